	.target	sm_90a

	.elftype	@"ET_EXEC"


//--------------------- .note.nv.tkinfo           --------------------------
	.section	.note.nv.tkinfo,"",@"SHT_NOTE"
	.sectionflags	@"SHF_NOTE_NV_TKINFO"
	.tkinfo
        /*0018*/ 	.word	0x00000002
        /*0030*/ 	.string	""
        /*0030*/ 	.string	"ptxas"
        /*0030*/ 	.string	"Cuda compilation tools, release 13.0, V13.0.88"
        /*0030*/ 	.string	"Build cuda_13.0.r13.0/compiler.36424714_0"
        /*0030*/ 	.string	"-arch sm_90a -m 64 "



//--------------------- .note.nv.cuinfo           --------------------------
	.section	.note.nv.cuinfo,"",@"SHT_NOTE"
	.sectionflags	@"SHF_NOTE_NV_CUINFO"
        /*0018*/ 	.short	0x0002
        /*001a*/ 	.short	0x005a
        /*001c*/ 	.short	0x0082
	.zero		2


//--------------------- .nv.info                  --------------------------
	.section	.nv.info,"",@"SHT_CUDA_INFO"
	.align	4


	//----- nvinfo : EIATTR_REGCOUNT
	.align		4
        /*0000*/ 	.byte	0x04, 0x2f
        /*0002*/ 	.short	(.L_39 - .L_38)
	.align		4
.L_38:
        /*0004*/ 	.word	index@(_ZN2at6native29vectorized_elementwise_kernelILi8EZZZNS0_28sigmoid_backward_kernel_cudaERNS_18TensorIteratorBaseEENKUlvE0_clEvENKUlvE_clEvEUlddE_St5arrayIPcLm3EEEEviT0_T1_)
        /*0008*/ 	.word	0x00000028


	//----- nvinfo : EIATTR_FRAME_SIZE
	.align		4
.L_39:
        /*000c*/ 	.byte	0x04, 0x11
        /*000e*/ 	.short	(.L_41 - .L_40)
	.align		4
.L_40:
        /*0010*/ 	.word	index@(_ZN2at6native29vectorized_elementwise_kernelILi8EZZZNS0_28sigmoid_backward_kernel_cudaERNS_18TensorIteratorBaseEENKUlvE0_clEvENKUlvE_clEvEUlddE_St5arrayIPcLm3EEEEviT0_T1_)
        /*0014*/ 	.word	0x00000000


	//----- nvinfo : EIATTR_REGCOUNT
	.align		4
.L_41:
        /*0018*/ 	.byte	0x04, 0x2f
        /*001a*/ 	.short	(.L_43 - .L_42)
	.align		4
.L_42:
        /*001c*/ 	.word	index@(_ZN2at6native29vectorized_elementwise_kernelILi4EZZZNS0_28sigmoid_backward_kernel_cudaERNS_18TensorIteratorBaseEENKUlvE0_clEvENKUlvE_clEvEUlddE_St5arrayIPcLm3EEEEviT0_T1_)
        /*0020*/ 	.word	0x00000028


	//----- nvinfo : EIATTR_FRAME_SIZE
	.align		4
.L_43:
        /*0024*/ 	.byte	0x04, 0x11
        /*0026*/ 	.short	(.L_45 - .L_44)
	.align		4
.L_44:
        /*0028*/ 	.word	index@(_ZN2at6native29vectorized_elementwise_kernelILi4EZZZNS0_28sigmoid_backward_kernel_cudaERNS_18TensorIteratorBaseEENKUlvE0_clEvENKUlvE_clEvEUlddE_St5arrayIPcLm3EEEEviT0_T1_)
        /*002c*/ 	.word	0x00000000


	//----- nvinfo : EIATTR_REGCOUNT
	.align		4
.L_45:
        /*0030*/ 	.byte	0x04, 0x2f
        /*0032*/ 	.short	(.L_47 - .L_46)
	.align		4
.L_46:
        /*0034*/ 	.word	index@(_ZN2at6native29vectorized_elementwise_kernelILi2EZZZNS0_28sigmoid_backward_kernel_cudaERNS_18TensorIteratorBaseEENKUlvE0_clEvENKUlvE_clEvEUlddE_St5arrayIPcLm3EEEEviT0_T1_)
        /*0038*/ 	.word	0x00000028


	//----- nvinfo : EIATTR_FRAME_SIZE
	.align		4
.L_47:
        /*003c*/ 	.byte	0x04, 0x11
        /*003e*/ 	.short	(.L_49 - .L_48)
	.align		4
.L_48:
        /*0040*/ 	.word	index@(_ZN2at6native29vectorized_elementwise_kernelILi2EZZZNS0_28sigmoid_backward_kernel_cudaERNS_18TensorIteratorBaseEENKUlvE0_clEvENKUlvE_clEvEUlddE_St5arrayIPcLm3EEEEviT0_T1_)
        /*0044*/ 	.word	0x00000000


	//----- nvinfo : EIATTR_REGCOUNT
	.align		4
.L_49:
        /*0048*/ 	.byte	0x04, 0x2f
        /*004a*/ 	.short	(.L_51 - .L_50)
	.align		4
.L_50:
        /*004c*/ 	.word	index@(_ZN2at6native27unrolled_elementwise_kernelIZZZNS0_28sigmoid_backward_kernel_cudaERNS_18TensorIteratorBaseEENKUlvE0_clEvENKUlvE_clEvEUlddE_St5arrayIPcLm3EELi4E23TrivialOffsetCalculatorILi2EjESA_ILi1EjENS0_6memory15LoadWithoutCastENSD_16StoreWithoutCastEEEviT_T0_T2_T3_T4_T5_)
        /*0050*/ 	.word	0x00000020


	//----- nvinfo : EIATTR_FRAME_SIZE
	.align		4
.L_51:
        /*0054*/ 	.byte	0x04, 0x11
        /*0056*/ 	.short	(.L_53 - .L_52)
	.align		4
.L_52:
        /*0058*/ 	.word	index@(_ZN2at6native27unrolled_elementwise_kernelIZZZNS0_28sigmoid_backward_kernel_cudaERNS_18TensorIteratorBaseEENKUlvE0_clEvENKUlvE_clEvEUlddE_St5arrayIPcLm3EELi4E23TrivialOffsetCalculatorILi2EjESA_ILi1EjENS0_6memory15LoadWithoutCastENSD_16StoreWithoutCastEEEviT_T0_T2_T3_T4_T5_)
        /*005c*/ 	.word	0x00000000


	//----- nvinfo : EIATTR_REGCOUNT
	.align		4
.L_53:
        /*0060*/ 	.byte	0x04, 0x2f
        /*0062*/ 	.short	(.L_55 - .L_54)
	.align		4
.L_54:
        /*0064*/ 	.word	index@(_ZN2at6native18elementwise_kernelILi128ELi2EZNS0_22gpu_kernel_impl_nocastIZZZNS0_28sigmoid_backward_kernel_cudaERNS_18TensorIteratorBaseEENKUlvE0_clEvENKUlvE_clEvEUlddE_EEvS4_RKT_EUliE_EEviT1_)
        /*0068*/ 	.word	0x00000012


	//----- nvinfo : EIATTR_FRAME_SIZE
	.align		4
.L_55:
        /*006c*/ 	.byte	0x04, 0x11
        /*006e*/ 	.short	(.L_57 - .L_56)
	.align		4
.L_56:
        /*0070*/ 	.word	index@(_ZN2at6native18elementwise_kernelILi128ELi2EZNS0_22gpu_kernel_impl_nocastIZZZNS0_28sigmoid_backward_kernel_cudaERNS_18TensorIteratorBaseEENKUlvE0_clEvENKUlvE_clEvEUlddE_EEvS4_RKT_EUliE_EEviT1_)
        /*0074*/ 	.word	0x00000000


	//----- nvinfo : EIATTR_REGCOUNT
	.align		4
.L_57:
        /*0078*/ 	.byte	0x04, 0x2f
        /*007a*/ 	.short	(.L_59 - .L_58)
	.align		4
.L_58:
        /*007c*/ 	.word	index@(_ZN2at6native27unrolled_elementwise_kernelIZZZNS0_28sigmoid_backward_kernel_cudaERNS_18TensorIteratorBaseEENKUlvE0_clEvENKUlvE_clEvEUlddE_St5arrayIPcLm3EELi4E23TrivialOffsetCalculatorILi2EjESA_ILi1EjENS0_6memory12LoadWithCastILi2EEENSD_13StoreWithCastILi1EEEEEviT_T0_T2_T3_T4_T5_)
        /*0080*/ 	.word	0x00000028


	//----- nvinfo : EIATTR_FRAME_SIZE
	.align		4
.L_59:
        /*0084*/ 	.byte	0x04, 0x11
        /*0086*/ 	.short	(.L_61 - .L_60)
	.align		4
.L_60:
        /*0088*/ 	.word	index@(_ZN2at6native27unrolled_elementwise_kernelIZZZNS0_28sigmoid_backward_kernel_cudaERNS_18TensorIteratorBaseEENKUlvE0_clEvENKUlvE_clEvEUlddE_St5arrayIPcLm3EELi4E23TrivialOffsetCalculatorILi2EjESA_ILi1EjENS0_6memory12LoadWithCastILi2EEENSD_13StoreWithCastILi1EEEEEviT_T0_T2_T3_T4_T5_)
        /*008c*/ 	.word	0x00000000


	//----- nvinfo : EIATTR_REGCOUNT
	.align		4
.L_61:
        /*0090*/ 	.byte	0x04, 0x2f
        /*0092*/ 	.short	(.L_63 - .L_62)
	.align		4
.L_62:
        /*0094*/ 	.word	index@(_ZN2at6native18elementwise_kernelILi128ELi4EZNS0_15gpu_kernel_implIZZZNS0_28sigmoid_backward_kernel_cudaERNS_18TensorIteratorBaseEENKUlvE0_clEvENKUlvE_clEvEUlddE_EEvS4_RKT_EUliE_EEviT1_)
        /*0098*/ 	.word	0x0000001c


	//----- nvinfo : EIATTR_FRAME_SIZE
	.align		4
.L_63:
        /*009c*/ 	.byte	0x04, 0x11
        /*009e*/ 	.short	(.L_65 - .L_64)
	.align		4
.L_64:
        /*00a0*/ 	.word	index@(_ZN2at6native18elementwise_kernelILi128ELi4EZNS0_15gpu_kernel_implIZZZNS0_28sigmoid_backward_kernel_cudaERNS_18TensorIteratorBaseEENKUlvE0_clEvENKUlvE_clEvEUlddE_EEvS4_RKT_EUliE_EEviT1_)
        /*00a4*/ 	.word	0x00000000


	//----- nvinfo : EIATTR_REGCOUNT
	.align		4
.L_65:
        /*00a8*/ 	.byte	0x04, 0x2f
        /*00aa*/ 	.short	(.L_67 - .L_66)
	.align		4
.L_66:
        /*00ac*/ 	.word	index@(_ZN2at6native29vectorized_elementwise_kernelILi8EZZZNS0_28sigmoid_backward_kernel_cudaERNS_18TensorIteratorBaseEENKUlvE0_clEvENKUlvE0_clEvEUlffE_St5arrayIPcLm3EEEEviT0_T1_)
        /*00b0*/ 	.word	0x00000020


	//----- nvinfo : EIATTR_FRAME_SIZE
	.align		4
.L_67:
        /*00b4*/ 	.byte	0x04, 0x11
        /*00b6*/ 	.short	(.L_69 - .L_68)
	.align		4
.L_68:
        /*00b8*/ 	.word	index@(_ZN2at6native29vectorized_elementwise_kernelILi8EZZZNS0_28sigmoid_backward_kernel_cudaERNS_18TensorIteratorBaseEENKUlvE0_clEvENKUlvE0_clEvEUlffE_St5arrayIPcLm3EEEEviT0_T1_)
        /*00bc*/ 	.word	0x00000000


	//----- nvinfo : EIATTR_REGCOUNT
	.align		4
.L_69:
        /*00c0*/ 	.byte	0x04, 0x2f
        /*00c2*/ 	.short	(.L_71 - .L_70)
	.align		4
.L_70:
        /*00c4*/ 	.word	index@(_ZN2at6native29vectorized_elementwise_kernelILi4EZZZNS0_28sigmoid_backward_kernel_cudaERNS_18TensorIteratorBaseEENKUlvE0_clEvENKUlvE0_clEvEUlffE_St5arrayIPcLm3EEEEviT0_T1_)
        /*00c8*/ 	.word	0x00000020


	//----- nvinfo : EIATTR_FRAME_SIZE
	.align		4
.L_71:
        /*00cc*/ 	.byte	0x04, 0x11
        /*00ce*/ 	.short	(.L_73 - .L_72)
	.align		4
.L_72:
        /*00d0*/ 	.word	index@(_ZN2at6native29vectorized_elementwise_kernelILi4EZZZNS0_28sigmoid_backward_kernel_cudaERNS_18TensorIteratorBaseEENKUlvE0_clEvENKUlvE0_clEvEUlffE_St5arrayIPcLm3EEEEviT0_T1_)
        /*00d4*/ 	.word	0x00000000


	//----- nvinfo : EIATTR_REGCOUNT
	.align		4
.L_73:
        /*00d8*/ 	.byte	0x04, 0x2f
        /*00da*/ 	.short	(.L_75 - .L_74)
	.align		4
.L_74:
        /*00dc*/ 	.word	index@(_ZN2at6native29vectorized_elementwise_kernelILi2EZZZNS0_28sigmoid_backward_kernel_cudaERNS_18TensorIteratorBaseEENKUlvE0_clEvENKUlvE0_clEvEUlffE_St5arrayIPcLm3EEEEviT0_T1_)
        /*00e0*/ 	.word	0x00000020


	//----- nvinfo : EIATTR_FRAME_SIZE
	.align		4
.L_75:
        /*00e4*/ 	.byte	0x04, 0x11
        /*00e6*/ 	.short	(.L_77 - .L_76)
	.align		4
.L_76:
        /*00e8*/ 	.word	index@(_ZN2at6native29vectorized_elementwise_kernelILi2EZZZNS0_28sigmoid_backward_kernel_cudaERNS_18TensorIteratorBaseEENKUlvE0_clEvENKUlvE0_clEvEUlffE_St5arrayIPcLm3EEEEviT0_T1_)
        /*00ec*/ 	.word	0x00000000


	//----- nvinfo : EIATTR_REGCOUNT
	.align		4
.L_77:
        /*00f0*/ 	.byte	0x04, 0x2f
        /*00f2*/ 	.short	(.L_79 - .L_78)
	.align		4
.L_78:
        /*00f4*/ 	.word	index@(_ZN2at6native27unrolled_elementwise_kernelIZZZNS0_28sigmoid_backward_kernel_cudaERNS_18TensorIteratorBaseEENKUlvE0_clEvENKUlvE0_clEvEUlffE_St5arrayIPcLm3EELi4E23TrivialOffsetCalculatorILi2EjESA_ILi1EjENS0_6memory15LoadWithoutCastENSD_16StoreWithoutCastEEEviT_T0_T2_T3_T4_T5_)
        /*00f8*/ 	.word	0x0000001a


	//----- nvinfo : EIATTR_FRAME_SIZE
	.align		4
.L_79:
        /*00fc*/ 	.byte	0x04, 0x11
        /*00fe*/ 	.short	(.L_81 - .L_80)
	.align		4
.L_80:
        /*0100*/ 	.word	index@(_ZN2at6native27unrolled_elementwise_kernelIZZZNS0_28sigmoid_backward_kernel_cudaERNS_18TensorIteratorBaseEENKUlvE0_clEvENKUlvE0_clEvEUlffE_St5arrayIPcLm3EELi4E23TrivialOffsetCalculatorILi2EjESA_ILi1EjENS0_6memory15LoadWithoutCastENSD_16StoreWithoutCastEEEviT_T0_T2_T3_T4_T5_)
        /*0104*/ 	.word	0x00000000


	//----- nvinfo : EIATTR_REGCOUNT
	.align		4
.L_81:
        /*0108*/ 	.byte	0x04, 0x2f
        /*010a*/ 	.short	(.L_83 - .L_82)
	.align		4
.L_82:
        /*010c*/ 	.word	index@(_ZN2at6native18elementwise_kernelILi128ELi2EZNS0_22gpu_kernel_impl_nocastIZZZNS0_28sigmoid_backward_kernel_cudaERNS_18TensorIteratorBaseEENKUlvE0_clEvENKUlvE0_clEvEUlffE_EEvS4_RKT_EUliE_EEviT1_)
        /*0110*/ 	.word	0x00000012


	//----- nvinfo : EIATTR_FRAME_SIZE
	.align		4
.L_83:
        /*0114*/ 	.byte	0x04, 0x11
        /*0116*/ 	.short	(.L_85 - .L_84)
	.align		4
.L_84:
        /*0118*/ 	.word	index@(_ZN2at6native18elementwise_kernelILi128ELi2EZNS0_22gpu_kernel_impl_nocastIZZZNS0_28sigmoid_backward_kernel_cudaERNS_18TensorIteratorBaseEENKUlvE0_clEvENKUlvE0_clEvEUlffE_EEvS4_RKT_EUliE_EEviT1_)
        /*011c*/ 	.word	0x00000000


	//----- nvinfo : EIATTR_REGCOUNT
	.align		4
.L_85:
        /*0120*/ 	.byte	0x04, 0x2f
        /*0122*/ 	.short	(.L_87 - .L_86)
	.align		4
.L_86:
        /*0124*/ 	.word	index@(_ZN2at6native27unrolled_elementwise_kernelIZZZNS0_28sigmoid_backward_kernel_cudaERNS_18TensorIteratorBaseEENKUlvE0_clEvENKUlvE0_clEvEUlffE_St5arrayIPcLm3EELi4E23TrivialOffsetCalculatorILi2EjESA_ILi1EjENS0_6memory12LoadWithCastILi2EEENSD_13StoreWithCastILi1EEEEEviT_T0_T2_T3_T4_T5_)
        /*0128*/ 	.word	0x00000020


	//----- nvinfo : EIATTR_FRAME_SIZE
	.align		4
.L_87:
        /*012c*/ 	.byte	0x04, 0x11
        /*012e*/ 	.short	(.L_89 - .L_88)
	.align		4
.L_88:
        /*0130*/ 	.word	index@(_ZN2at6native27unrolled_elementwise_kernelIZZZNS0_28sigmoid_backward_kernel_cudaERNS_18TensorIteratorBaseEENKUlvE0_clEvENKUlvE0_clEvEUlffE_St5arrayIPcLm3EELi4E23TrivialOffsetCalculatorILi2EjESA_ILi1EjENS0_6memory12LoadWithCastILi2EEENSD_13StoreWithCastILi1EEEEEviT_T0_T2_T3_T4_T5_)
        /*0134*/ 	.word	0x00000000


	//----- nvinfo : EIATTR_REGCOUNT
	.align		4
.L_89:
        /*0138*/ 	.byte	0x04, 0x2f
        /*013a*/ 	.short	(.L_91 - .L_90)
	.align		4
.L_90:
        /*013c*/ 	.word	index@(_ZN2at6native18elementwise_kernelILi128ELi4EZNS0_15gpu_kernel_implIZZZNS0_28sigmoid_backward_kernel_cudaERNS_18TensorIteratorBaseEENKUlvE0_clEvENKUlvE0_clEvEUlffE_EEvS4_RKT_EUliE_EEviT1_)
        /*0140*/ 	.word	0x0000001a


	//----- nvinfo : EIATTR_FRAME_SIZE
	.align		4
.L_91:
        /*0144*/ 	.byte	0x04, 0x11
        /*0146*/ 	.short	(.L_93 - .L_92)
	.align		4
.L_92:
        /*0148*/ 	.word	index@(_ZN2at6native18elementwise_kernelILi128ELi4EZNS0_15gpu_kernel_implIZZZNS0_28sigmoid_backward_kernel_cudaERNS_18TensorIteratorBaseEENKUlvE0_clEvENKUlvE0_clEvEUlffE_EEvS4_RKT_EUliE_EEviT1_)
        /*014c*/ 	.word	0x00000000


	//----- nvinfo : EIATTR_REGCOUNT
	.align		4
.L_93:
        /*0150*/ 	.byte	0x04, 0x2f
        /*0152*/ 	.short	(.L_95 - .L_94)
	.align		4
.L_94:
        /*0154*/ 	.word	index@(_ZN2at6native29vectorized_elementwise_kernelILi8EZZZNS0_28sigmoid_backward_kernel_cudaERNS_18TensorIteratorBaseEENKUlvE0_clEvENKUlvE1_clEvEUlN3c104HalfES7_E_St5arrayIPcLm3EEEEviT0_T1_)
        /*0158*/ 	.word	0x00000020


	//----- nvinfo : EIATTR_FRAME_SIZE
	.align		4
.L_95:
        /*015c*/ 	.byte	0x04, 0x11
        /*015e*/ 	.short	(.L_97 - .L_96)
	.align		4
.L_96:
        /*0160*/ 	.word	index@(_ZN2at6native29vectorized_elementwise_kernelILi8EZZZNS0_28sigmoid_backward_kernel_cudaERNS_18TensorIteratorBaseEENKUlvE0_clEvENKUlvE1_clEvEUlN3c104HalfES7_E_St5arrayIPcLm3EEEEviT0_T1_)
        /*0164*/ 	.word	0x00000000


	//----- nvinfo : EIATTR_REGCOUNT
	.align		4
.L_97:
        /*0168*/ 	.byte	0x04, 0x2f
        /*016a*/ 	.short	(.L_99 - .L_98)
	.align		4
.L_98:
        /*016c*/ 	.word	index@(_ZN2at6native29vectorized_elementwise_kernelILi4EZZZNS0_28sigmoid_backward_kernel_cudaERNS_18TensorIteratorBaseEENKUlvE0_clEvENKUlvE1_clEvEUlN3c104HalfES7_E_St5arrayIPcLm3EEEEviT0_T1_)
        /*0170*/ 	.word	0x00000020


	//----- nvinfo : EIATTR_FRAME_SIZE
	.align		4
.L_99:
        /*0174*/ 	.byte	0x04, 0x11
        /*0176*/ 	.short	(.L_101 - .L_100)
	.align		4
.L_100:
        /*0178*/ 	.word	index@(_ZN2at6native29vectorized_elementwise_kernelILi4EZZZNS0_28sigmoid_backward_kernel_cudaERNS_18TensorIteratorBaseEENKUlvE0_clEvENKUlvE1_clEvEUlN3c104HalfES7_E_St5arrayIPcLm3EEEEviT0_T1_)
        /*017c*/ 	.word	0x00000000


	//----- nvinfo : EIATTR_REGCOUNT
	.align		4
.L_101:
        /*0180*/ 	.byte	0x04, 0x2f
        /*0182*/ 	.short	(.L_103 - .L_102)
	.align		4
.L_102:
        /*0184*/ 	.word	index@(_ZN2at6native29vectorized_elementwise_kernelILi2EZZZNS0_28sigmoid_backward_kernel_cudaERNS_18TensorIteratorBaseEENKUlvE0_clEvENKUlvE1_clEvEUlN3c104HalfES7_E_St5arrayIPcLm3EEEEviT0_T1_)
        /*0188*/ 	.word	0x00000020


	//----- nvinfo : EIATTR_FRAME_SIZE
	.align		4
.L_103:
        /*018c*/ 	.byte	0x04, 0x11
        /*018e*/ 	.short	(.L_105 - .L_104)
	.align		4
.L_104:
        /*0190*/ 	.word	index@(_ZN2at6native29vectorized_elementwise_kernelILi2EZZZNS0_28sigmoid_backward_kernel_cudaERNS_18TensorIteratorBaseEENKUlvE0_clEvENKUlvE1_clEvEUlN3c104HalfES7_E_St5arrayIPcLm3EEEEviT0_T1_)
        /*0194*/ 	.word	0x00000000


	//----- nvinfo : EIATTR_REGCOUNT
	.align		4
.L_105:
        /*0198*/ 	.byte	0x04, 0x2f
        /*019a*/ 	.short	(.L_107 - .L_106)
	.align		4
.L_106:
        /*019c*/ 	.word	index@(_ZN2at6native27unrolled_elementwise_kernelIZZZNS0_28sigmoid_backward_kernel_cudaERNS_18TensorIteratorBaseEENKUlvE0_clEvENKUlvE1_clEvEUlN3c104HalfES7_E_St5arrayIPcLm3EELi4E23TrivialOffsetCalculatorILi2EjESC_ILi1EjENS0_6memory15LoadWithoutCastENSF_16StoreWithoutCastEEEviT_T0_T2_T3_T4_T5_)
        /*01a0*/ 	.word	0x0000001c


	//----- nvinfo : EIATTR_FRAME_SIZE
	.align		4
.L_107:
        /*01a4*/ 	.byte	0x04, 0x11
        /*01a6*/ 	.short	(.L_109 - .L_108)
	.align		4
.L_108:
        /*01a8*/ 	.word	index@(_ZN2at6native27unrolled_elementwise_kernelIZZZNS0_28sigmoid_backward_kernel_cudaERNS_18TensorIteratorBaseEENKUlvE0_clEvENKUlvE1_clEvEUlN3c104HalfES7_E_St5arrayIPcLm3EELi4E23TrivialOffsetCalculatorILi2EjESC_ILi1EjENS0_6memory15LoadWithoutCastENSF_16StoreWithoutCastEEEviT_T0_T2_T3_T4_T5_)
        /*01ac*/ 	.word	0x00000000


	//----- nvinfo : EIATTR_REGCOUNT
	.align		4
.L_109:
        /*01b0*/ 	.byte	0x04, 0x2f
        /*01b2*/ 	.short	(.L_111 - .L_110)
	.align		4
.L_110:
        /*01b4*/ 	.word	index@(_ZN2at6native18elementwise_kernelILi128ELi4EZNS0_22gpu_kernel_impl_nocastIZZZNS0_28sigmoid_backward_kernel_cudaERNS_18TensorIteratorBaseEENKUlvE0_clEvENKUlvE1_clEvEUlN3c104HalfES8_E_EEvS4_RKT_EUliE_EEviT1_)
        /*01b8*/ 	.word	0x00000012


	//----- nvinfo : EIATTR_FRAME_SIZE
	.align		4
.L_111:
        /*01bc*/ 	.byte	0x04, 0x11
        /*01be*/ 	.short	(.L_113 - .L_112)
	.align		4
.L_112:
        /*01c0*/ 	.word	index@(_ZN2at6native18elementwise_kernelILi128ELi4EZNS0_22gpu_kernel_impl_nocastIZZZNS0_28sigmoid_backward_kernel_cudaERNS_18TensorIteratorBaseEENKUlvE0_clEvENKUlvE1_clEvEUlN3c104HalfES8_E_EEvS4_RKT_EUliE_EEviT1_)
        /*01c4*/ 	.word	0x00000000


	//----- nvinfo : EIATTR_REGCOUNT
	.align		4
.L_113:
        /*01c8*/ 	.byte	0x04, 0x2f
        /*01ca*/ 	.short	(.L_115 - .L_114)
	.align		4
.L_114:
        /*01cc*/ 	.word	index@(_ZN2at6native27unrolled_elementwise_kernelIZZZNS0_28sigmoid_backward_kernel_cudaERNS_18TensorIteratorBaseEENKUlvE0_clEvENKUlvE1_clEvEUlN3c104HalfES7_E_St5arrayIPcLm3EELi4E23TrivialOffsetCalculatorILi2EjESC_ILi1EjENS0_6memory12LoadWithCastILi2EEENSF_13StoreWithCastILi1EEEEEviT_T0_T2_T3_T4_T5_)
        /*01d0*/ 	.word	0x0000001f


	//----- nvinfo : EIATTR_FRAME_SIZE
	.align		4
.L_115:
        /*01d4*/ 	.byte	0x04, 0x11
        /*01d6*/ 	.short	(.L_117 - .L_116)
	.align		4
.L_116:
        /*01d8*/ 	.word	index@(_ZN2at6native27unrolled_elementwise_kernelIZZZNS0_28sigmoid_backward_kernel_cudaERNS_18TensorIteratorBaseEENKUlvE0_clEvENKUlvE1_clEvEUlN3c104HalfES7_E_St5arrayIPcLm3EELi4E23TrivialOffsetCalculatorILi2EjESC_ILi1EjENS0_6memory12LoadWithCastILi2EEENSF_13StoreWithCastILi1EEEEEviT_T0_T2_T3_T4_T5_)
        /*01dc*/ 	.word	0x00000000


	//----- nvinfo : EIATTR_REGCOUNT
	.align		4
.L_117:
        /*01e0*/ 	.byte	0x04, 0x2f
        /*01e2*/ 	.short	(.L_119 - .L_118)
	.align		4
.L_118:
        /*01e4*/ 	.word	index@(_ZN2at6native18elementwise_kernelILi128ELi4EZNS0_15gpu_kernel_implIZZZNS0_28sigmoid_backward_kernel_cudaERNS_18TensorIteratorBaseEENKUlvE0_clEvENKUlvE1_clEvEUlN3c104HalfES8_E_EEvS4_RKT_EUliE_EEviT1_)
        /*01e8*/ 	.word	0x0000001a


	//----- nvinfo : EIATTR_FRAME_SIZE
	.align		4
.L_119:
        /*01ec*/ 	.byte	0x04, 0x11
        /*01ee*/ 	.short	(.L_121 - .L_120)
	.align		4
.L_120:
        /*01f0*/ 	.word	index@(_ZN2at6native18elementwise_kernelILi128ELi4EZNS0_15gpu_kernel_implIZZZNS0_28sigmoid_backward_kernel_cudaERNS_18TensorIteratorBaseEENKUlvE0_clEvENKUlvE1_clEvEUlN3c104HalfES8_E_EEvS4_RKT_EUliE_EEviT1_)
        /*01f4*/ 	.word	0x00000000


	//----- nvinfo : EIATTR_REGCOUNT
	.align		4
.L_121:
        /*01f8*/ 	.byte	0x04, 0x2f
        /*01fa*/ 	.short	(.L_123 - .L_122)
	.align		4
.L_122:
        /*01fc*/ 	.word	index@(_ZN2at6native29vectorized_elementwise_kernelILi8EZZZNS0_28sigmoid_backward_kernel_cudaERNS_18TensorIteratorBaseEENKUlvE0_clEvENKUlvE2_clEvEUlN3c108BFloat16ES7_E_St5arrayIPcLm3EEEEviT0_T1_)
        /*0200*/ 	.word	0x00000020


	//----- nvinfo : EIATTR_FRAME_SIZE
	.align		4
.L_123:
        /*0204*/ 	.byte	0x04, 0x11
        /*0206*/ 	.short	(.L_125 - .L_124)
	.align		4
.L_124:
        /*0208*/ 	.word	index@(_ZN2at6native29vectorized_elementwise_kernelILi8EZZZNS0_28sigmoid_backward_kernel_cudaERNS_18TensorIteratorBaseEENKUlvE0_clEvENKUlvE2_clEvEUlN3c108BFloat16ES7_E_St5arrayIPcLm3EEEEviT0_T1_)
        /*020c*/ 	.word	0x00000000


	//----- nvinfo : EIATTR_REGCOUNT
	.align		4
.L_125:
        /*0210*/ 	.byte	0x04, 0x2f
        /*0212*/ 	.short	(.L_127 - .L_126)
	.align		4
.L_126:
        /*0214*/ 	.word	index@(_ZN2at6native29vectorized_elementwise_kernelILi4EZZZNS0_28sigmoid_backward_kernel_cudaERNS_18TensorIteratorBaseEENKUlvE0_clEvENKUlvE2_clEvEUlN3c108BFloat16ES7_E_St5arrayIPcLm3EEEEviT0_T1_)
        /*0218*/ 	.word	0x00000020


	//----- nvinfo : EIATTR_FRAME_SIZE
	.align		4
.L_127:
        /*021c*/ 	.byte	0x04, 0x11
        /*021e*/ 	.short	(.L_129 - .L_128)
	.align		4
.L_128:
        /*0220*/ 	.word	index@(_ZN2at6native29vectorized_elementwise_kernelILi4EZZZNS0_28sigmoid_backward_kernel_cudaERNS_18TensorIteratorBaseEENKUlvE0_clEvENKUlvE2_clEvEUlN3c108BFloat16ES7_E_St5arrayIPcLm3EEEEviT0_T1_)
        /*0224*/ 	.word	0x00000000


	//----- nvinfo : EIATTR_REGCOUNT
	.align		4
.L_129:
        /*0228*/ 	.byte	0x04, 0x2f
        /*022a*/ 	.short	(.L_131 - .L_130)
	.align		4
.L_130:
        /*022c*/ 	.word	index@(_ZN2at6native29vectorized_elementwise_kernelILi2EZZZNS0_28sigmoid_backward_kernel_cudaERNS_18TensorIteratorBaseEENKUlvE0_clEvENKUlvE2_clEvEUlN3c108BFloat16ES7_E_St5arrayIPcLm3EEEEviT0_T1_)
        /*0230*/ 	.word	0x00000020


	//----- nvinfo : EIATTR_FRAME_SIZE
	.align		4
.L_131:
        /*0234*/ 	.byte	0x04, 0x11
        /*0236*/ 	.short	(.L_133 - .L_132)
	.align		4
.L_132:
        /*0238*/ 	.word	index@(_ZN2at6native29vectorized_elementwise_kernelILi2EZZZNS0_28sigmoid_backward_kernel_cudaERNS_18TensorIteratorBaseEENKUlvE0_clEvENKUlvE2_clEvEUlN3c108BFloat16ES7_E_St5arrayIPcLm3EEEEviT0_T1_)
        /*023c*/ 	.word	0x00000000


	//----- nvinfo : EIATTR_REGCOUNT
	.align		4
.L_133:
        /*0240*/ 	.byte	0x04, 0x2f
        /*0242*/ 	.short	(.L_135 - .L_134)
	.align		4
.L_134:
        /*0244*/ 	.word	index@(_ZN2at6native27unrolled_elementwise_kernelIZZZNS0_28sigmoid_backward_kernel_cudaERNS_18TensorIteratorBaseEENKUlvE0_clEvENKUlvE2_clEvEUlN3c108BFloat16ES7_E_St5arrayIPcLm3EELi4E23TrivialOffsetCalculatorILi2EjESC_ILi1EjENS0_6memory15LoadWithoutCastENSF_16StoreWithoutCastEEEviT_T0_T2_T3_T4_T5_)
        /*0248*/ 	.word	0x0000001c


	//----- nvinfo : EIATTR_FRAME_SIZE
	.align		4
.L_135:
        /*024c*/ 	.byte	0x04, 0x11
        /*024e*/ 	.short	(.L_137 - .L_136)
	.align		4
.L_136:
        /*0250*/ 	.word	index@(_ZN2at6native27unrolled_elementwise_kernelIZZZNS0_28sigmoid_backward_kernel_cudaERNS_18TensorIteratorBaseEENKUlvE0_clEvENKUlvE2_clEvEUlN3c108BFloat16ES7_E_St5arrayIPcLm3EELi4E23TrivialOffsetCalculatorILi2EjESC_ILi1EjENS0_6memory15LoadWithoutCastENSF_16StoreWithoutCastEEEviT_T0_T2_T3_T4_T5_)
        /*0254*/ 	.word	0x00000000


	//----- nvinfo : EIATTR_REGCOUNT
	.align		4
.L_137:
        /*0258*/ 	.byte	0x04, 0x2f
        /*025a*/ 	.short	(.L_139 - .L_138)
	.align		4
.L_138:
        /*025c*/ 	.word	index@(_ZN2at6native18elementwise_kernelILi128ELi4EZNS0_22gpu_kernel_impl_nocastIZZZNS0_28sigmoid_backward_kernel_cudaERNS_18TensorIteratorBaseEENKUlvE0_clEvENKUlvE2_clEvEUlN3c108BFloat16ES8_E_EEvS4_RKT_EUliE_EEviT1_)
        /*0260*/ 	.word	0x00000012


	//----- nvinfo : EIATTR_FRAME_SIZE
	.align		4
.L_139:
        /*0264*/ 	.byte	0x04, 0x11
        /*0266*/ 	.short	(.L_141 - .L_140)
	.align		4
.L_140:
        /*0268*/ 	.word	index@(_ZN2at6native18elementwise_kernelILi128ELi4EZNS0_22gpu_kernel_impl_nocastIZZZNS0_28sigmoid_backward_kernel_cudaERNS_18TensorIteratorBaseEENKUlvE0_clEvENKUlvE2_clEvEUlN3c108BFloat16ES8_E_EEvS4_RKT_EUliE_EEviT1_)
        /*026c*/ 	.word	0x00000000


	//----- nvinfo : EIATTR_REGCOUNT
	.align		4
.L_141:
        /*0270*/ 	.byte	0x04, 0x2f
        /*0272*/ 	.short	(.L_143 - .L_142)
	.align		4
.L_142:
        /*0274*/ 	.word	index@(_ZN2at6native27unrolled_elementwise_kernelIZZZNS0_28sigmoid_backward_kernel_cudaERNS_18TensorIteratorBaseEENKUlvE0_clEvENKUlvE2_clEvEUlN3c108BFloat16ES7_E_St5arrayIPcLm3EELi4E23TrivialOffsetCalculatorILi2EjESC_ILi1EjENS0_6memory12LoadWithCastILi2EEENSF_13StoreWithCastILi1EEEEEviT_T0_T2_T3_T4_T5_)
        /*0278*/ 	.word	0x0000001f


	//----- nvinfo : EIATTR_FRAME_SIZE
	.align		4
.L_143:
        /*027c*/ 	.byte	0x04, 0x11
        /*027e*/ 	.short	(.L_145 - .L_144)
	.align		4
.L_144:
        /*0280*/ 	.word	index@(_ZN2at6native27unrolled_elementwise_kernelIZZZNS0_28sigmoid_backward_kernel_cudaERNS_18TensorIteratorBaseEENKUlvE0_clEvENKUlvE2_clEvEUlN3c108BFloat16ES7_E_St5arrayIPcLm3EELi4E23TrivialOffsetCalculatorILi2EjESC_ILi1EjENS0_6memory12LoadWithCastILi2EEENSF_13StoreWithCastILi1EEEEEviT_T0_T2_T3_T4_T5_)
        /*0284*/ 	.word	0x00000000


	//----- nvinfo : EIATTR_REGCOUNT
	.align		4
.L_145:
        /*0288*/ 	.byte	0x04, 0x2f
        /*028a*/ 	.short	(.L_147 - .L_146)
	.align		4
.L_146:
        /*028c*/ 	.word	index@(_ZN2at6native18elementwise_kernelILi128ELi4EZNS0_15gpu_kernel_implIZZZNS0_28sigmoid_backward_kernel_cudaERNS_18TensorIteratorBaseEENKUlvE0_clEvENKUlvE2_clEvEUlN3c108BFloat16ES8_E_EEvS4_RKT_EUliE_EEviT1_)
        /*0290*/ 	.word	0x0000001a


	//----- nvinfo : EIATTR_FRAME_SIZE
	.align		4
.L_147:
        /*0294*/ 	.byte	0x04, 0x11
        /*0296*/ 	.short	(.L_149 - .L_148)
	.align		4
.L_148:
        /*0298*/ 	.word	index@(_ZN2at6native18elementwise_kernelILi128ELi4EZNS0_15gpu_kernel_implIZZZNS0_28sigmoid_backward_kernel_cudaERNS_18TensorIteratorBaseEENKUlvE0_clEvENKUlvE2_clEvEUlN3c108BFloat16ES8_E_EEvS4_RKT_EUliE_EEviT1_)
        /*029c*/ 	.word	0x00000000


	//----- nvinfo : EIATTR_REGCOUNT
	.align		4
.L_149:
        /*02a0*/ 	.byte	0x04, 0x2f
        /*02a2*/ 	.short	(.L_151 - .L_150)
	.align		4
.L_150:
        /*02a4*/ 	.word	index@(_ZN2at6native29vectorized_elementwise_kernelILi8EZZZNS0_26logit_backward_kernel_cudaERNS_18TensorIteratorBaseERKN3c106ScalarEENKUlvE_clEvENKUlvE_clEvEUlddE_St5arrayIPcLm3EEEEviT0_T1_)
        /*02a8*/ 	.word	0x00000040


	//----- nvinfo : EIATTR_FRAME_SIZE
	.align		4
.L_151:
        /*02ac*/ 	.byte	0x04, 0x11
        /*02ae*/ 	.short	(.L_153 - .L_152)
	.align		4
.L_152:
        /*02b0*/ 	.word	index@($__internal_13_$__cuda_sm20_div_rn_f64_full)
        /*02b4*/ 	.word	0x00000000


	//----- nvinfo : EIATTR_FRAME_SIZE
	.align		4
.L_153:
        /*02b8*/ 	.byte	0x04, 0x11
        /*02ba*/ 	.short	(.L_155 - .L_154)
	.align		4
.L_154:
        /*02bc*/ 	.word	index@(_ZN2at6native29vectorized_elementwise_kernelILi8EZZZNS0_26logit_backward_kernel_cudaERNS_18TensorIteratorBaseERKN3c106ScalarEENKUlvE_clEvENKUlvE_clEvEUlddE_St5arrayIPcLm3EEEEviT0_T1_)
        /*02c0*/ 	.word	0x00000000


	//----- nvinfo : EIATTR_REGCOUNT
	.align		4
.L_155:
        /*02c4*/ 	.byte	0x04, 0x2f
        /*02c6*/ 	.short	(.L_157 - .L_156)
	.align		4
.L_156:
        /*02c8*/ 	.word	index@(_ZN2at6native29vectorized_elementwise_kernelILi4EZZZNS0_26logit_backward_kernel_cudaERNS_18TensorIteratorBaseERKN3c106ScalarEENKUlvE_clEvENKUlvE_clEvEUlddE_St5arrayIPcLm3EEEEviT0_T1_)
        /*02cc*/ 	.word	0x00000040


	//----- nvinfo : EIATTR_FRAME_SIZE
	.align		4
.L_157:
        /*02d0*/ 	.byte	0x04, 0x11
        /*02d2*/ 	.short	(.L_159 - .L_158)
	.align		4
.L_158:
        /*02d4*/ 	.word	index@($__internal_12_$__cuda_sm20_div_rn_f64_full)
        /*02d8*/ 	.word	0x00000000


	//----- nvinfo : EIATTR_FRAME_SIZE
	.align		4
.L_159:
        /*02dc*/ 	.byte	0x04, 0x11
        /*02de*/ 	.short	(.L_161 - .L_160)
	.align		4
.L_160:
        /*02e0*/ 	.word	index@(_ZN2at6native29vectorized_elementwise_kernelILi4EZZZNS0_26logit_backward_kernel_cudaERNS_18TensorIteratorBaseERKN3c106ScalarEENKUlvE_clEvENKUlvE_clEvEUlddE_St5arrayIPcLm3EEEEviT0_T1_)
        /*02e4*/ 	.word	0x00000000


	//----- nvinfo : EIATTR_REGCOUNT
	.align		4
.L_161:
        /*02e8*/ 	.byte	0x04, 0x2f
        /*02ea*/ 	.short	(.L_163 - .L_162)
	.align		4
.L_162:
        /*02ec*/ 	.word	index@(_ZN2at6native29vectorized_elementwise_kernelILi2EZZZNS0_26logit_backward_kernel_cudaERNS_18TensorIteratorBaseERKN3c106ScalarEENKUlvE_clEvENKUlvE_clEvEUlddE_St5arrayIPcLm3EEEEviT0_T1_)
        /*02f0*/ 	.word	0x00000040


	//----- nvinfo : EIATTR_FRAME_SIZE
	.align		4
.L_163:
        /*02f4*/ 	.byte	0x04, 0x11
        /*02f6*/ 	.short	(.L_165 - .L_164)
	.align		4
.L_164:
        /*02f8*/ 	.word	index@($__internal_11_$__cuda_sm20_div_rn_f64_full)
        /*02fc*/ 	.word	0x00000000


	//----- nvinfo : EIATTR_FRAME_SIZE
	.align		4
.L_165:
        /*0300*/ 	.byte	0x04, 0x11
        /*0302*/ 	.short	(.L_167 - .L_166)
	.align		4
.L_166:
        /*0304*/ 	.word	index@(_ZN2at6native29vectorized_elementwise_kernelILi2EZZZNS0_26logit_backward_kernel_cudaERNS_18TensorIteratorBaseERKN3c106ScalarEENKUlvE_clEvENKUlvE_clEvEUlddE_St5arrayIPcLm3EEEEviT0_T1_)
        /*0308*/ 	.word	0x00000000


	//----- nvinfo : EIATTR_REGCOUNT
	.align		4
.L_167:
        /*030c*/ 	.byte	0x04, 0x2f
        /*030e*/ 	.short	(.L_169 - .L_168)
	.align		4
.L_168:
        /*0310*/ 	.word	index@(_ZN2at6native27unrolled_elementwise_kernelIZZZNS0_26logit_backward_kernel_cudaERNS_18TensorIteratorBaseERKN3c106ScalarEENKUlvE_clEvENKUlvE_clEvEUlddE_St5arrayIPcLm3EELi4E23TrivialOffsetCalculatorILi2EjESE_ILi1EjENS0_6memory15LoadWithoutCastENSH_16StoreWithoutCastEEEviT_T0_T2_T3_T4_T5_)
        /*0314*/ 	.word	0x0000002b


	//----- nvinfo : EIATTR_FRAME_SIZE
	.align		4
.L_169:
        /*0318*/ 	.byte	0x04, 0x11
        /*031a*/ 	.short	(.L_171 - .L_170)
	.align		4
.L_170:
        /*031c*/ 	.word	index@($__internal_10_$__cuda_sm20_div_rn_f64_full)
        /*0320*/ 	.word	0x00000000


	//----- nvinfo : EIATTR_FRAME_SIZE
	.align		4
.L_171:
        /*0324*/ 	.byte	0x04, 0x11
        /*0326*/ 	.short	(.L_173 - .L_172)
	.align		4
.L_172:
        /*0328*/ 	.word	index@(_ZN2at6native27unrolled_elementwise_kernelIZZZNS0_26logit_backward_kernel_cudaERNS_18TensorIteratorBaseERKN3c106ScalarEENKUlvE_clEvENKUlvE_clEvEUlddE_St5arrayIPcLm3EELi4E23TrivialOffsetCalculatorILi2EjESE_ILi1EjENS0_6memory15LoadWithoutCastENSH_16StoreWithoutCastEEEviT_T0_T2_T3_T4_T5_)
        /*032c*/ 	.word	0x00000000


	//----- nvinfo : EIATTR_REGCOUNT
	.align		4
.L_173:
        /*0330*/ 	.byte	0x04, 0x2f
        /*0332*/ 	.short	(.L_175 - .L_174)
	.align		4
.L_174:
        /*0334*/ 	.word	index@(_ZN2at6native18elementwise_kernelILi128ELi2EZNS0_22gpu_kernel_impl_nocastIZZZNS0_26logit_backward_kernel_cudaERNS_18TensorIteratorBaseERKN3c106ScalarEENKUlvE_clEvENKUlvE_clEvEUlddE_EEvS4_RKT_EUliE_EEviT1_)
        /*0338*/ 	.word	0x0000001c


	//----- nvinfo : EIATTR_FRAME_SIZE
	.align		4
.L_175:
        /*033c*/ 	.byte	0x04, 0x11
        /*033e*/ 	.short	(.L_177 - .L_176)
	.align		4
.L_176:
        /*0340*/ 	.word	index@($__internal_9_$__cuda_sm20_div_rn_f64_full)
        /*0344*/ 	.word	0x00000000


	//----- nvinfo : EIATTR_FRAME_SIZE
	.align		4
.L_177:
        /*0348*/ 	.byte	0x04, 0x11
        /*034a*/ 	.short	(.L_179 - .L_178)
	.align		4
.L_178:
        /*034c*/ 	.word	index@(_ZN2at6native18elementwise_kernelILi128ELi2EZNS0_22gpu_kernel_impl_nocastIZZZNS0_26logit_backward_kernel_cudaERNS_18TensorIteratorBaseERKN3c106ScalarEENKUlvE_clEvENKUlvE_clEvEUlddE_EEvS4_RKT_EUliE_EEviT1_)
        /*0350*/ 	.word	0x00000000


	//----- nvinfo : EIATTR_REGCOUNT
	.align		4
.L_179:
        /*0354*/ 	.byte	0x04, 0x2f
        /*0356*/ 	.short	(.L_181 - .L_180)
	.align		4
.L_180:
        /*0358*/ 	.word	index@(_ZN2at6native27unrolled_elementwise_kernelIZZZNS0_26logit_backward_kernel_cudaERNS_18TensorIteratorBaseERKN3c106ScalarEENKUlvE_clEvENKUlvE_clEvEUlddE_St5arrayIPcLm3EELi4E23TrivialOffsetCalculatorILi2EjESE_ILi1EjENS0_6memory12LoadWithCastILi2EEENSH_13StoreWithCastILi1EEEEEviT_T0_T2_T3_T4_T5_)
        /*035c*/ 	.word	0x00000028


	//----- nvinfo : EIATTR_FRAME_SIZE
	.align		4
.L_181:
        /*0360*/ 	.byte	0x04, 0x11
        /*0362*/ 	.short	(.L_183 - .L_182)
	.align		4
.L_182:
        /*0364*/ 	.word	index@($__internal_8_$__cuda_sm20_div_rn_f64_full)
        /*0368*/ 	.word	0x00000008


	//----- nvinfo : EIATTR_FRAME_SIZE
	.align		4
.L_183:
        /*036c*/ 	.byte	0x04, 0x11
        /*036e*/ 	.short	(.L_185 - .L_184)
	.align		4
.L_184:
        /*0370*/ 	.word	index@(_ZN2at6native27unrolled_elementwise_kernelIZZZNS0_26logit_backward_kernel_cudaERNS_18TensorIteratorBaseERKN3c106ScalarEENKUlvE_clEvENKUlvE_clEvEUlddE_St5arrayIPcLm3EELi4E23TrivialOffsetCalculatorILi2EjESE_ILi1EjENS0_6memory12LoadWithCastILi2EEENSH_13StoreWithCastILi1EEEEEviT_T0_T2_T3_T4_T5_)
        /*0374*/ 	.word	0x00000008


	//----- nvinfo : EIATTR_REGCOUNT
	.align		4
.L_185:
        /*0378*/ 	.byte	0x04, 0x2f
        /*037a*/ 	.short	(.L_187 - .L_186)
	.align		4
.L_186:
        /*037c*/ 	.word	index@(_ZN2at6native18elementwise_kernelILi128ELi4EZNS0_15gpu_kernel_implIZZZNS0_26logit_backward_kernel_cudaERNS_18TensorIteratorBaseERKN3c106ScalarEENKUlvE_clEvENKUlvE_clEvEUlddE_EEvS4_RKT_EUliE_EEviT1_)
        /*0380*/ 	.word	0x0000001e


	//----- nvinfo : EIATTR_FRAME_SIZE
	.align		4
.L_187:
        /*0384*/ 	.byte	0x04, 0x11
        /*0386*/ 	.short	(.L_189 - .L_188)
	.align		4
.L_188:
        /*0388*/ 	.word	index@($__internal_7_$__cuda_sm20_div_rn_f64_full)
        /*038c*/ 	.word	0x00000000


	//----- nvinfo : EIATTR_FRAME_SIZE
	.align		4
.L_189:
        /*0390*/ 	.byte	0x04, 0x11
        /*0392*/ 	.short	(.L_191 - .L_190)
	.align		4
.L_190:
        /*0394*/ 	.word	index@(_ZN2at6native18elementwise_kernelILi128ELi4EZNS0_15gpu_kernel_implIZZZNS0_26logit_backward_kernel_cudaERNS_18TensorIteratorBaseERKN3c106ScalarEENKUlvE_clEvENKUlvE_clEvEUlddE_EEvS4_RKT_EUliE_EEviT1_)
        /*0398*/ 	.word	0x00000000


	//----- nvinfo : EIATTR_REGCOUNT
	.align		4
.L_191:
        /*039c*/ 	.byte	0x04, 0x2f
        /*039e*/ 	.short	(.L_193 - .L_192)
	.align		4
.L_192:
        /*03a0*/ 	.word	index@(_ZN2at6native29vectorized_elementwise_kernelILi8EZZZNS0_26logit_backward_kernel_cudaERNS_18TensorIteratorBaseERKN3c106ScalarEENKUlvE_clEvENKUlvE_clEvEUlddE0_St5arrayIPcLm3EEEEviT0_T1_)
        /*03a4*/ 	.word	0x00000040


	//----- nvinfo : EIATTR_FRAME_SIZE
	.align		4
.L_193:
        /*03a8*/ 	.byte	0x04, 0x11
        /*03aa*/ 	.short	(.L_195 - .L_194)
	.align		4
.L_194:
        /*03ac*/ 	.word	index@($__internal_6_$__cuda_sm20_div_rn_f64_full)
        /*03b0*/ 	.word	0x00000000


	//----- nvinfo : EIATTR_FRAME_SIZE
	.align		4
.L_195:
        /*03b4*/ 	.byte	0x04, 0x11
        /*03b6*/ 	.short	(.L_197 - .L_196)
	.align		4
.L_196:
        /*03b8*/ 	.word	index@(_ZN2at6native29vectorized_elementwise_kernelILi8EZZZNS0_26logit_backward_kernel_cudaERNS_18TensorIteratorBaseERKN3c106ScalarEENKUlvE_clEvENKUlvE_clEvEUlddE0_St5arrayIPcLm3EEEEviT0_T1_)
        /*03bc*/ 	.word	0x00000000


	//----- nvinfo : EIATTR_REGCOUNT
	.align		4
.L_197:
        /*03c0*/ 	.byte	0x04, 0x2f
        /*03c2*/ 	.short	(.L_199 - .L_198)
	.align		4
.L_198:
        /*03c4*/ 	.word	index@(_ZN2at6native29vectorized_elementwise_kernelILi4EZZZNS0_26logit_backward_kernel_cudaERNS_18TensorIteratorBaseERKN3c106ScalarEENKUlvE_clEvENKUlvE_clEvEUlddE0_St5arrayIPcLm3EEEEviT0_T1_)
        /*03c8*/ 	.word	0x00000040


	//----- nvinfo : EIATTR_FRAME_SIZE
	.align		4
.L_199:
        /*03cc*/ 	.byte	0x04, 0x11
        /*03ce*/ 	.short	(.L_201 - .L_200)
	.align		4
.L_200:
        /*03d0*/ 	.word	index@($__internal_5_$__cuda_sm20_div_rn_f64_full)
        /*03d4*/ 	.word	0x00000000


	//----- nvinfo : EIATTR_FRAME_SIZE
	.align		4
.L_201:
        /*03d8*/ 	.byte	0x04, 0x11
        /*03da*/ 	.short	(.L_203 - .L_202)
	.align		4
.L_202:
        /*03dc*/ 	.word	index@(_ZN2at6native29vectorized_elementwise_kernelILi4EZZZNS0_26logit_backward_kernel_cudaERNS_18TensorIteratorBaseERKN3c106ScalarEENKUlvE_clEvENKUlvE_clEvEUlddE0_St5arrayIPcLm3EEEEviT0_T1_)
        /*03e0*/ 	.word	0x00000000


	//----- nvinfo : EIATTR_REGCOUNT
	.align		4
.L_203:
        /*03e4*/ 	.byte	0x04, 0x2f
        /*03e6*/ 	.short	(.L_205 - .L_204)
	.align		4
.L_204:
        /*03e8*/ 	.word	index@(_ZN2at6native29vectorized_elementwise_kernelILi2EZZZNS0_26logit_backward_kernel_cudaERNS_18TensorIteratorBaseERKN3c106ScalarEENKUlvE_clEvENKUlvE_clEvEUlddE0_St5arrayIPcLm3EEEEviT0_T1_)
        /*03ec*/ 	.word	0x00000040


	//----- nvinfo : EIATTR_FRAME_SIZE
	.align		4
.L_205:
        /*03f0*/ 	.byte	0x04, 0x11
        /*03f2*/ 	.short	(.L_207 - .L_206)
	.align		4
.L_206:
        /*03f4*/ 	.word	index@($__internal_4_$__cuda_sm20_div_rn_f64_full)
        /*03f8*/ 	.word	0x00000000


	//----- nvinfo : EIATTR_FRAME_SIZE
	.align		4
.L_207:
        /*03fc*/ 	.byte	0x04, 0x11
        /*03fe*/ 	.short	(.L_209 - .L_208)
	.align		4
.L_208:
        /*0400*/ 	.word	index@(_ZN2at6native29vectorized_elementwise_kernelILi2EZZZNS0_26logit_backward_kernel_cudaERNS_18TensorIteratorBaseERKN3c106ScalarEENKUlvE_clEvENKUlvE_clEvEUlddE0_St5arrayIPcLm3EEEEviT0_T1_)
        /*0404*/ 	.word	0x00000000


	//----- nvinfo : EIATTR_REGCOUNT
	.align		4
.L_209:
        /*0408*/ 	.byte	0x04, 0x2f
        /*040a*/ 	.short	(.L_211 - .L_210)
	.align		4
.L_210:
        /*040c*/ 	.word	index@(_ZN2at6native27unrolled_elementwise_kernelIZZZNS0_26logit_backward_kernel_cudaERNS_18TensorIteratorBaseERKN3c106ScalarEENKUlvE_clEvENKUlvE_clEvEUlddE0_St5arrayIPcLm3EELi4E23TrivialOffsetCalculatorILi2EjESE_ILi1EjENS0_6memory15LoadWithoutCastENSH_16StoreWithoutCastEEEviT_T0_T2_T3_T4_T5_)
        /*0410*/ 	.word	0x0000002b


	//----- nvinfo : EIATTR_FRAME_SIZE
	.align		4
.L_211:
        /*0414*/ 	.byte	0x04, 0x11
        /*0416*/ 	.short	(.L_213 - .L_212)
	.align		4
.L_212:
        /*0418*/ 	.word	index@($__internal_3_$__cuda_sm20_div_rn_f64_full)
        /*041c*/ 	.word	0x00000000


	//----- nvinfo : EIATTR_FRAME_SIZE
	.align		4
.L_213:
        /*0420*/ 	.byte	0x04, 0x11
        /*0422*/ 	.short	(.L_215 - .L_214)
	.align		4
.L_214:
        /*0424*/ 	.word	index@(_ZN2at6native27unrolled_elementwise_kernelIZZZNS0_26logit_backward_kernel_cudaERNS_18TensorIteratorBaseERKN3c106ScalarEENKUlvE_clEvENKUlvE_clEvEUlddE0_St5arrayIPcLm3EELi4E23TrivialOffsetCalculatorILi2EjESE_ILi1EjENS0_6memory15LoadWithoutCastENSH_16StoreWithoutCastEEEviT_T0_T2_T3_T4_T5_)
        /*0428*/ 	.word	0x00000000


	//----- nvinfo : EIATTR_REGCOUNT
	.align		4
.L_215:
        /*042c*/ 	.byte	0x04, 0x2f
        /*042e*/ 	.short	(.L_217 - .L_216)
	.align		4
.L_216:
        /*0430*/ 	.word	index@(_ZN2at6native18elementwise_kernelILi128ELi2EZNS0_22gpu_kernel_impl_nocastIZZZNS0_26logit_backward_kernel_cudaERNS_18TensorIteratorBaseERKN3c106ScalarEENKUlvE_clEvENKUlvE_clEvEUlddE0_EEvS4_RKT_EUliE_EEviT1_)
        /*0434*/ 	.word	0x0000001c


	//----- nvinfo : EIATTR_FRAME_SIZE
	.align		4
.L_217:
        /*0438*/ 	.byte	0x04, 0x11
        /*043a*/ 	.short	(.L_219 - .L_218)
	.align		4
.L_218:
        /*043c*/ 	.word	index@($__internal_2_$__cuda_sm20_div_rn_f64_full)
        /*0440*/ 	.word	0x00000000


	//----- nvinfo : EIATTR_FRAME_SIZE
	.align		4
.L_219:
        /*0444*/ 	.byte	0x04, 0x11
        /*0446*/ 	.short	(.L_221 - .L_220)
	.align		4
.L_220:
        /*0448*/ 	.word	index@(_ZN2at6native18elementwise_kernelILi128ELi2EZNS0_22gpu_kernel_impl_nocastIZZZNS0_26logit_backward_kernel_cudaERNS_18TensorIteratorBaseERKN3c106ScalarEENKUlvE_clEvENKUlvE_clEvEUlddE0_EEvS4_RKT_EUliE_EEviT1_)
        /*044c*/ 	.word	0x00000000


	//----- nvinfo : EIATTR_REGCOUNT
	.align		4
.L_221:
        /*0450*/ 	.byte	0x04, 0x2f
        /*0452*/ 	.short	(.L_223 - .L_222)
	.align		4
.L_222:
        /*0454*/ 	.word	index@(_ZN2at6native27unrolled_elementwise_kernelIZZZNS0_26logit_backward_kernel_cudaERNS_18TensorIteratorBaseERKN3c106ScalarEENKUlvE_clEvENKUlvE_clEvEUlddE0_St5arrayIPcLm3EELi4E23TrivialOffsetCalculatorILi2EjESE_ILi1EjENS0_6memory12LoadWithCastILi2EEENSH_13StoreWithCastILi1EEEEEviT_T0_T2_T3_T4_T5_)
        /*0458*/ 	.word	0x00000028


	//----- nvinfo : EIATTR_FRAME_SIZE
	.align		4
.L_223:
        /*045c*/ 	.byte	0x04, 0x11
        /*045e*/ 	.short	(.L_225 - .L_224)
	.align		4
.L_224:
        /*0460*/ 	.word	index@($__internal_1_$__cuda_sm20_div_rn_f64_full)
        /*0464*/ 	.word	0x00000008


	//----- nvinfo : EIATTR_FRAME_SIZE
	.align		4
.L_225:
        /*0468*/ 	.byte	0x04, 0x11
        /*046a*/ 	.short	(.L_227 - .L_226)
	.align		4
.L_226:
        /*046c*/ 	.word	index@(_ZN2at6native27unrolled_elementwise_kernelIZZZNS0_26logit_backward_kernel_cudaERNS_18TensorIteratorBaseERKN3c106ScalarEENKUlvE_clEvENKUlvE_clEvEUlddE0_St5arrayIPcLm3EELi4E23TrivialOffsetCalculatorILi2EjESE_ILi1EjENS0_6memory12LoadWithCastILi2EEENSH_13StoreWithCastILi1EEEEEviT_T0_T2_T3_T4_T5_)
        /*0470*/ 	.word	0x00000008


	//----- nvinfo : EIATTR_REGCOUNT
	.align		4
.L_227:
        /*0474*/ 	.byte	0x04, 0x2f
        /*0476*/ 	.short	(.L_229 - .L_228)
	.align		4
.L_228:
        /*0478*/ 	.word	index@(_ZN2at6native18elementwise_kernelILi128ELi4EZNS0_15gpu_kernel_implIZZZNS0_26logit_backward_kernel_cudaERNS_18TensorIteratorBaseERKN3c106ScalarEENKUlvE_clEvENKUlvE_clEvEUlddE0_EEvS4_RKT_EUliE_EEviT1_)
        /*047c*/ 	.word	0x0000001e


	//----- nvinfo : EIATTR_FRAME_SIZE
	.align		4
.L_229:
        /*0480*/ 	.byte	0x04, 0x11
        /*0482*/ 	.short	(.L_231 - .L_230)
	.align		4
.L_230:
        /*0484*/ 	.word	index@($__internal_0_$__cuda_sm20_div_rn_f64_full)
        /*0488*/ 	.word	0x00000000


	//----- nvinfo : EIATTR_FRAME_SIZE
	.align		4
.L_231:
        /*048c*/ 	.byte	0x04, 0x11
        /*048e*/ 	.short	(.L_233 - .L_232)
	.align		4
.L_232:
        /*0490*/ 	.word	index@(_ZN2at6native18elementwise_kernelILi128ELi4EZNS0_15gpu_kernel_implIZZZNS0_26logit_backward_kernel_cudaERNS_18TensorIteratorBaseERKN3c106ScalarEENKUlvE_clEvENKUlvE_clEvEUlddE0_EEvS4_RKT_EUliE_EEviT1_)
        /*0494*/ 	.word	0x00000000


	//----- nvinfo : EIATTR_REGCOUNT
	.align		4
.L_233:
        /*0498*/ 	.byte	0x04, 0x2f
        /*049a*/ 	.short	(.L_235 - .L_234)
	.align		4
.L_234:
        /*049c*/ 	.word	index@(_ZN2at6native29vectorized_elementwise_kernelILi8EZZZNS0_26logit_backward_kernel_cudaERNS_18TensorIteratorBaseERKN3c106ScalarEENKUlvE_clEvENKUlvE0_clEvEUlffE_St5arrayIPcLm3EEEEviT0_T1_)
        /*04a0*/ 	.word	0x00000020


	//----- nvinfo : EIATTR_FRAME_SIZE
	.align		4
.L_235:
        /*04a4*/ 	.byte	0x04, 0x11
        /*04a6*/ 	.short	(.L_237 - .L_236)
	.align		4
.L_236:
        /*04a8*/ 	.word	index@(_ZN2at6native29vectorized_elementwise_kernelILi8EZZZNS0_26logit_backward_kernel_cudaERNS_18TensorIteratorBaseERKN3c106ScalarEENKUlvE_clEvENKUlvE0_clEvEUlffE_St5arrayIPcLm3EEEEviT0_T1_)
        /*04ac*/ 	.word	0x00000000


	//----- nvinfo : EIATTR_REGCOUNT
	.align		4
.L_237:
        /*04b0*/ 	.byte	0x04, 0x2f
        /*04b2*/ 	.short	(.L_239 - .L_238)
	.align		4
.L_238:
        /*04b4*/ 	.word	index@(_ZN2at6native29vectorized_elementwise_kernelILi4EZZZNS0_26logit_backward_kernel_cudaERNS_18TensorIteratorBaseERKN3c106ScalarEENKUlvE_clEvENKUlvE0_clEvEUlffE_St5arrayIPcLm3EEEEviT0_T1_)
        /*04b8*/ 	.word	0x00000020


	//----- nvinfo : EIATTR_FRAME_SIZE
	.align		4
.L_239:
        /*04bc*/ 	.byte	0x04, 0x11
        /*04be*/ 	.short	(.L_241 - .L_240)
	.align		4
.L_240:
        /*04c0*/ 	.word	index@(_ZN2at6native29vectorized_elementwise_kernelILi4EZZZNS0_26logit_backward_kernel_cudaERNS_18TensorIteratorBaseERKN3c106ScalarEENKUlvE_clEvENKUlvE0_clEvEUlffE_St5arrayIPcLm3EEEEviT0_T1_)
        /*04c4*/ 	.word	0x00000000


	//----- nvinfo : EIATTR_REGCOUNT
	.align		4
.L_241:
        /*04c8*/ 	.byte	0x04, 0x2f
        /*04ca*/ 	.short	(.L_243 - .L_242)
	.align		4
.L_242:
        /*04cc*/ 	.word	index@(_ZN2at6native29vectorized_elementwise_kernelILi2EZZZNS0_26logit_backward_kernel_cudaERNS_18TensorIteratorBaseERKN3c106ScalarEENKUlvE_clEvENKUlvE0_clEvEUlffE_St5arrayIPcLm3EEEEviT0_T1_)
        /*04d0*/ 	.word	0x00000020


	//----- nvinfo : EIATTR_FRAME_SIZE
	.align		4
.L_243:
        /*04d4*/ 	.byte	0x04, 0x11
        /*04d6*/ 	.short	(.L_245 - .L_244)
	.align		4
.L_244:
        /*04d8*/ 	.word	index@(_ZN2at6native29vectorized_elementwise_kernelILi2EZZZNS0_26logit_backward_kernel_cudaERNS_18TensorIteratorBaseERKN3c106ScalarEENKUlvE_clEvENKUlvE0_clEvEUlffE_St5arrayIPcLm3EEEEviT0_T1_)
        /*04dc*/ 	.word	0x00000000


	//----- nvinfo : EIATTR_REGCOUNT
	.align		4
.L_245:
        /*04e0*/ 	.byte	0x04, 0x2f
        /*04e2*/ 	.short	(.L_247 - .L_246)
	.align		4
.L_246:
        /*04e4*/ 	.word	index@(_ZN2at6native27unrolled_elementwise_kernelIZZZNS0_26logit_backward_kernel_cudaERNS_18TensorIteratorBaseERKN3c106ScalarEENKUlvE_clEvENKUlvE0_clEvEUlffE_St5arrayIPcLm3EELi4E23TrivialOffsetCalculatorILi2EjESE_ILi1EjENS0_6memory15LoadWithoutCastENSH_16StoreWithoutCastEEEviT_T0_T2_T3_T4_T5_)
        /*04e8*/ 	.word	0x0000001c


	//----- nvinfo : EIATTR_FRAME_SIZE
	.align		4
.L_247:
        /*04ec*/ 	.byte	0x04, 0x11
        /*04ee*/ 	.short	(.L_249 - .L_248)
	.align		4
.L_248:
        /*04f0*/ 	.word	index@(_ZN2at6native27unrolled_elementwise_kernelIZZZNS0_26logit_backward_kernel_cudaERNS_18TensorIteratorBaseERKN3c106ScalarEENKUlvE_clEvENKUlvE0_clEvEUlffE_St5arrayIPcLm3EELi4E23TrivialOffsetCalculatorILi2EjESE_ILi1EjENS0_6memory15LoadWithoutCastENSH_16StoreWithoutCastEEEviT_T0_T2_T3_T4_T5_)
        /*04f4*/ 	.word	0x00000000


	//----- nvinfo : EIATTR_REGCOUNT
	.align		4
.L_249:
        /*04f8*/ 	.byte	0x04, 0x2f
        /*04fa*/ 	.short	(.L_251 - .L_250)
	.align		4
.L_250:
        /*04fc*/ 	.word	index@(_ZN2at6native18elementwise_kernelILi128ELi2EZNS0_22gpu_kernel_impl_nocastIZZZNS0_26logit_backward_kernel_cudaERNS_18TensorIteratorBaseERKN3c106ScalarEENKUlvE_clEvENKUlvE0_clEvEUlffE_EEvS4_RKT_EUliE_EEviT1_)
        /*0500*/ 	.word	0x00000012


	//----- nvinfo : EIATTR_FRAME_SIZE
	.align		4
.L_251:
        /*0504*/ 	.byte	0x04, 0x11
        /*0506*/ 	.short	(.L_253 - .L_252)
	.align		4
.L_252:
        /*0508*/ 	.word	index@(_ZN2at6native18elementwise_kernelILi128ELi2EZNS0_22gpu_kernel_impl_nocastIZZZNS0_26logit_backward_kernel_cudaERNS_18TensorIteratorBaseERKN3c106ScalarEENKUlvE_clEvENKUlvE0_clEvEUlffE_EEvS4_RKT_EUliE_EEviT1_)
        /*050c*/ 	.word	0x00000000


	//----- nvinfo : EIATTR_REGCOUNT
	.align		4
.L_253:
        /*0510*/ 	.byte	0x04, 0x2f
        /*0512*/ 	.short	(.L_255 - .L_254)
	.align		4
.L_254:
        /*0514*/ 	.word	index@(_ZN2at6native27unrolled_elementwise_kernelIZZZNS0_26logit_backward_kernel_cudaERNS_18TensorIteratorBaseERKN3c106ScalarEENKUlvE_clEvENKUlvE0_clEvEUlffE_St5arrayIPcLm3EELi4E23TrivialOffsetCalculatorILi2EjESE_ILi1EjENS0_6memory12LoadWithCastILi2EEENSH_13StoreWithCastILi1EEEEEviT_T0_T2_T3_T4_T5_)
        /*0518*/ 	.word	0x00000020


	//----- nvinfo : EIATTR_FRAME_SIZE
	.align		4
.L_255:
        /*051c*/ 	.byte	0x04, 0x11
        /*051e*/ 	.short	(.L_257 - .L_256)
	.align		4
.L_256:
        /*0520*/ 	.word	index@(_ZN2at6native27unrolled_elementwise_kernelIZZZNS0_26logit_backward_kernel_cudaERNS_18TensorIteratorBaseERKN3c106ScalarEENKUlvE_clEvENKUlvE0_clEvEUlffE_St5arrayIPcLm3EELi4E23TrivialOffsetCalculatorILi2EjESE_ILi1EjENS0_6memory12LoadWithCastILi2EEENSH_13StoreWithCastILi1EEEEEviT_T0_T2_T3_T4_T5_)
        /*0524*/ 	.word	0x00000000


	//----- nvinfo : EIATTR_REGCOUNT
	.align		4
.L_257:
        /*0528*/ 	.byte	0x04, 0x2f
        /*052a*/ 	.short	(.L_259 - .L_258)
	.align		4
.L_258:
        /*052c*/ 	.word	index@(_ZN2at6native18elementwise_kernelILi128ELi4EZNS0_15gpu_kernel_implIZZZNS0_26logit_backward_kernel_cudaERNS_18TensorIteratorBaseERKN3c106ScalarEENKUlvE_clEvENKUlvE0_clEvEUlffE_EEvS4_RKT_EUliE_EEviT1_)
        /*0530*/ 	.word	0x0000001a


	//----- nvinfo : EIATTR_FRAME_SIZE
	.align		4
.L_259:
        /*0534*/ 	.byte	0x04, 0x11
        /*0536*/ 	.short	(.L_261 - .L_260)
	.align		4
.L_260:
        /*0538*/ 	.word	index@(_ZN2at6native18elementwise_kernelILi128ELi4EZNS0_15gpu_kernel_implIZZZNS0_26logit_backward_kernel_cudaERNS_18TensorIteratorBaseERKN3c106ScalarEENKUlvE_clEvENKUlvE0_clEvEUlffE_EEvS4_RKT_EUliE_EEviT1_)
        /*053c*/ 	.word	0x00000000


	//----- nvinfo : EIATTR_REGCOUNT
	.align		4
.L_261:
        /*0540*/ 	.byte	0x04, 0x2f
        /*0542*/ 	.short	(.L_263 - .L_262)
	.align		4
.L_262:
        /*0544*/ 	.word	index@(_ZN2at6native29vectorized_elementwise_kernelILi8EZZZNS0_26logit_backward_kernel_cudaERNS_18TensorIteratorBaseERKN3c106ScalarEENKUlvE_clEvENKUlvE0_clEvEUlffE0_St5arrayIPcLm3EEEEviT0_T1_)
        /*0548*/ 	.word	0x00000020


	//----- nvinfo : EIATTR_FRAME_SIZE
	.align		4
.L_263:
        /*054c*/ 	.byte	0x04, 0x11
        /*054e*/ 	.short	(.L_265 - .L_264)
	.align		4
.L_264:
        /*0550*/ 	.word	index@(_ZN2at6native29vectorized_elementwise_kernelILi8EZZZNS0_26logit_backward_kernel_cudaERNS_18TensorIteratorBaseERKN3c106ScalarEENKUlvE_clEvENKUlvE0_clEvEUlffE0_St5arrayIPcLm3EEEEviT0_T1_)
        /*0554*/ 	.word	0x00000000


	//----- nvinfo : EIATTR_REGCOUNT
	.align		4
.L_265:
        /*0558*/ 	.byte	0x04, 0x2f
        /*055a*/ 	.short	(.L_267 - .L_266)
	.align		4
.L_266:
        /*055c*/ 	.word	index@(_ZN2at6native29vectorized_elementwise_kernelILi4EZZZNS0_26logit_backward_kernel_cudaERNS_18TensorIteratorBaseERKN3c106ScalarEENKUlvE_clEvENKUlvE0_clEvEUlffE0_St5arrayIPcLm3EEEEviT0_T1_)
        /*0560*/ 	.word	0x00000020


	//----- nvinfo : EIATTR_FRAME_SIZE
	.align		4
.L_267:
        /*0564*/ 	.byte	0x04, 0x11
        /*0566*/ 	.short	(.L_269 - .L_268)
	.align		4
.L_268:
        /*0568*/ 	.word	index@(_ZN2at6native29vectorized_elementwise_kernelILi4EZZZNS0_26logit_backward_kernel_cudaERNS_18TensorIteratorBaseERKN3c106ScalarEENKUlvE_clEvENKUlvE0_clEvEUlffE0_St5arrayIPcLm3EEEEviT0_T1_)
        /*056c*/ 	.word	0x00000000


	//----- nvinfo : EIATTR_REGCOUNT
	.align		4
.L_269:
        /*0570*/ 	.byte	0x04, 0x2f
        /*0572*/ 	.short	(.L_271 - .L_270)
	.align		4
.L_270:
        /*0574*/ 	.word	index@(_ZN2at6native29vectorized_elementwise_kernelILi2EZZZNS0_26logit_backward_kernel_cudaERNS_18TensorIteratorBaseERKN3c106ScalarEENKUlvE_clEvENKUlvE0_clEvEUlffE0_St5arrayIPcLm3EEEEviT0_T1_)
        /*0578*/ 	.word	0x00000020


	//----- nvinfo : EIATTR_FRAME_SIZE
	.align		4
.L_271:
        /*057c*/ 	.byte	0x04, 0x11
        /*057e*/ 	.short	(.L_273 - .L_272)
	.align		4
.L_272:
        /*0580*/ 	.word	index@(_ZN2at6native29vectorized_elementwise_kernelILi2EZZZNS0_26logit_backward_kernel_cudaERNS_18TensorIteratorBaseERKN3c106ScalarEENKUlvE_clEvENKUlvE0_clEvEUlffE0_St5arrayIPcLm3EEEEviT0_T1_)
        /*0584*/ 	.word	0x00000000


	//----- nvinfo : EIATTR_REGCOUNT
	.align		4
.L_273:
        /*0588*/ 	.byte	0x04, 0x2f
        /*058a*/ 	.short	(.L_275 - .L_274)
	.align		4
.L_274:
        /*058c*/ 	.word	index@(_ZN2at6native27unrolled_elementwise_kernelIZZZNS0_26logit_backward_kernel_cudaERNS_18TensorIteratorBaseERKN3c106ScalarEENKUlvE_clEvENKUlvE0_clEvEUlffE0_St5arrayIPcLm3EELi4E23TrivialOffsetCalculatorILi2EjESE_ILi1EjENS0_6memory15LoadWithoutCastENSH_16StoreWithoutCastEEEviT_T0_T2_T3_T4_T5_)
        /*0590*/ 	.word	0x0000001c


	//----- nvinfo : EIATTR_FRAME_SIZE
	.align		4
.L_275:
        /*0594*/ 	.byte	0x04, 0x11
        /*0596*/ 	.short	(.L_277 - .L_276)
	.align		4
.L_276:
        /*0598*/ 	.word	index@(_ZN2at6native27unrolled_elementwise_kernelIZZZNS0_26logit_backward_kernel_cudaERNS_18TensorIteratorBaseERKN3c106ScalarEENKUlvE_clEvENKUlvE0_clEvEUlffE0_St5arrayIPcLm3EELi4E23TrivialOffsetCalculatorILi2EjESE_ILi1EjENS0_6memory15LoadWithoutCastENSH_16StoreWithoutCastEEEviT_T0_T2_T3_T4_T5_)
        /*059c*/ 	.word	0x00000000


	//----- nvinfo : EIATTR_REGCOUNT
	.align		4
.L_277:
        /*05a0*/ 	.byte	0x04, 0x2f
        /*05a2*/ 	.short	(.L_279 - .L_278)
	.align		4
.L_278:
        /*05a4*/ 	.word	index@(_ZN2at6native18elementwise_kernelILi128ELi2EZNS0_22gpu_kernel_impl_nocastIZZZNS0_26logit_backward_kernel_cudaERNS_18TensorIteratorBaseERKN3c106ScalarEENKUlvE_clEvENKUlvE0_clEvEUlffE0_EEvS4_RKT_EUliE_EEviT1_)
        /*05a8*/ 	.word	0x00000012


	//----- nvinfo : EIATTR_FRAME_SIZE
	.align		4
.L_279:
        /*05ac*/ 	.byte	0x04, 0x11
        /*05ae*/ 	.short	(.L_281 - .L_280)
	.align		4
.L_280:
        /*05b0*/ 	.word	index@(_ZN2at6native18elementwise_kernelILi128ELi2EZNS0_22gpu_kernel_impl_nocastIZZZNS0_26logit_backward_kernel_cudaERNS_18TensorIteratorBaseERKN3c106ScalarEENKUlvE_clEvENKUlvE0_clEvEUlffE0_EEvS4_RKT_EUliE_EEviT1_)
        /*05b4*/ 	.word	0x00000000


	//----- nvinfo : EIATTR_REGCOUNT
	.align		4
.L_281:
        /*05b8*/ 	.byte	0x04, 0x2f
        /*05ba*/ 	.short	(.L_283 - .L_282)
	.align		4
.L_282:
        /*05bc*/ 	.word	index@(_ZN2at6native27unrolled_elementwise_kernelIZZZNS0_26logit_backward_kernel_cudaERNS_18TensorIteratorBaseERKN3c106ScalarEENKUlvE_clEvENKUlvE0_clEvEUlffE0_St5arrayIPcLm3EELi4E23TrivialOffsetCalculatorILi2EjESE_ILi1EjENS0_6memory12LoadWithCastILi2EEENSH_13StoreWithCastILi1EEEEEviT_T0_T2_T3_T4_T5_)
        /*05c0*/ 	.word	0x00000020


	//----- nvinfo : EIATTR_FRAME_SIZE
	.align		4
.L_283:
        /*05c4*/ 	.byte	0x04, 0x11
        /*05c6*/ 	.short	(.L_285 - .L_284)
	.align		4
.L_284:
        /*05c8*/ 	.word	index@(_ZN2at6native27unrolled_elementwise_kernelIZZZNS0_26logit_backward_kernel_cudaERNS_18TensorIteratorBaseERKN3c106ScalarEENKUlvE_clEvENKUlvE0_clEvEUlffE0_St5arrayIPcLm3EELi4E23TrivialOffsetCalculatorILi2EjESE_ILi1EjENS0_6memory12LoadWithCastILi2EEENSH_13StoreWithCastILi1EEEEEviT_T0_T2_T3_T4_T5_)
        /*05cc*/ 	.word	0x00000000


	//----- nvinfo : EIATTR_REGCOUNT
	.align		4
.L_285:
        /*05d0*/ 	.byte	0x04, 0x2f
        /*05d2*/ 	.short	(.L_287 - .L_286)
	.align		4
.L_286:
        /*05d4*/ 	.word	index@(_ZN2at6native18elementwise_kernelILi128ELi4EZNS0_15gpu_kernel_implIZZZNS0_26logit_backward_kernel_cudaERNS_18TensorIteratorBaseERKN3c106ScalarEENKUlvE_clEvENKUlvE0_clEvEUlffE0_EEvS4_RKT_EUliE_EEviT1_)
        /*05d8*/ 	.word	0x0000001a


	//----- nvinfo : EIATTR_FRAME_SIZE
	.align		4
.L_287:
        /*05dc*/ 	.byte	0x04, 0x11
        /*05de*/ 	.short	(.L_289 - .L_288)
	.align		4
.L_288:
        /*05e0*/ 	.word	index@(_ZN2at6native18elementwise_kernelILi128ELi4EZNS0_15gpu_kernel_implIZZZNS0_26logit_backward_kernel_cudaERNS_18TensorIteratorBaseERKN3c106ScalarEENKUlvE_clEvENKUlvE0_clEvEUlffE0_EEvS4_RKT_EUliE_EEviT1_)
        /*05e4*/ 	.word	0x00000000


	//----- nvinfo : EIATTR_REGCOUNT
	.align		4
.L_289:
        /*05e8*/ 	.byte	0x04, 0x2f
        /*05ea*/ 	.short	(.L_291 - .L_290)
	.align		4
.L_290:
        /*05ec*/ 	.word	index@(_ZN2at6native29vectorized_elementwise_kernelILi8EZZZNS0_26logit_backward_kernel_cudaERNS_18TensorIteratorBaseERKN3c106ScalarEENKUlvE_clEvENKUlvE1_clEvEUlNS4_4HalfESA_E_St5arrayIPcLm3EEEEviT0_T1_)
        /*05f0*/ 	.word	0x0000001e


	//----- nvinfo : EIATTR_FRAME_SIZE
	.align		4
.L_291:
        /*05f4*/ 	.byte	0x04, 0x11
        /*05f6*/ 	.short	(.L_293 - .L_292)
	.align		4
.L_292:
        /*05f8*/ 	.word	index@(_ZN2at6native29vectorized_elementwise_kernelILi8EZZZNS0_26logit_backward_kernel_cudaERNS_18TensorIteratorBaseERKN3c106ScalarEENKUlvE_clEvENKUlvE1_clEvEUlNS4_4HalfESA_E_St5arrayIPcLm3EEEEviT0_T1_)
        /*05fc*/ 	.word	0x00000000


	//----- nvinfo : EIATTR_REGCOUNT
	.align		4
.L_293:
        /*0600*/ 	.byte	0x04, 0x2f
        /*0602*/ 	.short	(.L_295 - .L_294)
	.align		4
.L_294:
        /*0604*/ 	.word	index@(_ZN2at6native29vectorized_elementwise_kernelILi4EZZZNS0_26logit_backward_kernel_cudaERNS_18TensorIteratorBaseERKN3c106ScalarEENKUlvE_clEvENKUlvE1_clEvEUlNS4_4HalfESA_E_St5arrayIPcLm3EEEEviT0_T1_)
        /*0608*/ 	.word	0x0000001e


	//----- nvinfo : EIATTR_FRAME_SIZE
	.align		4
.L_295:
        /*060c*/ 	.byte	0x04, 0x11
        /*060e*/ 	.short	(.L_297 - .L_296)
	.align		4
.L_296:
        /*0610*/ 	.word	index@(_ZN2at6native29vectorized_elementwise_kernelILi4EZZZNS0_26logit_backward_kernel_cudaERNS_18TensorIteratorBaseERKN3c106ScalarEENKUlvE_clEvENKUlvE1_clEvEUlNS4_4HalfESA_E_St5arrayIPcLm3EEEEviT0_T1_)
        /*0614*/ 	.word	0x00000000


	//----- nvinfo : EIATTR_REGCOUNT
	.align		4
.L_297:
        /*0618*/ 	.byte	0x04, 0x2f
        /*061a*/ 	.short	(.L_299 - .L_298)
	.align		4
.L_298:
        /*061c*/ 	.word	index@(_ZN2at6native29vectorized_elementwise_kernelILi2EZZZNS0_26logit_backward_kernel_cudaERNS_18TensorIteratorBaseERKN3c106ScalarEENKUlvE_clEvENKUlvE1_clEvEUlNS4_4HalfESA_E_St5arrayIPcLm3EEEEviT0_T1_)
        /*0620*/ 	.word	0x0000001e


	//----- nvinfo : EIATTR_FRAME_SIZE
	.align		4
.L_299:
        /*0624*/ 	.byte	0x04, 0x11
        /*0626*/ 	.short	(.L_301 - .L_300)
	.align		4
.L_300:
        /*0628*/ 	.word	index@(_ZN2at6native29vectorized_elementwise_kernelILi2EZZZNS0_26logit_backward_kernel_cudaERNS_18TensorIteratorBaseERKN3c106ScalarEENKUlvE_clEvENKUlvE1_clEvEUlNS4_4HalfESA_E_St5arrayIPcLm3EEEEviT0_T1_)
        /*062c*/ 	.word	0x00000000


	//----- nvinfo : EIATTR_REGCOUNT
	.align		4
.L_301:
        /*0630*/ 	.byte	0x04, 0x2f
        /*0632*/ 	.short	(.L_303 - .L_302)
	.align		4
.L_302:
        /*0634*/ 	.word	index@(_ZN2at6native27unrolled_elementwise_kernelIZZZNS0_26logit_backward_kernel_cudaERNS_18TensorIteratorBaseERKN3c106ScalarEENKUlvE_clEvENKUlvE1_clEvEUlNS4_4HalfESA_E_St5arrayIPcLm3EELi4E23TrivialOffsetCalculatorILi2EjESF_ILi1EjENS0_6memory15LoadWithoutCastENSI_16StoreWithoutCastEEEviT_T0_T2_T3_T4_T5_)
        /*0638*/ 	.word	0x0000001c


	//----- nvinfo : EIATTR_FRAME_SIZE
	.align		4
.L_303:
        /*063c*/ 	.byte	0x04, 0x11
        /*063e*/ 	.short	(.L_305 - .L_304)
	.align		4
.L_304:
        /*0640*/ 	.word	index@(_ZN2at6native27unrolled_elementwise_kernelIZZZNS0_26logit_backward_kernel_cudaERNS_18TensorIteratorBaseERKN3c106ScalarEENKUlvE_clEvENKUlvE1_clEvEUlNS4_4HalfESA_E_St5arrayIPcLm3EELi4E23TrivialOffsetCalculatorILi2EjESF_ILi1EjENS0_6memory15LoadWithoutCastENSI_16StoreWithoutCastEEEviT_T0_T2_T3_T4_T5_)
        /*0644*/ 	.word	0x00000000


	//----- nvinfo : EIATTR_REGCOUNT
	.align		4
.L_305:
        /*0648*/ 	.byte	0x04, 0x2f
        /*064a*/ 	.short	(.L_307 - .L_306)
	.align		4
.L_306:
        /*064c*/ 	.word	index@(_ZN2at6native18elementwise_kernelILi128ELi4EZNS0_22gpu_kernel_impl_nocastIZZZNS0_26logit_backward_kernel_cudaERNS_18TensorIteratorBaseERKN3c106ScalarEENKUlvE_clEvENKUlvE1_clEvEUlNS5_4HalfESB_E_EEvS4_RKT_EUliE_EEviT1_)
        /*0650*/ 	.word	0x00000012


	//----- nvinfo : EIATTR_FRAME_SIZE
	.align		4
.L_307:
        /*0654*/ 	.byte	0x04, 0x11
        /*0656*/ 	.short	(.L_309 - .L_308)
	.align		4
.L_308:
        /*0658*/ 	.word	index@(_ZN2at6native18elementwise_kernelILi128ELi4EZNS0_22gpu_kernel_impl_nocastIZZZNS0_26logit_backward_kernel_cudaERNS_18TensorIteratorBaseERKN3c106ScalarEENKUlvE_clEvENKUlvE1_clEvEUlNS5_4HalfESB_E_EEvS4_RKT_EUliE_EEviT1_)
        /*065c*/ 	.word	0x00000000


	//----- nvinfo : EIATTR_REGCOUNT
	.align		4
.L_309:
        /*0660*/ 	.byte	0x04, 0x2f
        /*0662*/ 	.short	(.L_311 - .L_310)
	.align		4
.L_310:
        /*0664*/ 	.word	index@(_ZN2at6native27unrolled_elementwise_kernelIZZZNS0_26logit_backward_kernel_cudaERNS_18TensorIteratorBaseERKN3c106ScalarEENKUlvE_clEvENKUlvE1_clEvEUlNS4_4HalfESA_E_St5arrayIPcLm3EELi4E23TrivialOffsetCalculatorILi2EjESF_ILi1EjENS0_6memory12LoadWithCastILi2EEENSI_13StoreWithCastILi1EEEEEviT_T0_T2_T3_T4_T5_)
        /*0668*/ 	.word	0x0000001f


	//----- nvinfo : EIATTR_FRAME_SIZE
	.align		4
.L_311:
        /*066c*/ 	.byte	0x04, 0x11
        /*066e*/ 	.short	(.L_313 - .L_312)
	.align		4
.L_312:
        /*0670*/ 	.word	index@(_ZN2at6native27unrolled_elementwise_kernelIZZZNS0_26logit_backward_kernel_cudaERNS_18TensorIteratorBaseERKN3c106ScalarEENKUlvE_clEvENKUlvE1_clEvEUlNS4_4HalfESA_E_St5arrayIPcLm3EELi4E23TrivialOffsetCalculatorILi2EjESF_ILi1EjENS0_6memory12LoadWithCastILi2EEENSI_13StoreWithCastILi1EEEEEviT_T0_T2_T3_T4_T5_)
        /*0674*/ 	.word	0x00000000


	//----- nvinfo : EIATTR_REGCOUNT
	.align		4
.L_313:
        /*0678*/ 	.byte	0x04, 0x2f
        /*067a*/ 	.short	(.L_315 - .L_314)
	.align		4
.L_314:
        /*067c*/ 	.word	index@(_ZN2at6native18elementwise_kernelILi128ELi4EZNS0_15gpu_kernel_implIZZZNS0_26logit_backward_kernel_cudaERNS_18TensorIteratorBaseERKN3c106ScalarEENKUlvE_clEvENKUlvE1_clEvEUlNS5_4HalfESB_E_EEvS4_RKT_EUliE_EEviT1_)
        /*0680*/ 	.word	0x0000001a


	//----- nvinfo : EIATTR_FRAME_SIZE
	.align		4
.L_315:
        /*0684*/ 	.byte	0x04, 0x11
        /*0686*/ 	.short	(.L_317 - .L_316)
	.align		4
.L_316:
        /*0688*/ 	.word	index@(_ZN2at6native18elementwise_kernelILi128ELi4EZNS0_15gpu_kernel_implIZZZNS0_26logit_backward_kernel_cudaERNS_18TensorIteratorBaseERKN3c106ScalarEENKUlvE_clEvENKUlvE1_clEvEUlNS5_4HalfESB_E_EEvS4_RKT_EUliE_EEviT1_)
        /*068c*/ 	.word	0x00000000


	//----- nvinfo : EIATTR_REGCOUNT
	.align		4
.L_317:
        /*0690*/ 	.byte	0x04, 0x2f
        /*0692*/ 	.short	(.L_319 - .L_318)
	.align		4
.L_318:
        /*0694*/ 	.word	index@(_ZN2at6native29vectorized_elementwise_kernelILi8EZZZNS0_26logit_backward_kernel_cudaERNS_18TensorIteratorBaseERKN3c106ScalarEENKUlvE_clEvENKUlvE1_clEvEUlNS4_4HalfESA_E0_St5arrayIPcLm3EEEEviT0_T1_)
        /*0698*/ 	.word	0x0000001e


	//----- nvinfo : EIATTR_FRAME_SIZE
	.align		4
.L_319:
        /*069c*/ 	.byte	0x04, 0x11
        /*069e*/ 	.short	(.L_321 - .L_320)
	.align		4
.L_320:
        /*06a0*/ 	.word	index@(_ZN2at6native29vectorized_elementwise_kernelILi8EZZZNS0_26logit_backward_kernel_cudaERNS_18TensorIteratorBaseERKN3c106ScalarEENKUlvE_clEvENKUlvE1_clEvEUlNS4_4HalfESA_E0_St5arrayIPcLm3EEEEviT0_T1_)
        /*06a4*/ 	.word	0x00000000


	//----- nvinfo : EIATTR_REGCOUNT
	.align		4
.L_321:
        /*06a8*/ 	.byte	0x04, 0x2f
        /*06aa*/ 	.short	(.L_323 - .L_322)
	.align		4
.L_322:
        /*06ac*/ 	.word	index@(_ZN2at6native29vectorized_elementwise_kernelILi4EZZZNS0_26logit_backward_kernel_cudaERNS_18TensorIteratorBaseERKN3c106ScalarEENKUlvE_clEvENKUlvE1_clEvEUlNS4_4HalfESA_E0_St5arrayIPcLm3EEEEviT0_T1_)
        /*06b0*/ 	.word	0x0000001e


	//----- nvinfo : EIATTR_FRAME_SIZE
	.align		4
.L_323:
        /*06b4*/ 	.byte	0x04, 0x11
        /*06b6*/ 	.short	(.L_325 - .L_324)
	.align		4
.L_324:
        /*06b8*/ 	.word	index@(_ZN2at6native29vectorized_elementwise_kernelILi4EZZZNS0_26logit_backward_kernel_cudaERNS_18TensorIteratorBaseERKN3c106ScalarEENKUlvE_clEvENKUlvE1_clEvEUlNS4_4HalfESA_E0_St5arrayIPcLm3EEEEviT0_T1_)
        /*06bc*/ 	.word	0x00000000


	//----- nvinfo : EIATTR_REGCOUNT
	.align		4
.L_325:
        /*06c0*/ 	.byte	0x04, 0x2f
        /*06c2*/ 	.short	(.L_327 - .L_326)
	.align		4
.L_326:
        /*06c4*/ 	.word	index@(_ZN2at6native29vectorized_elementwise_kernelILi2EZZZNS0_26logit_backward_kernel_cudaERNS_18TensorIteratorBaseERKN3c106ScalarEENKUlvE_clEvENKUlvE1_clEvEUlNS4_4HalfESA_E0_St5arrayIPcLm3EEEEviT0_T1_)
        /*06c8*/ 	.word	0x0000001e


	//----- nvinfo : EIATTR_FRAME_SIZE
	.align		4
.L_327:
        /*06cc*/ 	.byte	0x04, 0x11
        /*06ce*/ 	.short	(.L_329 - .L_328)
	.align		4
.L_328:
        /*06d0*/ 	.word	index@(_ZN2at6native29vectorized_elementwise_kernelILi2EZZZNS0_26logit_backward_kernel_cudaERNS_18TensorIteratorBaseERKN3c106ScalarEENKUlvE_clEvENKUlvE1_clEvEUlNS4_4HalfESA_E0_St5arrayIPcLm3EEEEviT0_T1_)
        /*06d4*/ 	.word	0x00000000


	//----- nvinfo : EIATTR_REGCOUNT
	.align		4
.L_329:
        /*06d8*/ 	.byte	0x04, 0x2f
        /*06da*/ 	.short	(.L_331 - .L_330)
	.align		4
.L_330:
        /*06dc*/ 	.word	index@(_ZN2at6native27unrolled_elementwise_kernelIZZZNS0_26logit_backward_kernel_cudaERNS_18TensorIteratorBaseERKN3c106ScalarEENKUlvE_clEvENKUlvE1_clEvEUlNS4_4HalfESA_E0_St5arrayIPcLm3EELi4E23TrivialOffsetCalculatorILi2EjESF_ILi1EjENS0_6memory15LoadWithoutCastENSI_16StoreWithoutCastEEEviT_T0_T2_T3_T4_T5_)
        /*06e0*/ 	.word	0x0000001c


	//----- nvinfo : EIATTR_FRAME_SIZE
	.align		4
.L_331:
        /*06e4*/ 	.byte	0x04, 0x11
        /*06e6*/ 	.short	(.L_333 - .L_332)
	.align		4
.L_332:
        /*06e8*/ 	.word	index@(_ZN2at6native27unrolled_elementwise_kernelIZZZNS0_26logit_backward_kernel_cudaERNS_18TensorIteratorBaseERKN3c106ScalarEENKUlvE_clEvENKUlvE1_clEvEUlNS4_4HalfESA_E0_St5arrayIPcLm3EELi4E23TrivialOffsetCalculatorILi2EjESF_ILi1EjENS0_6memory15LoadWithoutCastENSI_16StoreWithoutCastEEEviT_T0_T2_T3_T4_T5_)
        /*06ec*/ 	.word	0x00000000


	//----- nvinfo : EIATTR_REGCOUNT
	.align		4
.L_333:
        /*06f0*/ 	.byte	0x04, 0x2f
        /*06f2*/ 	.short	(.L_335 - .L_334)
	.align		4
.L_334:
        /*06f4*/ 	.word	index@(_ZN2at6native18elementwise_kernelILi128ELi4EZNS0_22gpu_kernel_impl_nocastIZZZNS0_26logit_backward_kernel_cudaERNS_18TensorIteratorBaseERKN3c106ScalarEENKUlvE_clEvENKUlvE1_clEvEUlNS5_4HalfESB_E0_EEvS4_RKT_EUliE_EEviT1_)
        /*06f8*/ 	.word	0x00000012


	//----- nvinfo : EIATTR_FRAME_SIZE
	.align		4
.L_335:
        /*06fc*/ 	.byte	0x04, 0x11
        /*06fe*/ 	.short	(.L_337 - .L_336)
	.align		4
.L_336:
        /*0700*/ 	.word	index@(_ZN2at6native18elementwise_kernelILi128ELi4EZNS0_22gpu_kernel_impl_nocastIZZZNS0_26logit_backward_kernel_cudaERNS_18TensorIteratorBaseERKN3c106ScalarEENKUlvE_clEvENKUlvE1_clEvEUlNS5_4HalfESB_E0_EEvS4_RKT_EUliE_EEviT1_)
        /*0704*/ 	.word	0x00000000


	//----- nvinfo : EIATTR_REGCOUNT
	.align		4
.L_337:
        /*0708*/ 	.byte	0x04, 0x2f
        /*070a*/ 	.short	(.L_339 - .L_338)
	.align		4
.L_338:
        /*070c*/ 	.word	index@(_ZN2at6native27unrolled_elementwise_kernelIZZZNS0_26logit_backward_kernel_cudaERNS_18TensorIteratorBaseERKN3c106ScalarEENKUlvE_clEvENKUlvE1_clEvEUlNS4_4HalfESA_E0_St5arrayIPcLm3EELi4E23TrivialOffsetCalculatorILi2EjESF_ILi1EjENS0_6memory12LoadWithCastILi2EEENSI_13StoreWithCastILi1EEEEEviT_T0_T2_T3_T4_T5_)
        /*0710*/ 	.word	0x0000001f


	//----- nvinfo : EIATTR_FRAME_SIZE
	.align		4
.L_339:
        /*0714*/ 	.byte	0x04, 0x11
        /*0716*/ 	.short	(.L_341 - .L_340)
	.align		4
.L_340:
        /*0718*/ 	.word	index@(_ZN2at6native27unrolled_elementwise_kernelIZZZNS0_26logit_backward_kernel_cudaERNS_18TensorIteratorBaseERKN3c106ScalarEENKUlvE_clEvENKUlvE1_clEvEUlNS4_4HalfESA_E0_St5arrayIPcLm3EELi4E23TrivialOffsetCalculatorILi2EjESF_ILi1EjENS0_6memory12LoadWithCastILi2EEENSI_13StoreWithCastILi1EEEEEviT_T0_T2_T3_T4_T5_)
        /*071c*/ 	.word	0x00000000


	//----- nvinfo : EIATTR_REGCOUNT
	.align		4
.L_341:
        /*0720*/ 	.byte	0x04, 0x2f
        /*0722*/ 	.short	(.L_343 - .L_342)
	.align		4
.L_342:
        /*0724*/ 	.word	index@(_ZN2at6native18elementwise_kernelILi128ELi4EZNS0_15gpu_kernel_implIZZZNS0_26logit_backward_kernel_cudaERNS_18TensorIteratorBaseERKN3c106ScalarEENKUlvE_clEvENKUlvE1_clEvEUlNS5_4HalfESB_E0_EEvS4_RKT_EUliE_EEviT1_)
        /*0728*/ 	.word	0x0000001a


	//----- nvinfo : EIATTR_FRAME_SIZE
	.align		4
.L_343:
        /*072c*/ 	.byte	0x04, 0x11
        /*072e*/ 	.short	(.L_345 - .L_344)
	.align		4
.L_344:
        /*0730*/ 	.word	index@(_ZN2at6native18elementwise_kernelILi128ELi4EZNS0_15gpu_kernel_implIZZZNS0_26logit_backward_kernel_cudaERNS_18TensorIteratorBaseERKN3c106ScalarEENKUlvE_clEvENKUlvE1_clEvEUlNS5_4HalfESB_E0_EEvS4_RKT_EUliE_EEviT1_)
        /*0734*/ 	.word	0x00000000


	//----- nvinfo : EIATTR_REGCOUNT
	.align		4
.L_345:
        /*0738*/ 	.byte	0x04, 0x2f
        /*073a*/ 	.short	(.L_347 - .L_346)
	.align		4
.L_346:
        /*073c*/ 	.word	index@(_ZN2at6native29vectorized_elementwise_kernelILi8EZZZNS0_26logit_backward_kernel_cudaERNS_18TensorIteratorBaseERKN3c106ScalarEENKUlvE_clEvENKUlvE2_clEvEUlNS4_8BFloat16ESA_E_St5arrayIPcLm3EEEEviT0_T1_)
        /*0740*/ 	.word	0x0000001e


	//----- nvinfo : EIATTR_FRAME_SIZE
	.align		4
.L_347:
        /*0744*/ 	.byte	0x04, 0x11
        /*0746*/ 	.short	(.L_349 - .L_348)
	.align		4
.L_348:
        /*0748*/ 	.word	index@(_ZN2at6native29vectorized_elementwise_kernelILi8EZZZNS0_26logit_backward_kernel_cudaERNS_18TensorIteratorBaseERKN3c106ScalarEENKUlvE_clEvENKUlvE2_clEvEUlNS4_8BFloat16ESA_E_St5arrayIPcLm3EEEEviT0_T1_)
        /*074c*/ 	.word	0x00000000


	//----- nvinfo : EIATTR_REGCOUNT
	.align		4
.L_349:
        /*0750*/ 	.byte	0x04, 0x2f
        /*0752*/ 	.short	(.L_351 - .L_350)
	.align		4
.L_350:
        /*0754*/ 	.word	index@(_ZN2at6native29vectorized_elementwise_kernelILi4EZZZNS0_26logit_backward_kernel_cudaERNS_18TensorIteratorBaseERKN3c106ScalarEENKUlvE_clEvENKUlvE2_clEvEUlNS4_8BFloat16ESA_E_St5arrayIPcLm3EEEEviT0_T1_)
        /*0758*/ 	.word	0x0000001e


	//----- nvinfo : EIATTR_FRAME_SIZE
	.align		4
.L_351:
        /*075c*/ 	.byte	0x04, 0x11
        /*075e*/ 	.short	(.L_353 - .L_352)
	.align		4
.L_352:
        /*0760*/ 	.word	index@(_ZN2at6native29vectorized_elementwise_kernelILi4EZZZNS0_26logit_backward_kernel_cudaERNS_18TensorIteratorBaseERKN3c106ScalarEENKUlvE_clEvENKUlvE2_clEvEUlNS4_8BFloat16ESA_E_St5arrayIPcLm3EEEEviT0_T1_)
        /*0764*/ 	.word	0x00000000


	//----- nvinfo : EIATTR_REGCOUNT
	.align		4
.L_353:
        /*0768*/ 	.byte	0x04, 0x2f
        /*076a*/ 	.short	(.L_355 - .L_354)
	.align		4
.L_354:
        /*076c*/ 	.word	index@(_ZN2at6native29vectorized_elementwise_kernelILi2EZZZNS0_26logit_backward_kernel_cudaERNS_18TensorIteratorBaseERKN3c106ScalarEENKUlvE_clEvENKUlvE2_clEvEUlNS4_8BFloat16ESA_E_St5arrayIPcLm3EEEEviT0_T1_)
        /*0770*/ 	.word	0x0000001e


	//----- nvinfo : EIATTR_FRAME_SIZE
	.align		4
.L_355:
        /*0774*/ 	.byte	0x04, 0x11
        /*0776*/ 	.short	(.L_357 - .L_356)
	.align		4
.L_356:
        /*0778*/ 	.word	index@(_ZN2at6native29vectorized_elementwise_kernelILi2EZZZNS0_26logit_backward_kernel_cudaERNS_18TensorIteratorBaseERKN3c106ScalarEENKUlvE_clEvENKUlvE2_clEvEUlNS4_8BFloat16ESA_E_St5arrayIPcLm3EEEEviT0_T1_)
        /*077c*/ 	.word	0x00000000


	//----- nvinfo : EIATTR_REGCOUNT
	.align		4
.L_357:
        /*0780*/ 	.byte	0x04, 0x2f
        /*0782*/ 	.short	(.L_359 - .L_358)
	.align		4
.L_358:
        /*0784*/ 	.word	index@(_ZN2at6native27unrolled_elementwise_kernelIZZZNS0_26logit_backward_kernel_cudaERNS_18TensorIteratorBaseERKN3c106ScalarEENKUlvE_clEvENKUlvE2_clEvEUlNS4_8BFloat16ESA_E_St5arrayIPcLm3EELi4E23TrivialOffsetCalculatorILi2EjESF_ILi1EjENS0_6memory15LoadWithoutCastENSI_16StoreWithoutCastEEEviT_T0_T2_T3_T4_T5_)
        /*0788*/ 	.word	0x0000001c


	//----- nvinfo : EIATTR_FRAME_SIZE
	.align		4
.L_359:
        /*078c*/ 	.byte	0x04, 0x11
        /*078e*/ 	.short	(.L_361 - .L_360)
	.align		4
.L_360:
        /*0790*/ 	.word	index@(_ZN2at6native27unrolled_elementwise_kernelIZZZNS0_26logit_backward_kernel_cudaERNS_18TensorIteratorBaseERKN3c106ScalarEENKUlvE_clEvENKUlvE2_clEvEUlNS4_8BFloat16ESA_E_St5arrayIPcLm3EELi4E23TrivialOffsetCalculatorILi2EjESF_ILi1EjENS0_6memory15LoadWithoutCastENSI_16StoreWithoutCastEEEviT_T0_T2_T3_T4_T5_)
        /*0794*/ 	.word	0x00000000


	//----- nvinfo : EIATTR_REGCOUNT
	.align		4
.L_361:
        /*0798*/ 	.byte	0x04, 0x2f
        /*079a*/ 	.short	(.L_363 - .L_362)
	.align		4
.L_362:
        /*079c*/ 	.word	index@(_ZN2at6native18elementwise_kernelILi128ELi4EZNS0_22gpu_kernel_impl_nocastIZZZNS0_26logit_backward_kernel_cudaERNS_18TensorIteratorBaseERKN3c106ScalarEENKUlvE_clEvENKUlvE2_clEvEUlNS5_8BFloat16ESB_E_EEvS4_RKT_EUliE_EEviT1_)
        /*07a0*/ 	.word	0x00000012


	//----- nvinfo : EIATTR_FRAME_SIZE
	.align		4
.L_363:
        /*07a4*/ 	.byte	0x04, 0x11
        /*07a6*/ 	.short	(.L_365 - .L_364)
	.align		4
.L_364:
        /*07a8*/ 	.word	index@(_ZN2at6native18elementwise_kernelILi128ELi4EZNS0_22gpu_kernel_impl_nocastIZZZNS0_26logit_backward_kernel_cudaERNS_18TensorIteratorBaseERKN3c106ScalarEENKUlvE_clEvENKUlvE2_clEvEUlNS5_8BFloat16ESB_E_EEvS4_RKT_EUliE_EEviT1_)
        /*07ac*/ 	.word	0x00000000


	//----- nvinfo : EIATTR_REGCOUNT
	.align		4
.L_365:
        /*07b0*/ 	.byte	0x04, 0x2f
        /*07b2*/ 	.short	(.L_367 - .L_366)
	.align		4
.L_366:
        /*07b4*/ 	.word	index@(_ZN2at6native27unrolled_elementwise_kernelIZZZNS0_26logit_backward_kernel_cudaERNS_18TensorIteratorBaseERKN3c106ScalarEENKUlvE_clEvENKUlvE2_clEvEUlNS4_8BFloat16ESA_E_St5arrayIPcLm3EELi4E23TrivialOffsetCalculatorILi2EjESF_ILi1EjENS0_6memory12LoadWithCastILi2EEENSI_13StoreWithCastILi1EEEEEviT_T0_T2_T3_T4_T5_)
        /*07b8*/ 	.word	0x0000001f


	//----- nvinfo : EIATTR_FRAME_SIZE
	.align		4
.L_367:
        /*07bc*/ 	.byte	0x04, 0x11
        /*07be*/ 	.short	(.L_369 - .L_368)
	.align		4
.L_368:
        /*07c0*/ 	.word	index@(_ZN2at6native27unrolled_elementwise_kernelIZZZNS0_26logit_backward_kernel_cudaERNS_18TensorIteratorBaseERKN3c106ScalarEENKUlvE_clEvENKUlvE2_clEvEUlNS4_8BFloat16ESA_E_St5arrayIPcLm3EELi4E23TrivialOffsetCalculatorILi2EjESF_ILi1EjENS0_6memory12LoadWithCastILi2EEENSI_13StoreWithCastILi1EEEEEviT_T0_T2_T3_T4_T5_)
        /*07c4*/ 	.word	0x00000000


	//----- nvinfo : EIATTR_REGCOUNT
	.align		4
.L_369:
        /*07c8*/ 	.byte	0x04, 0x2f
        /*07ca*/ 	.short	(.L_371 - .L_370)
	.align		4
.L_370:
        /*07cc*/ 	.word	index@(_ZN2at6native18elementwise_kernelILi128ELi4EZNS0_15gpu_kernel_implIZZZNS0_26logit_backward_kernel_cudaERNS_18TensorIteratorBaseERKN3c106ScalarEENKUlvE_clEvENKUlvE2_clEvEUlNS5_8BFloat16ESB_E_EEvS4_RKT_EUliE_EEviT1_)
        /*07d0*/ 	.word	0x0000001a


	//----- nvinfo : EIATTR_FRAME_SIZE
	.align		4
.L_371:
        /*07d4*/ 	.byte	0x04, 0x11
        /*07d6*/ 	.short	(.L_373 - .L_372)
	.align		4
.L_372:
        /*07d8*/ 	.word	index@(_ZN2at6native18elementwise_kernelILi128ELi4EZNS0_15gpu_kernel_implIZZZNS0_26logit_backward_kernel_cudaERNS_18TensorIteratorBaseERKN3c106ScalarEENKUlvE_clEvENKUlvE2_clEvEUlNS5_8BFloat16ESB_E_EEvS4_RKT_EUliE_EEviT1_)
        /*07dc*/ 	.word	0x00000000


	//----- nvinfo : EIATTR_REGCOUNT
	.align		4
.L_373:
        /*07e0*/ 	.byte	0x04, 0x2f
        /*07e2*/ 	.short	(.L_375 - .L_374)
	.align		4
.L_374:
        /*07e4*/ 	.word	index@(_ZN2at6native29vectorized_elementwise_kernelILi8EZZZNS0_26logit_backward_kernel_cudaERNS_18TensorIteratorBaseERKN3c106ScalarEENKUlvE_clEvENKUlvE2_clEvEUlNS4_8BFloat16ESA_E0_St5arrayIPcLm3EEEEviT0_T1_)
        /*07e8*/ 	.word	0x0000001e


	//----- nvinfo : EIATTR_FRAME_SIZE
	.align		4
.L_375:
        /*07ec*/ 	.byte	0x04, 0x11
        /*07ee*/ 	.short	(.L_377 - .L_376)
	.align		4
.L_376:
        /*07f0*/ 	.word	index@(_ZN2at6native29vectorized_elementwise_kernelILi8EZZZNS0_26logit_backward_kernel_cudaERNS_18TensorIteratorBaseERKN3c106ScalarEENKUlvE_clEvENKUlvE2_clEvEUlNS4_8BFloat16ESA_E0_St5arrayIPcLm3EEEEviT0_T1_)
        /*07f4*/ 	.word	0x00000000


	//----- nvinfo : EIATTR_REGCOUNT
	.align		4
.L_377:
        /*07f8*/ 	.byte	0x04, 0x2f
        /*07fa*/ 	.short	(.L_379 - .L_378)
	.align		4
.L_378:
        /*07fc*/ 	.word	index@(_ZN2at6native29vectorized_elementwise_kernelILi4EZZZNS0_26logit_backward_kernel_cudaERNS_18TensorIteratorBaseERKN3c106ScalarEENKUlvE_clEvENKUlvE2_clEvEUlNS4_8BFloat16ESA_E0_St5arrayIPcLm3EEEEviT0_T1_)
        /*0800*/ 	.word	0x0000001e


	//----- nvinfo : EIATTR_FRAME_SIZE
	.align		4
.L_379:
        /*0804*/ 	.byte	0x04, 0x11
        /*0806*/ 	.short	(.L_381 - .L_380)
	.align		4
.L_380:
        /*0808*/ 	.word	index@(_ZN2at6native29vectorized_elementwise_kernelILi4EZZZNS0_26logit_backward_kernel_cudaERNS_18TensorIteratorBaseERKN3c106ScalarEENKUlvE_clEvENKUlvE2_clEvEUlNS4_8BFloat16ESA_E0_St5arrayIPcLm3EEEEviT0_T1_)
        /*080c*/ 	.word	0x00000000


	//----- nvinfo : EIATTR_REGCOUNT
	.align		4
.L_381:
        /*0810*/ 	.byte	0x04, 0x2f
        /*0812*/ 	.short	(.L_383 - .L_382)
	.align		4
.L_382:
        /*0814*/ 	.word	index@(_ZN2at6native29vectorized_elementwise_kernelILi2EZZZNS0_26logit_backward_kernel_cudaERNS_18TensorIteratorBaseERKN3c106ScalarEENKUlvE_clEvENKUlvE2_clEvEUlNS4_8BFloat16ESA_E0_St5arrayIPcLm3EEEEviT0_T1_)
        /*0818*/ 	.word	0x0000001e


	//----- nvinfo : EIATTR_FRAME_SIZE
	.align		4
.L_383:
        /*081c*/ 	.byte	0x04, 0x11
        /*081e*/ 	.short	(.L_385 - .L_384)
	.align		4
.L_384:
        /*0820*/ 	.word	index@(_ZN2at6native29vectorized_elementwise_kernelILi2EZZZNS0_26logit_backward_kernel_cudaERNS_18TensorIteratorBaseERKN3c106ScalarEENKUlvE_clEvENKUlvE2_clEvEUlNS4_8BFloat16ESA_E0_St5arrayIPcLm3EEEEviT0_T1_)
        /*0824*/ 	.word	0x00000000


	//----- nvinfo : EIATTR_REGCOUNT
	.align		4
.L_385:
        /*0828*/ 	.byte	0x04, 0x2f
        /*082a*/ 	.short	(.L_387 - .L_386)
	.align		4
.L_386:
        /*082c*/ 	.word	index@(_ZN2at6native27unrolled_elementwise_kernelIZZZNS0_26logit_backward_kernel_cudaERNS_18TensorIteratorBaseERKN3c106ScalarEENKUlvE_clEvENKUlvE2_clEvEUlNS4_8BFloat16ESA_E0_St5arrayIPcLm3EELi4E23TrivialOffsetCalculatorILi2EjESF_ILi1EjENS0_6memory15LoadWithoutCastENSI_16StoreWithoutCastEEEviT_T0_T2_T3_T4_T5_)
        /*0830*/ 	.word	0x0000001c


	//----- nvinfo : EIATTR_FRAME_SIZE
	.align		4
.L_387:
        /*0834*/ 	.byte	0x04, 0x11
        /*0836*/ 	.short	(.L_389 - .L_388)
	.align		4
.L_388:
        /*0838*/ 	.word	index@(_ZN2at6native27unrolled_elementwise_kernelIZZZNS0_26logit_backward_kernel_cudaERNS_18TensorIteratorBaseERKN3c106ScalarEENKUlvE_clEvENKUlvE2_clEvEUlNS4_8BFloat16ESA_E0_St5arrayIPcLm3EELi4E23TrivialOffsetCalculatorILi2EjESF_ILi1EjENS0_6memory15LoadWithoutCastENSI_16StoreWithoutCastEEEviT_T0_T2_T3_T4_T5_)
        /*083c*/ 	.word	0x00000000


	//----- nvinfo : EIATTR_REGCOUNT
	.align		4
.L_389:
        /*0840*/ 	.byte	0x04, 0x2f
        /*0842*/ 	.short	(.L_391 - .L_390)
	.align		4
.L_390:
        /*0844*/ 	.word	index@(_ZN2at6native18elementwise_kernelILi128ELi4EZNS0_22gpu_kernel_impl_nocastIZZZNS0_26logit_backward_kernel_cudaERNS_18TensorIteratorBaseERKN3c106ScalarEENKUlvE_clEvENKUlvE2_clEvEUlNS5_8BFloat16ESB_E0_EEvS4_RKT_EUliE_EEviT1_)
        /*0848*/ 	.word	0x00000012


	//----- nvinfo : EIATTR_FRAME_SIZE
	.align		4
.L_391:
        /*084c*/ 	.byte	0x04, 0x11
        /*084e*/ 	.short	(.L_393 - .L_392)
	.align		4
.L_392:
        /*0850*/ 	.word	index@(_ZN2at6native18elementwise_kernelILi128ELi4EZNS0_22gpu_kernel_impl_nocastIZZZNS0_26logit_backward_kernel_cudaERNS_18TensorIteratorBaseERKN3c106ScalarEENKUlvE_clEvENKUlvE2_clEvEUlNS5_8BFloat16ESB_E0_EEvS4_RKT_EUliE_EEviT1_)
        /*0854*/ 	.word	0x00000000


	//----- nvinfo : EIATTR_REGCOUNT
	.align		4
.L_393:
        /*0858*/ 	.byte	0x04, 0x2f
        /*085a*/ 	.short	(.L_395 - .L_394)
	.align		4
.L_394:
        /*085c*/ 	.word	index@(_ZN2at6native27unrolled_elementwise_kernelIZZZNS0_26logit_backward_kernel_cudaERNS_18TensorIteratorBaseERKN3c106ScalarEENKUlvE_clEvENKUlvE2_clEvEUlNS4_8BFloat16ESA_E0_St5arrayIPcLm3EELi4E23TrivialOffsetCalculatorILi2EjESF_ILi1EjENS0_6memory12LoadWithCastILi2EEENSI_13StoreWithCastILi1EEEEEviT_T0_T2_T3_T4_T5_)
        /*0860*/ 	.word	0x0000001f


	//----- nvinfo : EIATTR_FRAME_SIZE
	.align		4
.L_395:
        /*0864*/ 	.byte	0x04, 0x11
        /*0866*/ 	.short	(.L_397 - .L_396)
	.align		4
.L_396:
        /*0868*/ 	.word	index@(_ZN2at6native27unrolled_elementwise_kernelIZZZNS0_26logit_backward_kernel_cudaERNS_18TensorIteratorBaseERKN3c106ScalarEENKUlvE_clEvENKUlvE2_clEvEUlNS4_8BFloat16ESA_E0_St5arrayIPcLm3EELi4E23TrivialOffsetCalculatorILi2EjESF_ILi1EjENS0_6memory12LoadWithCastILi2EEENSI_13StoreWithCastILi1EEEEEviT_T0_T2_T3_T4_T5_)
        /*086c*/ 	.word	0x00000000


	//----- nvinfo : EIATTR_REGCOUNT
	.align		4
.L_397:
        /*0870*/ 	.byte	0x04, 0x2f
        /*0872*/ 	.short	(.L_399 - .L_398)
	.align		4
.L_398:
        /*0874*/ 	.word	index@(_ZN2at6native18elementwise_kernelILi128ELi4EZNS0_15gpu_kernel_implIZZZNS0_26logit_backward_kernel_cudaERNS_18TensorIteratorBaseERKN3c106ScalarEENKUlvE_clEvENKUlvE2_clEvEUlNS5_8BFloat16ESB_E0_EEvS4_RKT_EUliE_EEviT1_)
        /*0878*/ 	.word	0x0000001a


	//----- nvinfo : EIATTR_FRAME_SIZE
	.align		4
.L_399:
        /*087c*/ 	.byte	0x04, 0x11
        /*087e*/ 	.short	(.L_401 - .L_400)
	.align		4
.L_400:
        /*0880*/ 	.word	index@(_ZN2at6native18elementwise_kernelILi128ELi4EZNS0_15gpu_kernel_implIZZZNS0_26logit_backward_kernel_cudaERNS_18TensorIteratorBaseERKN3c106ScalarEENKUlvE_clEvENKUlvE2_clEvEUlNS5_8BFloat16ESB_E0_EEvS4_RKT_EUliE_EEviT1_)
        /*0884*/ 	.word	0x00000000


	//----- nvinfo : EIATTR_REGCOUNT
	.align		4
.L_401:
        /*0888*/ 	.byte	0x04, 0x2f
        /*088a*/ 	.short	(.L_403 - .L_402)
	.align		4
.L_402:
        /*088c*/ 	.word	index@(_ZN2at6native29vectorized_elementwise_kernelILi8EZZZNS0_25tanh_backward_kernel_cudaERNS_18TensorIteratorBaseEENKUlvE0_clEvENKUlvE_clEvEUlddE_St5arrayIPcLm3EEEEviT0_T1_)
        /*0890*/ 	.word	0x00000020


	//----- nvinfo : EIATTR_FRAME_SIZE
	.align		4
.L_403:
        /*0894*/ 	.byte	0x04, 0x11
        /*0896*/ 	.short	(.L_405 - .L_404)
	.align		4
.L_404:
        /*0898*/ 	.word	index@(_ZN2at6native29vectorized_elementwise_kernelILi8EZZZNS0_25tanh_backward_kernel_cudaERNS_18TensorIteratorBaseEENKUlvE0_clEvENKUlvE_clEvEUlddE_St5arrayIPcLm3EEEEviT0_T1_)
        /*089c*/ 	.word	0x00000000


	//----- nvinfo : EIATTR_REGCOUNT
	.align		4
.L_405:
        /*08a0*/ 	.byte	0x04, 0x2f
        /*08a2*/ 	.short	(.L_407 - .L_406)
	.align		4
.L_406:
        /*08a4*/ 	.word	index@(_ZN2at6native29vectorized_elementwise_kernelILi4EZZZNS0_25tanh_backward_kernel_cudaERNS_18TensorIteratorBaseEENKUlvE0_clEvENKUlvE_clEvEUlddE_St5arrayIPcLm3EEEEviT0_T1_)
        /*08a8*/ 	.word	0x00000020


	//----- nvinfo : EIATTR_FRAME_SIZE
	.align		4
.L_407:
        /*08ac*/ 	.byte	0x04, 0x11
        /*08ae*/ 	.short	(.L_409 - .L_408)
	.align		4
.L_408:
        /*08b0*/ 	.word	index@(_ZN2at6native29vectorized_elementwise_kernelILi4EZZZNS0_25tanh_backward_kernel_cudaERNS_18TensorIteratorBaseEENKUlvE0_clEvENKUlvE_clEvEUlddE_St5arrayIPcLm3EEEEviT0_T1_)
        /*08b4*/ 	.word	0x00000000


	//----- nvinfo : EIATTR_REGCOUNT
	.align		4
.L_409:
        /*08b8*/ 	.byte	0x04, 0x2f
        /*08ba*/ 	.short	(.L_411 - .L_410)
	.align		4
.L_410:
        /*08bc*/ 	.word	index@(_ZN2at6native29vectorized_elementwise_kernelILi2EZZZNS0_25tanh_backward_kernel_cudaERNS_18TensorIteratorBaseEENKUlvE0_clEvENKUlvE_clEvEUlddE_St5arrayIPcLm3EEEEviT0_T1_)
        /*08c0*/ 	.word	0x00000020


	//----- nvinfo : EIATTR_FRAME_SIZE
	.align		4
.L_411:
        /*08c4*/ 	.byte	0x04, 0x11
        /*08c6*/ 	.short	(.L_413 - .L_412)
	.align		4
.L_412:
        /*08c8*/ 	.word	index@(_ZN2at6native29vectorized_elementwise_kernelILi2EZZZNS0_25tanh_backward_kernel_cudaERNS_18TensorIteratorBaseEENKUlvE0_clEvENKUlvE_clEvEUlddE_St5arrayIPcLm3EEEEviT0_T1_)
        /*08cc*/ 	.word	0x00000000


	//----- nvinfo : EIATTR_REGCOUNT
	.align		4
.L_413:
        /*08d0*/ 	.byte	0x04, 0x2f
        /*08d2*/ 	.short	(.L_415 - .L_414)
	.align		4
.L_414:
        /*08d4*/ 	.word	index@(_ZN2at6native27unrolled_elementwise_kernelIZZZNS0_25tanh_backward_kernel_cudaERNS_18TensorIteratorBaseEENKUlvE0_clEvENKUlvE_clEvEUlddE_St5arrayIPcLm3EELi4E23TrivialOffsetCalculatorILi2EjESA_ILi1EjENS0_6memory15LoadWithoutCastENSD_16StoreWithoutCastEEEviT_T0_T2_T3_T4_T5_)
        /*08d8*/ 	.word	0x00000020


	//----- nvinfo : EIATTR_FRAME_SIZE
	.align		4
.L_415:
        /*08dc*/ 	.byte	0x04, 0x11
        /*08de*/ 	.short	(.L_417 - .L_416)
	.align		4
.L_416:
        /*08e0*/ 	.word	index@(_ZN2at6native27unrolled_elementwise_kernelIZZZNS0_25tanh_backward_kernel_cudaERNS_18TensorIteratorBaseEENKUlvE0_clEvENKUlvE_clEvEUlddE_St5arrayIPcLm3EELi4E23TrivialOffsetCalculatorILi2EjESA_ILi1EjENS0_6memory15LoadWithoutCastENSD_16StoreWithoutCastEEEviT_T0_T2_T3_T4_T5_)
        /*08e4*/ 	.word	0x00000000


	//----- nvinfo : EIATTR_REGCOUNT
	.align		4
.L_417:
        /*08e8*/ 	.byte	0x04, 0x2f
        /*08ea*/ 	.short	(.L_419 - .L_418)
	.align		4
.L_418:
        /*08ec*/ 	.word	index@(_ZN2at6native18elementwise_kernelILi128ELi2EZNS0_22gpu_kernel_impl_nocastIZZZNS0_25tanh_backward_kernel_cudaERNS_18TensorIteratorBaseEENKUlvE0_clEvENKUlvE_clEvEUlddE_EEvS4_RKT_EUliE_EEviT1_)
        /*08f0*/ 	.word	0x00000012


	//----- nvinfo : EIATTR_FRAME_SIZE
	.align		4
.L_419:
        /*08f4*/ 	.byte	0x04, 0x11
        /*08f6*/ 	.short	(.L_421 - .L_420)
	.align		4
.L_420:
        /*08f8*/ 	.word	index@(_ZN2at6native18elementwise_kernelILi128ELi2EZNS0_22gpu_kernel_impl_nocastIZZZNS0_25tanh_backward_kernel_cudaERNS_18TensorIteratorBaseEENKUlvE0_clEvENKUlvE_clEvEUlddE_EEvS4_RKT_EUliE_EEviT1_)
        /*08fc*/ 	.word	0x00000000


	//----- nvinfo : EIATTR_REGCOUNT
	.align		4
.L_421:
        /*0900*/ 	.byte	0x04, 0x2f
        /*0902*/ 	.short	(.L_423 - .L_422)
	.align		4
.L_422:
        /*0904*/ 	.word	index@(_ZN2at6native27unrolled_elementwise_kernelIZZZNS0_25tanh_backward_kernel_cudaERNS_18TensorIteratorBaseEENKUlvE0_clEvENKUlvE_clEvEUlddE_St5arrayIPcLm3EELi4E23TrivialOffsetCalculatorILi2EjESA_ILi1EjENS0_6memory12LoadWithCastILi2EEENSD_13StoreWithCastILi1EEEEEviT_T0_T2_T3_T4_T5_)
        /*0908*/ 	.word	0x00000028


	//----- nvinfo : EIATTR_FRAME_SIZE
	.align		4
.L_423:
        /*090c*/ 	.byte	0x04, 0x11
        /*090e*/ 	.short	(.L_425 - .L_424)
	.align		4
.L_424:
        /*0910*/ 	.word	index@(_ZN2at6native27unrolled_elementwise_kernelIZZZNS0_25tanh_backward_kernel_cudaERNS_18TensorIteratorBaseEENKUlvE0_clEvENKUlvE_clEvEUlddE_St5arrayIPcLm3EELi4E23TrivialOffsetCalculatorILi2EjESA_ILi1EjENS0_6memory12LoadWithCastILi2EEENSD_13StoreWithCastILi1EEEEEviT_T0_T2_T3_T4_T5_)
        /*0914*/ 	.word	0x00000000


	//----- nvinfo : EIATTR_REGCOUNT
	.align		4
.L_425:
        /*0918*/ 	.byte	0x04, 0x2f
        /*091a*/ 	.short	(.L_427 - .L_426)
	.align		4
.L_426:
        /*091c*/ 	.word	index@(_ZN2at6native18elementwise_kernelILi128ELi4EZNS0_15gpu_kernel_implIZZZNS0_25tanh_backward_kernel_cudaERNS_18TensorIteratorBaseEENKUlvE0_clEvENKUlvE_clEvEUlddE_EEvS4_RKT_EUliE_EEviT1_)
        /*0920*/ 	.word	0x0000001c


	//----- nvinfo : EIATTR_FRAME_SIZE
	.align		4
.L_427:
        /*0924*/ 	.byte	0x04, 0x11
        /*0926*/ 	.short	(.L_429 - .L_428)
	.align		4
.L_428:
        /*0928*/ 	.word	index@(_ZN2at6native18elementwise_kernelILi128ELi4EZNS0_15gpu_kernel_implIZZZNS0_25tanh_backward_kernel_cudaERNS_18TensorIteratorBaseEENKUlvE0_clEvENKUlvE_clEvEUlddE_EEvS4_RKT_EUliE_EEviT1_)
        /*092c*/ 	.word	0x00000000


	//----- nvinfo : EIATTR_REGCOUNT
	.align		4
.L_429:
        /*0930*/ 	.byte	0x04, 0x2f
        /*0932*/ 	.short	(.L_431 - .L_430)
	.align		4
.L_430:
        /*0934*/ 	.word	index@(_ZN2at6native29vectorized_elementwise_kernelILi8EZZZNS0_25tanh_backward_kernel_cudaERNS_18TensorIteratorBaseEENKUlvE0_clEvENKUlvE0_clEvEUlffE_St5arrayIPcLm3EEEEviT0_T1_)
        /*0938*/ 	.word	0x00000020


	//----- nvinfo : EIATTR_FRAME_SIZE
	.align		4
.L_431:
        /*093c*/ 	.byte	0x04, 0x11
        /*093e*/ 	.short	(.L_433 - .L_432)
	.align		4
.L_432:
        /*0940*/ 	.word	index@(_ZN2at6native29vectorized_elementwise_kernelILi8EZZZNS0_25tanh_backward_kernel_cudaERNS_18TensorIteratorBaseEENKUlvE0_clEvENKUlvE0_clEvEUlffE_St5arrayIPcLm3EEEEviT0_T1_)
        /*0944*/ 	.word	0x00000000


	//----- nvinfo : EIATTR_REGCOUNT
	.align		4
.L_433:
        /*0948*/ 	.byte	0x04, 0x2f
        /*094a*/ 	.short	(.L_435 - .L_434)
	.align		4
.L_434:
        /*094c*/ 	.word	index@(_ZN2at6native29vectorized_elementwise_kernelILi4EZZZNS0_25tanh_backward_kernel_cudaERNS_18TensorIteratorBaseEENKUlvE0_clEvENKUlvE0_clEvEUlffE_St5arrayIPcLm3EEEEviT0_T1_)
        /*0950*/ 	.word	0x00000020


	//----- nvinfo : EIATTR_FRAME_SIZE
	.align		4
.L_435:
        /*0954*/ 	.byte	0x04, 0x11
        /*0956*/ 	.short	(.L_437 - .L_436)
	.align		4
.L_436:
        /*0958*/ 	.word	index@(_ZN2at6native29vectorized_elementwise_kernelILi4EZZZNS0_25tanh_backward_kernel_cudaERNS_18TensorIteratorBaseEENKUlvE0_clEvENKUlvE0_clEvEUlffE_St5arrayIPcLm3EEEEviT0_T1_)
        /*095c*/ 	.word	0x00000000


	//----- nvinfo : EIATTR_REGCOUNT
	.align		4
.L_437:
        /*0960*/ 	.byte	0x04, 0x2f
        /*0962*/ 	.short	(.L_439 - .L_438)
	.align		4
.L_438:
        /*0964*/ 	.word	index@(_ZN2at6native29vectorized_elementwise_kernelILi2EZZZNS0_25tanh_backward_kernel_cudaERNS_18TensorIteratorBaseEENKUlvE0_clEvENKUlvE0_clEvEUlffE_St5arrayIPcLm3EEEEviT0_T1_)
        /*0968*/ 	.word	0x00000020


	//----- nvinfo : EIATTR_FRAME_SIZE
	.align		4
.L_439:
        /*096c*/ 	.byte	0x04, 0x11
        /*096e*/ 	.short	(.L_441 - .L_440)
	.align		4
.L_440:
        /*0970*/ 	.word	index@(_ZN2at6native29vectorized_elementwise_kernelILi2EZZZNS0_25tanh_backward_kernel_cudaERNS_18TensorIteratorBaseEENKUlvE0_clEvENKUlvE0_clEvEUlffE_St5arrayIPcLm3EEEEviT0_T1_)
        /*0974*/ 	.word	0x00000000


	//----- nvinfo : EIATTR_REGCOUNT
	.align		4
.L_441:
        /*0978*/ 	.byte	0x04, 0x2f
        /*097a*/ 	.short	(.L_443 - .L_442)
	.align		4
.L_442:
        /*097c*/ 	.word	index@(_ZN2at6native27unrolled_elementwise_kernelIZZZNS0_25tanh_backward_kernel_cudaERNS_18TensorIteratorBaseEENKUlvE0_clEvENKUlvE0_clEvEUlffE_St5arrayIPcLm3EELi4E23TrivialOffsetCalculatorILi2EjESA_ILi1EjENS0_6memory15LoadWithoutCastENSD_16StoreWithoutCastEEEviT_T0_T2_T3_T4_T5_)
        /*0980*/ 	.word	0x0000001c


	//----- nvinfo : EIATTR_FRAME_SIZE
	.align		4
.L_443:
        /*0984*/ 	.byte	0x04, 0x11
        /*0986*/ 	.short	(.L_445 - .L_444)
	.align		4
.L_444:
        /*0988*/ 	.word	index@(_ZN2at6native27unrolled_elementwise_kernelIZZZNS0_25tanh_backward_kernel_cudaERNS_18TensorIteratorBaseEENKUlvE0_clEvENKUlvE0_clEvEUlffE_St5arrayIPcLm3EELi4E23TrivialOffsetCalculatorILi2EjESA_ILi1EjENS0_6memory15LoadWithoutCastENSD_16StoreWithoutCastEEEviT_T0_T2_T3_T4_T5_)
        /*098c*/ 	.word	0x00000000


	//----- nvinfo : EIATTR_REGCOUNT
	.align		4
.L_445:
        /*0990*/ 	.byte	0x04, 0x2f
        /*0992*/ 	.short	(.L_447 - .L_446)
	.align		4
.L_446:
        /*0994*/ 	.word	index@(_ZN2at6native18elementwise_kernelILi128ELi2EZNS0_22gpu_kernel_impl_nocastIZZZNS0_25tanh_backward_kernel_cudaERNS_18TensorIteratorBaseEENKUlvE0_clEvENKUlvE0_clEvEUlffE_EEvS4_RKT_EUliE_EEviT1_)
        /*0998*/ 	.word	0x00000012


	//----- nvinfo : EIATTR_FRAME_SIZE
	.align		4
.L_447:
        /*099c*/ 	.byte	0x04, 0x11
        /*099e*/ 	.short	(.L_449 - .L_448)
	.align		4
.L_448:
        /*09a0*/ 	.word	index@(_ZN2at6native18elementwise_kernelILi128ELi2EZNS0_22gpu_kernel_impl_nocastIZZZNS0_25tanh_backward_kernel_cudaERNS_18TensorIteratorBaseEENKUlvE0_clEvENKUlvE0_clEvEUlffE_EEvS4_RKT_EUliE_EEviT1_)
        /*09a4*/ 	.word	0x00000000


	//----- nvinfo : EIATTR_REGCOUNT
	.align		4
.L_449:
        /*09a8*/ 	.byte	0x04, 0x2f
        /*09aa*/ 	.short	(.L_451 - .L_450)
	.align		4
.L_450:
        /*09ac*/ 	.word	index@(_ZN2at6native27unrolled_elementwise_kernelIZZZNS0_25tanh_backward_kernel_cudaERNS_18TensorIteratorBaseEENKUlvE0_clEvENKUlvE0_clEvEUlffE_St5arrayIPcLm3EELi4E23TrivialOffsetCalculatorILi2EjESA_ILi1EjENS0_6memory12LoadWithCastILi2EEENSD_13StoreWithCastILi1EEEEEviT_T0_T2_T3_T4_T5_)
        /*09b0*/ 	.word	0x00000020


	//----- nvinfo : EIATTR_FRAME_SIZE
	.align		4
.L_451:
        /*09b4*/ 	.byte	0x04, 0x11
        /*09b6*/ 	.short	(.L_453 - .L_452)
	.align		4
.L_452:
        /*09b8*/ 	.word	index@(_ZN2at6native27unrolled_elementwise_kernelIZZZNS0_25tanh_backward_kernel_cudaERNS_18TensorIteratorBaseEENKUlvE0_clEvENKUlvE0_clEvEUlffE_St5arrayIPcLm3EELi4E23TrivialOffsetCalculatorILi2EjESA_ILi1EjENS0_6memory12LoadWithCastILi2EEENSD_13StoreWithCastILi1EEEEEviT_T0_T2_T3_T4_T5_)
        /*09bc*/ 	.word	0x00000000


	//----- nvinfo : EIATTR_REGCOUNT
	.align		4
.L_453:
        /*09c0*/ 	.byte	0x04, 0x2f
        /*09c2*/ 	.short	(.L_455 - .L_454)
	.align		4
.L_454:
        /*09c4*/ 	.word	index@(_ZN2at6native18elementwise_kernelILi128ELi4EZNS0_15gpu_kernel_implIZZZNS0_25tanh_backward_kernel_cudaERNS_18TensorIteratorBaseEENKUlvE0_clEvENKUlvE0_clEvEUlffE_EEvS4_RKT_EUliE_EEviT1_)
        /*09c8*/ 	.word	0x0000001a


	//----- nvinfo : EIATTR_FRAME_SIZE
	.align		4
.L_455:
        /*09cc*/ 	.byte	0x04, 0x11
        /*09ce*/ 	.short	(.L_457 - .L_456)
	.align		4
.L_456:
        /*09d0*/ 	.word	index@(_ZN2at6native18elementwise_kernelILi128ELi4EZNS0_15gpu_kernel_implIZZZNS0_25tanh_backward_kernel_cudaERNS_18TensorIteratorBaseEENKUlvE0_clEvENKUlvE0_clEvEUlffE_EEvS4_RKT_EUliE_EEviT1_)
        /*09d4*/ 	.word	0x00000000


	//----- nvinfo : EIATTR_REGCOUNT
	.align		4
.L_457:
        /*09d8*/ 	.byte	0x04, 0x2f
        /*09da*/ 	.short	(.L_459 - .L_458)
	.align		4
.L_458:
        /*09dc*/ 	.word	index@(_ZN2at6native29vectorized_elementwise_kernelILi8EZZZNS0_25tanh_backward_kernel_cudaERNS_18TensorIteratorBaseEENKUlvE0_clEvENKUlvE1_clEvEUlN3c104HalfES7_E_St5arrayIPcLm3EEEEviT0_T1_)
        /*09e0*/ 	.word	0x00000020


	//----- nvinfo : EIATTR_FRAME_SIZE
	.align		4
.L_459:
        /*09e4*/ 	.byte	0x04, 0x11
        /*09e6*/ 	.short	(.L_461 - .L_460)
	.align		4
.L_460:
        /*09e8*/ 	.word	index@(_ZN2at6native29vectorized_elementwise_kernelILi8EZZZNS0_25tanh_backward_kernel_cudaERNS_18TensorIteratorBaseEENKUlvE0_clEvENKUlvE1_clEvEUlN3c104HalfES7_E_St5arrayIPcLm3EEEEviT0_T1_)
        /*09ec*/ 	.word	0x00000000


	//----- nvinfo : EIATTR_REGCOUNT
	.align		4
.L_461:
        /*09f0*/ 	.byte	0x04, 0x2f
        /*09f2*/ 	.short	(.L_463 - .L_462)
	.align		4
.L_462:
        /*09f4*/ 	.word	index@(_ZN2at6native29vectorized_elementwise_kernelILi4EZZZNS0_25tanh_backward_kernel_cudaERNS_18TensorIteratorBaseEENKUlvE0_clEvENKUlvE1_clEvEUlN3c104HalfES7_E_St5arrayIPcLm3EEEEviT0_T1_)
        /*09f8*/ 	.word	0x00000020


	//----- nvinfo : EIATTR_FRAME_SIZE
	.align		4
.L_463:
        /*09fc*/ 	.byte	0x04, 0x11
        /*09fe*/ 	.short	(.L_465 - .L_464)
	.align		4
.L_464:
        /*0a00*/ 	.word	index@(_ZN2at6native29vectorized_elementwise_kernelILi4EZZZNS0_25tanh_backward_kernel_cudaERNS_18TensorIteratorBaseEENKUlvE0_clEvENKUlvE1_clEvEUlN3c104HalfES7_E_St5arrayIPcLm3EEEEviT0_T1_)
        /*0a04*/ 	.word	0x00000000


	//----- nvinfo : EIATTR_REGCOUNT
	.align		4
.L_465:
        /*0a08*/ 	.byte	0x04, 0x2f
        /*0a0a*/ 	.short	(.L_467 - .L_466)
	.align		4
.L_466:
        /*0a0c*/ 	.word	index@(_ZN2at6native29vectorized_elementwise_kernelILi2EZZZNS0_25tanh_backward_kernel_cudaERNS_18TensorIteratorBaseEENKUlvE0_clEvENKUlvE1_clEvEUlN3c104HalfES7_E_St5arrayIPcLm3EEEEviT0_T1_)
        /*0a10*/ 	.word	0x00000020


	//----- nvinfo : EIATTR_FRAME_SIZE
	.align		4
.L_467:
        /*0a14*/ 	.byte	0x04, 0x11
        /*0a16*/ 	.short	(.L_469 - .L_468)
	.align		4
.L_468:
        /*0a18*/ 	.word	index@(_ZN2at6native29vectorized_elementwise_kernelILi2EZZZNS0_25tanh_backward_kernel_cudaERNS_18TensorIteratorBaseEENKUlvE0_clEvENKUlvE1_clEvEUlN3c104HalfES7_E_St5arrayIPcLm3EEEEviT0_T1_)
        /*0a1c*/ 	.word	0x00000000


	//----- nvinfo : EIATTR_REGCOUNT
	.align		4
.L_469:
        /*0a20*/ 	.byte	0x04, 0x2f
        /*0a22*/ 	.short	(.L_471 - .L_470)
	.align		4
.L_470:
        /*0a24*/ 	.word	index@(_ZN2at6native27unrolled_elementwise_kernelIZZZNS0_25tanh_backward_kernel_cudaERNS_18TensorIteratorBaseEENKUlvE0_clEvENKUlvE1_clEvEUlN3c104HalfES7_E_St5arrayIPcLm3EELi4E23TrivialOffsetCalculatorILi2EjESC_ILi1EjENS0_6memory15LoadWithoutCastENSF_16StoreWithoutCastEEEviT_T0_T2_T3_T4_T5_)
        /*0a28*/ 	.word	0x0000001c


	//----- nvinfo : EIATTR_FRAME_SIZE
	.align		4
.L_471:
        /*0a2c*/ 	.byte	0x04, 0x11
        /*0a2e*/ 	.short	(.L_473 - .L_472)
	.align		4
.L_472:
        /*0a30*/ 	.word	index@(_ZN2at6native27unrolled_elementwise_kernelIZZZNS0_25tanh_backward_kernel_cudaERNS_18TensorIteratorBaseEENKUlvE0_clEvENKUlvE1_clEvEUlN3c104HalfES7_E_St5arrayIPcLm3EELi4E23TrivialOffsetCalculatorILi2EjESC_ILi1EjENS0_6memory15LoadWithoutCastENSF_16StoreWithoutCastEEEviT_T0_T2_T3_T4_T5_)
        /*0a34*/ 	.word	0x00000000


	//----- nvinfo : EIATTR_REGCOUNT
	.align		4
.L_473:
        /*0a38*/ 	.byte	0x04, 0x2f
        /*0a3a*/ 	.short	(.L_475 - .L_474)
	.align		4
.L_474:
        /*0a3c*/ 	.word	index@(_ZN2at6native18elementwise_kernelILi128ELi4EZNS0_22gpu_kernel_impl_nocastIZZZNS0_25tanh_backward_kernel_cudaERNS_18TensorIteratorBaseEENKUlvE0_clEvENKUlvE1_clEvEUlN3c104HalfES8_E_EEvS4_RKT_EUliE_EEviT1_)
        /*0a40*/ 	.word	0x00000012


	//----- nvinfo : EIATTR_FRAME_SIZE
	.align		4
.L_475:
        /*0a44*/ 	.byte	0x04, 0x11
        /*0a46*/ 	.short	(.L_477 - .L_476)
	.align		4
.L_476:
        /*0a48*/ 	.word	index@(_ZN2at6native18elementwise_kernelILi128ELi4EZNS0_22gpu_kernel_impl_nocastIZZZNS0_25tanh_backward_kernel_cudaERNS_18TensorIteratorBaseEENKUlvE0_clEvENKUlvE1_clEvEUlN3c104HalfES8_E_EEvS4_RKT_EUliE_EEviT1_)
        /*0a4c*/ 	.word	0x00000000


	//----- nvinfo : EIATTR_REGCOUNT
	.align		4
.L_477:
        /*0a50*/ 	.byte	0x04, 0x2f
        /*0a52*/ 	.short	(.L_479 - .L_478)
	.align		4
.L_478:
        /*0a54*/ 	.word	index@(_ZN2at6native27unrolled_elementwise_kernelIZZZNS0_25tanh_backward_kernel_cudaERNS_18TensorIteratorBaseEENKUlvE0_clEvENKUlvE1_clEvEUlN3c104HalfES7_E_St5arrayIPcLm3EELi4E23TrivialOffsetCalculatorILi2EjESC_ILi1EjENS0_6memory12LoadWithCastILi2EEENSF_13StoreWithCastILi1EEEEEviT_T0_T2_T3_T4_T5_)
        /*0a58*/ 	.word	0x0000001f


	//----- nvinfo : EIATTR_FRAME_SIZE
	.align		4
.L_479:
        /*0a5c*/ 	.byte	0x04, 0x11
        /*0a5e*/ 	.short	(.L_481 - .L_480)
	.align		4
.L_480:
        /*0a60*/ 	.word	index@(_ZN2at6native27unrolled_elementwise_kernelIZZZNS0_25tanh_backward_kernel_cudaERNS_18TensorIteratorBaseEENKUlvE0_clEvENKUlvE1_clEvEUlN3c104HalfES7_E_St5arrayIPcLm3EELi4E23TrivialOffsetCalculatorILi2EjESC_ILi1EjENS0_6memory12LoadWithCastILi2EEENSF_13StoreWithCastILi1EEEEEviT_T0_T2_T3_T4_T5_)
        /*0a64*/ 	.word	0x00000000


	//----- nvinfo : EIATTR_REGCOUNT
	.align		4
.L_481:
        /*0a68*/ 	.byte	0x04, 0x2f
        /*0a6a*/ 	.short	(.L_483 - .L_482)
	.align		4
.L_482:
        /*0a6c*/ 	.word	index@(_ZN2at6native18elementwise_kernelILi128ELi4EZNS0_15gpu_kernel_implIZZZNS0_25tanh_backward_kernel_cudaERNS_18TensorIteratorBaseEENKUlvE0_clEvENKUlvE1_clEvEUlN3c104HalfES8_E_EEvS4_RKT_EUliE_EEviT1_)
        /*0a70*/ 	.word	0x0000001a


	//----- nvinfo : EIATTR_FRAME_SIZE
	.align		4
.L_483:
        /*0a74*/ 	.byte	0x04, 0x11
        /*0a76*/ 	.short	(.L_485 - .L_484)
	.align		4
.L_484:
        /*0a78*/ 	.word	index@(_ZN2at6native18elementwise_kernelILi128ELi4EZNS0_15gpu_kernel_implIZZZNS0_25tanh_backward_kernel_cudaERNS_18TensorIteratorBaseEENKUlvE0_clEvENKUlvE1_clEvEUlN3c104HalfES8_E_EEvS4_RKT_EUliE_EEviT1_)
        /*0a7c*/ 	.word	0x00000000


	//----- nvinfo : EIATTR_REGCOUNT
	.align		4
.L_485:
        /*0a80*/ 	.byte	0x04, 0x2f
        /*0a82*/ 	.short	(.L_487 - .L_486)
	.align		4
.L_486:
        /*0a84*/ 	.word	index@(_ZN2at6native29vectorized_elementwise_kernelILi8EZZZNS0_25tanh_backward_kernel_cudaERNS_18TensorIteratorBaseEENKUlvE0_clEvENKUlvE2_clEvEUlN3c108BFloat16ES7_E_St5arrayIPcLm3EEEEviT0_T1_)
        /*0a88*/ 	.word	0x00000020


	//----- nvinfo : EIATTR_FRAME_SIZE
	.align		4
.L_487:
        /*0a8c*/ 	.byte	0x04, 0x11
        /*0a8e*/ 	.short	(.L_489 - .L_488)
	.align		4
.L_488:
        /*0a90*/ 	.word	index@(_ZN2at6native29vectorized_elementwise_kernelILi8EZZZNS0_25tanh_backward_kernel_cudaERNS_18TensorIteratorBaseEENKUlvE0_clEvENKUlvE2_clEvEUlN3c108BFloat16ES7_E_St5arrayIPcLm3EEEEviT0_T1_)
        /*0a94*/ 	.word	0x00000000


	//----- nvinfo : EIATTR_REGCOUNT
	.align		4
.L_489:
        /*0a98*/ 	.byte	0x04, 0x2f
        /*0a9a*/ 	.short	(.L_491 - .L_490)
	.align		4
.L_490:
        /*0a9c*/ 	.word	index@(_ZN2at6native29vectorized_elementwise_kernelILi4EZZZNS0_25tanh_backward_kernel_cudaERNS_18TensorIteratorBaseEENKUlvE0_clEvENKUlvE2_clEvEUlN3c108BFloat16ES7_E_St5arrayIPcLm3EEEEviT0_T1_)
        /*0aa0*/ 	.word	0x00000020


	//----- nvinfo : EIATTR_FRAME_SIZE
	.align		4
.L_491:
        /*0aa4*/ 	.byte	0x04, 0x11
        /*0aa6*/ 	.short	(.L_493 - .L_492)
	.align		4
.L_492:
        /*0aa8*/ 	.word	index@(_ZN2at6native29vectorized_elementwise_kernelILi4EZZZNS0_25tanh_backward_kernel_cudaERNS_18TensorIteratorBaseEENKUlvE0_clEvENKUlvE2_clEvEUlN3c108BFloat16ES7_E_St5arrayIPcLm3EEEEviT0_T1_)
        /*0aac*/ 	.word	0x00000000


	//----- nvinfo : EIATTR_REGCOUNT
	.align		4
.L_493:
        /*0ab0*/ 	.byte	0x04, 0x2f
        /*0ab2*/ 	.short	(.L_495 - .L_494)
	.align		4
.L_494:
        /*0ab4*/ 	.word	index@(_ZN2at6native29vectorized_elementwise_kernelILi2EZZZNS0_25tanh_backward_kernel_cudaERNS_18TensorIteratorBaseEENKUlvE0_clEvENKUlvE2_clEvEUlN3c108BFloat16ES7_E_St5arrayIPcLm3EEEEviT0_T1_)
        /*0ab8*/ 	.word	0x00000020


	//----- nvinfo : EIATTR_FRAME_SIZE
	.align		4
.L_495:
        /*0abc*/ 	.byte	0x04, 0x11
        /*0abe*/ 	.short	(.L_497 - .L_496)
	.align		4
.L_496:
        /*0ac0*/ 	.word	index@(_ZN2at6native29vectorized_elementwise_kernelILi2EZZZNS0_25tanh_backward_kernel_cudaERNS_18TensorIteratorBaseEENKUlvE0_clEvENKUlvE2_clEvEUlN3c108BFloat16ES7_E_St5arrayIPcLm3EEEEviT0_T1_)
        /*0ac4*/ 	.word	0x00000000


	//----- nvinfo : EIATTR_REGCOUNT
	.align		4
.L_497:
        /*0ac8*/ 	.byte	0x04, 0x2f
        /*0aca*/ 	.short	(.L_499 - .L_498)
	.align		4
.L_498:
        /*0acc*/ 	.word	index@(_ZN2at6native27unrolled_elementwise_kernelIZZZNS0_25tanh_backward_kernel_cudaERNS_18TensorIteratorBaseEENKUlvE0_clEvENKUlvE2_clEvEUlN3c108BFloat16ES7_E_St5arrayIPcLm3EELi4E23TrivialOffsetCalculatorILi2EjESC_ILi1EjENS0_6memory15LoadWithoutCastENSF_16StoreWithoutCastEEEviT_T0_T2_T3_T4_T5_)
        /*0ad0*/ 	.word	0x0000001c


	//----- nvinfo : EIATTR_FRAME_SIZE
	.align		4
.L_499:
        /*0ad4*/ 	.byte	0x04, 0x11
        /*0ad6*/ 	.short	(.L_501 - .L_500)
	.align		4
.L_500:
        /*0ad8*/ 	.word	index@(_ZN2at6native27unrolled_elementwise_kernelIZZZNS0_25tanh_backward_kernel_cudaERNS_18TensorIteratorBaseEENKUlvE0_clEvENKUlvE2_clEvEUlN3c108BFloat16ES7_E_St5arrayIPcLm3EELi4E23TrivialOffsetCalculatorILi2EjESC_ILi1EjENS0_6memory15LoadWithoutCastENSF_16StoreWithoutCastEEEviT_T0_T2_T3_T4_T5_)
        /*0adc*/ 	.word	0x00000000


	//----- nvinfo : EIATTR_REGCOUNT
	.align		4
.L_501:
        /*0ae0*/ 	.byte	0x04, 0x2f
        /*0ae2*/ 	.short	(.L_503 - .L_502)
	.align		4
.L_502:
        /*0ae4*/ 	.word	index@(_ZN2at6native18elementwise_kernelILi128ELi4EZNS0_22gpu_kernel_impl_nocastIZZZNS0_25tanh_backward_kernel_cudaERNS_18TensorIteratorBaseEENKUlvE0_clEvENKUlvE2_clEvEUlN3c108BFloat16ES8_E_EEvS4_RKT_EUliE_EEviT1_)
        /*0ae8*/ 	.word	0x00000012


	//----- nvinfo : EIATTR_FRAME_SIZE
	.align		4
.L_503:
        /*0aec*/ 	.byte	0x04, 0x11
        /*0aee*/ 	.short	(.L_505 - .L_504)
	.align		4
.L_504:
        /*0af0*/ 	.word	index@(_ZN2at6native18elementwise_kernelILi128ELi4EZNS0_22gpu_kernel_impl_nocastIZZZNS0_25tanh_backward_kernel_cudaERNS_18TensorIteratorBaseEENKUlvE0_clEvENKUlvE2_clEvEUlN3c108BFloat16ES8_E_EEvS4_RKT_EUliE_EEviT1_)
        /*0af4*/ 	.word	0x00000000


	//----- nvinfo : EIATTR_REGCOUNT
	.align		4
.L_505:
        /*0af8*/ 	.byte	0x04, 0x2f
        /*0afa*/ 	.short	(.L_507 - .L_506)
	.align		4
.L_506:
        /*0afc*/ 	.word	index@(_ZN2at6native27unrolled_elementwise_kernelIZZZNS0_25tanh_backward_kernel_cudaERNS_18TensorIteratorBaseEENKUlvE0_clEvENKUlvE2_clEvEUlN3c108BFloat16ES7_E_St5arrayIPcLm3EELi4E23TrivialOffsetCalculatorILi2EjESC_ILi1EjENS0_6memory12LoadWithCastILi2EEENSF_13StoreWithCastILi1EEEEEviT_T0_T2_T3_T4_T5_)
        /*0b00*/ 	.word	0x0000001f


	//----- nvinfo : EIATTR_FRAME_SIZE
	.align		4
.L_507:
        /*0b04*/ 	.byte	0x04, 0x11
        /*0b06*/ 	.short	(.L_509 - .L_508)
	.align		4
.L_508:
        /*0b08*/ 	.word	index@(_ZN2at6native27unrolled_elementwise_kernelIZZZNS0_25tanh_backward_kernel_cudaERNS_18TensorIteratorBaseEENKUlvE0_clEvENKUlvE2_clEvEUlN3c108BFloat16ES7_E_St5arrayIPcLm3EELi4E23TrivialOffsetCalculatorILi2EjESC_ILi1EjENS0_6memory12LoadWithCastILi2EEENSF_13StoreWithCastILi1EEEEEviT_T0_T2_T3_T4_T5_)
        /*0b0c*/ 	.word	0x00000000


	//----- nvinfo : EIATTR_REGCOUNT
	.align		4
.L_509:
        /*0b10*/ 	.byte	0x04, 0x2f
        /*0b12*/ 	.short	(.L_511 - .L_510)
	.align		4
.L_510:
        /*0b14*/ 	.word	index@(_ZN2at6native18elementwise_kernelILi128ELi4EZNS0_15gpu_kernel_implIZZZNS0_25tanh_backward_kernel_cudaERNS_18TensorIteratorBaseEENKUlvE0_clEvENKUlvE2_clEvEUlN3c108BFloat16ES8_E_EEvS4_RKT_EUliE_EEviT1_)
        /*0b18*/ 	.word	0x0000001a


	//----- nvinfo : EIATTR_FRAME_SIZE
	.align		4
.L_511:
        /*0b1c*/ 	.byte	0x04, 0x11
        /*0b1e*/ 	.short	(.L_513 - .L_512)
	.align		4
.L_512:
        /*0b20*/ 	.word	index@(_ZN2at6native18elementwise_kernelILi128ELi4EZNS0_15gpu_kernel_implIZZZNS0_25tanh_backward_kernel_cudaERNS_18TensorIteratorBaseEENKUlvE0_clEvENKUlvE2_clEvEUlN3c108BFloat16ES8_E_EEvS4_RKT_EUliE_EEviT1_)
        /*0b24*/ 	.word	0x00000000


	//----- nvinfo : EIATTR_MIN_STACK_SIZE
	.align		4
.L_513:
        /*0b28*/ 	.byte	0x04, 0x12
        /*0b2a*/ 	.short	(.L_515 - .L_514)
	.align		4
.L_514:
        /*0b2c*/ 	.word	index@(_ZN2at6native18elementwise_kernelILi128ELi4EZNS0_15gpu_kernel_implIZZZNS0_25tanh_backward_kernel_cudaERNS_18TensorIteratorBaseEENKUlvE0_clEvENKUlvE2_clEvEUlN3c108BFloat16ES8_E_EEvS4_RKT_EUliE_EEviT1_)
        /*0b30*/ 	.word	0x00000000


	//----- nvinfo : EIATTR_MIN_STACK_SIZE
	.align		4
.L_515:
        /*0b34*/ 	.byte	0x04, 0x12
        /*0b36*/ 	.short	(.L_517 - .L_516)
	.align		4
.L_516:
        /*0b38*/ 	.word	index@(_ZN2at6native27unrolled_elementwise_kernelIZZZNS0_25tanh_backward_kernel_cudaERNS_18TensorIteratorBaseEENKUlvE0_clEvENKUlvE2_clEvEUlN3c108BFloat16ES7_E_St5arrayIPcLm3EELi4E23TrivialOffsetCalculatorILi2EjESC_ILi1EjENS0_6memory12LoadWithCastILi2EEENSF_13StoreWithCastILi1EEEEEviT_T0_T2_T3_T4_T5_)
        /*0b3c*/ 	.word	0x00000000


	//----- nvinfo : EIATTR_MIN_STACK_SIZE
	.align		4
.L_517:
        /*0b40*/ 	.byte	0x04, 0x12
        /*0b42*/ 	.short	(.L_519 - .L_518)
	.align		4
.L_518:
        /*0b44*/ 	.word	index@(_ZN2at6native18elementwise_kernelILi128ELi4EZNS0_22gpu_kernel_impl_nocastIZZZNS0_25tanh_backward_kernel_cudaERNS_18TensorIteratorBaseEENKUlvE0_clEvENKUlvE2_clEvEUlN3c108BFloat16ES8_E_EEvS4_RKT_EUliE_EEviT1_)
        /*0b48*/ 	.word	0x00000000


	//----- nvinfo : EIATTR_MIN_STACK_SIZE
	.align		4
.L_519:
        /*0b4c*/ 	.byte	0x04, 0x12
        /*0b4e*/ 	.short	(.L_521 - .L_520)
	.align		4
.L_520:
        /*0b50*/ 	.word	index@(_ZN2at6native27unrolled_elementwise_kernelIZZZNS0_25tanh_backward_kernel_cudaERNS_18TensorIteratorBaseEENKUlvE0_clEvENKUlvE2_clEvEUlN3c108BFloat16ES7_E_St5arrayIPcLm3EELi4E23TrivialOffsetCalculatorILi2EjESC_ILi1EjENS0_6memory15LoadWithoutCastENSF_16StoreWithoutCastEEEviT_T0_T2_T3_T4_T5_)
        /*0b54*/ 	.word	0x00000000


	//----- nvinfo : EIATTR_MIN_STACK_SIZE
	.align		4
.L_521:
        /*0b58*/ 	.byte	0x04, 0x12
        /*0b5a*/ 	.short	(.L_523 - .L_522)
	.align		4
.L_522:
        /*0b5c*/ 	.word	index@(_ZN2at6native29vectorized_elementwise_kernelILi2EZZZNS0_25tanh_backward_kernel_cudaERNS_18TensorIteratorBaseEENKUlvE0_clEvENKUlvE2_clEvEUlN3c108BFloat16ES7_E_St5arrayIPcLm3EEEEviT0_T1_)
        /*0b60*/ 	.word	0x00000000


	//----- nvinfo : EIATTR_MIN_STACK_SIZE
	.align		4
.L_523:
        /*0b64*/ 	.byte	0x04, 0x12
        /*0b66*/ 	.short	(.L_525 - .L_524)
	.align		4
.L_524:
        /*0b68*/ 	.word	index@(_ZN2at6native29vectorized_elementwise_kernelILi4EZZZNS0_25tanh_backward_kernel_cudaERNS_18TensorIteratorBaseEENKUlvE0_clEvENKUlvE2_clEvEUlN3c108BFloat16ES7_E_St5arrayIPcLm3EEEEviT0_T1_)
        /*0b6c*/ 	.word	0x00000000


	//----- nvinfo : EIATTR_MIN_STACK_SIZE
	.align		4
.L_525:
        /*0b70*/ 	.byte	0x04, 0x12
        /*0b72*/ 	.short	(.L_527 - .L_526)
	.align		4
.L_526:
        /*0b74*/ 	.word	index@(_ZN2at6native29vectorized_elementwise_kernelILi8EZZZNS0_25tanh_backward_kernel_cudaERNS_18TensorIteratorBaseEENKUlvE0_clEvENKUlvE2_clEvEUlN3c108BFloat16ES7_E_St5arrayIPcLm3EEEEviT0_T1_)
        /*0b78*/ 	.word	0x00000000


	//----- nvinfo : EIATTR_MIN_STACK_SIZE
	.align		4
.L_527:
        /*0b7c*/ 	.byte	0x04, 0x12
        /*0b7e*/ 	.short	(.L_529 - .L_528)
	.align		4
.L_528:
        /*0b80*/ 	.word	index@(_ZN2at6native18elementwise_kernelILi128ELi4EZNS0_15gpu_kernel_implIZZZNS0_25tanh_backward_kernel_cudaERNS_18TensorIteratorBaseEENKUlvE0_clEvENKUlvE1_clEvEUlN3c104HalfES8_E_EEvS4_RKT_EUliE_EEviT1_)
        /*0b84*/ 	.word	0x00000000


	//----- nvinfo : EIATTR_MIN_STACK_SIZE
	.align		4
.L_529:
        /*0b88*/ 	.byte	0x04, 0x12
        /*0b8a*/ 	.short	(.L_531 - .L_530)
	.align		4
.L_530:
        /*0b8c*/ 	.word	index@(_ZN2at6native27unrolled_elementwise_kernelIZZZNS0_25tanh_backward_kernel_cudaERNS_18TensorIteratorBaseEENKUlvE0_clEvENKUlvE1_clEvEUlN3c104HalfES7_E_St5arrayIPcLm3EELi4E23TrivialOffsetCalculatorILi2EjESC_ILi1EjENS0_6memory12LoadWithCastILi2EEENSF_13StoreWithCastILi1EEEEEviT_T0_T2_T3_T4_T5_)
        /*0b90*/ 	.word	0x00000000


	//----- nvinfo : EIATTR_MIN_STACK_SIZE
	.align		4
.L_531:
        /*0b94*/ 	.byte	0x04, 0x12
        /*0b96*/ 	.short	(.L_533 - .L_532)
	.align		4
.L_532:
        /*0b98*/ 	.word	index@(_ZN2at6native18elementwise_kernelILi128ELi4EZNS0_22gpu_kernel_impl_nocastIZZZNS0_25tanh_backward_kernel_cudaERNS_18TensorIteratorBaseEENKUlvE0_clEvENKUlvE1_clEvEUlN3c104HalfES8_E_EEvS4_RKT_EUliE_EEviT1_)
        /*0b9c*/ 	.word	0x00000000


	//----- nvinfo : EIATTR_MIN_STACK_SIZE
	.align		4
.L_533:
        /*0ba0*/ 	.byte	0x04, 0x12
        /*0ba2*/ 	.short	(.L_535 - .L_534)
	.align		4
.L_534:
        /*0ba4*/ 	.word	index@(_ZN2at6native27unrolled_elementwise_kernelIZZZNS0_25tanh_backward_kernel_cudaERNS_18TensorIteratorBaseEENKUlvE0_clEvENKUlvE1_clEvEUlN3c104HalfES7_E_St5arrayIPcLm3EELi4E23TrivialOffsetCalculatorILi2EjESC_ILi1EjENS0_6memory15LoadWithoutCastENSF_16StoreWithoutCastEEEviT_T0_T2_T3_T4_T5_)
        /*0ba8*/ 	.word	0x00000000


	//----- nvinfo : EIATTR_MIN_STACK_SIZE
	.align		4
.L_535:
        /*0bac*/ 	.byte	0x04, 0x12
        /*0bae*/ 	.short	(.L_537 - .L_536)
	.align		4
.L_536:
        /*0bb0*/ 	.word	index@(_ZN2at6native29vectorized_elementwise_kernelILi2EZZZNS0_25tanh_backward_kernel_cudaERNS_18TensorIteratorBaseEENKUlvE0_clEvENKUlvE1_clEvEUlN3c104HalfES7_E_St5arrayIPcLm3EEEEviT0_T1_)
        /*0bb4*/ 	.word	0x00000000


	//----- nvinfo : EIATTR_MIN_STACK_SIZE
	.align		4
.L_537:
        /*0bb8*/ 	.byte	0x04, 0x12
        /*0bba*/ 	.short	(.L_539 - .L_538)
	.align		4
.L_538:
        /*0bbc*/ 	.word	index@(_ZN2at6native29vectorized_elementwise_kernelILi4EZZZNS0_25tanh_backward_kernel_cudaERNS_18TensorIteratorBaseEENKUlvE0_clEvENKUlvE1_clEvEUlN3c104HalfES7_E_St5arrayIPcLm3EEEEviT0_T1_)
        /*0bc0*/ 	.word	0x00000000


	//----- nvinfo : EIATTR_MIN_STACK_SIZE
	.align		4
.L_539:
        /*0bc4*/ 	.byte	0x04, 0x12
        /*0bc6*/ 	.short	(.L_541 - .L_540)
	.align		4
.L_540:
        /*0bc8*/ 	.word	index@(_ZN2at6native29vectorized_elementwise_kernelILi8EZZZNS0_25tanh_backward_kernel_cudaERNS_18TensorIteratorBaseEENKUlvE0_clEvENKUlvE1_clEvEUlN3c104HalfES7_E_St5arrayIPcLm3EEEEviT0_T1_)
        /*0bcc*/ 	.word	0x00000000


	//----- nvinfo : EIATTR_MIN_STACK_SIZE
	.align		4
.L_541:
        /*0bd0*/ 	.byte	0x04, 0x12
        /*0bd2*/ 	.short	(.L_543 - .L_542)
	.align		4
.L_542:
        /*0bd4*/ 	.word	index@(_ZN2at6native18elementwise_kernelILi128ELi4EZNS0_15gpu_kernel_implIZZZNS0_25tanh_backward_kernel_cudaERNS_18TensorIteratorBaseEENKUlvE0_clEvENKUlvE0_clEvEUlffE_EEvS4_RKT_EUliE_EEviT1_)
        /*0bd8*/ 	.word	0x00000000


	//----- nvinfo : EIATTR_MIN_STACK_SIZE
	.align		4
.L_543:
        /*0bdc*/ 	.byte	0x04, 0x12
        /*0bde*/ 	.short	(.L_545 - .L_544)
	.align		4
.L_544:
        /*0be0*/ 	.word	index@(_ZN2at6native27unrolled_elementwise_kernelIZZZNS0_25tanh_backward_kernel_cudaERNS_18TensorIteratorBaseEENKUlvE0_clEvENKUlvE0_clEvEUlffE_St5arrayIPcLm3EELi4E23TrivialOffsetCalculatorILi2EjESA_ILi1EjENS0_6memory12LoadWithCastILi2EEENSD_13StoreWithCastILi1EEEEEviT_T0_T2_T3_T4_T5_)
        /*0be4*/ 	.word	0x00000000


	//----- nvinfo : EIATTR_MIN_STACK_SIZE
	.align		4
.L_545:
        /*0be8*/ 	.byte	0x04, 0x12
        /*0bea*/ 	.short	(.L_547 - .L_546)
	.align		4
.L_546:
        /*0bec*/ 	.word	index@(_ZN2at6native18elementwise_kernelILi128ELi2EZNS0_22gpu_kernel_impl_nocastIZZZNS0_25tanh_backward_kernel_cudaERNS_18TensorIteratorBaseEENKUlvE0_clEvENKUlvE0_clEvEUlffE_EEvS4_RKT_EUliE_EEviT1_)
        /*0bf0*/ 	.word	0x00000000


	//----- nvinfo : EIATTR_MIN_STACK_SIZE
	.align		4
.L_547:
        /*0bf4*/ 	.byte	0x04, 0x12
        /*0bf6*/ 	.short	(.L_549 - .L_548)
	.align		4
.L_548:
        /*0bf8*/ 	.word	index@(_ZN2at6native27unrolled_elementwise_kernelIZZZNS0_25tanh_backward_kernel_cudaERNS_18TensorIteratorBaseEENKUlvE0_clEvENKUlvE0_clEvEUlffE_St5arrayIPcLm3EELi4E23TrivialOffsetCalculatorILi2EjESA_ILi1EjENS0_6memory15LoadWithoutCastENSD_16StoreWithoutCastEEEviT_T0_T2_T3_T4_T5_)
        /*0bfc*/ 	.word	0x00000000


	//----- nvinfo : EIATTR_MIN_STACK_SIZE
	.align		4
.L_549:
        /*0c00*/ 	.byte	0x04, 0x12
        /*0c02*/ 	.short	(.L_551 - .L_550)
	.align		4
.L_550:
        /*0c04*/ 	.word	index@(_ZN2at6native29vectorized_elementwise_kernelILi2EZZZNS0_25tanh_backward_kernel_cudaERNS_18TensorIteratorBaseEENKUlvE0_clEvENKUlvE0_clEvEUlffE_St5arrayIPcLm3EEEEviT0_T1_)
        /*0c08*/ 	.word	0x00000000


	//----- nvinfo : EIATTR_MIN_STACK_SIZE
	.align		4
.L_551:
        /*0c0c*/ 	.byte	0x04, 0x12
        /*0c0e*/ 	.short	(.L_553 - .L_552)
	.align		4
.L_552:
        /*0c10*/ 	.word	index@(_ZN2at6native29vectorized_elementwise_kernelILi4EZZZNS0_25tanh_backward_kernel_cudaERNS_18TensorIteratorBaseEENKUlvE0_clEvENKUlvE0_clEvEUlffE_St5arrayIPcLm3EEEEviT0_T1_)
        /*0c14*/ 	.word	0x00000000


	//----- nvinfo : EIATTR_MIN_STACK_SIZE
	.align		4
.L_553:
        /*0c18*/ 	.byte	0x04, 0x12
        /*0c1a*/ 	.short	(.L_555 - .L_554)
	.align		4
.L_554:
        /*0c1c*/ 	.word	index@(_ZN2at6native29vectorized_elementwise_kernelILi8EZZZNS0_25tanh_backward_kernel_cudaERNS_18TensorIteratorBaseEENKUlvE0_clEvENKUlvE0_clEvEUlffE_St5arrayIPcLm3EEEEviT0_T1_)
        /*0c20*/ 	.word	0x00000000


	//----- nvinfo : EIATTR_MIN_STACK_SIZE
	.align		4
.L_555:
        /*0c24*/ 	.byte	0x04, 0x12
        /*0c26*/ 	.short	(.L_557 - .L_556)
	.align		4
.L_556:
        /*0c28*/ 	.word	index@(_ZN2at6native18elementwise_kernelILi128ELi4EZNS0_15gpu_kernel_implIZZZNS0_25tanh_backward_kernel_cudaERNS_18TensorIteratorBaseEENKUlvE0_clEvENKUlvE_clEvEUlddE_EEvS4_RKT_EUliE_EEviT1_)
        /*0c2c*/ 	.word	0x00000000


	//----- nvinfo : EIATTR_MIN_STACK_SIZE
	.align		4
.L_557:
        /*0c30*/ 	.byte	0x04, 0x12
        /*0c32*/ 	.short	(.L_559 - .L_558)
	.align		4
.L_558:
        /*0c34*/ 	.word	index@(_ZN2at6native27unrolled_elementwise_kernelIZZZNS0_25tanh_backward_kernel_cudaERNS_18TensorIteratorBaseEENKUlvE0_clEvENKUlvE_clEvEUlddE_St5arrayIPcLm3EELi4E23TrivialOffsetCalculatorILi2EjESA_ILi1EjENS0_6memory12LoadWithCastILi2EEENSD_13StoreWithCastILi1EEEEEviT_T0_T2_T3_T4_T5_)
        /*0c38*/ 	.word	0x00000000


	//----- nvinfo : EIATTR_MIN_STACK_SIZE
	.align		4
.L_559:
        /*0c3c*/ 	.byte	0x04, 0x12
        /*0c3e*/ 	.short	(.L_561 - .L_560)
	.align		4
.L_560:
        /*0c40*/ 	.word	index@(_ZN2at6native18elementwise_kernelILi128ELi2EZNS0_22gpu_kernel_impl_nocastIZZZNS0_25tanh_backward_kernel_cudaERNS_18TensorIteratorBaseEENKUlvE0_clEvENKUlvE_clEvEUlddE_EEvS4_RKT_EUliE_EEviT1_)
        /*0c44*/ 	.word	0x00000000


	//----- nvinfo : EIATTR_MIN_STACK_SIZE
	.align		4
.L_561:
        /*0c48*/ 	.byte	0x04, 0x12
        /*0c4a*/ 	.short	(.L_563 - .L_562)
	.align		4
.L_562:
        /*0c4c*/ 	.word	index@(_ZN2at6native27unrolled_elementwise_kernelIZZZNS0_25tanh_backward_kernel_cudaERNS_18TensorIteratorBaseEENKUlvE0_clEvENKUlvE_clEvEUlddE_St5arrayIPcLm3EELi4E23TrivialOffsetCalculatorILi2EjESA_ILi1EjENS0_6memory15LoadWithoutCastENSD_16StoreWithoutCastEEEviT_T0_T2_T3_T4_T5_)
        /*0c50*/ 	.word	0x00000000


	//----- nvinfo : EIATTR_MIN_STACK_SIZE
	.align		4
.L_563:
        /*0c54*/ 	.byte	0x04, 0x12
        /*0c56*/ 	.short	(.L_565 - .L_564)
	.align		4
.L_564:
        /*0c58*/ 	.word	index@(_ZN2at6native29vectorized_elementwise_kernelILi2EZZZNS0_25tanh_backward_kernel_cudaERNS_18TensorIteratorBaseEENKUlvE0_clEvENKUlvE_clEvEUlddE_St5arrayIPcLm3EEEEviT0_T1_)
        /*0c5c*/ 	.word	0x00000000


	//----- nvinfo : EIATTR_MIN_STACK_SIZE
	.align		4
.L_565:
        /*0c60*/ 	.byte	0x04, 0x12
        /*0c62*/ 	.short	(.L_567 - .L_566)
	.align		4
.L_566:
        /*0c64*/ 	.word	index@(_ZN2at6native29vectorized_elementwise_kernelILi4EZZZNS0_25tanh_backward_kernel_cudaERNS_18TensorIteratorBaseEENKUlvE0_clEvENKUlvE_clEvEUlddE_St5arrayIPcLm3EEEEviT0_T1_)
        /*0c68*/ 	.word	0x00000000


	//----- nvinfo : EIATTR_MIN_STACK_SIZE
	.align		4
.L_567:
        /*0c6c*/ 	.byte	0x04, 0x12
        /*0c6e*/ 	.short	(.L_569 - .L_568)
	.align		4
.L_568:
        /*0c70*/ 	.word	index@(_ZN2at6native29vectorized_elementwise_kernelILi8EZZZNS0_25tanh_backward_kernel_cudaERNS_18TensorIteratorBaseEENKUlvE0_clEvENKUlvE_clEvEUlddE_St5arrayIPcLm3EEEEviT0_T1_)
        /*0c74*/ 	.word	0x00000000


	//----- nvinfo : EIATTR_MIN_STACK_SIZE
	.align		4
.L_569:
        /*0c78*/ 	.byte	0x04, 0x12
        /*0c7a*/ 	.short	(.L_571 - .L_570)
	.align		4
.L_570:
        /*0c7c*/ 	.word	index@(_ZN2at6native18elementwise_kernelILi128ELi4EZNS0_15gpu_kernel_implIZZZNS0_26logit_backward_kernel_cudaERNS_18TensorIteratorBaseERKN3c106ScalarEENKUlvE_clEvENKUlvE2_clEvEUlNS5_8BFloat16ESB_E0_EEvS4_RKT_EUliE_EEviT1_)
        /*0c80*/ 	.word	0x00000000


	//----- nvinfo : EIATTR_MIN_STACK_SIZE
	.align		4
.L_571:
        /*0c84*/ 	.byte	0x04, 0x12
        /*0c86*/ 	.short	(.L_573 - .L_572)
	.align		4
.L_572:
        /*0c88*/ 	.word	index@(_ZN2at6native27unrolled_elementwise_kernelIZZZNS0_26logit_backward_kernel_cudaERNS_18TensorIteratorBaseERKN3c106ScalarEENKUlvE_clEvENKUlvE2_clEvEUlNS4_8BFloat16ESA_E0_St5arrayIPcLm3EELi4E23TrivialOffsetCalculatorILi2EjESF_ILi1EjENS0_6memory12LoadWithCastILi2EEENSI_13StoreWithCastILi1EEEEEviT_T0_T2_T3_T4_T5_)
        /*0c8c*/ 	.word	0x00000000


	//----- nvinfo : EIATTR_MIN_STACK_SIZE
	.align		4
.L_573:
        /*0c90*/ 	.byte	0x04, 0x12
        /*0c92*/ 	.short	(.L_575 - .L_574)
	.align		4
.L_574:
        /*0c94*/ 	.word	index@(_ZN2at6native18elementwise_kernelILi128ELi4EZNS0_22gpu_kernel_impl_nocastIZZZNS0_26logit_backward_kernel_cudaERNS_18TensorIteratorBaseERKN3c106ScalarEENKUlvE_clEvENKUlvE2_clEvEUlNS5_8BFloat16ESB_E0_EEvS4_RKT_EUliE_EEviT1_)
        /*0c98*/ 	.word	0x00000000


	//----- nvinfo : EIATTR_MIN_STACK_SIZE
	.align		4
.L_575:
        /*0c9c*/ 	.byte	0x04, 0x12
        /*0c9e*/ 	.short	(.L_577 - .L_576)
	.align		4
.L_576:
        /*0ca0*/ 	.word	index@(_ZN2at6native27unrolled_elementwise_kernelIZZZNS0_26logit_backward_kernel_cudaERNS_18TensorIteratorBaseERKN3c106ScalarEENKUlvE_clEvENKUlvE2_clEvEUlNS4_8BFloat16ESA_E0_St5arrayIPcLm3EELi4E23TrivialOffsetCalculatorILi2EjESF_ILi1EjENS0_6memory15LoadWithoutCastENSI_16StoreWithoutCastEEEviT_T0_T2_T3_T4_T5_)
        /*0ca4*/ 	.word	0x00000000


	//----- nvinfo : EIATTR_MIN_STACK_SIZE
	.align		4
.L_577:
        /*0ca8*/ 	.byte	0x04, 0x12
        /*0caa*/ 	.short	(.L_579 - .L_578)
	.align		4
.L_578:
        /*0cac*/ 	.word	index@(_ZN2at6native29vectorized_elementwise_kernelILi2EZZZNS0_26logit_backward_kernel_cudaERNS_18TensorIteratorBaseERKN3c106ScalarEENKUlvE_clEvENKUlvE2_clEvEUlNS4_8BFloat16ESA_E0_St5arrayIPcLm3EEEEviT0_T1_)
        /*0cb0*/ 	.word	0x00000000


	//----- nvinfo : EIATTR_MIN_STACK_SIZE
	.align		4
.L_579:
        /*0cb4*/ 	.byte	0x04, 0x12
        /*0cb6*/ 	.short	(.L_581 - .L_580)
	.align		4
.L_580:
        /*0cb8*/ 	.word	index@(_ZN2at6native29vectorized_elementwise_kernelILi4EZZZNS0_26logit_backward_kernel_cudaERNS_18TensorIteratorBaseERKN3c106ScalarEENKUlvE_clEvENKUlvE2_clEvEUlNS4_8BFloat16ESA_E0_St5arrayIPcLm3EEEEviT0_T1_)
        /*0cbc*/ 	.word	0x00000000


	//----- nvinfo : EIATTR_MIN_STACK_SIZE
	.align		4
.L_581:
        /*0cc0*/ 	.byte	0x04, 0x12
        /*0cc2*/ 	.short	(.L_583 - .L_582)
	.align		4
.L_582:
        /*0cc4*/ 	.word	index@(_ZN2at6native29vectorized_elementwise_kernelILi8EZZZNS0_26logit_backward_kernel_cudaERNS_18TensorIteratorBaseERKN3c106ScalarEENKUlvE_clEvENKUlvE2_clEvEUlNS4_8BFloat16ESA_E0_St5arrayIPcLm3EEEEviT0_T1_)
        /*0cc8*/ 	.word	0x00000000


	//----- nvinfo : EIATTR_MIN_STACK_SIZE
	.align		4
.L_583:
        /*0ccc*/ 	.byte	0x04, 0x12
        /*0cce*/ 	.short	(.L_585 - .L_584)
	.align		4
.L_584:
        /*0cd0*/ 	.word	index@(_ZN2at6native18elementwise_kernelILi128ELi4EZNS0_15gpu_kernel_implIZZZNS0_26logit_backward_kernel_cudaERNS_18TensorIteratorBaseERKN3c106ScalarEENKUlvE_clEvENKUlvE2_clEvEUlNS5_8BFloat16ESB_E_EEvS4_RKT_EUliE_EEviT1_)
        /*0cd4*/ 	.word	0x00000000


	//----- nvinfo : EIATTR_MIN_STACK_SIZE
	.align		4
.L_585:
        /*0cd8*/ 	.byte	0x04, 0x12
        /*0cda*/ 	.short	(.L_587 - .L_586)
	.align		4
.L_586:
        /*0cdc*/ 	.word	index@(_ZN2at6native27unrolled_elementwise_kernelIZZZNS0_26logit_backward_kernel_cudaERNS_18TensorIteratorBaseERKN3c106ScalarEENKUlvE_clEvENKUlvE2_clEvEUlNS4_8BFloat16ESA_E_St5arrayIPcLm3EELi4E23TrivialOffsetCalculatorILi2EjESF_ILi1EjENS0_6memory12LoadWithCastILi2EEENSI_13StoreWithCastILi1EEEEEviT_T0_T2_T3_T4_T5_)
        /*0ce0*/ 	.word	0x00000000


	//----- nvinfo : EIATTR_MIN_STACK_SIZE
	.align		4
.L_587:
        /*0ce4*/ 	.byte	0x04, 0x12
        /*0ce6*/ 	.short	(.L_589 - .L_588)
	.align		4
.L_588:
        /*0ce8*/ 	.word	index@(_ZN2at6native18elementwise_kernelILi128ELi4EZNS0_22gpu_kernel_impl_nocastIZZZNS0_26logit_backward_kernel_cudaERNS_18TensorIteratorBaseERKN3c106ScalarEENKUlvE_clEvENKUlvE2_clEvEUlNS5_8BFloat16ESB_E_EEvS4_RKT_EUliE_EEviT1_)
        /*0cec*/ 	.word	0x00000000


	//----- nvinfo : EIATTR_MIN_STACK_SIZE
	.align		4
.L_589:
        /*0cf0*/ 	.byte	0x04, 0x12
        /*0cf2*/ 	.short	(.L_591 - .L_590)
	.align		4
.L_590:
        /*0cf4*/ 	.word	index@(_ZN2at6native27unrolled_elementwise_kernelIZZZNS0_26logit_backward_kernel_cudaERNS_18TensorIteratorBaseERKN3c106ScalarEENKUlvE_clEvENKUlvE2_clEvEUlNS4_8BFloat16ESA_E_St5arrayIPcLm3EELi4E23TrivialOffsetCalculatorILi2EjESF_ILi1EjENS0_6memory15LoadWithoutCastENSI_16StoreWithoutCastEEEviT_T0_T2_T3_T4_T5_)
        /*0cf8*/ 	.word	0x00000000


	//----- nvinfo : EIATTR_MIN_STACK_SIZE
	.align		4
.L_591:
        /*0cfc*/ 	.byte	0x04, 0x12
        /*0cfe*/ 	.short	(.L_593 - .L_592)
	.align		4
.L_592:
        /*0d00*/ 	.word	index@(_ZN2at6native29vectorized_elementwise_kernelILi2EZZZNS0_26logit_backward_kernel_cudaERNS_18TensorIteratorBaseERKN3c106ScalarEENKUlvE_clEvENKUlvE2_clEvEUlNS4_8BFloat16ESA_E_St5arrayIPcLm3EEEEviT0_T1_)
        /*0d04*/ 	.word	0x00000000


	//----- nvinfo : EIATTR_MIN_STACK_SIZE
	.align		4
.L_593:
        /*0d08*/ 	.byte	0x04, 0x12
        /*0d0a*/ 	.short	(.L_595 - .L_594)
	.align		4
.L_594:
        /*0d0c*/ 	.word	index@(_ZN2at6native29vectorized_elementwise_kernelILi4EZZZNS0_26logit_backward_kernel_cudaERNS_18TensorIteratorBaseERKN3c106ScalarEENKUlvE_clEvENKUlvE2_clEvEUlNS4_8BFloat16ESA_E_St5arrayIPcLm3EEEEviT0_T1_)
        /*0d10*/ 	.word	0x00000000


	//----- nvinfo : EIATTR_MIN_STACK_SIZE
	.align		4
.L_595:
        /*0d14*/ 	.byte	0x04, 0x12
        /*0d16*/ 	.short	(.L_597 - .L_596)
	.align		4
.L_596:
        /*0d18*/ 	.word	index@(_ZN2at6native29vectorized_elementwise_kernelILi8EZZZNS0_26logit_backward_kernel_cudaERNS_18TensorIteratorBaseERKN3c106ScalarEENKUlvE_clEvENKUlvE2_clEvEUlNS4_8BFloat16ESA_E_St5arrayIPcLm3EEEEviT0_T1_)
        /*0d1c*/ 	.word	0x00000000


	//----- nvinfo : EIATTR_MIN_STACK_SIZE
	.align		4
.L_597:
        /*0d20*/ 	.byte	0x04, 0x12
        /*0d22*/ 	.short	(.L_599 - .L_598)
	.align		4
.L_598:
        /*0d24*/ 	.word	index@(_ZN2at6native18elementwise_kernelILi128ELi4EZNS0_15gpu_kernel_implIZZZNS0_26logit_backward_kernel_cudaERNS_18TensorIteratorBaseERKN3c106ScalarEENKUlvE_clEvENKUlvE1_clEvEUlNS5_4HalfESB_E0_EEvS4_RKT_EUliE_EEviT1_)
        /*0d28*/ 	.word	0x00000000


	//----- nvinfo : EIATTR_MIN_STACK_SIZE
	.align		4
.L_599:
        /*0d2c*/ 	.byte	0x04, 0x12
        /*0d2e*/ 	.short	(.L_601 - .L_600)
	.align		4
.L_600:
        /*0d30*/ 	.word	index@(_ZN2at6native27unrolled_elementwise_kernelIZZZNS0_26logit_backward_kernel_cudaERNS_18TensorIteratorBaseERKN3c106ScalarEENKUlvE_clEvENKUlvE1_clEvEUlNS4_4HalfESA_E0_St5arrayIPcLm3EELi4E23TrivialOffsetCalculatorILi2EjESF_ILi1EjENS0_6memory12LoadWithCastILi2EEENSI_13StoreWithCastILi1EEEEEviT_T0_T2_T3_T4_T5_)
        /*0d34*/ 	.word	0x00000000


	//----- nvinfo : EIATTR_MIN_STACK_SIZE
	.align		4
.L_601:
        /*0d38*/ 	.byte	0x04, 0x12
        /*0d3a*/ 	.short	(.L_603 - .L_602)
	.align		4
.L_602:
        /*0d3c*/ 	.word	index@(_ZN2at6native18elementwise_kernelILi128ELi4EZNS0_22gpu_kernel_impl_nocastIZZZNS0_26logit_backward_kernel_cudaERNS_18TensorIteratorBaseERKN3c106ScalarEENKUlvE_clEvENKUlvE1_clEvEUlNS5_4HalfESB_E0_EEvS4_RKT_EUliE_EEviT1_)
        /*0d40*/ 	.word	0x00000000


	//----- nvinfo : EIATTR_MIN_STACK_SIZE
	.align		4
.L_603:
        /*0d44*/ 	.byte	0x04, 0x12
        /*0d46*/ 	.short	(.L_605 - .L_604)
	.align		4
.L_604:
        /*0d48*/ 	.word	index@(_ZN2at6native27unrolled_elementwise_kernelIZZZNS0_26logit_backward_kernel_cudaERNS_18TensorIteratorBaseERKN3c106ScalarEENKUlvE_clEvENKUlvE1_clEvEUlNS4_4HalfESA_E0_St5arrayIPcLm3EELi4E23TrivialOffsetCalculatorILi2EjESF_ILi1EjENS0_6memory15LoadWithoutCastENSI_16StoreWithoutCastEEEviT_T0_T2_T3_T4_T5_)
        /*0d4c*/ 	.word	0x00000000


	//----- nvinfo : EIATTR_MIN_STACK_SIZE
	.align		4
.L_605:
        /*0d50*/ 	.byte	0x04, 0x12
        /*0d52*/ 	.short	(.L_607 - .L_606)
	.align		4
.L_606:
        /*0d54*/ 	.word	index@(_ZN2at6native29vectorized_elementwise_kernelILi2EZZZNS0_26logit_backward_kernel_cudaERNS_18TensorIteratorBaseERKN3c106ScalarEENKUlvE_clEvENKUlvE1_clEvEUlNS4_4HalfESA_E0_St5arrayIPcLm3EEEEviT0_T1_)
        /*0d58*/ 	.word	0x00000000


	//----- nvinfo : EIATTR_MIN_STACK_SIZE
	.align		4
.L_607:
        /*0d5c*/ 	.byte	0x04, 0x12
        /*0d5e*/ 	.short	(.L_609 - .L_608)
	.align		4
.L_608:
        /*0d60*/ 	.word	index@(_ZN2at6native29vectorized_elementwise_kernelILi4EZZZNS0_26logit_backward_kernel_cudaERNS_18TensorIteratorBaseERKN3c106ScalarEENKUlvE_clEvENKUlvE1_clEvEUlNS4_4HalfESA_E0_St5arrayIPcLm3EEEEviT0_T1_)
        /*0d64*/ 	.word	0x00000000


	//----- nvinfo : EIATTR_MIN_STACK_SIZE
	.align		4
.L_609:
        /*0d68*/ 	.byte	0x04, 0x12
        /*0d6a*/ 	.short	(.L_611 - .L_610)
	.align		4
.L_610:
        /*0d6c*/ 	.word	index@(_ZN2at6native29vectorized_elementwise_kernelILi8EZZZNS0_26logit_backward_kernel_cudaERNS_18TensorIteratorBaseERKN3c106ScalarEENKUlvE_clEvENKUlvE1_clEvEUlNS4_4HalfESA_E0_St5arrayIPcLm3EEEEviT0_T1_)
        /*0d70*/ 	.word	0x00000000


	//----- nvinfo : EIATTR_MIN_STACK_SIZE
	.align		4
.L_611:
        /*0d74*/ 	.byte	0x04, 0x12
        /*0d76*/ 	.short	(.L_613 - .L_612)
	.align		4
.L_612:
        /*0d78*/ 	.word	index@(_ZN2at6native18elementwise_kernelILi128ELi4EZNS0_15gpu_kernel_implIZZZNS0_26logit_backward_kernel_cudaERNS_18TensorIteratorBaseERKN3c106ScalarEENKUlvE_clEvENKUlvE1_clEvEUlNS5_4HalfESB_E_EEvS4_RKT_EUliE_EEviT1_)
        /*0d7c*/ 	.word	0x00000000


	//----- nvinfo : EIATTR_MIN_STACK_SIZE
	.align		4
.L_613:
        /*0d80*/ 	.byte	0x04, 0x12
        /*0d82*/ 	.short	(.L_615 - .L_614)
	.align		4
.L_614:
        /*0d84*/ 	.word	index@(_ZN2at6native27unrolled_elementwise_kernelIZZZNS0_26logit_backward_kernel_cudaERNS_18TensorIteratorBaseERKN3c106ScalarEENKUlvE_clEvENKUlvE1_clEvEUlNS4_4HalfESA_E_St5arrayIPcLm3EELi4E23TrivialOffsetCalculatorILi2EjESF_ILi1EjENS0_6memory12LoadWithCastILi2EEENSI_13StoreWithCastILi1EEEEEviT_T0_T2_T3_T4_T5_)
        /*0d88*/ 	.word	0x00000000


	//----- nvinfo : EIATTR_MIN_STACK_SIZE
	.align		4
.L_615:
        /*0d8c*/ 	.byte	0x04, 0x12
        /*0d8e*/ 	.short	(.L_617 - .L_616)
	.align		4
.L_616:
        /*0d90*/ 	.word	index@(_ZN2at6native18elementwise_kernelILi128ELi4EZNS0_22gpu_kernel_impl_nocastIZZZNS0_26logit_backward_kernel_cudaERNS_18TensorIteratorBaseERKN3c106ScalarEENKUlvE_clEvENKUlvE1_clEvEUlNS5_4HalfESB_E_EEvS4_RKT_EUliE_EEviT1_)
        /*0d94*/ 	.word	0x00000000


	//----- nvinfo : EIATTR_MIN_STACK_SIZE
	.align		4
.L_617:
        /*0d98*/ 	.byte	0x04, 0x12
        /*0d9a*/ 	.short	(.L_619 - .L_618)
	.align		4
.L_618:
        /*0d9c*/ 	.word	index@(_ZN2at6native27unrolled_elementwise_kernelIZZZNS0_26logit_backward_kernel_cudaERNS_18TensorIteratorBaseERKN3c106ScalarEENKUlvE_clEvENKUlvE1_clEvEUlNS4_4HalfESA_E_St5arrayIPcLm3EELi4E23TrivialOffsetCalculatorILi2EjESF_ILi1EjENS0_6memory15LoadWithoutCastENSI_16StoreWithoutCastEEEviT_T0_T2_T3_T4_T5_)
        /*0da0*/ 	.word	0x00000000


	//----- nvinfo : EIATTR_MIN_STACK_SIZE
	.align		4
.L_619:
        /*0da4*/ 	.byte	0x04, 0x12
        /*0da6*/ 	.short	(.L_621 - .L_620)
	.align		4
.L_620:
        /*0da8*/ 	.word	index@(_ZN2at6native29vectorized_elementwise_kernelILi2EZZZNS0_26logit_backward_kernel_cudaERNS_18TensorIteratorBaseERKN3c106ScalarEENKUlvE_clEvENKUlvE1_clEvEUlNS4_4HalfESA_E_St5arrayIPcLm3EEEEviT0_T1_)
        /*0dac*/ 	.word	0x00000000


	//----- nvinfo : EIATTR_MIN_STACK_SIZE
	.align		4
.L_621:
        /*0db0*/ 	.byte	0x04, 0x12
        /*0db2*/ 	.short	(.L_623 - .L_622)
	.align		4
.L_622:
        /*0db4*/ 	.word	index@(_ZN2at6native29vectorized_elementwise_kernelILi4EZZZNS0_26logit_backward_kernel_cudaERNS_18TensorIteratorBaseERKN3c106ScalarEENKUlvE_clEvENKUlvE1_clEvEUlNS4_4HalfESA_E_St5arrayIPcLm3EEEEviT0_T1_)
        /*0db8*/ 	.word	0x00000000


	//----- nvinfo : EIATTR_MIN_STACK_SIZE
	.align		4
.L_623:
        /*0dbc*/ 	.byte	0x04, 0x12
        /*0dbe*/ 	.short	(.L_625 - .L_624)
	.align		4
.L_624:
        /*0dc0*/ 	.word	index@(_ZN2at6native29vectorized_elementwise_kernelILi8EZZZNS0_26logit_backward_kernel_cudaERNS_18TensorIteratorBaseERKN3c106ScalarEENKUlvE_clEvENKUlvE1_clEvEUlNS4_4HalfESA_E_St5arrayIPcLm3EEEEviT0_T1_)
        /*0dc4*/ 	.word	0x00000000


	//----- nvinfo : EIATTR_MIN_STACK_SIZE
	.align		4
.L_625:
        /*0dc8*/ 	.byte	0x04, 0x12
        /*0dca*/ 	.short	(.L_627 - .L_626)
	.align		4
.L_626:
        /*0dcc*/ 	.word	index@(_ZN2at6native18elementwise_kernelILi128ELi4EZNS0_15gpu_kernel_implIZZZNS0_26logit_backward_kernel_cudaERNS_18TensorIteratorBaseERKN3c106ScalarEENKUlvE_clEvENKUlvE0_clEvEUlffE0_EEvS4_RKT_EUliE_EEviT1_)
        /*0dd0*/ 	.word	0x00000000


	//----- nvinfo : EIATTR_MIN_STACK_SIZE
	.align		4
.L_627:
        /*0dd4*/ 	.byte	0x04, 0x12
        /*0dd6*/ 	.short	(.L_629 - .L_628)
	.align		4
.L_628:
        /*0dd8*/ 	.word	index@(_ZN2at6native27unrolled_elementwise_kernelIZZZNS0_26logit_backward_kernel_cudaERNS_18TensorIteratorBaseERKN3c106ScalarEENKUlvE_clEvENKUlvE0_clEvEUlffE0_St5arrayIPcLm3EELi4E23TrivialOffsetCalculatorILi2EjESE_ILi1EjENS0_6memory12LoadWithCastILi2EEENSH_13StoreWithCastILi1EEEEEviT_T0_T2_T3_T4_T5_)
        /*0ddc*/ 	.word	0x00000000


	//----- nvinfo : EIATTR_MIN_STACK_SIZE
	.align		4
.L_629:
        /*0de0*/ 	.byte	0x04, 0x12
        /*0de2*/ 	.short	(.L_631 - .L_630)
	.align		4
.L_630:
        /*0de4*/ 	.word	index@(_ZN2at6native18elementwise_kernelILi128ELi2EZNS0_22gpu_kernel_impl_nocastIZZZNS0_26logit_backward_kernel_cudaERNS_18TensorIteratorBaseERKN3c106ScalarEENKUlvE_clEvENKUlvE0_clEvEUlffE0_EEvS4_RKT_EUliE_EEviT1_)
        /*0de8*/ 	.word	0x00000000


	//----- nvinfo : EIATTR_MIN_STACK_SIZE
	.align		4
.L_631:
        /*0dec*/ 	.byte	0x04, 0x12
        /*0dee*/ 	.short	(.L_633 - .L_632)
	.align		4
.L_632:
        /*0df0*/ 	.word	index@(_ZN2at6native27unrolled_elementwise_kernelIZZZNS0_26logit_backward_kernel_cudaERNS_18TensorIteratorBaseERKN3c106ScalarEENKUlvE_clEvENKUlvE0_clEvEUlffE0_St5arrayIPcLm3EELi4E23TrivialOffsetCalculatorILi2EjESE_ILi1EjENS0_6memory15LoadWithoutCastENSH_16StoreWithoutCastEEEviT_T0_T2_T3_T4_T5_)
        /*0df4*/ 	.word	0x00000000


	//----- nvinfo : EIATTR_MIN_STACK_SIZE
	.align		4
.L_633:
        /*0df8*/ 	.byte	0x04, 0x12
        /*0dfa*/ 	.short	(.L_635 - .L_634)
	.align		4
.L_634:
        /*0dfc*/ 	.word	index@(_ZN2at6native29vectorized_elementwise_kernelILi2EZZZNS0_26logit_backward_kernel_cudaERNS_18TensorIteratorBaseERKN3c106ScalarEENKUlvE_clEvENKUlvE0_clEvEUlffE0_St5arrayIPcLm3EEEEviT0_T1_)
        /*0e00*/ 	.word	0x00000000


	//----- nvinfo : EIATTR_MIN_STACK_SIZE
	.align		4
.L_635:
        /*0e04*/ 	.byte	0x04, 0x12
        /*0e06*/ 	.short	(.L_637 - .L_636)
	.align		4
.L_636:
        /*0e08*/ 	.word	index@(_ZN2at6native29vectorized_elementwise_kernelILi4EZZZNS0_26logit_backward_kernel_cudaERNS_18TensorIteratorBaseERKN3c106ScalarEENKUlvE_clEvENKUlvE0_clEvEUlffE0_St5arrayIPcLm3EEEEviT0_T1_)
        /*0e0c*/ 	.word	0x00000000


	//----- nvinfo : EIATTR_MIN_STACK_SIZE
	.align		4
.L_637:
        /*0e10*/ 	.byte	0x04, 0x12
        /*0e12*/ 	.short	(.L_639 - .L_638)
	.align		4
.L_638:
        /*0e14*/ 	.word	index@(_ZN2at6native29vectorized_elementwise_kernelILi8EZZZNS0_26logit_backward_kernel_cudaERNS_18TensorIteratorBaseERKN3c106ScalarEENKUlvE_clEvENKUlvE0_clEvEUlffE0_St5arrayIPcLm3EEEEviT0_T1_)
        /*0e18*/ 	.word	0x00000000


	//----- nvinfo : EIATTR_MIN_STACK_SIZE
	.align		4
.L_639:
        /*0e1c*/ 	.byte	0x04, 0x12
        /*0e1e*/ 	.short	(.L_641 - .L_640)
	.align		4
.L_640:
        /*0e20*/ 	.word	index@(_ZN2at6native18elementwise_kernelILi128ELi4EZNS0_15gpu_kernel_implIZZZNS0_26logit_backward_kernel_cudaERNS_18TensorIteratorBaseERKN3c106ScalarEENKUlvE_clEvENKUlvE0_clEvEUlffE_EEvS4_RKT_EUliE_EEviT1_)
        /*0e24*/ 	.word	0x00000000


	//----- nvinfo : EIATTR_MIN_STACK_SIZE
	.align		4
.L_641:
        /*0e28*/ 	.byte	0x04, 0x12
        /*0e2a*/ 	.short	(.L_643 - .L_642)
	.align		4
.L_642:
        /*0e2c*/ 	.word	index@(_ZN2at6native27unrolled_elementwise_kernelIZZZNS0_26logit_backward_kernel_cudaERNS_18TensorIteratorBaseERKN3c106ScalarEENKUlvE_clEvENKUlvE0_clEvEUlffE_St5arrayIPcLm3EELi4E23TrivialOffsetCalculatorILi2EjESE_ILi1EjENS0_6memory12LoadWithCastILi2EEENSH_13StoreWithCastILi1EEEEEviT_T0_T2_T3_T4_T5_)
        /*0e30*/ 	.word	0x00000000


	//----- nvinfo : EIATTR_MIN_STACK_SIZE
	.align		4
.L_643:
        /*0e34*/ 	.byte	0x04, 0x12
        /*0e36*/ 	.short	(.L_645 - .L_644)
	.align		4
.L_644:
        /*0e38*/ 	.word	index@(_ZN2at6native18elementwise_kernelILi128ELi2EZNS0_22gpu_kernel_impl_nocastIZZZNS0_26logit_backward_kernel_cudaERNS_18TensorIteratorBaseERKN3c106ScalarEENKUlvE_clEvENKUlvE0_clEvEUlffE_EEvS4_RKT_EUliE_EEviT1_)
        /*0e3c*/ 	.word	0x00000000


	//----- nvinfo : EIATTR_MIN_STACK_SIZE
	.align		4
.L_645:
        /*0e40*/ 	.byte	0x04, 0x12
        /*0e42*/ 	.short	(.L_647 - .L_646)
	.align		4
.L_646:
        /*0e44*/ 	.word	index@(_ZN2at6native27unrolled_elementwise_kernelIZZZNS0_26logit_backward_kernel_cudaERNS_18TensorIteratorBaseERKN3c106ScalarEENKUlvE_clEvENKUlvE0_clEvEUlffE_St5arrayIPcLm3EELi4E23TrivialOffsetCalculatorILi2EjESE_ILi1EjENS0_6memory15LoadWithoutCastENSH_16StoreWithoutCastEEEviT_T0_T2_T3_T4_T5_)
        /*0e48*/ 	.word	0x00000000


	//----- nvinfo : EIATTR_MIN_STACK_SIZE
	.align		4
.L_647:
        /*0e4c*/ 	.byte	0x04, 0x12
        /*0e4e*/ 	.short	(.L_649 - .L_648)
	.align		4
.L_648:
        /*0e50*/ 	.word	index@(_ZN2at6native29vectorized_elementwise_kernelILi2EZZZNS0_26logit_backward_kernel_cudaERNS_18TensorIteratorBaseERKN3c106ScalarEENKUlvE_clEvENKUlvE0_clEvEUlffE_St5arrayIPcLm3EEEEviT0_T1_)
        /*0e54*/ 	.word	0x00000000


	//----- nvinfo : EIATTR_MIN_STACK_SIZE
	.align		4
.L_649:
        /*0e58*/ 	.byte	0x04, 0x12
        /*0e5a*/ 	.short	(.L_651 - .L_650)
	.align		4
.L_650:
        /*0e5c*/ 	.word	index@(_ZN2at6native29vectorized_elementwise_kernelILi4EZZZNS0_26logit_backward_kernel_cudaERNS_18TensorIteratorBaseERKN3c106ScalarEENKUlvE_clEvENKUlvE0_clEvEUlffE_St5arrayIPcLm3EEEEviT0_T1_)
        /*0e60*/ 	.word	0x00000000


	//----- nvinfo : EIATTR_MIN_STACK_SIZE
	.align		4
.L_651:
        /*0e64*/ 	.byte	0x04, 0x12
        /*0e66*/ 	.short	(.L_653 - .L_652)
	.align		4
.L_652:
        /*0e68*/ 	.word	index@(_ZN2at6native29vectorized_elementwise_kernelILi8EZZZNS0_26logit_backward_kernel_cudaERNS_18TensorIteratorBaseERKN3c106ScalarEENKUlvE_clEvENKUlvE0_clEvEUlffE_St5arrayIPcLm3EEEEviT0_T1_)
        /*0e6c*/ 	.word	0x00000000


	//----- nvinfo : EIATTR_MIN_STACK_SIZE
	.align		4
.L_653:
        /*0e70*/ 	.byte	0x04, 0x12
        /*0e72*/ 	.short	(.L_655 - .L_654)
	.align		4
.L_654:
        /*0e74*/ 	.word	index@(_ZN2at6native18elementwise_kernelILi128ELi4EZNS0_15gpu_kernel_implIZZZNS0_26logit_backward_kernel_cudaERNS_18TensorIteratorBaseERKN3c106ScalarEENKUlvE_clEvENKUlvE_clEvEUlddE0_EEvS4_RKT_EUliE_EEviT1_)
        /*0e78*/ 	.word	0x00000000


	//----- nvinfo : EIATTR_MIN_STACK_SIZE
	.align		4
.L_655:
        /*0e7c*/ 	.byte	0x04, 0x12
        /*0e7e*/ 	.short	(.L_657 - .L_656)
	.align		4
.L_656:
        /*0e80*/ 	.word	index@(_ZN2at6native27unrolled_elementwise_kernelIZZZNS0_26logit_backward_kernel_cudaERNS_18TensorIteratorBaseERKN3c106ScalarEENKUlvE_clEvENKUlvE_clEvEUlddE0_St5arrayIPcLm3EELi4E23TrivialOffsetCalculatorILi2EjESE_ILi1EjENS0_6memory12LoadWithCastILi2EEENSH_13StoreWithCastILi1EEEEEviT_T0_T2_T3_T4_T5_)
        /*0e84*/ 	.word	0x00000008


	//----- nvinfo : EIATTR_MIN_STACK_SIZE
	.align		4
.L_657:
        /*0e88*/ 	.byte	0x04, 0x12
        /*0e8a*/ 	.short	(.L_659 - .L_658)
	.align		4
.L_658:
        /*0e8c*/ 	.word	index@(_ZN2at6native18elementwise_kernelILi128ELi2EZNS0_22gpu_kernel_impl_nocastIZZZNS0_26logit_backward_kernel_cudaERNS_18TensorIteratorBaseERKN3c106ScalarEENKUlvE_clEvENKUlvE_clEvEUlddE0_EEvS4_RKT_EUliE_EEviT1_)
        /*0e90*/ 	.word	0x00000000


	//----- nvinfo : EIATTR_MIN_STACK_SIZE
	.align		4
.L_659:
        /*0e94*/ 	.byte	0x04, 0x12
        /*0e96*/ 	.short	(.L_661 - .L_660)
	.align		4
.L_660:
        /*0e98*/ 	.word	index@(_ZN2at6native27unrolled_elementwise_kernelIZZZNS0_26logit_backward_kernel_cudaERNS_18TensorIteratorBaseERKN3c106ScalarEENKUlvE_clEvENKUlvE_clEvEUlddE0_St5arrayIPcLm3EELi4E23TrivialOffsetCalculatorILi2EjESE_ILi1EjENS0_6memory15LoadWithoutCastENSH_16StoreWithoutCastEEEviT_T0_T2_T3_T4_T5_)
        /*0e9c*/ 	.word	0x00000000


	//----- nvinfo : EIATTR_MIN_STACK_SIZE
	.align		4
.L_661:
        /*0ea0*/ 	.byte	0x04, 0x12
        /*0ea2*/ 	.short	(.L_663 - .L_662)
	.align		4
.L_662:
        /*0ea4*/ 	.word	index@(_ZN2at6native29vectorized_elementwise_kernelILi2EZZZNS0_26logit_backward_kernel_cudaERNS_18TensorIteratorBaseERKN3c106ScalarEENKUlvE_clEvENKUlvE_clEvEUlddE0_St5arrayIPcLm3EEEEviT0_T1_)
        /*0ea8*/ 	.word	0x00000000


	//----- nvinfo : EIATTR_MIN_STACK_SIZE
	.align		4
.L_663:
        /*0eac*/ 	.byte	0x04, 0x12
        /*0eae*/ 	.short	(.L_665 - .L_664)
	.align		4
.L_664:
        /*0eb0*/ 	.word	index@(_ZN2at6native29vectorized_elementwise_kernelILi4EZZZNS0_26logit_backward_kernel_cudaERNS_18TensorIteratorBaseERKN3c106ScalarEENKUlvE_clEvENKUlvE_clEvEUlddE0_St5arrayIPcLm3EEEEviT0_T1_)
        /*0eb4*/ 	.word	0x00000000


	//----- nvinfo : EIATTR_MIN_STACK_SIZE
	.align		4
.L_665:
        /*0eb8*/ 	.byte	0x04, 0x12
        /*0eba*/ 	.short	(.L_667 - .L_666)
	.align		4
.L_666:
        /*0ebc*/ 	.word	index@(_ZN2at6native29vectorized_elementwise_kernelILi8EZZZNS0_26logit_backward_kernel_cudaERNS_18TensorIteratorBaseERKN3c106ScalarEENKUlvE_clEvENKUlvE_clEvEUlddE0_St5arrayIPcLm3EEEEviT0_T1_)
        /*0ec0*/ 	.word	0x00000000


	//----- nvinfo : EIATTR_MIN_STACK_SIZE
	.align		4
.L_667:
        /*0ec4*/ 	.byte	0x04, 0x12
        /*0ec6*/ 	.short	(.L_669 - .L_668)
	.align		4
.L_668:
        /*0ec8*/ 	.word	index@(_ZN2at6native18elementwise_kernelILi128ELi4EZNS0_15gpu_kernel_implIZZZNS0_26logit_backward_kernel_cudaERNS_18TensorIteratorBaseERKN3c106ScalarEENKUlvE_clEvENKUlvE_clEvEUlddE_EEvS4_RKT_EUliE_EEviT1_)
        /*0ecc*/ 	.word	0x00000000


	//----- nvinfo : EIATTR_MIN_STACK_SIZE
	.align		4
.L_669:
        /*0ed0*/ 	.byte	0x04, 0x12
        /*0ed2*/ 	.short	(.L_671 - .L_670)
	.align		4
.L_670:
        /*0ed4*/ 	.word	index@(_ZN2at6native27unrolled_elementwise_kernelIZZZNS0_26logit_backward_kernel_cudaERNS_18TensorIteratorBaseERKN3c106ScalarEENKUlvE_clEvENKUlvE_clEvEUlddE_St5arrayIPcLm3EELi4E23TrivialOffsetCalculatorILi2EjESE_ILi1EjENS0_6memory12LoadWithCastILi2EEENSH_13StoreWithCastILi1EEEEEviT_T0_T2_T3_T4_T5_)
        /*0ed8*/ 	.word	0x00000008


	//----- nvinfo : EIATTR_MIN_STACK_SIZE
	.align		4
.L_671:
        /*0edc*/ 	.byte	0x04, 0x12
        /*0ede*/ 	.short	(.L_673 - .L_672)
	.align		4
.L_672:
        /*0ee0*/ 	.word	index@(_ZN2at6native18elementwise_kernelILi128ELi2EZNS0_22gpu_kernel_impl_nocastIZZZNS0_26logit_backward_kernel_cudaERNS_18TensorIteratorBaseERKN3c106ScalarEENKUlvE_clEvENKUlvE_clEvEUlddE_EEvS4_RKT_EUliE_EEviT1_)
        /*0ee4*/ 	.word	0x00000000


	//----- nvinfo : EIATTR_MIN_STACK_SIZE
	.align		4
.L_673:
        /*0ee8*/ 	.byte	0x04, 0x12
        /*0eea*/ 	.short	(.L_675 - .L_674)
	.align		4
.L_674:
        /*0eec*/ 	.word	index@(_ZN2at6native27unrolled_elementwise_kernelIZZZNS0_26logit_backward_kernel_cudaERNS_18TensorIteratorBaseERKN3c106ScalarEENKUlvE_clEvENKUlvE_clEvEUlddE_St5arrayIPcLm3EELi4E23TrivialOffsetCalculatorILi2EjESE_ILi1EjENS0_6memory15LoadWithoutCastENSH_16StoreWithoutCastEEEviT_T0_T2_T3_T4_T5_)
        /*0ef0*/ 	.word	0x00000000


	//----- nvinfo : EIATTR_MIN_STACK_SIZE
	.align		4
.L_675:
        /*0ef4*/ 	.byte	0x04, 0x12
        /*0ef6*/ 	.short	(.L_677 - .L_676)
	.align		4
.L_676:
        /*0ef8*/ 	.word	index@(_ZN2at6native29vectorized_elementwise_kernelILi2EZZZNS0_26logit_backward_kernel_cudaERNS_18TensorIteratorBaseERKN3c106ScalarEENKUlvE_clEvENKUlvE_clEvEUlddE_St5arrayIPcLm3EEEEviT0_T1_)
        /*0efc*/ 	.word	0x00000000


	//----- nvinfo : EIATTR_MIN_STACK_SIZE
	.align		4
.L_677:
        /*0f00*/ 	.byte	0x04, 0x12
        /*0f02*/ 	.short	(.L_679 - .L_678)
	.align		4
.L_678:
        /*0f04*/ 	.word	index@(_ZN2at6native29vectorized_elementwise_kernelILi4EZZZNS0_26logit_backward_kernel_cudaERNS_18TensorIteratorBaseERKN3c106ScalarEENKUlvE_clEvENKUlvE_clEvEUlddE_St5arrayIPcLm3EEEEviT0_T1_)
        /*0f08*/ 	.word	0x00000000


	//----- nvinfo : EIATTR_MIN_STACK_SIZE
	.align		4
.L_679:
        /*0f0c*/ 	.byte	0x04, 0x12
        /*0f0e*/ 	.short	(.L_681 - .L_680)
	.align		4
.L_680:
        /*0f10*/ 	.word	index@(_ZN2at6native29vectorized_elementwise_kernelILi8EZZZNS0_26logit_backward_kernel_cudaERNS_18TensorIteratorBaseERKN3c106ScalarEENKUlvE_clEvENKUlvE_clEvEUlddE_St5arrayIPcLm3EEEEviT0_T1_)
        /*0f14*/ 	.word	0x00000000


	//----- nvinfo : EIATTR_MIN_STACK_SIZE
	.align		4
.L_681:
        /*0f18*/ 	.byte	0x04, 0x12
        /*0f1a*/ 	.short	(.L_683 - .L_682)
	.align		4
.L_682:
        /*0f1c*/ 	.word	index@(_ZN2at6native18elementwise_kernelILi128ELi4EZNS0_15gpu_kernel_implIZZZNS0_28sigmoid_backward_kernel_cudaERNS_18TensorIteratorBaseEENKUlvE0_clEvENKUlvE2_clEvEUlN3c108BFloat16ES8_E_EEvS4_RKT_EUliE_EEviT1_)
        /*0f20*/ 	.word	0x00000000


	//----- nvinfo : EIATTR_MIN_STACK_SIZE
	.align		4
.L_683:
        /*0f24*/ 	.byte	0x04, 0x12
        /*0f26*/ 	.short	(.L_685 - .L_684)
	.align		4
.L_684:
        /*0f28*/ 	.word	index@(_ZN2at6native27unrolled_elementwise_kernelIZZZNS0_28sigmoid_backward_kernel_cudaERNS_18TensorIteratorBaseEENKUlvE0_clEvENKUlvE2_clEvEUlN3c108BFloat16ES7_E_St5arrayIPcLm3EELi4E23TrivialOffsetCalculatorILi2EjESC_ILi1EjENS0_6memory12LoadWithCastILi2EEENSF_13StoreWithCastILi1EEEEEviT_T0_T2_T3_T4_T5_)
        /*0f2c*/ 	.word	0x00000000


	//----- nvinfo : EIATTR_MIN_STACK_SIZE
	.align		4
.L_685:
        /*0f30*/ 	.byte	0x04, 0x12
        /*0f32*/ 	.short	(.L_687 - .L_686)
	.align		4
.L_686:
        /*0f34*/ 	.word	index@(_ZN2at6native18elementwise_kernelILi128ELi4EZNS0_22gpu_kernel_impl_nocastIZZZNS0_28sigmoid_backward_kernel_cudaERNS_18TensorIteratorBaseEENKUlvE0_clEvENKUlvE2_clEvEUlN3c108BFloat16ES8_E_EEvS4_RKT_EUliE_EEviT1_)
        /*0f38*/ 	.word	0x00000000


	//----- nvinfo : EIATTR_MIN_STACK_SIZE
	.align		4
.L_687:
        /*0f3c*/ 	.byte	0x04, 0x12
        /*0f3e*/ 	.short	(.L_689 - .L_688)
	.align		4
.L_688:
        /*0f40*/ 	.word	index@(_ZN2at6native27unrolled_elementwise_kernelIZZZNS0_28sigmoid_backward_kernel_cudaERNS_18TensorIteratorBaseEENKUlvE0_clEvENKUlvE2_clEvEUlN3c108BFloat16ES7_E_St5arrayIPcLm3EELi4E23TrivialOffsetCalculatorILi2EjESC_ILi1EjENS0_6memory15LoadWithoutCastENSF_16StoreWithoutCastEEEviT_T0_T2_T3_T4_T5_)
        /*0f44*/ 	.word	0x00000000


	//----- nvinfo : EIATTR_MIN_STACK_SIZE
	.align		4
.L_689:
        /*0f48*/ 	.byte	0x04, 0x12
        /*0f4a*/ 	.short	(.L_691 - .L_690)
	.align		4
.L_690:
        /*0f4c*/ 	.word	index@(_ZN2at6native29vectorized_elementwise_kernelILi2EZZZNS0_28sigmoid_backward_kernel_cudaERNS_18TensorIteratorBaseEENKUlvE0_clEvENKUlvE2_clEvEUlN3c108BFloat16ES7_E_St5arrayIPcLm3EEEEviT0_T1_)
        /*0f50*/ 	.word	0x00000000


	//----- nvinfo : EIATTR_MIN_STACK_SIZE
	.align		4
.L_691:
        /*0f54*/ 	.byte	0x04, 0x12
        /*0f56*/ 	.short	(.L_693 - .L_692)
	.align		4
.L_692:
        /*0f58*/ 	.word	index@(_ZN2at6native29vectorized_elementwise_kernelILi4EZZZNS0_28sigmoid_backward_kernel_cudaERNS_18TensorIteratorBaseEENKUlvE0_clEvENKUlvE2_clEvEUlN3c108BFloat16ES7_E_St5arrayIPcLm3EEEEviT0_T1_)
        /*0f5c*/ 	.word	0x00000000


	//----- nvinfo : EIATTR_MIN_STACK_SIZE
	.align		4
.L_693:
        /*0f60*/ 	.byte	0x04, 0x12
        /*0f62*/ 	.short	(.L_695 - .L_694)
	.align		4
.L_694:
        /*0f64*/ 	.word	index@(_ZN2at6native29vectorized_elementwise_kernelILi8EZZZNS0_28sigmoid_backward_kernel_cudaERNS_18TensorIteratorBaseEENKUlvE0_clEvENKUlvE2_clEvEUlN3c108BFloat16ES7_E_St5arrayIPcLm3EEEEviT0_T1_)
        /*0f68*/ 	.word	0x00000000


	//----- nvinfo : EIATTR_MIN_STACK_SIZE
	.align		4
.L_695:
        /*0f6c*/ 	.byte	0x04, 0x12
        /*0f6e*/ 	.short	(.L_697 - .L_696)
	.align		4
.L_696:
        /*0f70*/ 	.word	index@(_ZN2at6native18elementwise_kernelILi128ELi4EZNS0_15gpu_kernel_implIZZZNS0_28sigmoid_backward_kernel_cudaERNS_18TensorIteratorBaseEENKUlvE0_clEvENKUlvE1_clEvEUlN3c104HalfES8_E_EEvS4_RKT_EUliE_EEviT1_)
        /*0f74*/ 	.word	0x00000000


	//----- nvinfo : EIATTR_MIN_STACK_SIZE
	.align		4
.L_697:
        /*0f78*/ 	.byte	0x04, 0x12
        /*0f7a*/ 	.short	(.L_699 - .L_698)
	.align		4
.L_698:
        /*0f7c*/ 	.word	index@(_ZN2at6native27unrolled_elementwise_kernelIZZZNS0_28sigmoid_backward_kernel_cudaERNS_18TensorIteratorBaseEENKUlvE0_clEvENKUlvE1_clEvEUlN3c104HalfES7_E_St5arrayIPcLm3EELi4E23TrivialOffsetCalculatorILi2EjESC_ILi1EjENS0_6memory12LoadWithCastILi2EEENSF_13StoreWithCastILi1EEEEEviT_T0_T2_T3_T4_T5_)
        /*0f80*/ 	.word	0x00000000


	//----- nvinfo : EIATTR_MIN_STACK_SIZE
	.align		4
.L_699:
        /*0f84*/ 	.byte	0x04, 0x12
        /*0f86*/ 	.short	(.L_701 - .L_700)
	.align		4
.L_700:
        /*0f88*/ 	.word	index@(_ZN2at6native18elementwise_kernelILi128ELi4EZNS0_22gpu_kernel_impl_nocastIZZZNS0_28sigmoid_backward_kernel_cudaERNS_18TensorIteratorBaseEENKUlvE0_clEvENKUlvE1_clEvEUlN3c104HalfES8_E_EEvS4_RKT_EUliE_EEviT1_)
        /*0f8c*/ 	.word	0x00000000


	//----- nvinfo : EIATTR_MIN_STACK_SIZE
	.align		4
.L_701:
        /*0f90*/ 	.byte	0x04, 0x12
        /*0f92*/ 	.short	(.L_703 - .L_702)
	.align		4
.L_702:
        /*0f94*/ 	.word	index@(_ZN2at6native27unrolled_elementwise_kernelIZZZNS0_28sigmoid_backward_kernel_cudaERNS_18TensorIteratorBaseEENKUlvE0_clEvENKUlvE1_clEvEUlN3c104HalfES7_E_St5arrayIPcLm3EELi4E23TrivialOffsetCalculatorILi2EjESC_ILi1EjENS0_6memory15LoadWithoutCastENSF_16StoreWithoutCastEEEviT_T0_T2_T3_T4_T5_)
        /*0f98*/ 	.word	0x00000000


	//----- nvinfo : EIATTR_MIN_STACK_SIZE
	.align		4
.L_703:
        /*0f9c*/ 	.byte	0x04, 0x12
        /*0f9e*/ 	.short	(.L_705 - .L_704)
	.align		4
.L_704:
        /*0fa0*/ 	.word	index@(_ZN2at6native29vectorized_elementwise_kernelILi2EZZZNS0_28sigmoid_backward_kernel_cudaERNS_18TensorIteratorBaseEENKUlvE0_clEvENKUlvE1_clEvEUlN3c104HalfES7_E_St5arrayIPcLm3EEEEviT0_T1_)
        /*0fa4*/ 	.word	0x00000000


	//----- nvinfo : EIATTR_MIN_STACK_SIZE
	.align		4
.L_705:
        /*0fa8*/ 	.byte	0x04, 0x12
        /*0faa*/ 	.short	(.L_707 - .L_706)
	.align		4
.L_706:
        /*0fac*/ 	.word	index@(_ZN2at6native29vectorized_elementwise_kernelILi4EZZZNS0_28sigmoid_backward_kernel_cudaERNS_18TensorIteratorBaseEENKUlvE0_clEvENKUlvE1_clEvEUlN3c104HalfES7_E_St5arrayIPcLm3EEEEviT0_T1_)
        /*0fb0*/ 	.word	0x00000000


	//----- nvinfo : EIATTR_MIN_STACK_SIZE
	.align		4
.L_707:
        /*0fb4*/ 	.byte	0x04, 0x12
        /*0fb6*/ 	.short	(.L_709 - .L_708)
	.align		4
.L_708:
        /*0fb8*/ 	.word	index@(_ZN2at6native29vectorized_elementwise_kernelILi8EZZZNS0_28sigmoid_backward_kernel_cudaERNS_18TensorIteratorBaseEENKUlvE0_clEvENKUlvE1_clEvEUlN3c104HalfES7_E_St5arrayIPcLm3EEEEviT0_T1_)
        /*0fbc*/ 	.word	0x00000000


	//----- nvinfo : EIATTR_MIN_STACK_SIZE
	.align		4
.L_709:
        /*0fc0*/ 	.byte	0x04, 0x12
        /*0fc2*/ 	.short	(.L_711 - .L_710)
	.align		4
.L_710:
        /*0fc4*/ 	.word	index@(_ZN2at6native18elementwise_kernelILi128ELi4EZNS0_15gpu_kernel_implIZZZNS0_28sigmoid_backward_kernel_cudaERNS_18TensorIteratorBaseEENKUlvE0_clEvENKUlvE0_clEvEUlffE_EEvS4_RKT_EUliE_EEviT1_)
        /*0fc8*/ 	.word	0x00000000


	//----- nvinfo : EIATTR_MIN_STACK_SIZE
	.align		4
.L_711:
        /*0fcc*/ 	.byte	0x04, 0x12
        /*0fce*/ 	.short	(.L_713 - .L_712)
	.align		4
.L_712:
        /*0fd0*/ 	.word	index@(_ZN2at6native27unrolled_elementwise_kernelIZZZNS0_28sigmoid_backward_kernel_cudaERNS_18TensorIteratorBaseEENKUlvE0_clEvENKUlvE0_clEvEUlffE_St5arrayIPcLm3EELi4E23TrivialOffsetCalculatorILi2EjESA_ILi1EjENS0_6memory12LoadWithCastILi2EEENSD_13StoreWithCastILi1EEEEEviT_T0_T2_T3_T4_T5_)
        /*0fd4*/ 	.word	0x00000000


	//----- nvinfo : EIATTR_MIN_STACK_SIZE
	.align		4
.L_713:
        /*0fd8*/ 	.byte	0x04, 0x12
        /*0fda*/ 	.short	(.L_715 - .L_714)
	.align		4
.L_714:
        /*0fdc*/ 	.word	index@(_ZN2at6native18elementwise_kernelILi128ELi2EZNS0_22gpu_kernel_impl_nocastIZZZNS0_28sigmoid_backward_kernel_cudaERNS_18TensorIteratorBaseEENKUlvE0_clEvENKUlvE0_clEvEUlffE_EEvS4_RKT_EUliE_EEviT1_)
        /*0fe0*/ 	.word	0x00000000


	//----- nvinfo : EIATTR_MIN_STACK_SIZE
	.align		4
.L_715:
        /*0fe4*/ 	.byte	0x04, 0x12
        /*0fe6*/ 	.short	(.L_717 - .L_716)
	.align		4
.L_716:
        /*0fe8*/ 	.word	index@(_ZN2at6native27unrolled_elementwise_kernelIZZZNS0_28sigmoid_backward_kernel_cudaERNS_18TensorIteratorBaseEENKUlvE0_clEvENKUlvE0_clEvEUlffE_St5arrayIPcLm3EELi4E23TrivialOffsetCalculatorILi2EjESA_ILi1EjENS0_6memory15LoadWithoutCastENSD_16StoreWithoutCastEEEviT_T0_T2_T3_T4_T5_)
        /*0fec*/ 	.word	0x00000000


	//----- nvinfo : EIATTR_MIN_STACK_SIZE
	.align		4
.L_717:
        /*0ff0*/ 	.byte	0x04, 0x12
        /*0ff2*/ 	.short	(.L_719 - .L_718)
	.align		4
.L_718:
        /*0ff4*/ 	.word	index@(_ZN2at6native29vectorized_elementwise_kernelILi2EZZZNS0_28sigmoid_backward_kernel_cudaERNS_18TensorIteratorBaseEENKUlvE0_clEvENKUlvE0_clEvEUlffE_St5arrayIPcLm3EEEEviT0_T1_)
        /*0ff8*/ 	.word	0x00000000


	//----- nvinfo : EIATTR_MIN_STACK_SIZE
	.align		4
.L_719:
        /*0ffc*/ 	.byte	0x04, 0x12
        /*0ffe*/ 	.short	(.L_721 - .L_720)
	.align		4
.L_720:
        /*1000*/ 	.word	index@(_ZN2at6native29vectorized_elementwise_kernelILi4EZZZNS0_28sigmoid_backward_kernel_cudaERNS_18TensorIteratorBaseEENKUlvE0_clEvENKUlvE0_clEvEUlffE_St5arrayIPcLm3EEEEviT0_T1_)
        /*1004*/ 	.word	0x00000000


	//----- nvinfo : EIATTR_MIN_STACK_SIZE
	.align		4
.L_721:
        /*1008*/ 	.byte	0x04, 0x12
        /*100a*/ 	.short	(.L_723 - .L_722)
	.align		4
.L_722:
        /*100c*/ 	.word	index@(_ZN2at6native29vectorized_elementwise_kernelILi8EZZZNS0_28sigmoid_backward_kernel_cudaERNS_18TensorIteratorBaseEENKUlvE0_clEvENKUlvE0_clEvEUlffE_St5arrayIPcLm3EEEEviT0_T1_)
        /*1010*/ 	.word	0x00000000


	//----- nvinfo : EIATTR_MIN_STACK_SIZE
	.align		4
.L_723:
        /*1014*/ 	.byte	0x04, 0x12
        /*1016*/ 	.short	(.L_725 - .L_724)
	.align		4
.L_724:
        /*1018*/ 	.word	index@(_ZN2at6native18elementwise_kernelILi128ELi4EZNS0_15gpu_kernel_implIZZZNS0_28sigmoid_backward_kernel_cudaERNS_18TensorIteratorBaseEENKUlvE0_clEvENKUlvE_clEvEUlddE_EEvS4_RKT_EUliE_EEviT1_)
        /*101c*/ 	.word	0x00000000


	//----- nvinfo : EIATTR_MIN_STACK_SIZE
	.align		4
.L_725:
        /*1020*/ 	.byte	0x04, 0x12
        /*1022*/ 	.short	(.L_727 - .L_726)
	.align		4
.L_726:
        /*1024*/ 	.word	index@(_ZN2at6native27unrolled_elementwise_kernelIZZZNS0_28sigmoid_backward_kernel_cudaERNS_18TensorIteratorBaseEENKUlvE0_clEvENKUlvE_clEvEUlddE_St5arrayIPcLm3EELi4E23TrivialOffsetCalculatorILi2EjESA_ILi1EjENS0_6memory12LoadWithCastILi2EEENSD_13StoreWithCastILi1EEEEEviT_T0_T2_T3_T4_T5_)
        /*1028*/ 	.word	0x00000000


	//----- nvinfo : EIATTR_MIN_STACK_SIZE
	.align		4
.L_727:
        /*102c*/ 	.byte	0x04, 0x12
        /*102e*/ 	.short	(.L_729 - .L_728)
	.align		4
.L_728:
        /*1030*/ 	.word	index@(_ZN2at6native18elementwise_kernelILi128ELi2EZNS0_22gpu_kernel_impl_nocastIZZZNS0_28sigmoid_backward_kernel_cudaERNS_18TensorIteratorBaseEENKUlvE0_clEvENKUlvE_clEvEUlddE_EEvS4_RKT_EUliE_EEviT1_)
        /*1034*/ 	.word	0x00000000


	//----- nvinfo : EIATTR_MIN_STACK_SIZE
	.align		4
.L_729:
        /*1038*/ 	.byte	0x04, 0x12
        /*103a*/ 	.short	(.L_731 - .L_730)
	.align		4
.L_730:
        /*103c*/ 	.word	index@(_ZN2at6native27unrolled_elementwise_kernelIZZZNS0_28sigmoid_backward_kernel_cudaERNS_18TensorIteratorBaseEENKUlvE0_clEvENKUlvE_clEvEUlddE_St5arrayIPcLm3EELi4E23TrivialOffsetCalculatorILi2EjESA_ILi1EjENS0_6memory15LoadWithoutCastENSD_16StoreWithoutCastEEEviT_T0_T2_T3_T4_T5_)
        /*1040*/ 	.word	0x00000000


	//----- nvinfo : EIATTR_MIN_STACK_SIZE
	.align		4
.L_731:
        /*1044*/ 	.byte	0x04, 0x12
        /*1046*/ 	.short	(.L_733 - .L_732)
	.align		4
.L_732:
        /*1048*/ 	.word	index@(_ZN2at6native29vectorized_elementwise_kernelILi2EZZZNS0_28sigmoid_backward_kernel_cudaERNS_18TensorIteratorBaseEENKUlvE0_clEvENKUlvE_clEvEUlddE_St5arrayIPcLm3EEEEviT0_T1_)
        /*104c*/ 	.word	0x00000000


	//----- nvinfo : EIATTR_MIN_STACK_SIZE
	.align		4
.L_733:
        /*1050*/ 	.byte	0x04, 0x12
        /*1052*/ 	.short	(.L_735 - .L_734)
	.align		4
.L_734:
        /*1054*/ 	.word	index@(_ZN2at6native29vectorized_elementwise_kernelILi4EZZZNS0_28sigmoid_backward_kernel_cudaERNS_18TensorIteratorBaseEENKUlvE0_clEvENKUlvE_clEvEUlddE_St5arrayIPcLm3EEEEviT0_T1_)
        /*1058*/ 	.word	0x00000000


	//----- nvinfo : EIATTR_MIN_STACK_SIZE
	.align		4
.L_735:
        /*105c*/ 	.byte	0x04, 0x12
        /*105e*/ 	.short	(.L_737 - .L_736)
	.align		4
.L_736:
        /*1060*/ 	.word	index@(_ZN2at6native29vectorized_elementwise_kernelILi8EZZZNS0_28sigmoid_backward_kernel_cudaERNS_18TensorIteratorBaseEENKUlvE0_clEvENKUlvE_clEvEUlddE_St5arrayIPcLm3EEEEviT0_T1_)
        /*1064*/ 	.word	0x00000000
.L_737:


//--------------------- .nv.compat                --------------------------
	.section	.nv.compat,"",@"SHT_CUDA_COMPAT_INFO"
	.align	4
        /*0000*/ 	.byte	0x02, 0x09, 0x01, 0x00, 0x02, 0x02, 0x01, 0x00, 0x02, 0x05, 0x05, 0x00, 0x03, 0x07, 0x01, 0x01
        /*0010*/ 	.byte	0x02, 0x03, 0x00, 0x00, 0x02, 0x06, 0x01, 0x00, 0x04, 0x0b, 0x08, 0x00, 0x00, 0x00, 0x00, 0x00
        /*0020*/ 	.byte	0x00, 0x00, 0x00, 0x00


//--------------------- .nv.info._ZN2at6native18elementwise_kernelILi128ELi4EZNS0_15gpu_kernel_implIZZZNS0_25tanh_backward_kernel_cudaERNS_18TensorIteratorBaseEENKUlvE0_clEvENKUlvE2_clEvEUlN3c108BFloat16ES8_E_EEvS4_RKT_EUliE_EEviT1_ --------------------------
	.section	.nv.info._ZN2at6native18elementwise_kernelILi128ELi4EZNS0_15gpu_kernel_implIZZZNS0_25tanh_backward_kernel_cudaERNS_18TensorIteratorBaseEENKUlvE0_clEvENKUlvE2_clEvEUlN3c108BFloat16ES8_E_EEvS4_RKT_EUliE_EEviT1_,"",@"SHT_CUDA_INFO"
	.sectionflags	@""
	.align	4


	//----- nvinfo : EIATTR_CUDA_API_VERSION
	.align		4
        /*0000*/ 	.byte	0x04, 0x37
        /*0002*/ 	.short	(.L_739 - .L_738)
.L_738:
        /*0004*/ 	.word	0x00000082


	//----- nvinfo : EIATTR_KPARAM_INFO
	.align		4
.L_739:
        /*0008*/ 	.byte	0x04, 0x17
        /*000a*/ 	.short	(.L_741 - .L_740)
.L_740:
        /*000c*/ 	.word	0x00000000
        /*0010*/ 	.short	0x0001
        /*0012*/ 	.short	0x0008
        /*0014*/ 	.byte	0x00, 0xf0, 0x21, 0x0a


	//----- nvinfo : EIATTR_KPARAM_INFO
	.align		4
.L_741:
        /*0018*/ 	.byte	0x04, 0x17
        /*001a*/ 	.short	(.L_743 - .L_742)
.L_742:
        /*001c*/ 	.word	0x00000000
        /*0020*/ 	.short	0x0000
        /*0022*/ 	.short	0x0000
        /*0024*/ 	.byte	0x00, 0xf0, 0x11, 0x00


	//----- nvinfo : EIATTR_SPARSE_MMA_MASK
	.align		4
.L_743:
        /*0028*/ 	.byte	0x03, 0x50
        /*002a*/ 	.short	0x0000


	//----- nvinfo : EIATTR_MAXREG_COUNT
	.align		4
        /*002c*/ 	.byte	0x03, 0x1b
        /*002e*/ 	.short	0x0080


	//----- nvinfo : EIATTR_EXTERNS
	.align		4
        /*0030*/ 	.byte	0x04, 0x0f
        /*0032*/ 	.short	(.L_745 - .L_744)


	//   ....[0]....
	.align		4
.L_744:
        /*0034*/ 	.word	index@(__assertfail)


	//----- nvinfo : EIATTR_MERCURY_ISA_VERSION
	.align		4
.L_745:
        /*0038*/ 	.byte	0x03, 0x5f
        /*003a*/ 	.short	0x0101


	//----- nvinfo : EIATTR_SYSCALL_OFFSETS
	.align		4
        /*003c*/ 	.byte	0x04, 0x46
        /*003e*/ 	.short	(.L_747 - .L_746)


	//   ....[0]....
.L_746:
        /*0040*/ 	.word	0x000026f0


	//   ....[1]....
        /*0044*/ 	.word	0x000036c0


	//   ....[2]....
        /*0048*/ 	.word	0x000046c0


	//   ....[3]....
        /*004c*/ 	.word	0x00006e00


	//   ....[4]....
        /*0050*/ 	.word	0x00007dd0


	//   ....[5]....
        /*0054*/ 	.word	0x00008dd0


	//   ....[6]....
        /*0058*/ 	.word	0x0000b500


	//   ....[7]....
        /*005c*/ 	.word	0x0000c4d0


	//   ....[8]....
        /*0060*/ 	.word	0x0000d4d0


	//   ....[9]....
        /*0064*/ 	.word	0x0000fbf0


	//   ....[10]....
        /*0068*/ 	.word	0x00010bc0


	//   ....[11]....
        /*006c*/ 	.word	0x00011bc0


	//----- nvinfo : EIATTR_EXIT_INSTR_OFFSETS
	.align		4
.L_747:
        /*0070*/ 	.byte	0x04, 0x1c
        /*0072*/ 	.short	(.L_749 - .L_748)


	//   ....[0]....
.L_748:
        /*0074*/ 	.word	0x0000d5a0


	//   ....[1]....
        /*0078*/ 	.word	0x00010df0


	//   ....[2]....
        /*007c*/ 	.word	0x00010e30


	//   ....[3]....
        /*0080*/ 	.word	0x00010ed0


	//   ....[4]....
        /*0084*/ 	.word	0x00010f10


	//   ....[5]....
        /*0088*/ 	.word	0x00010f50


	//   ....[6]....
        /*008c*/ 	.word	0x00010fe0


	//   ....[7]....
        /*0090*/ 	.word	0x00011020


	//   ....[8]....
        /*0094*/ 	.word	0x000110c0


	//   ....[9]....
        /*0098*/ 	.word	0x00011110


	//   ....[10]....
        /*009c*/ 	.word	0x00011160


	//   ....[11]....
        /*00a0*/ 	.word	0x00011230


	//   ....[12]....
        /*00a4*/ 	.word	0x00011290


	//   ....[13]....
        /*00a8*/ 	.word	0x00011420


	//   ....[14]....
        /*00ac*/ 	.word	0x00011580


	//   ....[15]....
        /*00b0*/ 	.word	0x000115a0


	//   ....[16]....
        /*00b4*/ 	.word	0x00011660


	//   ....[17]....
        /*00b8*/ 	.word	0x000117e0


	//   ....[18]....
        /*00bc*/ 	.word	0x00011960


	//   ....[19]....
        /*00c0*/ 	.word	0x00011ac0


	//   ....[20]....
        /*00c4*/ 	.word	0x00011bd0


	//   ....[21]....
        /*00c8*/ 	.word	0x00011c10


	//   ....[22]....
        /*00cc*/ 	.word	0x00011c50


	//----- nvinfo : EIATTR_MAX_THREADS
	.align		4
.L_749:
        /*00d0*/ 	.byte	0x04, 0x05
        /*00d2*/ 	.short	(.L_751 - .L_750)
.L_750:
        /*00d4*/ 	.word	0x00000080
        /*00d8*/ 	.word	0x00000001
        /*00dc*/ 	.word	0x00000001


	//----- nvinfo : EIATTR_CRS_STACK_SIZE
	.align		4
.L_751:
        /*00e0*/ 	.byte	0x04, 0x1e
        /*00e2*/ 	.short	(.L_753 - .L_752)
.L_752:
        /*00e4*/ 	.word	0x00000000


	//----- nvinfo : EIATTR_CBANK_PARAM_SIZE
	.align		4
.L_753:
        /*00e8*/ 	.byte	0x03, 0x19
        /*00ea*/ 	.short	0x0290


	//----- nvinfo : EIATTR_PARAM_CBANK
	.align		4
        /*00ec*/ 	.byte	0x04, 0x0a
        /*00ee*/ 	.short	(.L_755 - .L_754)
	.align		4
.L_754:
        /*00f0*/ 	.word	index@(.nv.constant0._ZN2at6native18elementwise_kernelILi128ELi4EZNS0_15gpu_kernel_implIZZZNS0_25tanh_backward_kernel_cudaERNS_18TensorIteratorBaseEENKUlvE0_clEvENKUlvE2_clEvEUlN3c108BFloat16ES8_E_EEvS4_RKT_EUliE_EEviT1_)
        /*00f4*/ 	.short	0x0210
        /*00f6*/ 	.short	0x0290


	//----- nvinfo : EIATTR_SW_WAR
	.align		4
.L_755:
        /*00f8*/ 	.byte	0x04, 0x36
        /*00fa*/ 	.short	(.L_757 - .L_756)
.L_756:
        /*00fc*/ 	.word	0x00000008
.L_757:


//--------------------- .nv.info._ZN2at6native27unrolled_elementwise_kernelIZZZNS0_25tanh_backward_kernel_cudaERNS_18TensorIteratorBaseEENKUlvE0_clEvENKUlvE2_clEvEUlN3c108BFloat16ES7_E_St5arrayIPcLm3EELi4E23TrivialOffsetCalculatorILi2EjESC_ILi1EjENS0_6memory12LoadWithCastILi2EEENSF_13StoreWithCastILi1EEEEEviT_T0_T2_T3_T4_T5_ --------------------------
	.section	.nv.info._ZN2at6native27unrolled_elementwise_kernelIZZZNS0_25tanh_backward_kernel_cudaERNS_18TensorIteratorBaseEENKUlvE0_clEvENKUlvE2_clEvEUlN3c108BFloat16ES7_E_St5arrayIPcLm3EELi4E23TrivialOffsetCalculatorILi2EjESC_ILi1EjENS0_6memory12LoadWithCastILi2EEENSF_13StoreWithCastILi1EEEEEviT_T0_T2_T3_T4_T5_,"",@"SHT_CUDA_INFO"
	.sectionflags	@""
	.align	4


	//----- nvinfo : EIATTR_CUDA_API_VERSION
	.align		4
        /*0000*/ 	.byte	0x04, 0x37
        /*0002*/ 	.short	(.L_759 - .L_758)
.L_758:
        /*0004*/ 	.word	0x00000082


	//----- nvinfo : EIATTR_KPARAM_INFO
	.align		4
.L_759:
        /*0008*/ 	.byte	0x04, 0x17
        /*000a*/ 	.short	(.L_761 - .L_760)
.L_760:
        /*000c*/ 	.word	0x00000000
        /*0010*/ 	.short	0x0006
        /*0012*/ 	.short	0x0030
        /*0014*/ 	.byte	0x00, 0xf0, 0x21, 0x00


	//----- nvinfo : EIATTR_KPARAM_INFO
	.align		4
.L_761:
        /*0018*/ 	.byte	0x04, 0x17
        /*001a*/ 	.short	(.L_763 - .L_762)
.L_762:
        /*001c*/ 	.word	0x00000000
        /*0020*/ 	.short	0x0005
        /*0022*/ 	.short	0x0024
        /*0024*/ 	.byte	0x00, 0xf0, 0x31, 0x00


	//----- nvinfo : EIATTR_KPARAM_INFO
	.align		4
.L_763:
        /*0028*/ 	.byte	0x04, 0x17
        /*002a*/ 	.short	(.L_765 - .L_764)
.L_764:
        /*002c*/ 	.word	0x00000000
        /*0030*/ 	.short	0x0004
        /*0032*/ 	.short	0x0021
        /*0034*/ 	.byte	0x00, 0xf0, 0x05, 0x00


	//----- nvinfo : EIATTR_KPARAM_INFO
	.align		4
.L_765:
        /*0038*/ 	.byte	0x04, 0x17
        /*003a*/ 	.short	(.L_767 - .L_766)
.L_766:
        /*003c*/ 	.word	0x00000000
        /*0040*/ 	.short	0x0003
        /*0042*/ 	.short	0x0020
        /*0044*/ 	.byte	0x00, 0xf0, 0x05, 0x00


	//----- nvinfo : EIATTR_KPARAM_INFO
	.align		4
.L_767:
        /*0048*/ 	.byte	0x04, 0x17
        /*004a*/ 	.short	(.L_769 - .L_768)
.L_768:
        /*004c*/ 	.word	0x00000000
        /*0050*/ 	.short	0x0002
        /*0052*/ 	.short	0x0008
        /*0054*/ 	.byte	0x00, 0xf0, 0x61, 0x00


	//----- nvinfo : EIATTR_KPARAM_INFO
	.align		4
.L_769:
        /*0058*/ 	.byte	0x04, 0x17
        /*005a*/ 	.short	(.L_771 - .L_770)
.L_770:
        /*005c*/ 	.word	0x00000000
        /*0060*/ 	.short	0x0001
        /*0062*/ 	.short	0x0004
        /*0064*/ 	.byte	0x00, 0xf0, 0x05, 0x00


	//----- nvinfo : EIATTR_KPARAM_INFO
	.align		4
.L_771:
        /*0068*/ 	.byte	0x04, 0x17
        /*006a*/ 	.short	(.L_773 - .L_772)
.L_772:
        /*006c*/ 	.word	0x00000000
        /*0070*/ 	.short	0x0000
        /*0072*/ 	.short	0x0000
        /*0074*/ 	.byte	0x00, 0xf0, 0x11, 0x00


	//----- nvinfo : EIATTR_SPARSE_MMA_MASK
	.align		4
.L_773:
        /*0078*/ 	.byte	0x03, 0x50
        /*007a*/ 	.short	0x0000


	//----- nvinfo : EIATTR_MAXREG_COUNT
	.align		4
        /*007c*/ 	.byte	0x03, 0x1b
        /*007e*/ 	.short	0x00ff


	//----- nvinfo : EIATTR_EXTERNS
	.align		4
        /*0080*/ 	.byte	0x04, 0x0f
        /*0082*/ 	.short	(.L_775 - .L_774)


	//   ....[0]....
	.align		4
.L_774:
        /*0084*/ 	.word	index@(__assertfail)


	//----- nvinfo : EIATTR_MERCURY_ISA_VERSION
	.align		4
.L_775:
        /*0088*/ 	.byte	0x03, 0x5f
        /*008a*/ 	.short	0x0101


	//----- nvinfo : EIATTR_SYSCALL_OFFSETS
	.align		4
        /*008c*/ 	.byte	0x04, 0x46
        /*008e*/ 	.short	(.L_777 - .L_776)


	//   ....[0]....
.L_776:
        /*0090*/ 	.word	0x000010f0


	//   ....[1]....
        /*0094*/ 	.word	0x000021b0


	//   ....[2]....
        /*0098*/ 	.word	0x000032f0


	//   ....[3]....
        /*009c*/ 	.word	0x000043b0


	//   ....[4]....
        /*00a0*/ 	.word	0x00005500


	//   ....[5]....
        /*00a4*/ 	.word	0x000065d0


	//   ....[6]....
        /*00a8*/ 	.word	0x00007700


	//   ....[7]....
        /*00ac*/ 	.word	0x000086e0


	//   ....[8]....
        /*00b0*/ 	.word	0x00009bc0


	//   ....[9]....
        /*00b4*/ 	.word	0x0000abe0


	//   ....[10]....
        /*00b8*/ 	.word	0x0000bbc0


	//   ....[11]....
        /*00bc*/ 	.word	0x0000cba0


	//----- nvinfo : EIATTR_EXIT_INSTR_OFFSETS
	.align		4
.L_777:
        /*00c0*/ 	.byte	0x04, 0x1c
        /*00c2*/ 	.short	(.L_779 - .L_778)


	//   ....[0]....
.L_778:
        /*00c4*/ 	.word	0x0000bc80


	//   ....[1]....
        /*00c8*/ 	.word	0x0000bdd0


	//   ....[2]....
        /*00cc*/ 	.word	0x0000be10


	//   ....[3]....
        /*00d0*/ 	.word	0x0000beb0


	//   ....[4]....
        /*00d4*/ 	.word	0x0000bef0


	//   ....[5]....
        /*00d8*/ 	.word	0x0000bf30


	//   ....[6]....
        /*00dc*/ 	.word	0x0000bfc0


	//   ....[7]....
        /*00e0*/ 	.word	0x0000c000


	//   ....[8]....
        /*00e4*/ 	.word	0x0000c0a0


	//   ....[9]....
        /*00e8*/ 	.word	0x0000c0f0


	//   ....[10]....
        /*00ec*/ 	.word	0x0000c140


	//   ....[11]....
        /*00f0*/ 	.word	0x0000c210


	//   ....[12]....
        /*00f4*/ 	.word	0x0000c270


	//   ....[13]....
        /*00f8*/ 	.word	0x0000c400


	//   ....[14]....
        /*00fc*/ 	.word	0x0000c560


	//   ....[15]....
        /*0100*/ 	.word	0x0000c580


	//   ....[16]....
        /*0104*/ 	.word	0x0000c640


	//   ....[17]....
        /*0108*/ 	.word	0x0000c7c0


	//   ....[18]....
        /*010c*/ 	.word	0x0000c940


	//   ....[19]....
        /*0110*/ 	.word	0x0000caa0


	//   ....[20]....
        /*0114*/ 	.word	0x0000cbb0


	//   ....[21]....
        /*0118*/ 	.word	0x0000cbf0


	//   ....[22]....
        /*011c*/ 	.word	0x0000cc30


	//----- nvinfo : EIATTR_MAX_THREADS
	.align		4
.L_779:
        /*0120*/ 	.byte	0x04, 0x05
        /*0122*/ 	.short	(.L_781 - .L_780)
.L_780:
        /*0124*/ 	.word	0x00000080
        /*0128*/ 	.word	0x00000001
        /*012c*/ 	.word	0x00000001


	//----- nvinfo : EIATTR_CRS_STACK_SIZE
	.align		4
.L_781:
        /*0130*/ 	.byte	0x04, 0x1e
        /*0132*/ 	.short	(.L_783 - .L_782)
.L_782:
        /*0134*/ 	.word	0x00000000


	//----- nvinfo : EIATTR_CBANK_PARAM_SIZE
	.align		4
.L_783:
        /*0138*/ 	.byte	0x03, 0x19
        /*013a*/ 	.short	0x0038


	//----- nvinfo : EIATTR_PARAM_CBANK
	.align		4
        /*013c*/ 	.byte	0x04, 0x0a
        /*013e*/ 	.short	(.L_785 - .L_784)
	.align		4
.L_784:
        /*0140*/ 	.word	index@(.nv.constant0._ZN2at6native27unrolled_elementwise_kernelIZZZNS0_25tanh_backward_kernel_cudaERNS_18TensorIteratorBaseEENKUlvE0_clEvENKUlvE2_clEvEUlN3c108BFloat16ES7_E_St5arrayIPcLm3EELi4E23TrivialOffsetCalculatorILi2EjESC_ILi1EjENS0_6memory12LoadWithCastILi2EEENSF_13StoreWithCastILi1EEEEEviT_T0_T2_T3_T4_T5_)
        /*0144*/ 	.short	0x0210
        /*0146*/ 	.short	0x0038


	//----- nvinfo : EIATTR_SW_WAR
	.align		4
.L_785:
        /*0148*/ 	.byte	0x04, 0x36
        /*014a*/ 	.short	(.L_787 - .L_786)
.L_786:
        /*014c*/ 	.word	0x00000008
.L_787:


//--------------------- .nv.info._ZN2at6native18elementwise_kernelILi128ELi4EZNS0_22gpu_kernel_impl_nocastIZZZNS0_25tanh_backward_kernel_cudaERNS_18TensorIteratorBaseEENKUlvE0_clEvENKUlvE2_clEvEUlN3c108BFloat16ES8_E_EEvS4_RKT_EUliE_EEviT1_ --------------------------
	.section	.nv.info._ZN2at6native18elementwise_kernelILi128ELi4EZNS0_22gpu_kernel_impl_nocastIZZZNS0_25tanh_backward_kernel_cudaERNS_18TensorIteratorBaseEENKUlvE0_clEvENKUlvE2_clEvEUlN3c108BFloat16ES8_E_EEvS4_RKT_EUliE_EEviT1_,"",@"SHT_CUDA_INFO"
	.sectionflags	@""
	.align	4


	//----- nvinfo : EIATTR_CUDA_API_VERSION
	.align		4
        /*0000*/ 	.byte	0x04, 0x37
        /*0002*/ 	.short	(.L_789 - .L_788)
.L_788:
        /*0004*/ 	.word	0x00000082


	//----- nvinfo : EIATTR_KPARAM_INFO
	.align		4
.L_789:
        /*0008*/ 	.byte	0x04, 0x17
        /*000a*/ 	.short	(.L_791 - .L_790)
.L_790:
        /*000c*/ 	.word	0x00000000
        /*0010*/ 	.short	0x0001
        /*0012*/ 	.short	0x0008
        /*0014*/ 	.byte	0x00, 0xf0, 0x21, 0x0a


	//----- nvinfo : EIATTR_KPARAM_INFO
	.align		4
.L_791:
        /*0018*/ 	.byte	0x04, 0x17
        /*001a*/ 	.short	(.L_793 - .L_792)
.L_792:
        /*001c*/ 	.word	0x00000000
        /*0020*/ 	.short	0x0000
        /*0022*/ 	.short	0x0000
        /*0024*/ 	.byte	0x00, 0xf0, 0x11, 0x00


	//----- nvinfo : EIATTR_SPARSE_MMA_MASK
	.align		4
.L_793:
        /*0028*/ 	.byte	0x03, 0x50
        /*002a*/ 	.short	0x0000


	//----- nvinfo : EIATTR_MAXREG_COUNT
	.align		4
        /*002c*/ 	.byte	0x03, 0x1b
        /*002e*/ 	.short	0x0080


	//----- nvinfo : EIATTR_MERCURY_ISA_VERSION
	.align		4
        /*0030*/ 	.byte	0x03, 0x5f
        /*0032*/ 	.short	0x0101


	//----- nvinfo : EIATTR_EXIT_INSTR_OFFSETS
	.align		4
        /*0034*/ 	.byte	0x04, 0x1c
        /*0036*/ 	.short	(.L_795 - .L_794)


	//   ....[0]....
.L_794:
        /*0038*/ 	.word	0x000047a0


	//   ....[1]....
        /*003c*/ 	.word	0x00005f20


	//----- nvinfo : EIATTR_MAX_THREADS
	.align		4
.L_795:
        /*0040*/ 	.byte	0x04, 0x05
        /*0042*/ 	.short	(.L_797 - .L_796)
.L_796:
        /*0044*/ 	.word	0x00000080
        /*0048*/ 	.word	0x00000001
        /*004c*/ 	.word	0x00000001


	//----- nvinfo : EIATTR_CRS_STACK_SIZE
	.align		4
.L_797:
        /*0050*/ 	.byte	0x04, 0x1e
        /*0052*/ 	.short	(.L_799 - .L_798)
.L_798:
        /*0054*/ 	.word	0x00000000


	//----- nvinfo : EIATTR_CBANK_PARAM_SIZE
	.align		4
.L_799:
        /*0058*/ 	.byte	0x03, 0x19
        /*005a*/ 	.short	0x0290


	//----- nvinfo : EIATTR_PARAM_CBANK
	.align		4
        /*005c*/ 	.byte	0x04, 0x0a
        /*005e*/ 	.short	(.L_801 - .L_800)
	.align		4
.L_800:
        /*0060*/ 	.word	index@(.nv.constant0._ZN2at6native18elementwise_kernelILi128ELi4EZNS0_22gpu_kernel_impl_nocastIZZZNS0_25tanh_backward_kernel_cudaERNS_18TensorIteratorBaseEENKUlvE0_clEvENKUlvE2_clEvEUlN3c108BFloat16ES8_E_EEvS4_RKT_EUliE_EEviT1_)
        /*0064*/ 	.short	0x0210
        /*0066*/ 	.short	0x0290


	//----- nvinfo : EIATTR_SW_WAR
	.align		4
.L_801:
        /*0068*/ 	.byte	0x04, 0x36
        /*006a*/ 	.short	(.L_803 - .L_802)
.L_802:
        /*006c*/ 	.word	0x00000008
.L_803:


//--------------------- .nv.info._ZN2at6native27unrolled_elementwise_kernelIZZZNS0_25tanh_backward_kernel_cudaERNS_18TensorIteratorBaseEENKUlvE0_clEvENKUlvE2_clEvEUlN3c108BFloat16ES7_E_St5arrayIPcLm3EELi4E23TrivialOffsetCalculatorILi2EjESC_ILi1EjENS0_6memory15LoadWithoutCastENSF_16StoreWithoutCastEEEviT_T0_T2_T3_T4_T5_ --------------------------
	.section	.nv.info._ZN2at6native27unrolled_elementwise_kernelIZZZNS0_25tanh_backward_kernel_cudaERNS_18TensorIteratorBaseEENKUlvE0_clEvENKUlvE2_clEvEUlN3c108BFloat16ES7_E_St5arrayIPcLm3EELi4E23TrivialOffsetCalculatorILi2EjESC_ILi1EjENS0_6memory15LoadWithoutCastENSF_16StoreWithoutCastEEEviT_T0_T2_T3_T4_T5_,"",@"SHT_CUDA_INFO"
	.sectionflags	@""
	.align	4


	//----- nvinfo : EIATTR_CUDA_API_VERSION
	.align		4
        /*0000*/ 	.byte	0x04, 0x37
        /*0002*/ 	.short	(.L_805 - .L_804)
.L_804:
        /*0004*/ 	.word	0x00000082


	//----- nvinfo : EIATTR_KPARAM_INFO
	.align		4
.L_805:
        /*0008*/ 	.byte	0x04, 0x17
        /*000a*/ 	.short	(.L_807 - .L_806)
.L_806:
        /*000c*/ 	.word	0x00000000
        /*0010*/ 	.short	0x0006
        /*0012*/ 	.short	0x0023
        /*0014*/ 	.byte	0x00, 0xf0, 0x05, 0x00


	//----- nvinfo : EIATTR_KPARAM_INFO
	.align		4
.L_807:
        /*0018*/ 	.byte	0x04, 0x17
        /*001a*/ 	.short	(.L_809 - .L_808)
.L_808:
        /*001c*/ 	.word	0x00000000
        /*0020*/ 	.short	0x0005
        /*0022*/ 	.short	0x0022
        /*0024*/ 	.byte	0x00, 0xf0, 0x05, 0x00


	//----- nvinfo : EIATTR_KPARAM_INFO
	.align		4
.L_809:
        /*0028*/ 	.byte	0x04, 0x17
        /*002a*/ 	.short	(.L_811 - .L_810)
.L_810:
        /*002c*/ 	.word	0x00000000
        /*0030*/ 	.short	0x0004
        /*0032*/ 	.short	0x0021
        /*0034*/ 	.byte	0x00, 0xf0, 0x05, 0x00


	//----- nvinfo : EIATTR_KPARAM_INFO
	.align		4
.L_811:
        /*0038*/ 	.byte	0x04, 0x17
        /*003a*/ 	.short	(.L_813 - .L_812)
.L_812:
        /*003c*/ 	.word	0x00000000
        /*0040*/ 	.short	0x0003
        /*0042*/ 	.short	0x0020
        /*0044*/ 	.byte	0x00, 0xf0, 0x05, 0x00


	//----- nvinfo : EIATTR_KPARAM_INFO
	.align		4
.L_813:
        /*0048*/ 	.byte	0x04, 0x17
        /*004a*/ 	.short	(.L_815 - .L_814)
.L_814:
        /*004c*/ 	.word	0x00000000
        /*0050*/ 	.short	0x0002
        /*0052*/ 	.short	0x0008
        /*0054*/ 	.byte	0x00, 0xf0, 0x61, 0x00


	//----- nvinfo : EIATTR_KPARAM_INFO
	.align		4
.L_815:
        /*0058*/ 	.byte	0x04, 0x17
        /*005a*/ 	.short	(.L_817 - .L_816)
.L_816:
        /*005c*/ 	.word	0x00000000
        /*0060*/ 	.short	0x0001
        /*0062*/ 	.short	0x0004
        /*0064*/ 	.byte	0x00, 0xf0, 0x05, 0x00


	//----- nvinfo : EIATTR_KPARAM_INFO
	.align		4
.L_817:
        /*0068*/ 	.byte	0x04, 0x17
        /*006a*/ 	.short	(.L_819 - .L_818)
.L_818:
        /*006c*/ 	.word	0x00000000
        /*0070*/ 	.short	0x0000
        /*0072*/ 	.short	0x0000
        /*0074*/ 	.byte	0x00, 0xf0, 0x11, 0x00


	//----- nvinfo : EIATTR_SPARSE_MMA_MASK
	.align		4
.L_819:
        /*0078*/ 	.byte	0x03, 0x50
        /*007a*/ 	.short	0x0000


	//----- nvinfo : EIATTR_MAXREG_COUNT
	.align		4
        /*007c*/ 	.byte	0x03, 0x1b
        /*007e*/ 	.short	0x00ff


	//----- nvinfo : EIATTR_MERCURY_ISA_VERSION
	.align		4
        /*0080*/ 	.byte	0x03, 0x5f
        /*0082*/ 	.short	0x0101


	//----- nvinfo : EIATTR_EXIT_INSTR_OFFSETS
	.align		4
        /*0084*/ 	.byte	0x04, 0x1c
        /*0086*/ 	.short	(.L_821 - .L_820)


	//   ....[0]....
.L_820:
        /*0088*/ 	.word	0x00000810


	//   ....[1]....
        /*008c*/ 	.word	0x00000860


	//----- nvinfo : EIATTR_MAX_THREADS
	.align		4
.L_821:
        /*0090*/ 	.byte	0x04, 0x05
        /*0092*/ 	.short	(.L_823 - .L_822)
.L_822:
        /*0094*/ 	.word	0x00000080
        /*0098*/ 	.word	0x00000001
        /*009c*/ 	.word	0x00000001


	//----- nvinfo : EIATTR_CRS_STACK_SIZE
	.align		4
.L_823:
        /*00a0*/ 	.byte	0x04, 0x1e
        /*00a2*/ 	.short	(.L_825 - .L_824)
.L_824:
        /*00a4*/ 	.word	0x00000000


	//----- nvinfo : EIATTR_CBANK_PARAM_SIZE
	.align		4
.L_825:
        /*00a8*/ 	.byte	0x03, 0x19
        /*00aa*/ 	.short	0x0024


	//----- nvinfo : EIATTR_PARAM_CBANK
	.align		4
        /*00ac*/ 	.byte	0x04, 0x0a
        /*00ae*/ 	.short	(.L_827 - .L_826)
	.align		4
.L_826:
        /*00b0*/ 	.word	index@(.nv.constant0._ZN2at6native27unrolled_elementwise_kernelIZZZNS0_25tanh_backward_kernel_cudaERNS_18TensorIteratorBaseEENKUlvE0_clEvENKUlvE2_clEvEUlN3c108BFloat16ES7_E_St5arrayIPcLm3EELi4E23TrivialOffsetCalculatorILi2EjESC_ILi1EjENS0_6memory15LoadWithoutCastENSF_16StoreWithoutCastEEEviT_T0_T2_T3_T4_T5_)
        /*00b4*/ 	.short	0x0210
        /*00b6*/ 	.short	0x0024


	//----- nvinfo : EIATTR_SW_WAR
	.align		4
.L_827:
        /*00b8*/ 	.byte	0x04, 0x36
        /*00ba*/ 	.short	(.L_829 - .L_828)
.L_828:
        /*00bc*/ 	.word	0x00000008
.L_829:


//--------------------- .nv.info._ZN2at6native29vectorized_elementwise_kernelILi2EZZZNS0_25tanh_backward_kernel_cudaERNS_18TensorIteratorBaseEENKUlvE0_clEvENKUlvE2_clEvEUlN3c108BFloat16ES7_E_St5arrayIPcLm3EEEEviT0_T1_ --------------------------
	.section	.nv.info._ZN2at6native29vectorized_elementwise_kernelILi2EZZZNS0_25tanh_backward_kernel_cudaERNS_18TensorIteratorBaseEENKUlvE0_clEvENKUlvE2_clEvEUlN3c108BFloat16ES7_E_St5arrayIPcLm3EEEEviT0_T1_,"",@"SHT_CUDA_INFO"
	.sectionflags	@""
	.align	4


	//----- nvinfo : EIATTR_CUDA_API_VERSION
	.align		4
        /*0000*/ 	.byte	0x04, 0x37
        /*0002*/ 	.short	(.L_831 - .L_830)
.L_830:
        /*0004*/ 	.word	0x00000082


	//----- nvinfo : EIATTR_KPARAM_INFO
	.align		4
.L_831:
        /*0008*/ 	.byte	0x04, 0x17
        /*000a*/ 	.short	(.L_833 - .L_832)
.L_832:
        /*000c*/ 	.word	0x00000000
        /*0010*/ 	.short	0x0002
        /*0012*/ 	.short	0x0008
        /*0014*/ 	.byte	0x00, 0xf0, 0x61, 0x00


	//----- nvinfo : EIATTR_KPARAM_INFO
	.align		4
.L_833:
        /*0018*/ 	.byte	0x04, 0x17
        /*001a*/ 	.short	(.L_835 - .L_834)
.L_834:
        /*001c*/ 	.word	0x00000000
        /*0020*/ 	.short	0x0001
        /*0022*/ 	.short	0x0004
        /*0024*/ 	.byte	0x00, 0xf0, 0x05, 0x00


	//----- nvinfo : EIATTR_KPARAM_INFO
	.align		4
.L_835:
        /*0028*/ 	.byte	0x04, 0x17
        /*002a*/ 	.short	(.L_837 - .L_836)
.L_836:
        /*002c*/ 	.word	0x00000000
        /*0030*/ 	.short	0x0000
        /*0032*/ 	.short	0x0000
        /*0034*/ 	.byte	0x00, 0xf0, 0x11, 0x00


	//----- nvinfo : EIATTR_SPARSE_MMA_MASK
	.align		4
.L_837:
        /*0038*/ 	.byte	0x03, 0x50
        /*003a*/ 	.short	0x0000


	//----- nvinfo : EIATTR_MAXREG_COUNT
	.align		4
        /*003c*/ 	.byte	0x03, 0x1b
        /*003e*/ 	.short	0x00ff


	//----- nvinfo : EIATTR_MERCURY_ISA_VERSION
	.align		4
        /*0040*/ 	.byte	0x03, 0x5f
        /*0042*/ 	.short	0x0101


	//----- nvinfo : EIATTR_EXIT_INSTR_OFFSETS
	.align		4
        /*0044*/ 	.byte	0x04, 0x1c
        /*0046*/ 	.short	(.L_839 - .L_838)


	//   ....[0]....
.L_838:
        /*0048*/ 	.word	0x00000720


	//   ....[1]....
        /*004c*/ 	.word	0x000017a0


	//   ....[2]....
        /*0050*/ 	.word	0x000017f0


	//----- nvinfo : EIATTR_MAX_THREADS
	.align		4
.L_839:
        /*0054*/ 	.byte	0x04, 0x05
        /*0056*/ 	.short	(.L_841 - .L_840)
.L_840:
        /*0058*/ 	.word	0x00000080
        /*005c*/ 	.word	0x00000001
        /*0060*/ 	.word	0x00000001


	//----- nvinfo : EIATTR_CRS_STACK_SIZE
	.align		4
.L_841:
        /*0064*/ 	.byte	0x04, 0x1e
        /*0066*/ 	.short	(.L_843 - .L_842)
.L_842:
        /*0068*/ 	.word	0x00000000


	//----- nvinfo : EIATTR_CBANK_PARAM_SIZE
	.align		4
.L_843:
        /*006c*/ 	.byte	0x03, 0x19
        /*006e*/ 	.short	0x0020


	//----- nvinfo : EIATTR_PARAM_CBANK
	.align		4
        /*0070*/ 	.byte	0x04, 0x0a
        /*0072*/ 	.short	(.L_845 - .L_844)
	.align		4
.L_844:
        /*0074*/ 	.word	index@(.nv.constant0._ZN2at6native29vectorized_elementwise_kernelILi2EZZZNS0_25tanh_backward_kernel_cudaERNS_18TensorIteratorBaseEENKUlvE0_clEvENKUlvE2_clEvEUlN3c108BFloat16ES7_E_St5arrayIPcLm3EEEEviT0_T1_)
        /*0078*/ 	.short	0x0210
        /*007a*/ 	.short	0x0020


	//----- nvinfo : EIATTR_SW_WAR
	.align		4
.L_845:
        /*007c*/ 	.byte	0x04, 0x36
        /*007e*/ 	.short	(.L_847 - .L_846)
.L_846:
        /*0080*/ 	.word	0x00000008
.L_847:


//--------------------- .nv.info._ZN2at6native29vectorized_elementwise_kernelILi4EZZZNS0_25tanh_backward_kernel_cudaERNS_18TensorIteratorBaseEENKUlvE0_clEvENKUlvE2_clEvEUlN3c108BFloat16ES7_E_St5arrayIPcLm3EEEEviT0_T1_ --------------------------
	.section	.nv.info._ZN2at6native29vectorized_elementwise_kernelILi4EZZZNS0_25tanh_backward_kernel_cudaERNS_18TensorIteratorBaseEENKUlvE0_clEvENKUlvE2_clEvEUlN3c108BFloat16ES7_E_St5arrayIPcLm3EEEEviT0_T1_,"",@"SHT_CUDA_INFO"
	.sectionflags	@""
	.align	4


	//----- nvinfo : EIATTR_CUDA_API_VERSION
	.align		4
        /*0000*/ 	.byte	0x04, 0x37
        /*0002*/ 	.short	(.L_849 - .L_848)
.L_848:
        /*0004*/ 	.word	0x00000082


	//----- nvinfo : EIATTR_KPARAM_INFO
	.align		4
.L_849:
        /*0008*/ 	.byte	0x04, 0x17
        /*000a*/ 	.short	(.L_851 - .L_850)
.L_850:
        /*000c*/ 	.word	0x00000000
        /*0010*/ 	.short	0x0002
        /*0012*/ 	.short	0x0008
        /*0014*/ 	.byte	0x00, 0xf0, 0x61, 0x00


	//----- nvinfo : EIATTR_KPARAM_INFO
	.align		4
.L_851:
        /*0018*/ 	.byte	0x04, 0x17
        /*001a*/ 	.short	(.L_853 - .L_852)
.L_852:
        /*001c*/ 	.word	0x00000000
        /*0020*/ 	.short	0x0001
        /*0022*/ 	.short	0x0004
        /*0024*/ 	.byte	0x00, 0xf0, 0x05, 0x00


	//----- nvinfo : EIATTR_KPARAM_INFO
	.align		4
.L_853:
        /*0028*/ 	.byte	0x04, 0x17
        /*002a*/ 	.short	(.L_855 - .L_854)
.L_854:
        /*002c*/ 	.word	0x00000000
        /*0030*/ 	.short	0x0000
        /*0032*/ 	.short	0x0000
        /*0034*/ 	.byte	0x00, 0xf0, 0x11, 0x00


	//----- nvinfo : EIATTR_SPARSE_MMA_MASK
	.align		4
.L_855:
        /*0038*/ 	.byte	0x03, 0x50
        /*003a*/ 	.short	0x0000


	//----- nvinfo : EIATTR_MAXREG_COUNT
	.align		4
        /*003c*/ 	.byte	0x03, 0x1b
        /*003e*/ 	.short	0x00ff


	//----- nvinfo : EIATTR_MERCURY_ISA_VERSION
	.align		4
        /*0040*/ 	.byte	0x03, 0x5f
        /*0042*/ 	.short	0x0101


	//----- nvinfo : EIATTR_EXIT_INSTR_OFFSETS
	.align		4
        /*0044*/ 	.byte	0x04, 0x1c
        /*0046*/ 	.short	(.L_857 - .L_856)


	//   ....[0]....
.L_856:
        /*0048*/ 	.word	0x000006c0


	//   ....[1]....
        /*004c*/ 	.word	0x00001740


	//   ....[2]....
        /*0050*/ 	.word	0x00001790


	//----- nvinfo : EIATTR_MAX_THREADS
	.align		4
.L_857:
        /*0054*/ 	.byte	0x04, 0x05
        /*0056*/ 	.short	(.L_859 - .L_858)
.L_858:
        /*0058*/ 	.word	0x00000080
        /*005c*/ 	.word	0x00000001
        /*0060*/ 	.word	0x00000001


	//----- nvinfo : EIATTR_CRS_STACK_SIZE
	.align		4
.L_859:
        /*0064*/ 	.byte	0x04, 0x1e
        /*0066*/ 	.short	(.L_861 - .L_860)
.L_860:
        /*0068*/ 	.word	0x00000000


	//----- nvinfo : EIATTR_CBANK_PARAM_SIZE
	.align		4
.L_861:
        /*006c*/ 	.byte	0x03, 0x19
        /*006e*/ 	.short	0x0020


	//----- nvinfo : EIATTR_PARAM_CBANK
	.align		4
        /*0070*/ 	.byte	0x04, 0x0a
        /*0072*/ 	.short	(.L_863 - .L_862)
	.align		4
.L_862:
        /*0074*/ 	.word	index@(.nv.constant0._ZN2at6native29vectorized_elementwise_kernelILi4EZZZNS0_25tanh_backward_kernel_cudaERNS_18TensorIteratorBaseEENKUlvE0_clEvENKUlvE2_clEvEUlN3c108BFloat16ES7_E_St5arrayIPcLm3EEEEviT0_T1_)
        /*0078*/ 	.short	0x0210
        /*007a*/ 	.short	0x0020


	//----- nvinfo : EIATTR_SW_WAR
	.align		4
.L_863:
        /*007c*/ 	.byte	0x04, 0x36
        /*007e*/ 	.short	(.L_865 - .L_864)
.L_864:
        /*0080*/ 	.word	0x00000008
.L_865:


//--------------------- .nv.info._ZN2at6native29vectorized_elementwise_kernelILi8EZZZNS0_25tanh_backward_kernel_cudaERNS_18TensorIteratorBaseEENKUlvE0_clEvENKUlvE2_clEvEUlN3c108BFloat16ES7_E_St5arrayIPcLm3EEEEviT0_T1_ --------------------------
	.section	.nv.info._ZN2at6native29vectorized_elementwise_kernelILi8EZZZNS0_25tanh_backward_kernel_cudaERNS_18TensorIteratorBaseEENKUlvE0_clEvENKUlvE2_clEvEUlN3c108BFloat16ES7_E_St5arrayIPcLm3EEEEviT0_T1_,"",@"SHT_CUDA_INFO"
	.sectionflags	@""
	.align	4


	//----- nvinfo : EIATTR_CUDA_API_VERSION
	.align		4
        /*0000*/ 	.byte	0x04, 0x37
        /*0002*/ 	.short	(.L_867 - .L_866)
.L_866:
        /*0004*/ 	.word	0x00000082


	//----- nvinfo : EIATTR_KPARAM_INFO
	.align		4
.L_867:
        /*0008*/ 	.byte	0x04, 0x17
        /*000a*/ 	.short	(.L_869 - .L_868)
.L_868:
        /*000c*/ 	.word	0x00000000
        /*0010*/ 	.short	0x0002
        /*0012*/ 	.short	0x0008
        /*0014*/ 	.byte	0x00, 0xf0, 0x61, 0x00


	//----- nvinfo : EIATTR_KPARAM_INFO
	.align		4
.L_869:
        /*0018*/ 	.byte	0x04, 0x17
        /*001a*/ 	.short	(.L_871 - .L_870)
.L_870:
        /*001c*/ 	.word	0x00000000
        /*0020*/ 	.short	0x0001
        /*0022*/ 	.short	0x0004
        /*0024*/ 	.byte	0x00, 0xf0, 0x05, 0x00


	//----- nvinfo : EIATTR_KPARAM_INFO
	.align		4
.L_871:
        /*0028*/ 	.byte	0x04, 0x17
        /*002a*/ 	.short	(.L_873 - .L_872)
.L_872:
        /*002c*/ 	.word	0x00000000
        /*0030*/ 	.short	0x0000
        /*0032*/ 	.short	0x0000
        /*0034*/ 	.byte	0x00, 0xf0, 0x11, 0x00


	//----- nvinfo : EIATTR_SPARSE_MMA_MASK
	.align		4
.L_873:
        /*0038*/ 	.byte	0x03, 0x50
        /*003a*/ 	.short	0x0000


	//----- nvinfo : EIATTR_MAXREG_COUNT
	.align		4
        /*003c*/ 	.byte	0x03, 0x1b
        /*003e*/ 	.short	0x00ff


	//----- nvinfo : EIATTR_MERCURY_ISA_VERSION
	.align		4
        /*0040*/ 	.byte	0x03, 0x5f
        /*0042*/ 	.short	0x0101


	//----- nvinfo : EIATTR_EXIT_INSTR_OFFSETS
	.align		4
        /*0044*/ 	.byte	0x04, 0x1c
        /*0046*/ 	.short	(.L_875 - .L_874)


	//   ....[0]....
.L_874:
        /*0048*/ 	.word	0x00000690


	//   ....[1]....
        /*004c*/ 	.word	0x00001710


	//   ....[2]....
        /*0050*/ 	.word	0x00001760


	//----- nvinfo : EIATTR_MAX_THREADS
	.align		4
.L_875:
        /*0054*/ 	.byte	0x04, 0x05
        /*0056*/ 	.short	(.L_877 - .L_876)
.L_876:
        /*0058*/ 	.word	0x00000080
        /*005c*/ 	.word	0x00000001
        /*0060*/ 	.word	0x00000001


	//----- nvinfo : EIATTR_CRS_STACK_SIZE
	.align		4
.L_877:
        /*0064*/ 	.byte	0x04, 0x1e
        /*0066*/ 	.short	(.L_879 - .L_878)
.L_878:
        /*0068*/ 	.word	0x00000000


	//----- nvinfo : EIATTR_CBANK_PARAM_SIZE
	.align		4
.L_879:
        /*006c*/ 	.byte	0x03, 0x19
        /*006e*/ 	.short	0x0020


	//----- nvinfo : EIATTR_PARAM_CBANK
	.align		4
        /*0070*/ 	.byte	0x04, 0x0a
        /*0072*/ 	.short	(.L_881 - .L_880)
	.align		4
.L_880:
        /*0074*/ 	.word	index@(.nv.constant0._ZN2at6native29vectorized_elementwise_kernelILi8EZZZNS0_25tanh_backward_kernel_cudaERNS_18TensorIteratorBaseEENKUlvE0_clEvENKUlvE2_clEvEUlN3c108BFloat16ES7_E_St5arrayIPcLm3EEEEviT0_T1_)
        /*0078*/ 	.short	0x0210
        /*007a*/ 	.short	0x0020


	//----- nvinfo : EIATTR_SW_WAR
	.align		4
.L_881:
        /*007c*/ 	.byte	0x04, 0x36
        /*007e*/ 	.short	(.L_883 - .L_882)
.L_882:
        /*0080*/ 	.word	0x00000008
.L_883:


//--------------------- .nv.info._ZN2at6native18elementwise_kernelILi128ELi4EZNS0_15gpu_kernel_implIZZZNS0_25tanh_backward_kernel_cudaERNS_18TensorIteratorBaseEENKUlvE0_clEvENKUlvE1_clEvEUlN3c104HalfES8_E_EEvS4_RKT_EUliE_EEviT1_ --------------------------
	.section	.nv.info._ZN2at6native18elementwise_kernelILi128ELi4EZNS0_15gpu_kernel_implIZZZNS0_25tanh_backward_kernel_cudaERNS_18TensorIteratorBaseEENKUlvE0_clEvENKUlvE1_clEvEUlN3c104HalfES8_E_EEvS4_RKT_EUliE_EEviT1_,"",@"SHT_CUDA_INFO"
	.sectionflags	@""
	.align	4


	//----- nvinfo : EIATTR_CUDA_API_VERSION
	.align		4
        /*0000*/ 	.byte	0x04, 0x37
        /*0002*/ 	.short	(.L_885 - .L_884)
.L_884:
        /*0004*/ 	.word	0x00000082


	//----- nvinfo : EIATTR_KPARAM_INFO
	.align		4
.L_885:
        /*0008*/ 	.byte	0x04, 0x17
        /*000a*/ 	.short	(.L_887 - .L_886)
.L_886:
        /*000c*/ 	.word	0x00000000
        /*0010*/ 	.short	0x0001
        /*0012*/ 	.short	0x0008
        /*0014*/ 	.byte	0x00, 0xf0, 0x21, 0x0a


	//----- nvinfo : EIATTR_KPARAM_INFO
	.align		4
.L_887:
        /*0018*/ 	.byte	0x04, 0x17
        /*001a*/ 	.short	(.L_889 - .L_888)
.L_888:
        /*001c*/ 	.word	0x00000000
        /*0020*/ 	.short	0x0000
        /*0022*/ 	.short	0x0000
        /*0024*/ 	.byte	0x00, 0xf0, 0x11, 0x00


	//----- nvinfo : EIATTR_SPARSE_MMA_MASK
	.align		4
.L_889:
        /*0028*/ 	.byte	0x03, 0x50
        /*002a*/ 	.short	0x0000


	//----- nvinfo : EIATTR_MAXREG_COUNT
	.align		4
        /*002c*/ 	.byte	0x03, 0x1b
        /*002e*/ 	.short	0x0080


	//----- nvinfo : EIATTR_EXTERNS
	.align		4
        /*0030*/ 	.byte	0x04, 0x0f
        /*0032*/ 	.short	(.L_891 - .L_890)


	//   ....[0]....
	.align		4
.L_890:
        /*0034*/ 	.word	index@(__assertfail)


	//----- nvinfo : EIATTR_MERCURY_ISA_VERSION
	.align		4
.L_891:
        /*0038*/ 	.byte	0x03, 0x5f
        /*003a*/ 	.short	0x0101


	//----- nvinfo : EIATTR_SYSCALL_OFFSETS
	.align		4
        /*003c*/ 	.byte	0x04, 0x46
        /*003e*/ 	.short	(.L_893 - .L_892)


	//   ....[0]....
.L_892:
        /*0040*/ 	.word	0x000026c0


	//   ....[1]....
        /*0044*/ 	.word	0x00003670


	//   ....[2]....
        /*0048*/ 	.word	0x00004670


	//   ....[3]....
        /*004c*/ 	.word	0x00006d80


	//   ....[4]....
        /*0050*/ 	.word	0x00007d30


	//   ....[5]....
        /*0054*/ 	.word	0x00008d30


	//   ....[6]....
        /*0058*/ 	.word	0x0000b430


	//   ....[7]....
        /*005c*/ 	.word	0x0000c3e0


	//   ....[8]....
        /*0060*/ 	.word	0x0000d3e0


	//   ....[9]....
        /*0064*/ 	.word	0x0000fad0


	//   ....[10]....
        /*0068*/ 	.word	0x00010a80


	//   ....[11]....
        /*006c*/ 	.word	0x00011a80


	//----- nvinfo : EIATTR_EXIT_INSTR_OFFSETS
	.align		4
.L_893:
        /*0070*/ 	.byte	0x04, 0x1c
        /*0072*/ 	.short	(.L_895 - .L_894)


	//   ....[0]....
.L_894:
        /*0074*/ 	.word	0x0000d4b0


	//   ....[1]....
        /*0078*/ 	.word	0x00010cb0


	//   ....[2]....
        /*007c*/ 	.word	0x00010cf0


	//   ....[3]....
        /*0080*/ 	.word	0x00010d90


	//   ....[4]....
        /*0084*/ 	.word	0x00010dd0


	//   ....[5]....
        /*0088*/ 	.word	0x00010e10


	//   ....[6]....
        /*008c*/ 	.word	0x00010ea0


	//   ....[7]....
        /*0090*/ 	.word	0x00010ec0


	//   ....[8]....
        /*0094*/ 	.word	0x00010f60


	//   ....[9]....
        /*0098*/ 	.word	0x00010fb0


	//   ....[10]....
        /*009c*/ 	.word	0x00011000


	//   ....[11]....
        /*00a0*/ 	.word	0x000110d0


	//   ....[12]....
        /*00a4*/ 	.word	0x00011130


	//   ....[13]....
        /*00a8*/ 	.word	0x000112c0


	//   ....[14]....
        /*00ac*/ 	.word	0x00011420


	//   ....[15]....
        /*00b0*/ 	.word	0x00011460


	//   ....[16]....
        /*00b4*/ 	.word	0x00011520


	//   ....[17]....
        /*00b8*/ 	.word	0x000116a0


	//   ....[18]....
        /*00bc*/ 	.word	0x00011820


	//   ....[19]....
        /*00c0*/ 	.word	0x00011980


	//   ....[20]....
        /*00c4*/ 	.word	0x00011a90


	//   ....[21]....
        /*00c8*/ 	.word	0x00011ad0


	//   ....[22]....
        /*00cc*/ 	.word	0x00011b10


	//----- nvinfo : EIATTR_MAX_THREADS
	.align		4
.L_895:
        /*00d0*/ 	.byte	0x04, 0x05
        /*00d2*/ 	.short	(.L_897 - .L_896)
.L_896:
        /*00d4*/ 	.word	0x00000080
        /*00d8*/ 	.word	0x00000001
        /*00dc*/ 	.word	0x00000001


	//----- nvinfo : EIATTR_CRS_STACK_SIZE
	.align		4
.L_897:
        /*00e0*/ 	.byte	0x04, 0x1e
        /*00e2*/ 	.short	(.L_899 - .L_898)
.L_898:
        /*00e4*/ 	.word	0x00000000


	//----- nvinfo : EIATTR_CBANK_PARAM_SIZE
	.align		4
.L_899:
        /*00e8*/ 	.byte	0x03, 0x19
        /*00ea*/ 	.short	0x0290


	//----- nvinfo : EIATTR_PARAM_CBANK
	.align		4
        /*00ec*/ 	.byte	0x04, 0x0a
        /*00ee*/ 	.short	(.L_901 - .L_900)
	.align		4
.L_900:
        /*00f0*/ 	.word	index@(.nv.constant0._ZN2at6native18elementwise_kernelILi128ELi4EZNS0_15gpu_kernel_implIZZZNS0_25tanh_backward_kernel_cudaERNS_18TensorIteratorBaseEENKUlvE0_clEvENKUlvE1_clEvEUlN3c104HalfES8_E_EEvS4_RKT_EUliE_EEviT1_)
        /*00f4*/ 	.short	0x0210
        /*00f6*/ 	.short	0x0290


	//----- nvinfo : EIATTR_SW_WAR
	.align		4
.L_901:
        /*00f8*/ 	.byte	0x04, 0x36
        /*00fa*/ 	.short	(.L_903 - .L_902)
.L_902:
        /*00fc*/ 	.word	0x00000008
.L_903:


//--------------------- .nv.info._ZN2at6native27unrolled_elementwise_kernelIZZZNS0_25tanh_backward_kernel_cudaERNS_18TensorIteratorBaseEENKUlvE0_clEvENKUlvE1_clEvEUlN3c104HalfES7_E_St5arrayIPcLm3EELi4E23TrivialOffsetCalculatorILi2EjESC_ILi1EjENS0_6memory12LoadWithCastILi2EEENSF_13StoreWithCastILi1EEEEEviT_T0_T2_T3_T4_T5_ --------------------------
	.section	.nv.info._ZN2at6native27unrolled_elementwise_kernelIZZZNS0_25tanh_backward_kernel_cudaERNS_18TensorIteratorBaseEENKUlvE0_clEvENKUlvE1_clEvEUlN3c104HalfES7_E_St5arrayIPcLm3EELi4E23TrivialOffsetCalculatorILi2EjESC_ILi1EjENS0_6memory12LoadWithCastILi2EEENSF_13StoreWithCastILi1EEEEEviT_T0_T2_T3_T4_T5_,"",@"SHT_CUDA_INFO"
	.sectionflags	@""
	.align	4


	//----- nvinfo : EIATTR_CUDA_API_VERSION
	.align		4
        /*0000*/ 	.byte	0x04, 0x37
        /*0002*/ 	.short	(.L_905 - .L_904)
.L_904:
        /*0004*/ 	.word	0x00000082


	//----- nvinfo : EIATTR_KPARAM_INFO
	.align		4
.L_905:
        /*0008*/ 	.byte	0x04, 0x17
        /*000a*/ 	.short	(.L_907 - .L_906)
.L_906:
        /*000c*/ 	.word	0x00000000
        /*0010*/ 	.short	0x0006
        /*0012*/ 	.short	0x0030
        /*0014*/ 	.byte	0x00, 0xf0, 0x21, 0x00


	//----- nvinfo : EIATTR_KPARAM_INFO
	.align		4
.L_907:
        /*0018*/ 	.byte	0x04, 0x17
        /*001a*/ 	.short	(.L_909 - .L_908)
.L_908:
        /*001c*/ 	.word	0x00000000
        /*0020*/ 	.short	0x0005
        /*0022*/ 	.short	0x0024
        /*0024*/ 	.byte	0x00, 0xf0, 0x31, 0x00


	//----- nvinfo : EIATTR_KPARAM_INFO
	.align		4
.L_909:
        /*0028*/ 	.byte	0x04, 0x17
        /*002a*/ 	.short	(.L_911 - .L_910)
.L_910:
        /*002c*/ 	.word	0x00000000
        /*0030*/ 	.short	0x0004
        /*0032*/ 	.short	0x0021
        /*0034*/ 	.byte	0x00, 0xf0, 0x05, 0x00


	//----- nvinfo : EIATTR_KPARAM_INFO
	.align		4
.L_911:
        /*0038*/ 	.byte	0x04, 0x17
        /*003a*/ 	.short	(.L_913 - .L_912)
.L_912:
        /*003c*/ 	.word	0x00000000
        /*0040*/ 	.short	0x0003
        /*0042*/ 	.short	0x0020
        /*0044*/ 	.byte	0x00, 0xf0, 0x05, 0x00


	//----- nvinfo : EIATTR_KPARAM_INFO
	.align		4
.L_913:
        /*0048*/ 	.byte	0x04, 0x17
        /*004a*/ 	.short	(.L_915 - .L_914)
.L_914:
        /*004c*/ 	.word	0x00000000
        /*0050*/ 	.short	0x0002
        /*0052*/ 	.short	0x0008
        /*0054*/ 	.byte	0x00, 0xf0, 0x61, 0x00


	//----- nvinfo : EIATTR_KPARAM_INFO
	.align		4
.L_915:
        /*0058*/ 	.byte	0x04, 0x17
        /*005a*/ 	.short	(.L_917 - .L_916)
.L_916:
        /*005c*/ 	.word	0x00000000
        /*0060*/ 	.short	0x0001
        /*0062*/ 	.short	0x0004
        /*0064*/ 	.byte	0x00, 0xf0, 0x05, 0x00


	//----- nvinfo : EIATTR_KPARAM_INFO
	.align		4
.L_917:
        /*0068*/ 	.byte	0x04, 0x17
        /*006a*/ 	.short	(.L_919 - .L_918)
.L_918:
        /*006c*/ 	.word	0x00000000
        /*0070*/ 	.short	0x0000
        /*0072*/ 	.short	0x0000
        /*0074*/ 	.byte	0x00, 0xf0, 0x11, 0x00


	//----- nvinfo : EIATTR_SPARSE_MMA_MASK
	.align		4
.L_919:
        /*0078*/ 	.byte	0x03, 0x50
        /*007a*/ 	.short	0x0000


	//----- nvinfo : EIATTR_MAXREG_COUNT
	.align		4
        /*007c*/ 	.byte	0x03, 0x1b
        /*007e*/ 	.short	0x00ff


	//----- nvinfo : EIATTR_EXTERNS
	.align		4
        /*0080*/ 	.byte	0x04, 0x0f
        /*0082*/ 	.short	(.L_921 - .L_920)


	//   ....[0]....
	.align		4
.L_920:
        /*0084*/ 	.word	index@(__assertfail)


	//----- nvinfo : EIATTR_MERCURY_ISA_VERSION
	.align		4
.L_921:
        /*0088*/ 	.byte	0x03, 0x5f
        /*008a*/ 	.short	0x0101


	//----- nvinfo : EIATTR_SYSCALL_OFFSETS
	.align		4
        /*008c*/ 	.byte	0x04, 0x46
        /*008e*/ 	.short	(.L_923 - .L_922)


	//   ....[0]....
.L_922:
        /*0090*/ 	.word	0x000010c0


	//   ....[1]....
        /*0094*/ 	.word	0x00002150


	//   ....[2]....
        /*0098*/ 	.word	0x00003260


	//   ....[3]....
        /*009c*/ 	.word	0x000042f0


	//   ....[4]....
        /*00a0*/ 	.word	0x00005410


	//   ....[5]....
        /*00a4*/ 	.word	0x000064b0


	//   ....[6]....
        /*00a8*/ 	.word	0x000075b0


	//   ....[7]....
        /*00ac*/ 	.word	0x00008570


	//   ....[8]....
        /*00b0*/ 	.word	0x00009a50


	//   ....[9]....
        /*00b4*/ 	.word	0x0000aa70


	//   ....[10]....
        /*00b8*/ 	.word	0x0000ba50


	//   ....[11]....
        /*00bc*/ 	.word	0x0000ca30


	//----- nvinfo : EIATTR_EXIT_INSTR_OFFSETS
	.align		4
.L_923:
        /*00c0*/ 	.byte	0x04, 0x1c
        /*00c2*/ 	.short	(.L_925 - .L_924)


	//   ....[0]....
.L_924:
        /*00c4*/ 	.word	0x0000bb10


	//   ....[1]....
        /*00c8*/ 	.word	0x0000bc60


	//   ....[2]....
        /*00cc*/ 	.word	0x0000bca0


	//   ....[3]....
        /*00d0*/ 	.word	0x0000bd40


	//   ....[4]....
        /*00d4*/ 	.word	0x0000bd80


	//   ....[5]....
        /*00d8*/ 	.word	0x0000bdc0


	//   ....[6]....
        /*00dc*/ 	.word	0x0000be50


	//   ....[7]....
        /*00e0*/ 	.word	0x0000be70


	//   ....[8]....
        /*00e4*/ 	.word	0x0000bf10


	//   ....[9]....
        /*00e8*/ 	.word	0x0000bf60


	//   ....[10]....
        /*00ec*/ 	.word	0x0000bfb0


	//   ....[11]....
        /*00f0*/ 	.word	0x0000c080


	//   ....[12]....
        /*00f4*/ 	.word	0x0000c0e0


	//   ....[13]....
        /*00f8*/ 	.word	0x0000c270


	//   ....[14]....
        /*00fc*/ 	.word	0x0000c3d0


	//   ....[15]....
        /*0100*/ 	.word	0x0000c410


	//   ....[16]....
        /*0104*/ 	.word	0x0000c4d0


	//   ....[17]....
        /*0108*/ 	.word	0x0000c650


	//   ....[18]....
        /*010c*/ 	.word	0x0000c7d0


	//   ....[19]....
        /*0110*/ 	.word	0x0000c930


	//   ....[20]....
        /*0114*/ 	.word	0x0000ca40


	//   ....[21]....
        /*0118*/ 	.word	0x0000ca80


	//   ....[22]....
        /*011c*/ 	.word	0x0000cac0


	//----- nvinfo : EIATTR_MAX_THREADS
	.align		4
.L_925:
        /*0120*/ 	.byte	0x04, 0x05
        /*0122*/ 	.short	(.L_927 - .L_926)
.L_926:
        /*0124*/ 	.word	0x00000080
        /*0128*/ 	.word	0x00000001
        /*012c*/ 	.word	0x00000001


	//----- nvinfo : EIATTR_CRS_STACK_SIZE
	.align		4
.L_927:
        /*0130*/ 	.byte	0x04, 0x1e
        /*0132*/ 	.short	(.L_929 - .L_928)
.L_928:
        /*0134*/ 	.word	0x00000000


	//----- nvinfo : EIATTR_CBANK_PARAM_SIZE
	.align		4
.L_929:
        /*0138*/ 	.byte	0x03, 0x19
        /*013a*/ 	.short	0x0038


	//----- nvinfo : EIATTR_PARAM_CBANK
	.align		4
        /*013c*/ 	.byte	0x04, 0x0a
        /*013e*/ 	.short	(.L_931 - .L_930)
	.align		4
.L_930:
        /*0140*/ 	.word	index@(.nv.constant0._ZN2at6native27unrolled_elementwise_kernelIZZZNS0_25tanh_backward_kernel_cudaERNS_18TensorIteratorBaseEENKUlvE0_clEvENKUlvE1_clEvEUlN3c104HalfES7_E_St5arrayIPcLm3EELi4E23TrivialOffsetCalculatorILi2EjESC_ILi1EjENS0_6memory12LoadWithCastILi2EEENSF_13StoreWithCastILi1EEEEEviT_T0_T2_T3_T4_T5_)
        /*0144*/ 	.short	0x0210
        /*0146*/ 	.short	0x0038


	//----- nvinfo : EIATTR_SW_WAR
	.align		4
.L_931:
        /*0148*/ 	.byte	0x04, 0x36
        /*014a*/ 	.short	(.L_933 - .L_932)
.L_932:
        /*014c*/ 	.word	0x00000008
.L_933:


//--------------------- .nv.info._ZN2at6native18elementwise_kernelILi128ELi4EZNS0_22gpu_kernel_impl_nocastIZZZNS0_25tanh_backward_kernel_cudaERNS_18TensorIteratorBaseEENKUlvE0_clEvENKUlvE1_clEvEUlN3c104HalfES8_E_EEvS4_RKT_EUliE_EEviT1_ --------------------------
	.section	.nv.info._ZN2at6native18elementwise_kernelILi128ELi4EZNS0_22gpu_kernel_impl_nocastIZZZNS0_25tanh_backward_kernel_cudaERNS_18TensorIteratorBaseEENKUlvE0_clEvENKUlvE1_clEvEUlN3c104HalfES8_E_EEvS4_RKT_EUliE_EEviT1_,"",@"SHT_CUDA_INFO"
	.sectionflags	@""
	.align	4


	//----- nvinfo : EIATTR_CUDA_API_VERSION
	.align		4
        /*0000*/ 	.byte	0x04, 0x37
        /*0002*/ 	.short	(.L_935 - .L_934)
.L_934:
        /*0004*/ 	.word	0x00000082


	//----- nvinfo : EIATTR_KPARAM_INFO
	.align		4
.L_935:
        /*0008*/ 	.byte	0x04, 0x17
        /*000a*/ 	.short	(.L_937 - .L_936)
.L_936:
        /*000c*/ 	.word	0x00000000
        /*0010*/ 	.short	0x0001
        /*0012*/ 	.short	0x0008
        /*0014*/ 	.byte	0x00, 0xf0, 0x21, 0x0a


	//----- nvinfo : EIATTR_KPARAM_INFO
	.align		4
.L_937:
        /*0018*/ 	.byte	0x04, 0x17
        /*001a*/ 	.short	(.L_939 - .L_938)
.L_938:
        /*001c*/ 	.word	0x00000000
        /*0020*/ 	.short	0x0000
        /*0022*/ 	.short	0x0000
        /*0024*/ 	.byte	0x00, 0xf0, 0x11, 0x00


	//----- nvinfo : EIATTR_SPARSE_MMA_MASK
	.align		4
.L_939:
        /*0028*/ 	.byte	0x03, 0x50
        /*002a*/ 	.short	0x0000


	//----- nvinfo : EIATTR_MAXREG_COUNT
	.align		4
        /*002c*/ 	.byte	0x03, 0x1b
        /*002e*/ 	.short	0x0080


	//----- nvinfo : EIATTR_MERCURY_ISA_VERSION
	.align		4
        /*0030*/ 	.byte	0x03, 0x5f
        /*0032*/ 	.short	0x0101


	//----- nvinfo : EIATTR_EXIT_INSTR_OFFSETS
	.align		4
        /*0034*/ 	.byte	0x04, 0x1c
        /*0036*/ 	.short	(.L_941 - .L_940)


	//   ....[0]....
.L_940:
        /*0038*/ 	.word	0x000047a0


	//   ....[1]....
        /*003c*/ 	.word	0x00005f20


	//----- nvinfo : EIATTR_MAX_THREADS
	.align		4
.L_941:
        /*0040*/ 	.byte	0x04, 0x05
        /*0042*/ 	.short	(.L_943 - .L_942)
.L_942:
        /*0044*/ 	.word	0x00000080
        /*0048*/ 	.word	0x00000001
        /*004c*/ 	.word	0x00000001


	//----- nvinfo : EIATTR_CRS_STACK_SIZE
	.align		4
.L_943:
        /*0050*/ 	.byte	0x04, 0x1e
        /*0052*/ 	.short	(.L_945 - .L_944)
.L_944:
        /*0054*/ 	.word	0x00000000


	//----- nvinfo : EIATTR_CBANK_PARAM_SIZE
	.align		4
.L_945:
        /*0058*/ 	.byte	0x03, 0x19
        /*005a*/ 	.short	0x0290


	//----- nvinfo : EIATTR_PARAM_CBANK
	.align		4
        /*005c*/ 	.byte	0x04, 0x0a
        /*005e*/ 	.short	(.L_947 - .L_946)
	.align		4
.L_946:
        /*0060*/ 	.word	index@(.nv.constant0._ZN2at6native18elementwise_kernelILi128ELi4EZNS0_22gpu_kernel_impl_nocastIZZZNS0_25tanh_backward_kernel_cudaERNS_18TensorIteratorBaseEENKUlvE0_clEvENKUlvE1_clEvEUlN3c104HalfES8_E_EEvS4_RKT_EUliE_EEviT1_)
        /*0064*/ 	.short	0x0210
        /*0066*/ 	.short	0x0290


	//----- nvinfo : EIATTR_SW_WAR
	.align		4
.L_947:
        /*0068*/ 	.byte	0x04, 0x36
        /*006a*/ 	.short	(.L_949 - .L_948)
.L_948:
        /*006c*/ 	.word	0x00000008
.L_949:


//--------------------- .nv.info._ZN2at6native27unrolled_elementwise_kernelIZZZNS0_25tanh_backward_kernel_cudaERNS_18TensorIteratorBaseEENKUlvE0_clEvENKUlvE1_clEvEUlN3c104HalfES7_E_St5arrayIPcLm3EELi4E23TrivialOffsetCalculatorILi2EjESC_ILi1EjENS0_6memory15LoadWithoutCastENSF_16StoreWithoutCastEEEviT_T0_T2_T3_T4_T5_ --------------------------
	.section	.nv.info._ZN2at6native27unrolled_elementwise_kernelIZZZNS0_25tanh_backward_kernel_cudaERNS_18TensorIteratorBaseEENKUlvE0_clEvENKUlvE1_clEvEUlN3c104HalfES7_E_St5arrayIPcLm3EELi4E23TrivialOffsetCalculatorILi2EjESC_ILi1EjENS0_6memory15LoadWithoutCastENSF_16StoreWithoutCastEEEviT_T0_T2_T3_T4_T5_,"",@"SHT_CUDA_INFO"
	.sectionflags	@""
	.align	4


	//----- nvinfo : EIATTR_CUDA_API_VERSION
	.align		4
        /*0000*/ 	.byte	0x04, 0x37
        /*0002*/ 	.short	(.L_951 - .L_950)
.L_950:
        /*0004*/ 	.word	0x00000082


	//----- nvinfo : EIATTR_KPARAM_INFO
	.align		4
.L_951:
        /*0008*/ 	.byte	0x04, 0x17
        /*000a*/ 	.short	(.L_953 - .L_952)
.L_952:
        /*000c*/ 	.word	0x00000000
        /*0010*/ 	.short	0x0006
        /*0012*/ 	.short	0x0023
        /*0014*/ 	.byte	0x00, 0xf0, 0x05, 0x00


	//----- nvinfo : EIATTR_KPARAM_INFO
	.align		4
.L_953:
        /*0018*/ 	.byte	0x04, 0x17
        /*001a*/ 	.short	(.L_955 - .L_954)
.L_954:
        /*001c*/ 	.word	0x00000000
        /*0020*/ 	.short	0x0005
        /*0022*/ 	.short	0x0022
        /*0024*/ 	.byte	0x00, 0xf0, 0x05, 0x00


	//----- nvinfo : EIATTR_KPARAM_INFO
	.align		4
.L_955:
        /*0028*/ 	.byte	0x04, 0x17
        /*002a*/ 	.short	(.L_957 - .L_956)
.L_956:
        /*002c*/ 	.word	0x00000000
        /*0030*/ 	.short	0x0004
        /*0032*/ 	.short	0x0021
        /*0034*/ 	.byte	0x00, 0xf0, 0x05, 0x00


	//----- nvinfo : EIATTR_KPARAM_INFO
	.align		4
.L_957:
        /*0038*/ 	.byte	0x04, 0x17
        /*003a*/ 	.short	(.L_959 - .L_958)
.L_958:
        /*003c*/ 	.word	0x00000000
        /*0040*/ 	.short	0x0003
        /*0042*/ 	.short	0x0020
        /*0044*/ 	.byte	0x00, 0xf0, 0x05, 0x00


	//----- nvinfo : EIATTR_KPARAM_INFO
	.align		4
.L_959:
        /*0048*/ 	.byte	0x04, 0x17
        /*004a*/ 	.short	(.L_961 - .L_960)
.L_960:
        /*004c*/ 	.word	0x00000000
        /*0050*/ 	.short	0x0002
        /*0052*/ 	.short	0x0008
        /*0054*/ 	.byte	0x00, 0xf0, 0x61, 0x00


	//----- nvinfo : EIATTR_KPARAM_INFO
	.align		4
.L_961:
        /*0058*/ 	.byte	0x04, 0x17
        /*005a*/ 	.short	(.L_963 - .L_962)
.L_962:
        /*005c*/ 	.word	0x00000000
        /*0060*/ 	.short	0x0001
        /*0062*/ 	.short	0x0004
        /*0064*/ 	.byte	0x00, 0xf0, 0x05, 0x00


	//----- nvinfo : EIATTR_KPARAM_INFO
	.align		4
.L_963:
        /*0068*/ 	.byte	0x04, 0x17
        /*006a*/ 	.short	(.L_965 - .L_964)
.L_964:
        /*006c*/ 	.word	0x00000000
        /*0070*/ 	.short	0x0000
        /*0072*/ 	.short	0x0000
        /*0074*/ 	.byte	0x00, 0xf0, 0x11, 0x00


	//----- nvinfo : EIATTR_SPARSE_MMA_MASK
	.align		4
.L_965:
        /*0078*/ 	.byte	0x03, 0x50
        /*007a*/ 	.short	0x0000


	//----- nvinfo : EIATTR_MAXREG_COUNT
	.align		4
        /*007c*/ 	.byte	0x03, 0x1b
        /*007e*/ 	.short	0x00ff


	//----- nvinfo : EIATTR_MERCURY_ISA_VERSION
	.align		4
        /*0080*/ 	.byte	0x03, 0x5f
        /*0082*/ 	.short	0x0101


	//----- nvinfo : EIATTR_EXIT_INSTR_OFFSETS
	.align		4
        /*0084*/ 	.byte	0x04, 0x1c
        /*0086*/ 	.short	(.L_967 - .L_966)


	//   ....[0]....
.L_966:
        /*0088*/ 	.word	0x00000810


	//   ....[1]....
        /*008c*/ 	.word	0x00000860


	//----- nvinfo : EIATTR_MAX_THREADS
	.align		4
.L_967:
        /*0090*/ 	.byte	0x04, 0x05
        /*0092*/ 	.short	(.L_969 - .L_968)
.L_968:
        /*0094*/ 	.word	0x00000080
        /*0098*/ 	.word	0x00000001
        /*009c*/ 	.word	0x00000001


	//----- nvinfo : EIATTR_CRS_STACK_SIZE
	.align		4
.L_969:
        /*00a0*/ 	.byte	0x04, 0x1e
        /*00a2*/ 	.short	(.L_971 - .L_970)
.L_970:
        /*00a4*/ 	.word	0x00000000


	//----- nvinfo : EIATTR_CBANK_PARAM_SIZE
	.align		4
.L_971:
        /*00a8*/ 	.byte	0x03, 0x19
        /*00aa*/ 	.short	0x0024


	//----- nvinfo : EIATTR_PARAM_CBANK
	.align		4
        /*00ac*/ 	.byte	0x04, 0x0a
        /*00ae*/ 	.short	(.L_973 - .L_972)
	.align		4
.L_972:
        /*00b0*/ 	.word	index@(.nv.constant0._ZN2at6native27unrolled_elementwise_kernelIZZZNS0_25tanh_backward_kernel_cudaERNS_18TensorIteratorBaseEENKUlvE0_clEvENKUlvE1_clEvEUlN3c104HalfES7_E_St5arrayIPcLm3EELi4E23TrivialOffsetCalculatorILi2EjESC_ILi1EjENS0_6memory15LoadWithoutCastENSF_16StoreWithoutCastEEEviT_T0_T2_T3_T4_T5_)
        /*00b4*/ 	.short	0x0210
        /*00b6*/ 	.short	0x0024


	//----- nvinfo : EIATTR_SW_WAR
	.align		4
.L_973:
        /*00b8*/ 	.byte	0x04, 0x36
        /*00ba*/ 	.short	(.L_975 - .L_974)
.L_974:
        /*00bc*/ 	.word	0x00000008
.L_975:


//--------------------- .nv.info._ZN2at6native29vectorized_elementwise_kernelILi2EZZZNS0_25tanh_backward_kernel_cudaERNS_18TensorIteratorBaseEENKUlvE0_clEvENKUlvE1_clEvEUlN3c104HalfES7_E_St5arrayIPcLm3EEEEviT0_T1_ --------------------------
	.section	.nv.info._ZN2at6native29vectorized_elementwise_kernelILi2EZZZNS0_25tanh_backward_kernel_cudaERNS_18TensorIteratorBaseEENKUlvE0_clEvENKUlvE1_clEvEUlN3c104HalfES7_E_St5arrayIPcLm3EEEEviT0_T1_,"",@"SHT_CUDA_INFO"
	.sectionflags	@""
	.align	4


	//----- nvinfo : EIATTR_CUDA_API_VERSION
	.align		4
        /*0000*/ 	.byte	0x04, 0x37
        /*0002*/ 	.short	(.L_977 - .L_976)
.L_976:
        /*0004*/ 	.word	0x00000082


	//----- nvinfo : EIATTR_KPARAM_INFO
	.align		4
.L_977:
        /*0008*/ 	.byte	0x04, 0x17
        /*000a*/ 	.short	(.L_979 - .L_978)
.L_978:
        /*000c*/ 	.word	0x00000000
        /*0010*/ 	.short	0x0002
        /*0012*/ 	.short	0x0008
        /*0014*/ 	.byte	0x00, 0xf0, 0x61, 0x00


	//----- nvinfo : EIATTR_KPARAM_INFO
	.align		4
.L_979:
        /*0018*/ 	.byte	0x04, 0x17
        /*001a*/ 	.short	(.L_981 - .L_980)
.L_980:
        /*001c*/ 	.word	0x00000000
        /*0020*/ 	.short	0x0001
        /*0022*/ 	.short	0x0004
        /*0024*/ 	.byte	0x00, 0xf0, 0x05, 0x00


	//----- nvinfo : EIATTR_KPARAM_INFO
	.align		4
.L_981:
        /*0028*/ 	.byte	0x04, 0x17
        /*002a*/ 	.short	(.L_983 - .L_982)
.L_982:
        /*002c*/ 	.word	0x00000000
        /*0030*/ 	.short	0x0000
        /*0032*/ 	.short	0x0000
        /*0034*/ 	.byte	0x00, 0xf0, 0x11, 0x00


	//----- nvinfo : EIATTR_SPARSE_MMA_MASK
	.align		4
.L_983:
        /*0038*/ 	.byte	0x03, 0x50
        /*003a*/ 	.short	0x0000


	//----- nvinfo : EIATTR_MAXREG_COUNT
	.align		4
        /*003c*/ 	.byte	0x03, 0x1b
        /*003e*/ 	.short	0x00ff


	//----- nvinfo : EIATTR_MERCURY_ISA_VERSION
	.align		4
        /*0040*/ 	.byte	0x03, 0x5f
        /*0042*/ 	.short	0x0101


	//----- nvinfo : EIATTR_EXIT_INSTR_OFFSETS
	.align		4
        /*0044*/ 	.byte	0x04, 0x1c
        /*0046*/ 	.short	(.L_985 - .L_984)


	//   ....[0]....
.L_984:
        /*0048*/ 	.word	0x000006a0


	//   ....[1]....
        /*004c*/ 	.word	0x00001720


	//   ....[2]....
        /*0050*/ 	.word	0x00001770


	//----- nvinfo : EIATTR_MAX_THREADS
	.align		4
.L_985:
        /*0054*/ 	.byte	0x04, 0x05
        /*0056*/ 	.short	(.L_987 - .L_986)
.L_986:
        /*0058*/ 	.word	0x00000080
        /*005c*/ 	.word	0x00000001
        /*0060*/ 	.word	0x00000001


	//----- nvinfo : EIATTR_CRS_STACK_SIZE
	.align		4
.L_987:
        /*0064*/ 	.byte	0x04, 0x1e
        /*0066*/ 	.short	(.L_989 - .L_988)
.L_988:
        /*0068*/ 	.word	0x00000000


	//----- nvinfo : EIATTR_CBANK_PARAM_SIZE
	.align		4
.L_989:
        /*006c*/ 	.byte	0x03, 0x19
        /*006e*/ 	.short	0x0020


	//----- nvinfo : EIATTR_PARAM_CBANK
	.align		4
        /*0070*/ 	.byte	0x04, 0x0a
        /*0072*/ 	.short	(.L_991 - .L_990)
	.align		4
.L_990:
        /*0074*/ 	.word	index@(.nv.constant0._ZN2at6native29vectorized_elementwise_kernelILi2EZZZNS0_25tanh_backward_kernel_cudaERNS_18TensorIteratorBaseEENKUlvE0_clEvENKUlvE1_clEvEUlN3c104HalfES7_E_St5arrayIPcLm3EEEEviT0_T1_)
        /*0078*/ 	.short	0x0210
        /*007a*/ 	.short	0x0020


	//----- nvinfo : EIATTR_SW_WAR
	.align		4
.L_991:
        /*007c*/ 	.byte	0x04, 0x36
        /*007e*/ 	.short	(.L_993 - .L_992)
.L_992:
        /*0080*/ 	.word	0x00000008
.L_993:


//--------------------- .nv.info._ZN2at6native29vectorized_elementwise_kernelILi4EZZZNS0_25tanh_backward_kernel_cudaERNS_18TensorIteratorBaseEENKUlvE0_clEvENKUlvE1_clEvEUlN3c104HalfES7_E_St5arrayIPcLm3EEEEviT0_T1_ --------------------------
	.section	.nv.info._ZN2at6native29vectorized_elementwise_kernelILi4EZZZNS0_25tanh_backward_kernel_cudaERNS_18TensorIteratorBaseEENKUlvE0_clEvENKUlvE1_clEvEUlN3c104HalfES7_E_St5arrayIPcLm3EEEEviT0_T1_,"",@"SHT_CUDA_INFO"
	.sectionflags	@""
	.align	4


	//----- nvinfo : EIATTR_CUDA_API_VERSION
	.align		4
        /*0000*/ 	.byte	0x04, 0x37
        /*0002*/ 	.short	(.L_995 - .L_994)
.L_994:
        /*0004*/ 	.word	0x00000082


	//----- nvinfo : EIATTR_KPARAM_INFO
	.align		4
.L_995:
        /*0008*/ 	.byte	0x04, 0x17
        /*000a*/ 	.short	(.L_997 - .L_996)
.L_996:
        /*000c*/ 	.word	0x00000000
        /*0010*/ 	.short	0x0002
        /*0012*/ 	.short	0x0008
        /*0014*/ 	.byte	0x00, 0xf0, 0x61, 0x00


	//----- nvinfo : EIATTR_KPARAM_INFO
	.align		4
.L_997:
        /*0018*/ 	.byte	0x04, 0x17
        /*001a*/ 	.short	(.L_999 - .L_998)
.L_998:
        /*001c*/ 	.word	0x00000000
        /*0020*/ 	.short	0x0001
        /*0022*/ 	.short	0x0004
        /*0024*/ 	.byte	0x00, 0xf0, 0x05, 0x00


	//----- nvinfo : EIATTR_KPARAM_INFO
	.align		4
.L_999:
        /*0028*/ 	.byte	0x04, 0x17
        /*002a*/ 	.short	(.L_1001 - .L_1000)
.L_1000:
        /*002c*/ 	.word	0x00000000
        /*0030*/ 	.short	0x0000
        /*0032*/ 	.short	0x0000
        /*0034*/ 	.byte	0x00, 0xf0, 0x11, 0x00


	//----- nvinfo : EIATTR_SPARSE_MMA_MASK
	.align		4
.L_1001:
        /*0038*/ 	.byte	0x03, 0x50
        /*003a*/ 	.short	0x0000


	//----- nvinfo : EIATTR_MAXREG_COUNT
	.align		4
        /*003c*/ 	.byte	0x03, 0x1b
        /*003e*/ 	.short	0x00ff


	//----- nvinfo : EIATTR_MERCURY_ISA_VERSION
	.align		4
        /*0040*/ 	.byte	0x03, 0x5f
        /*0042*/ 	.short	0x0101


	//----- nvinfo : EIATTR_EXIT_INSTR_OFFSETS
	.align		4
        /*0044*/ 	.byte	0x04, 0x1c
        /*0046*/ 	.short	(.L_1003 - .L_1002)


	//   ....[0]....
.L_1002:
        /*0048*/ 	.word	0x00000640


	//   ....[1]....
        /*004c*/ 	.word	0x000016c0


	//   ....[2]....
        /*0050*/ 	.word	0x00001710


	//----- nvinfo : EIATTR_MAX_THREADS
	.align		4
.L_1003:
        /*0054*/ 	.byte	0x04, 0x05
        /*0056*/ 	.short	(.L_1005 - .L_1004)
.L_1004:
        /*0058*/ 	.word	0x00000080
        /*005c*/ 	.word	0x00000001
        /*0060*/ 	.word	0x00000001


	//----- nvinfo : EIATTR_CRS_STACK_SIZE
	.align		4
.L_1005:
        /*0064*/ 	.byte	0x04, 0x1e
        /*0066*/ 	.short	(.L_1007 - .L_1006)
.L_1006:
        /*0068*/ 	.word	0x00000000


	//----- nvinfo : EIATTR_CBANK_PARAM_SIZE
	.align		4
.L_1007:
        /*006c*/ 	.byte	0x03, 0x19
        /*006e*/ 	.short	0x0020


	//----- nvinfo : EIATTR_PARAM_CBANK
	.align		4
        /*0070*/ 	.byte	0x04, 0x0a
        /*0072*/ 	.short	(.L_1009 - .L_1008)
	.align		4
.L_1008:
        /*0074*/ 	.word	index@(.nv.constant0._ZN2at6native29vectorized_elementwise_kernelILi4EZZZNS0_25tanh_backward_kernel_cudaERNS_18TensorIteratorBaseEENKUlvE0_clEvENKUlvE1_clEvEUlN3c104HalfES7_E_St5arrayIPcLm3EEEEviT0_T1_)
        /*0078*/ 	.short	0x0210
        /*007a*/ 	.short	0x0020


	//----- nvinfo : EIATTR_SW_WAR
	.align		4
.L_1009:
        /*007c*/ 	.byte	0x04, 0x36
        /*007e*/ 	.short	(.L_1011 - .L_1010)
.L_1010:
        /*0080*/ 	.word	0x00000008
.L_1011:


//--------------------- .nv.info._ZN2at6native29vectorized_elementwise_kernelILi8EZZZNS0_25tanh_backward_kernel_cudaERNS_18TensorIteratorBaseEENKUlvE0_clEvENKUlvE1_clEvEUlN3c104HalfES7_E_St5arrayIPcLm3EEEEviT0_T1_ --------------------------
	.section	.nv.info._ZN2at6native29vectorized_elementwise_kernelILi8EZZZNS0_25tanh_backward_kernel_cudaERNS_18TensorIteratorBaseEENKUlvE0_clEvENKUlvE1_clEvEUlN3c104HalfES7_E_St5arrayIPcLm3EEEEviT0_T1_,"",@"SHT_CUDA_INFO"
	.sectionflags	@""
	.align	4


	//----- nvinfo : EIATTR_CUDA_API_VERSION
	.align		4
        /*0000*/ 	.byte	0x04, 0x37
        /*0002*/ 	.short	(.L_1013 - .L_1012)
.L_1012:
        /*0004*/ 	.word	0x00000082


	//----- nvinfo : EIATTR_KPARAM_INFO
	.align		4
.L_1013:
        /*0008*/ 	.byte	0x04, 0x17
        /*000a*/ 	.short	(.L_1015 - .L_1014)
.L_1014:
        /*000c*/ 	.word	0x00000000
        /*0010*/ 	.short	0x0002
        /*0012*/ 	.short	0x0008
        /*0014*/ 	.byte	0x00, 0xf0, 0x61, 0x00


	//----- nvinfo : EIATTR_KPARAM_INFO
	.align		4
.L_1015:
        /*0018*/ 	.byte	0x04, 0x17
        /*001a*/ 	.short	(.L_1017 - .L_1016)
.L_1016:
        /*001c*/ 	.word	0x00000000
        /*0020*/ 	.short	0x0001
        /*0022*/ 	.short	0x0004
        /*0024*/ 	.byte	0x00, 0xf0, 0x05, 0x00


	//----- nvinfo : EIATTR_KPARAM_INFO
	.align		4
.L_1017:
        /*0028*/ 	.byte	0x04, 0x17
        /*002a*/ 	.short	(.L_1019 - .L_1018)
.L_1018:
        /*002c*/ 	.word	0x00000000
        /*0030*/ 	.short	0x0000
        /*0032*/ 	.short	0x0000
        /*0034*/ 	.byte	0x00, 0xf0, 0x11, 0x00


	//----- nvinfo : EIATTR_SPARSE_MMA_MASK
	.align		4
.L_1019:
        /*0038*/ 	.byte	0x03, 0x50
        /*003a*/ 	.short	0x0000


	//----- nvinfo : EIATTR_MAXREG_COUNT
	.align		4
        /*003c*/ 	.byte	0x03, 0x1b
        /*003e*/ 	.short	0x00ff


	//----- nvinfo : EIATTR_MERCURY_ISA_VERSION
	.align		4
        /*0040*/ 	.byte	0x03, 0x5f
        /*0042*/ 	.short	0x0101


	//----- nvinfo : EIATTR_EXIT_INSTR_OFFSETS
	.align		4
        /*0044*/ 	.byte	0x04, 0x1c
        /*0046*/ 	.short	(.L_1021 - .L_1020)


	//   ....[0]....
.L_1020:
        /*0048*/ 	.word	0x00000610


	//   ....[1]....
        /*004c*/ 	.word	0x00001690


	//   ....[2]....
        /*0050*/ 	.word	0x000016e0


	//----- nvinfo : EIATTR_MAX_THREADS
	.align		4
.L_1021:
        /*0054*/ 	.byte	0x04, 0x05
        /*0056*/ 	.short	(.L_1023 - .L_1022)
.L_1022:
        /*0058*/ 	.word	0x00000080
        /*005c*/ 	.word	0x00000001
        /*0060*/ 	.word	0x00000001


	//----- nvinfo : EIATTR_CRS_STACK_SIZE
	.align		4
.L_1023:
        /*0064*/ 	.byte	0x04, 0x1e
        /*0066*/ 	.short	(.L_1025 - .L_1024)
.L_1024:
        /*0068*/ 	.word	0x00000000


	//----- nvinfo : EIATTR_CBANK_PARAM_SIZE
	.align		4
.L_1025:
        /*006c*/ 	.byte	0x03, 0x19
        /*006e*/ 	.short	0x0020


	//----- nvinfo : EIATTR_PARAM_CBANK
	.align		4
        /*0070*/ 	.byte	0x04, 0x0a
        /*0072*/ 	.short	(.L_1027 - .L_1026)
	.align		4
.L_1026:
        /*0074*/ 	.word	index@(.nv.constant0._ZN2at6native29vectorized_elementwise_kernelILi8EZZZNS0_25tanh_backward_kernel_cudaERNS_18TensorIteratorBaseEENKUlvE0_clEvENKUlvE1_clEvEUlN3c104HalfES7_E_St5arrayIPcLm3EEEEviT0_T1_)
        /*0078*/ 	.short	0x0210
        /*007a*/ 	.short	0x0020


	//----- nvinfo : EIATTR_SW_WAR
	.align		4
.L_1027:
        /*007c*/ 	.byte	0x04, 0x36
        /*007e*/ 	.short	(.L_1029 - .L_1028)
.L_1028:
        /*0080*/ 	.word	0x00000008
.L_1029:


//--------------------- .nv.info._ZN2at6native18elementwise_kernelILi128ELi4EZNS0_15gpu_kernel_implIZZZNS0_25tanh_backward_kernel_cudaERNS_18TensorIteratorBaseEENKUlvE0_clEvENKUlvE0_clEvEUlffE_EEvS4_RKT_EUliE_EEviT1_ --------------------------
	.section	.nv.info._ZN2at6native18elementwise_kernelILi128ELi4EZNS0_15gpu_kernel_implIZZZNS0_25tanh_backward_kernel_cudaERNS_18TensorIteratorBaseEENKUlvE0_clEvENKUlvE0_clEvEUlffE_EEvS4_RKT_EUliE_EEviT1_,"",@"SHT_CUDA_INFO"
	.sectionflags	@""
	.align	4


	//----- nvinfo : EIATTR_CUDA_API_VERSION
	.align		4
        /*0000*/ 	.byte	0x04, 0x37
        /*0002*/ 	.short	(.L_1031 - .L_1030)
.L_1030:
        /*0004*/ 	.word	0x00000082


	//----- nvinfo : EIATTR_KPARAM_INFO
	.align		4
.L_1031:
        /*0008*/ 	.byte	0x04, 0x17
        /*000a*/ 	.short	(.L_1033 - .L_1032)
.L_1032:
        /*000c*/ 	.word	0x00000000
        /*0010*/ 	.short	0x0001
        /*0012*/ 	.short	0x0008
        /*0014*/ 	.byte	0x00, 0xf0, 0x21, 0x0a


	//----- nvinfo : EIATTR_KPARAM_INFO
	.align		4
.L_1033:
        /*0018*/ 	.byte	0x04, 0x17
        /*001a*/ 	.short	(.L_1035 - .L_1034)
.L_1034:
        /*001c*/ 	.word	0x00000000
        /*0020*/ 	.short	0x0000
        /*0022*/ 	.short	0x0000
        /*0024*/ 	.byte	0x00, 0xf0, 0x11, 0x00


	//----- nvinfo : EIATTR_SPARSE_MMA_MASK
	.align		4
.L_1035:
        /*0028*/ 	.byte	0x03, 0x50
        /*002a*/ 	.short	0x0000


	//----- nvinfo : EIATTR_MAXREG_COUNT
	.align		4
        /*002c*/ 	.byte	0x03, 0x1b
        /*002e*/ 	.short	0x0080


	//----- nvinfo : EIATTR_EXTERNS
	.align		4
        /*0030*/ 	.byte	0x04, 0x0f
        /*0032*/ 	.short	(.L_1037 - .L_1036)


	//   ....[0]....
	.align		4
.L_1036:
        /*0034*/ 	.word	index@(__assertfail)


	//----- nvinfo : EIATTR_MERCURY_ISA_VERSION
	.align		4
.L_1037:
        /*0038*/ 	.byte	0x03, 0x5f
        /*003a*/ 	.short	0x0101


	//----- nvinfo : EIATTR_SYSCALL_OFFSETS
	.align		4
        /*003c*/ 	.byte	0x04, 0x46
        /*003e*/ 	.short	(.L_1039 - .L_1038)


	//   ....[0]....
.L_1038:
        /*0040*/ 	.word	0x00002490


	//   ....[1]....
        /*0044*/ 	.word	0x000032b0


	//   ....[2]....
        /*0048*/ 	.word	0x00004120


	//   ....[3]....
        /*004c*/ 	.word	0x000065e0


	//   ....[4]....
        /*0050*/ 	.word	0x00007400


	//   ....[5]....
        /*0054*/ 	.word	0x00008270


	//   ....[6]....
        /*0058*/ 	.word	0x0000a720


	//   ....[7]....
        /*005c*/ 	.word	0x0000b540


	//   ....[8]....
        /*0060*/ 	.word	0x0000c3b0


	//   ....[9]....
        /*0064*/ 	.word	0x0000e850


	//   ....[10]....
        /*0068*/ 	.word	0x0000f670


	//   ....[11]....
        /*006c*/ 	.word	0x000104e0


	//----- nvinfo : EIATTR_EXIT_INSTR_OFFSETS
	.align		4
.L_1039:
        /*0070*/ 	.byte	0x04, 0x1c
        /*0072*/ 	.short	(.L_1041 - .L_1040)


	//   ....[0]....
.L_1040:
        /*0074*/ 	.word	0x0000c460


	//   ....[1]....
        /*0078*/ 	.word	0x0000f800


	//   ....[2]....
        /*007c*/ 	.word	0x0000f840


	//   ....[3]....
        /*0080*/ 	.word	0x0000f8d0


	//   ....[4]....
        /*0084*/ 	.word	0x0000f900


	//   ....[5]....
        /*0088*/ 	.word	0x0000f930


	//   ....[6]....
        /*008c*/ 	.word	0x0000f9b0


	//   ....[7]....
        /*0090*/ 	.word	0x0000f9e0


	//   ....[8]....
        /*0094*/ 	.word	0x0000fa70


	//   ....[9]....
        /*0098*/ 	.word	0x0000fab0


	//   ....[10]....
        /*009c*/ 	.word	0x0000faf0


	//   ....[11]....
        /*00a0*/ 	.word	0x0000fbb0


	//   ....[12]....
        /*00a4*/ 	.word	0x0000fc00


	//   ....[13]....
        /*00a8*/ 	.word	0x0000fd80


	//   ....[14]....
        /*00ac*/ 	.word	0x0000fed0


	//   ....[15]....
        /*00b0*/ 	.word	0x0000ff00


	//   ....[16]....
        /*00b4*/ 	.word	0x0000ffb0


	//   ....[17]....
        /*00b8*/ 	.word	0x00010120


	//   ....[18]....
        /*00bc*/ 	.word	0x00010290


	//   ....[19]....
        /*00c0*/ 	.word	0x000103e0


	//   ....[20]....
        /*00c4*/ 	.word	0x000104f0


	//   ....[21]....
        /*00c8*/ 	.word	0x00010520


	//   ....[22]....
        /*00cc*/ 	.word	0x00010550


	//----- nvinfo : EIATTR_MAX_THREADS
	.align		4
.L_1041:
        /*00d0*/ 	.byte	0x04, 0x05
        /*00d2*/ 	.short	(.L_1043 - .L_1042)
.L_1042:
        /*00d4*/ 	.word	0x00000080
        /*00d8*/ 	.word	0x00000001
        /*00dc*/ 	.word	0x00000001


	//----- nvinfo : EIATTR_CRS_STACK_SIZE
	.align		4
.L_1043:
        /*00e0*/ 	.byte	0x04, 0x1e
        /*00e2*/ 	.short	(.L_1045 - .L_1044)
.L_1044:
        /*00e4*/ 	.word	0x00000000


	//----- nvinfo : EIATTR_CBANK_PARAM_SIZE
	.align		4
.L_1045:
        /*00e8*/ 	.byte	0x03, 0x19
        /*00ea*/ 	.short	0x0290


	//----- nvinfo : EIATTR_PARAM_CBANK
	.align		4
        /*00ec*/ 	.byte	0x04, 0x0a
        /*00ee*/ 	.short	(.L_1047 - .L_1046)
	.align		4
.L_1046:
        /*00f0*/ 	.word	index@(.nv.constant0._ZN2at6native18elementwise_kernelILi128ELi4EZNS0_15gpu_kernel_implIZZZNS0_25tanh_backward_kernel_cudaERNS_18TensorIteratorBaseEENKUlvE0_clEvENKUlvE0_clEvEUlffE_EEvS4_RKT_EUliE_EEviT1_)
        /*00f4*/ 	.short	0x0210
        /*00f6*/ 	.short	0x0290


	//----- nvinfo : EIATTR_SW_WAR
	.align		4
.L_1047:
        /*00f8*/ 	.byte	0x04, 0x36
        /*00fa*/ 	.short	(.L_1049 - .L_1048)
.L_1048:
        /*00fc*/ 	.word	0x00000008
.L_1049:


//--------------------- .nv.info._ZN2at6native27unrolled_elementwise_kernelIZZZNS0_25tanh_backward_kernel_cudaERNS_18TensorIteratorBaseEENKUlvE0_clEvENKUlvE0_clEvEUlffE_St5arrayIPcLm3EELi4E23TrivialOffsetCalculatorILi2EjESA_ILi1EjENS0_6memory12LoadWithCastILi2EEENSD_13StoreWithCastILi1EEEEEviT_T0_T2_T3_T4_T5_ --------------------------
	.section	.nv.info._ZN2at6native27unrolled_elementwise_kernelIZZZNS0_25tanh_backward_kernel_cudaERNS_18TensorIteratorBaseEENKUlvE0_clEvENKUlvE0_clEvEUlffE_St5arrayIPcLm3EELi4E23TrivialOffsetCalculatorILi2EjESA_ILi1EjENS0_6memory12LoadWithCastILi2EEENSD_13StoreWithCastILi1EEEEEviT_T0_T2_T3_T4_T5_,"",@"SHT_CUDA_INFO"
	.sectionflags	@""
	.align	4


	//----- nvinfo : EIATTR_CUDA_API_VERSION
	.align		4
        /*0000*/ 	.byte	0x04, 0x37
        /*0002*/ 	.short	(.L_1051 - .L_1050)
.L_1050:
        /*0004*/ 	.word	0x00000082


	//----- nvinfo : EIATTR_KPARAM_INFO
	.align		4
.L_1051:
        /*0008*/ 	.byte	0x04, 0x17
        /*000a*/ 	.short	(.L_1053 - .L_1052)
.L_1052:
        /*000c*/ 	.word	0x00000000
        /*0010*/ 	.short	0x0006
        /*0012*/ 	.short	0x0030
        /*0014*/ 	.byte	0x00, 0xf0, 0x21, 0x00


	//----- nvinfo : EIATTR_KPARAM_INFO
	.align		4
.L_1053:
        /*0018*/ 	.byte	0x04, 0x17
        /*001a*/ 	.short	(.L_1055 - .L_1054)
.L_1054:
        /*001c*/ 	.word	0x00000000
        /*0020*/ 	.short	0x0005
        /*0022*/ 	.short	0x0024
        /*0024*/ 	.byte	0x00, 0xf0, 0x31, 0x00


	//----- nvinfo : EIATTR_KPARAM_INFO
	.align		4
.L_1055:
        /*0028*/ 	.byte	0x04, 0x17
        /*002a*/ 	.short	(.L_1057 - .L_1056)
.L_1056:
        /*002c*/ 	.word	0x00000000
        /*0030*/ 	.short	0x0004
        /*0032*/ 	.short	0x0021
        /*0034*/ 	.byte	0x00, 0xf0, 0x05, 0x00


	//----- nvinfo : EIATTR_KPARAM_INFO
	.align		4
.L_1057:
        /*0038*/ 	.byte	0x04, 0x17
        /*003a*/ 	.short	(.L_1059 - .L_1058)
.L_1058:
        /*003c*/ 	.word	0x00000000
        /*0040*/ 	.short	0x0003
        /*0042*/ 	.short	0x0020
        /*0044*/ 	.byte	0x00, 0xf0, 0x05, 0x00


	//----- nvinfo : EIATTR_KPARAM_INFO
	.align		4
.L_1059:
        /*0048*/ 	.byte	0x04, 0x17
        /*004a*/ 	.short	(.L_1061 - .L_1060)
.L_1060:
        /*004c*/ 	.word	0x00000000
        /*0050*/ 	.short	0x0002
        /*0052*/ 	.short	0x0008
        /*0054*/ 	.byte	0x00, 0xf0, 0x61, 0x00


	//----- nvinfo : EIATTR_KPARAM_INFO
	.align		4
.L_1061:
        /*0058*/ 	.byte	0x04, 0x17
        /*005a*/ 	.short	(.L_1063 - .L_1062)
.L_1062:
        /*005c*/ 	.word	0x00000000
        /*0060*/ 	.short	0x0001
        /*0062*/ 	.short	0x0004
        /*0064*/ 	.byte	0x00, 0xf0, 0x05, 0x00


	//----- nvinfo : EIATTR_KPARAM_INFO
	.align		4
.L_1063:
        /*0068*/ 	.byte	0x04, 0x17
        /*006a*/ 	.short	(.L_1065 - .L_1064)
.L_1064:
        /*006c*/ 	.word	0x00000000
        /*0070*/ 	.short	0x0000
        /*0072*/ 	.short	0x0000
        /*0074*/ 	.byte	0x00, 0xf0, 0x11, 0x00


	//----- nvinfo : EIATTR_SPARSE_MMA_MASK
	.align		4
.L_1065:
        /*0078*/ 	.byte	0x03, 0x50
        /*007a*/ 	.short	0x0000


	//----- nvinfo : EIATTR_MAXREG_COUNT
	.align		4
        /*007c*/ 	.byte	0x03, 0x1b
        /*007e*/ 	.short	0x00ff


	//----- nvinfo : EIATTR_EXTERNS
	.align		4
        /*0080*/ 	.byte	0x04, 0x0f
        /*0082*/ 	.short	(.L_1067 - .L_1066)


	//   ....[0]....
	.align		4
.L_1066:
        /*0084*/ 	.word	index@(__assertfail)


	//----- nvinfo : EIATTR_MERCURY_ISA_VERSION
	.align		4
.L_1067:
        /*0088*/ 	.byte	0x03, 0x5f
        /*008a*/ 	.short	0x0101


	//----- nvinfo : EIATTR_SYSCALL_OFFSETS
	.align		4
        /*008c*/ 	.byte	0x04, 0x46
        /*008e*/ 	.short	(.L_1069 - .L_1068)


	//   ....[0]....
.L_1068:
        /*0090*/ 	.word	0x00000e90


	//   ....[1]....
        /*0094*/ 	.word	0x00001cc0


	//   ....[2]....
        /*0098*/ 	.word	0x00002b70


	//   ....[3]....
        /*009c*/ 	.word	0x000039a0


	//   ....[4]....
        /*00a0*/ 	.word	0x00004850


	//   ....[5]....
        /*00a4*/ 	.word	0x00005690


	//   ....[6]....
        /*00a8*/ 	.word	0x00006530


	//   ....[7]....
        /*00ac*/ 	.word	0x00007340


	//   ....[8]....
        /*00b0*/ 	.word	0x000082c0


	//   ....[9]....
        /*00b4*/ 	.word	0x00009190


	//   ....[10]....
        /*00b8*/ 	.word	0x0000a050


	//   ....[11]....
        /*00bc*/ 	.word	0x0000af10


	//----- nvinfo : EIATTR_EXIT_INSTR_OFFSETS
	.align		4
.L_1069:
        /*00c0*/ 	.byte	0x04, 0x1c
        /*00c2*/ 	.short	(.L_1071 - .L_1070)


	//   ....[0]....
.L_1070:
        /*00c4*/ 	.word	0x0000a0f0


	//   ....[1]....
        /*00c8*/ 	.word	0x0000a230


	//   ....[2]....
        /*00cc*/ 	.word	0x0000a270


	//   ....[3]....
        /*00d0*/ 	.word	0x0000a300


	//   ....[4]....
        /*00d4*/ 	.word	0x0000a330


	//   ....[5]....
        /*00d8*/ 	.word	0x0000a360


	//   ....[6]....
        /*00dc*/ 	.word	0x0000a3e0


	//   ....[7]....
        /*00e0*/ 	.word	0x0000a410


	//   ....[8]....
        /*00e4*/ 	.word	0x0000a4a0


	//   ....[9]....
        /*00e8*/ 	.word	0x0000a4e0


	//   ....[10]....
        /*00ec*/ 	.word	0x0000a520


	//   ....[11]....
        /*00f0*/ 	.word	0x0000a5e0


	//   ....[12]....
        /*00f4*/ 	.word	0x0000a630


	//   ....[13]....
        /*00f8*/ 	.word	0x0000a7b0


	//   ....[14]....
        /*00fc*/ 	.word	0x0000a900


	//   ....[15]....
        /*0100*/ 	.word	0x0000a930


	//   ....[16]....
        /*0104*/ 	.word	0x0000a9e0


	//   ....[17]....
        /*0108*/ 	.word	0x0000ab50


	//   ....[18]....
        /*010c*/ 	.word	0x0000acc0


	//   ....[19]....
        /*0110*/ 	.word	0x0000ae10


	//   ....[20]....
        /*0114*/ 	.word	0x0000af20


	//   ....[21]....
        /*0118*/ 	.word	0x0000af50


	//   ....[22]....
        /*011c*/ 	.word	0x0000af80


	//----- nvinfo : EIATTR_MAX_THREADS
	.align		4
.L_1071:
        /*0120*/ 	.byte	0x04, 0x05
        /*0122*/ 	.short	(.L_1073 - .L_1072)
.L_1072:
        /*0124*/ 	.word	0x00000080
        /*0128*/ 	.word	0x00000001
        /*012c*/ 	.word	0x00000001


	//----- nvinfo : EIATTR_CRS_STACK_SIZE
	.align		4
.L_1073:
        /*0130*/ 	.byte	0x04, 0x1e
        /*0132*/ 	.short	(.L_1075 - .L_1074)
.L_1074:
        /*0134*/ 	.word	0x00000000


	//----- nvinfo : EIATTR_CBANK_PARAM_SIZE
	.align		4
.L_1075:
        /*0138*/ 	.byte	0x03, 0x19
        /*013a*/ 	.short	0x0038


	//----- nvinfo : EIATTR_PARAM_CBANK
	.align		4
        /*013c*/ 	.byte	0x04, 0x0a
        /*013e*/ 	.short	(.L_1077 - .L_1076)
	.align		4
.L_1076:
        /*0140*/ 	.word	index@(.nv.constant0._ZN2at6native27unrolled_elementwise_kernelIZZZNS0_25tanh_backward_kernel_cudaERNS_18TensorIteratorBaseEENKUlvE0_clEvENKUlvE0_clEvEUlffE_St5arrayIPcLm3EELi4E23TrivialOffsetCalculatorILi2EjESA_ILi1EjENS0_6memory12LoadWithCastILi2EEENSD_13StoreWithCastILi1EEEEEviT_T0_T2_T3_T4_T5_)
        /*0144*/ 	.short	0x0210
        /*0146*/ 	.short	0x0038


	//----- nvinfo : EIATTR_SW_WAR
	.align		4
.L_1077:
        /*0148*/ 	.byte	0x04, 0x36
        /*014a*/ 	.short	(.L_1079 - .L_1078)
.L_1078:
        /*014c*/ 	.word	0x00000008
.L_1079:


//--------------------- .nv.info._ZN2at6native18elementwise_kernelILi128ELi2EZNS0_22gpu_kernel_impl_nocastIZZZNS0_25tanh_backward_kernel_cudaERNS_18TensorIteratorBaseEENKUlvE0_clEvENKUlvE0_clEvEUlffE_EEvS4_RKT_EUliE_EEviT1_ --------------------------
	.section	.nv.info._ZN2at6native18elementwise_kernelILi128ELi2EZNS0_22gpu_kernel_impl_nocastIZZZNS0_25tanh_backward_kernel_cudaERNS_18TensorIteratorBaseEENKUlvE0_clEvENKUlvE0_clEvEUlffE_EEvS4_RKT_EUliE_EEviT1_,"",@"SHT_CUDA_INFO"
	.sectionflags	@""
	.align	4


	//----- nvinfo : EIATTR_CUDA_API_VERSION
	.align		4
        /*0000*/ 	.byte	0x04, 0x37
        /*0002*/ 	.short	(.L_1081 - .L_1080)
.L_1080:
        /*0004*/ 	.word	0x00000082


	//----- nvinfo : EIATTR_KPARAM_INFO
	.align		4
.L_1081:
        /*0008*/ 	.byte	0x04, 0x17
        /*000a*/ 	.short	(.L_1083 - .L_1082)
.L_1082:
        /*000c*/ 	.word	0x00000000
        /*0010*/ 	.short	0x0001
        /*0012*/ 	.short	0x0008
        /*0014*/ 	.byte	0x00, 0xf0, 0x21, 0x0a


	//----- nvinfo : EIATTR_KPARAM_INFO
	.align		4
.L_1083:
        /*0018*/ 	.byte	0x04, 0x17
        /*001a*/ 	.short	(.L_1085 - .L_1084)
.L_1084:
        /*001c*/ 	.word	0x00000000
        /*0020*/ 	.short	0x0000
        /*0022*/ 	.short	0x0000
        /*0024*/ 	.byte	0x00, 0xf0, 0x11, 0x00


	//----- nvinfo : EIATTR_SPARSE_MMA_MASK
	.align		4
.L_1085:
        /*0028*/ 	.byte	0x03, 0x50
        /*002a*/ 	.short	0x0000


	//----- nvinfo : EIATTR_MAXREG_COUNT
	.align		4
        /*002c*/ 	.byte	0x03, 0x1b
        /*002e*/ 	.short	0x0080


	//----- nvinfo : EIATTR_MERCURY_ISA_VERSION
	.align		4
        /*0030*/ 	.byte	0x03, 0x5f
        /*0032*/ 	.short	0x0101


	//----- nvinfo : EIATTR_EXIT_INSTR_OFFSETS
	.align		4
        /*0034*/ 	.byte	0x04, 0x1c
        /*0036*/ 	.short	(.L_1087 - .L_1086)


	//   ....[0]....
.L_1086:
        /*0038*/ 	.word	0x000017c0


	//   ....[1]....
        /*003c*/ 	.word	0x00002ec0


	//----- nvinfo : EIATTR_MAX_THREADS
	.align		4
.L_1087:
        /*0040*/ 	.byte	0x04, 0x05
        /*0042*/ 	.short	(.L_1089 - .L_1088)
.L_1088:
        /*0044*/ 	.word	0x00000080
        /*0048*/ 	.word	0x00000001
        /*004c*/ 	.word	0x00000001


	//----- nvinfo : EIATTR_CRS_STACK_SIZE
	.align		4
.L_1089:
        /*0050*/ 	.byte	0x04, 0x1e
        /*0052*/ 	.short	(.L_1091 - .L_1090)
.L_1090:
        /*0054*/ 	.word	0x00000000


	//----- nvinfo : EIATTR_CBANK_PARAM_SIZE
	.align		4
.L_1091:
        /*0058*/ 	.byte	0x03, 0x19
        /*005a*/ 	.short	0x0290


	//----- nvinfo : EIATTR_PARAM_CBANK
	.align		4
        /*005c*/ 	.byte	0x04, 0x0a
        /*005e*/ 	.short	(.L_1093 - .L_1092)
	.align		4
.L_1092:
        /*0060*/ 	.word	index@(.nv.constant0._ZN2at6native18elementwise_kernelILi128ELi2EZNS0_22gpu_kernel_impl_nocastIZZZNS0_25tanh_backward_kernel_cudaERNS_18TensorIteratorBaseEENKUlvE0_clEvENKUlvE0_clEvEUlffE_EEvS4_RKT_EUliE_EEviT1_)
        /*0064*/ 	.short	0x0210
        /*0066*/ 	.short	0x0290


	//----- nvinfo : EIATTR_SW_WAR
	.align		4
.L_1093:
        /*0068*/ 	.byte	0x04, 0x36
        /*006a*/ 	.short	(.L_1095 - .L_1094)
.L_1094:
        /*006c*/ 	.word	0x00000008
.L_1095:


//--------------------- .nv.info._ZN2at6native27unrolled_elementwise_kernelIZZZNS0_25tanh_backward_kernel_cudaERNS_18TensorIteratorBaseEENKUlvE0_clEvENKUlvE0_clEvEUlffE_St5arrayIPcLm3EELi4E23TrivialOffsetCalculatorILi2EjESA_ILi1EjENS0_6memory15LoadWithoutCastENSD_16StoreWithoutCastEEEviT_T0_T2_T3_T4_T5_ --------------------------
	.section	.nv.info._ZN2at6native27unrolled_elementwise_kernelIZZZNS0_25tanh_backward_kernel_cudaERNS_18TensorIteratorBaseEENKUlvE0_clEvENKUlvE0_clEvEUlffE_St5arrayIPcLm3EELi4E23TrivialOffsetCalculatorILi2EjESA_ILi1EjENS0_6memory15LoadWithoutCastENSD_16StoreWithoutCastEEEviT_T0_T2_T3_T4_T5_,"",@"SHT_CUDA_INFO"
	.sectionflags	@""
	.align	4


	//----- nvinfo : EIATTR_CUDA_API_VERSION
	.align		4
        /*0000*/ 	.byte	0x04, 0x37
        /*0002*/ 	.short	(.L_1097 - .L_1096)
.L_1096:
        /*0004*/ 	.word	0x00000082


	//----- nvinfo : EIATTR_KPARAM_INFO
	.align		4
.L_1097:
        /*0008*/ 	.byte	0x04, 0x17
        /*000a*/ 	.short	(.L_1099 - .L_1098)
.L_1098:
        /*000c*/ 	.word	0x00000000
        /*0010*/ 	.short	0x0006
        /*0012*/ 	.short	0x0023
        /*0014*/ 	.byte	0x00, 0xf0, 0x05, 0x00


	//----- nvinfo : EIATTR_KPARAM_INFO
	.align		4
.L_1099:
        /*0018*/ 	.byte	0x04, 0x17
        /*001a*/ 	.short	(.L_1101 - .L_1100)
.L_1100:
        /*001c*/ 	.word	0x00000000
        /*0020*/ 	.short	0x0005
        /*0022*/ 	.short	0x0022
        /*0024*/ 	.byte	0x00, 0xf0, 0x05, 0x00


	//----- nvinfo : EIATTR_KPARAM_INFO
	.align		4
.L_1101:
        /*0028*/ 	.byte	0x04, 0x17
        /*002a*/ 	.short	(.L_1103 - .L_1102)
.L_1102:
        /*002c*/ 	.word	0x00000000
        /*0030*/ 	.short	0x0004
        /*0032*/ 	.short	0x0021
        /*0034*/ 	.byte	0x00, 0xf0, 0x05, 0x00


	//----- nvinfo : EIATTR_KPARAM_INFO
	.align		4
.L_1103:
        /*0038*/ 	.byte	0x04, 0x17
        /*003a*/ 	.short	(.L_1105 - .L_1104)
.L_1104:
        /*003c*/ 	.word	0x00000000
        /*0040*/ 	.short	0x0003
        /*0042*/ 	.short	0x0020
        /*0044*/ 	.byte	0x00, 0xf0, 0x05, 0x00


	//----- nvinfo : EIATTR_KPARAM_INFO
	.align		4
.L_1105:
        /*0048*/ 	.byte	0x04, 0x17
        /*004a*/ 	.short	(.L_1107 - .L_1106)
.L_1106:
        /*004c*/ 	.word	0x00000000
        /*0050*/ 	.short	0x0002
        /*0052*/ 	.short	0x0008
        /*0054*/ 	.byte	0x00, 0xf0, 0x61, 0x00


	//----- nvinfo : EIATTR_KPARAM_INFO
	.align		4
.L_1107:
        /*0058*/ 	.byte	0x04, 0x17
        /*005a*/ 	.short	(.L_1109 - .L_1108)
.L_1108:
        /*005c*/ 	.word	0x00000000
        /*0060*/ 	.short	0x0001
        /*0062*/ 	.short	0x0004
        /*0064*/ 	.byte	0x00, 0xf0, 0x05, 0x00


	//----- nvinfo : EIATTR_KPARAM_INFO
	.align		4
.L_1109:
        /*0068*/ 	.byte	0x04, 0x17
        /*006a*/ 	.short	(.L_1111 - .L_1110)
.L_1110:
        /*006c*/ 	.word	0x00000000
        /*0070*/ 	.short	0x0000
        /*0072*/ 	.short	0x0000
        /*0074*/ 	.byte	0x00, 0xf0, 0x11, 0x00


	//----- nvinfo : EIATTR_SPARSE_MMA_MASK
	.align		4
.L_1111:
        /*0078*/ 	.byte	0x03, 0x50
        /*007a*/ 	.short	0x0000


	//----- nvinfo : EIATTR_MAXREG_COUNT
	.align		4
        /*007c*/ 	.byte	0x03, 0x1b
        /*007e*/ 	.short	0x00ff


	//----- nvinfo : EIATTR_MERCURY_ISA_VERSION
	.align		4
        /*0080*/ 	.byte	0x03, 0x5f
        /*0082*/ 	.short	0x0101


	//----- nvinfo : EIATTR_EXIT_INSTR_OFFSETS
	.align		4
        /*0084*/ 	.byte	0x04, 0x1c
        /*0086*/ 	.short	(.L_1113 - .L_1112)


	//   ....[0]....
.L_1112:
        /*0088*/ 	.word	0x000004d0


	//   ....[1]....
        /*008c*/ 	.word	0x00000540


	//----- nvinfo : EIATTR_MAX_THREADS
	.align		4
.L_1113:
        /*0090*/ 	.byte	0x04, 0x05
        /*0092*/ 	.short	(.L_1115 - .L_1114)
.L_1114:
        /*0094*/ 	.word	0x00000080
        /*0098*/ 	.word	0x00000001
        /*009c*/ 	.word	0x00000001


	//----- nvinfo : EIATTR_CRS_STACK_SIZE
	.align		4
.L_1115:
        /*00a0*/ 	.byte	0x04, 0x1e
        /*00a2*/ 	.short	(.L_1117 - .L_1116)
.L_1116:
        /*00a4*/ 	.word	0x00000000


	//----- nvinfo : EIATTR_CBANK_PARAM_SIZE
	.align		4
.L_1117:
        /*00a8*/ 	.byte	0x03, 0x19
        /*00aa*/ 	.short	0x0024


	//----- nvinfo : EIATTR_PARAM_CBANK
	.align		4
        /*00ac*/ 	.byte	0x04, 0x0a
        /*00ae*/ 	.short	(.L_1119 - .L_1118)
	.align		4
.L_1118:
        /*00b0*/ 	.word	index@(.nv.constant0._ZN2at6native27unrolled_elementwise_kernelIZZZNS0_25tanh_backward_kernel_cudaERNS_18TensorIteratorBaseEENKUlvE0_clEvENKUlvE0_clEvEUlffE_St5arrayIPcLm3EELi4E23TrivialOffsetCalculatorILi2EjESA_ILi1EjENS0_6memory15LoadWithoutCastENSD_16StoreWithoutCastEEEviT_T0_T2_T3_T4_T5_)
        /*00b4*/ 	.short	0x0210
        /*00b6*/ 	.short	0x0024


	//----- nvinfo : EIATTR_SW_WAR
	.align		4
.L_1119:
        /*00b8*/ 	.byte	0x04, 0x36
        /*00ba*/ 	.short	(.L_1121 - .L_1120)
.L_1120:
        /*00bc*/ 	.word	0x00000008
.L_1121:


//--------------------- .nv.info._ZN2at6native29vectorized_elementwise_kernelILi2EZZZNS0_25tanh_backward_kernel_cudaERNS_18TensorIteratorBaseEENKUlvE0_clEvENKUlvE0_clEvEUlffE_St5arrayIPcLm3EEEEviT0_T1_ --------------------------
	.section	.nv.info._ZN2at6native29vectorized_elementwise_kernelILi2EZZZNS0_25tanh_backward_kernel_cudaERNS_18TensorIteratorBaseEENKUlvE0_clEvENKUlvE0_clEvEUlffE_St5arrayIPcLm3EEEEviT0_T1_,"",@"SHT_CUDA_INFO"
	.sectionflags	@""
	.align	4


	//----- nvinfo : EIATTR_CUDA_API_VERSION
	.align		4
        /*0000*/ 	.byte	0x04, 0x37
        /*0002*/ 	.short	(.L_1123 - .L_1122)
.L_1122:
        /*0004*/ 	.word	0x00000082


	//----- nvinfo : EIATTR_KPARAM_INFO
	.align		4
.L_1123:
        /*0008*/ 	.byte	0x04, 0x17
        /*000a*/ 	.short	(.L_1125 - .L_1124)
.L_1124:
        /*000c*/ 	.word	0x00000000
        /*0010*/ 	.short	0x0002
        /*0012*/ 	.short	0x0008
        /*0014*/ 	.byte	0x00, 0xf0, 0x61, 0x00


	//----- nvinfo : EIATTR_KPARAM_INFO
	.align		4
.L_1125:
        /*0018*/ 	.byte	0x04, 0x17
        /*001a*/ 	.short	(.L_1127 - .L_1126)
.L_1126:
        /*001c*/ 	.word	0x00000000
        /*0020*/ 	.short	0x0001
        /*0022*/ 	.short	0x0004
        /*0024*/ 	.byte	0x00, 0xf0, 0x05, 0x00


	//----- nvinfo : EIATTR_KPARAM_INFO
	.align		4
.L_1127:
        /*0028*/ 	.byte	0x04, 0x17
        /*002a*/ 	.short	(.L_1129 - .L_1128)
.L_1128:
        /*002c*/ 	.word	0x00000000
        /*0030*/ 	.short	0x0000
        /*0032*/ 	.short	0x0000
        /*0034*/ 	.byte	0x00, 0xf0, 0x11, 0x00


	//----- nvinfo : EIATTR_SPARSE_MMA_MASK
	.align		4
.L_1129:
        /*0038*/ 	.byte	0x03, 0x50
        /*003a*/ 	.short	0x0000


	//----- nvinfo : EIATTR_MAXREG_COUNT
	.align		4
        /*003c*/ 	.byte	0x03, 0x1b
        /*003e*/ 	.short	0x00ff


	//----- nvinfo : EIATTR_MERCURY_ISA_VERSION
	.align		4
        /*0040*/ 	.byte	0x03, 0x5f
        /*0042*/ 	.short	0x0101


	//----- nvinfo : EIATTR_EXIT_INSTR_OFFSETS
	.align		4
        /*0044*/ 	.byte	0x04, 0x1c
        /*0046*/ 	.short	(.L_1131 - .L_1130)


	//   ....[0]....
.L_1130:
        /*0048*/ 	.word	0x000002e0


	//   ....[1]....
        /*004c*/ 	.word	0x00000cb0


	//   ....[2]....
        /*0050*/ 	.word	0x00000d00


	//----- nvinfo : EIATTR_MAX_THREADS
	.align		4
.L_1131:
        /*0054*/ 	.byte	0x04, 0x05
        /*0056*/ 	.short	(.L_1133 - .L_1132)
.L_1132:
        /*0058*/ 	.word	0x00000080
        /*005c*/ 	.word	0x00000001
        /*0060*/ 	.word	0x00000001


	//----- nvinfo : EIATTR_CRS_STACK_SIZE
	.align		4
.L_1133:
        /*0064*/ 	.byte	0x04, 0x1e
        /*0066*/ 	.short	(.L_1135 - .L_1134)
.L_1134:
        /*0068*/ 	.word	0x00000000


	//----- nvinfo : EIATTR_CBANK_PARAM_SIZE
	.align		4
.L_1135:
        /*006c*/ 	.byte	0x03, 0x19
        /*006e*/ 	.short	0x0020


	//----- nvinfo : EIATTR_PARAM_CBANK
	.align		4
        /*0070*/ 	.byte	0x04, 0x0a
        /*0072*/ 	.short	(.L_1137 - .L_1136)
	.align		4
.L_1136:
        /*0074*/ 	.word	index@(.nv.constant0._ZN2at6native29vectorized_elementwise_kernelILi2EZZZNS0_25tanh_backward_kernel_cudaERNS_18TensorIteratorBaseEENKUlvE0_clEvENKUlvE0_clEvEUlffE_St5arrayIPcLm3EEEEviT0_T1_)
        /*0078*/ 	.short	0x0210
        /*007a*/ 	.short	0x0020


	//----- nvinfo : EIATTR_SW_WAR
	.align		4
.L_1137:
        /*007c*/ 	.byte	0x04, 0x36
        /*007e*/ 	.short	(.L_1139 - .L_1138)
.L_1138:
        /*0080*/ 	.word	0x00000008
.L_1139:


//--------------------- .nv.info._ZN2at6native29vectorized_elementwise_kernelILi4EZZZNS0_25tanh_backward_kernel_cudaERNS_18TensorIteratorBaseEENKUlvE0_clEvENKUlvE0_clEvEUlffE_St5arrayIPcLm3EEEEviT0_T1_ --------------------------
	.section	.nv.info._ZN2at6native29vectorized_elementwise_kernelILi4EZZZNS0_25tanh_backward_kernel_cudaERNS_18TensorIteratorBaseEENKUlvE0_clEvENKUlvE0_clEvEUlffE_St5arrayIPcLm3EEEEviT0_T1_,"",@"SHT_CUDA_INFO"
	.sectionflags	@""
	.align	4


	//----- nvinfo : EIATTR_CUDA_API_VERSION
	.align		4
        /*0000*/ 	.byte	0x04, 0x37
        /*0002*/ 	.short	(.L_1141 - .L_1140)
.L_1140:
        /*0004*/ 	.word	0x00000082


	//----- nvinfo : EIATTR_KPARAM_INFO
	.align		4
.L_1141:
        /*0008*/ 	.byte	0x04, 0x17
        /*000a*/ 	.short	(.L_1143 - .L_1142)
.L_1142:
        /*000c*/ 	.word	0x00000000
        /*0010*/ 	.short	0x0002
        /*0012*/ 	.short	0x0008
        /*0014*/ 	.byte	0x00, 0xf0, 0x61, 0x00


	//----- nvinfo : EIATTR_KPARAM_INFO
	.align		4
.L_1143:
        /*0018*/ 	.byte	0x04, 0x17
        /*001a*/ 	.short	(.L_1145 - .L_1144)
.L_1144:
        /*001c*/ 	.word	0x00000000
        /*0020*/ 	.short	0x0001
        /*0022*/ 	.short	0x0004
        /*0024*/ 	.byte	0x00, 0xf0, 0x05, 0x00


	//----- nvinfo : EIATTR_KPARAM_INFO
	.align		4
.L_1145:
        /*0028*/ 	.byte	0x04, 0x17
        /*002a*/ 	.short	(.L_1147 - .L_1146)
.L_1146:
        /*002c*/ 	.word	0x00000000
        /*0030*/ 	.short	0x0000
        /*0032*/ 	.short	0x0000
        /*0034*/ 	.byte	0x00, 0xf0, 0x11, 0x00


	//----- nvinfo : EIATTR_SPARSE_MMA_MASK
	.align		4
.L_1147:
        /*0038*/ 	.byte	0x03, 0x50
        /*003a*/ 	.short	0x0000


	//----- nvinfo : EIATTR_MAXREG_COUNT
	.align		4
        /*003c*/ 	.byte	0x03, 0x1b
        /*003e*/ 	.short	0x00ff


	//----- nvinfo : EIATTR_MERCURY_ISA_VERSION
	.align		4
        /*0040*/ 	.byte	0x03, 0x5f
        /*0042*/ 	.short	0x0101


	//----- nvinfo : EIATTR_EXIT_INSTR_OFFSETS
	.align		4
        /*0044*/ 	.byte	0x04, 0x1c
        /*0046*/ 	.short	(.L_1149 - .L_1148)


	//   ....[0]....
.L_1148:
        /*0048*/ 	.word	0x00000280


	//   ....[1]....
        /*004c*/ 	.word	0x00000c50


	//   ....[2]....
        /*0050*/ 	.word	0x00000ca0


	//----- nvinfo : EIATTR_MAX_THREADS
	.align		4
.L_1149:
        /*0054*/ 	.byte	0x04, 0x05
        /*0056*/ 	.short	(.L_1151 - .L_1150)
.L_1150:
        /*0058*/ 	.word	0x00000080
        /*005c*/ 	.word	0x00000001
        /*0060*/ 	.word	0x00000001


	//----- nvinfo : EIATTR_CRS_STACK_SIZE
	.align		4
.L_1151:
        /*0064*/ 	.byte	0x04, 0x1e
        /*0066*/ 	.short	(.L_1153 - .L_1152)
.L_1152:
        /*0068*/ 	.word	0x00000000


	//----- nvinfo : EIATTR_CBANK_PARAM_SIZE
	.align		4
.L_1153:
        /*006c*/ 	.byte	0x03, 0x19
        /*006e*/ 	.short	0x0020


	//----- nvinfo : EIATTR_PARAM_CBANK
	.align		4
        /*0070*/ 	.byte	0x04, 0x0a
        /*0072*/ 	.short	(.L_1155 - .L_1154)
	.align		4
.L_1154:
        /*0074*/ 	.word	index@(.nv.constant0._ZN2at6native29vectorized_elementwise_kernelILi4EZZZNS0_25tanh_backward_kernel_cudaERNS_18TensorIteratorBaseEENKUlvE0_clEvENKUlvE0_clEvEUlffE_St5arrayIPcLm3EEEEviT0_T1_)
        /*0078*/ 	.short	0x0210
        /*007a*/ 	.short	0x0020


	//----- nvinfo : EIATTR_SW_WAR
	.align		4
.L_1155:
        /*007c*/ 	.byte	0x04, 0x36
        /*007e*/ 	.short	(.L_1157 - .L_1156)
.L_1156:
        /*0080*/ 	.word	0x00000008
.L_1157:


//--------------------- .nv.info._ZN2at6native29vectorized_elementwise_kernelILi8EZZZNS0_25tanh_backward_kernel_cudaERNS_18TensorIteratorBaseEENKUlvE0_clEvENKUlvE0_clEvEUlffE_St5arrayIPcLm3EEEEviT0_T1_ --------------------------
	.section	.nv.info._ZN2at6native29vectorized_elementwise_kernelILi8EZZZNS0_25tanh_backward_kernel_cudaERNS_18TensorIteratorBaseEENKUlvE0_clEvENKUlvE0_clEvEUlffE_St5arrayIPcLm3EEEEviT0_T1_,"",@"SHT_CUDA_INFO"
	.sectionflags	@""
	.align	4


	//----- nvinfo : EIATTR_CUDA_API_VERSION
	.align		4
        /*0000*/ 	.byte	0x04, 0x37
        /*0002*/ 	.short	(.L_1159 - .L_1158)
.L_1158:
        /*0004*/ 	.word	0x00000082


	//----- nvinfo : EIATTR_KPARAM_INFO
	.align		4
.L_1159:
        /*0008*/ 	.byte	0x04, 0x17
        /*000a*/ 	.short	(.L_1161 - .L_1160)
.L_1160:
        /*000c*/ 	.word	0x00000000
        /*0010*/ 	.short	0x0002
        /*0012*/ 	.short	0x0008
        /*0014*/ 	.byte	0x00, 0xf0, 0x61, 0x00


	//----- nvinfo : EIATTR_KPARAM_INFO
	.align		4
.L_1161:
        /*0018*/ 	.byte	0x04, 0x17
        /*001a*/ 	.short	(.L_1163 - .L_1162)
.L_1162:
        /*001c*/ 	.word	0x00000000
        /*0020*/ 	.short	0x0001
        /*0022*/ 	.short	0x0004
        /*0024*/ 	.byte	0x00, 0xf0, 0x05, 0x00


	//----- nvinfo : EIATTR_KPARAM_INFO
	.align		4
.L_1163:
        /*0028*/ 	.byte	0x04, 0x17
        /*002a*/ 	.short	(.L_1165 - .L_1164)
.L_1164:
        /*002c*/ 	.word	0x00000000
        /*0030*/ 	.short	0x0000
        /*0032*/ 	.short	0x0000
        /*0034*/ 	.byte	0x00, 0xf0, 0x11, 0x00


	//----- nvinfo : EIATTR_SPARSE_MMA_MASK
	.align		4
.L_1165:
        /*0038*/ 	.byte	0x03, 0x50
        /*003a*/ 	.short	0x0000


	//----- nvinfo : EIATTR_MAXREG_COUNT
	.align		4
        /*003c*/ 	.byte	0x03, 0x1b
        /*003e*/ 	.short	0x00ff


	//----- nvinfo : EIATTR_MERCURY_ISA_VERSION
	.align		4
        /*0040*/ 	.byte	0x03, 0x5f
        /*0042*/ 	.short	0x0101


	//----- nvinfo : EIATTR_EXIT_INSTR_OFFSETS
	.align		4
        /*0044*/ 	.byte	0x04, 0x1c
        /*0046*/ 	.short	(.L_1167 - .L_1166)


	//   ....[0]....
.L_1166:
        /*0048*/ 	.word	0x00000280


	//   ....[1]....
        /*004c*/ 	.word	0x00000c50


	//   ....[2]....
        /*0050*/ 	.word	0x00000ca0


	//----- nvinfo : EIATTR_MAX_THREADS
	.align		4
.L_1167:
        /*0054*/ 	.byte	0x04, 0x05
        /*0056*/ 	.short	(.L_1169 - .L_1168)
.L_1168:
        /*0058*/ 	.word	0x00000080
        /*005c*/ 	.word	0x00000001
        /*0060*/ 	.word	0x00000001


	//----- nvinfo : EIATTR_CRS_STACK_SIZE
	.align		4
.L_1169:
        /*0064*/ 	.byte	0x04, 0x1e
        /*0066*/ 	.short	(.L_1171 - .L_1170)
.L_1170:
        /*0068*/ 	.word	0x00000000


	//----- nvinfo : EIATTR_CBANK_PARAM_SIZE
	.align		4
.L_1171:
        /*006c*/ 	.byte	0x03, 0x19
        /*006e*/ 	.short	0x0020


	//----- nvinfo : EIATTR_PARAM_CBANK
	.align		4
        /*0070*/ 	.byte	0x04, 0x0a
        /*0072*/ 	.short	(.L_1173 - .L_1172)
	.align		4
.L_1172:
        /*0074*/ 	.word	index@(.nv.constant0._ZN2at6native29vectorized_elementwise_kernelILi8EZZZNS0_25tanh_backward_kernel_cudaERNS_18TensorIteratorBaseEENKUlvE0_clEvENKUlvE0_clEvEUlffE_St5arrayIPcLm3EEEEviT0_T1_)
        /*0078*/ 	.short	0x0210
        /*007a*/ 	.short	0x0020


	//----- nvinfo : EIATTR_SW_WAR
	.align		4
.L_1173:
        /*007c*/ 	.byte	0x04, 0x36
        /*007e*/ 	.short	(.L_1175 - .L_1174)
.L_1174:
        /*0080*/ 	.word	0x00000008
.L_1175:


//--------------------- .nv.info._ZN2at6native18elementwise_kernelILi128ELi4EZNS0_15gpu_kernel_implIZZZNS0_25tanh_backward_kernel_cudaERNS_18TensorIteratorBaseEENKUlvE0_clEvENKUlvE_clEvEUlddE_EEvS4_RKT_EUliE_EEviT1_ --------------------------
	.section	.nv.info._ZN2at6native18elementwise_kernelILi128ELi4EZNS0_15gpu_kernel_implIZZZNS0_25tanh_backward_kernel_cudaERNS_18TensorIteratorBaseEENKUlvE0_clEvENKUlvE_clEvEUlddE_EEvS4_RKT_EUliE_EEviT1_,"",@"SHT_CUDA_INFO"
	.sectionflags	@""
	.align	4


	//----- nvinfo : EIATTR_CUDA_API_VERSION
	.align		4
        /*0000*/ 	.byte	0x04, 0x37
        /*0002*/ 	.short	(.L_1177 - .L_1176)
.L_1176:
        /*0004*/ 	.word	0x00000082


	//----- nvinfo : EIATTR_KPARAM_INFO
	.align		4
.L_1177:
        /*0008*/ 	.byte	0x04, 0x17
        /*000a*/ 	.short	(.L_1179 - .L_1178)
.L_1178:
        /*000c*/ 	.word	0x00000000
        /*0010*/ 	.short	0x0001
        /*0012*/ 	.short	0x0008
        /*0014*/ 	.byte	0x00, 0xf0, 0x21, 0x0a


	//----- nvinfo : EIATTR_KPARAM_INFO
	.align		4
.L_1179:
        /*0018*/ 	.byte	0x04, 0x17
        /*001a*/ 	.short	(.L_1181 - .L_1180)
.L_1180:
        /*001c*/ 	.word	0x00000000
        /*0020*/ 	.short	0x0000
        /*0022*/ 	.short	0x0000
        /*0024*/ 	.byte	0x00, 0xf0, 0x11, 0x00


	//----- nvinfo : EIATTR_SPARSE_MMA_MASK
	.align		4
.L_1181:
        /*0028*/ 	.byte	0x03, 0x50
        /*002a*/ 	.short	0x0000


	//----- nvinfo : EIATTR_MAXREG_COUNT
	.align		4
        /*002c*/ 	.byte	0x03, 0x1b
        /*002e*/ 	.short	0x0080


	//----- nvinfo : EIATTR_EXTERNS
	.align		4
        /*0030*/ 	.byte	0x04, 0x0f
        /*0032*/ 	.short	(.L_1183 - .L_1182)


	//   ....[0]....
	.align		4
.L_1182:
        /*0034*/ 	.word	index@(__assertfail)


	//----- nvinfo : EIATTR_MERCURY_ISA_VERSION
	.align		4
.L_1183:
        /*0038*/ 	.byte	0x03, 0x5f
        /*003a*/ 	.short	0x0101


	//----- nvinfo : EIATTR_SYSCALL_OFFSETS
	.align		4
        /*003c*/ 	.byte	0x04, 0x46
        /*003e*/ 	.short	(.L_1185 - .L_1184)


	//   ....[0]....
.L_1184:
        /*0040*/ 	.word	0x00002590


	//   ....[1]....
        /*0044*/ 	.word	0x000034a0


	//   ....[2]....
        /*0048*/ 	.word	0x000045e0


	//   ....[3]....
        /*004c*/ 	.word	0x00006ba0


	//   ....[4]....
        /*0050*/ 	.word	0x00007ab0


	//   ....[5]....
        /*0054*/ 	.word	0x00008bf0


	//   ....[6]....
        /*0058*/ 	.word	0x0000b1a0


	//   ....[7]....
        /*005c*/ 	.word	0x0000c0b0


	//   ....[8]....
        /*0060*/ 	.word	0x0000d1f0


	//   ....[9]....
        /*0064*/ 	.word	0x0000f790


	//   ....[10]....
        /*0068*/ 	.word	0x000106a0


	//   ....[11]....
        /*006c*/ 	.word	0x000117e0


	//----- nvinfo : EIATTR_EXIT_INSTR_OFFSETS
	.align		4
.L_1185:
        /*0070*/ 	.byte	0x04, 0x1c
        /*0072*/ 	.short	(.L_1187 - .L_1186)


	//   ....[0]....
.L_1186:
        /*0074*/ 	.word	0x0000d2a0


	//   ....[1]....
        /*0078*/ 	.word	0x00010820


	//   ....[2]....
        /*007c*/ 	.word	0x00010860


	//   ....[3]....
        /*0080*/ 	.word	0x000108f0


	//   ....[4]....
        /*0084*/ 	.word	0x00010920


	//   ....[5]....
        /*0088*/ 	.word	0x00010950


	//   ....[6]....
        /*008c*/ 	.word	0x00010a20


	//   ....[7]....
        /*0090*/ 	.word	0x00010aa0


	//   ....[8]....
        /*0094*/ 	.word	0x00010b80


	//   ....[9]....
        /*0098*/ 	.word	0x00010c10


	//   ....[10]....
        /*009c*/ 	.word	0x00010c30


	//   ....[11]....
        /*00a0*/ 	.word	0x00010cf0


	//   ....[12]....
        /*00a4*/ 	.word	0x00010d20


	//   ....[13]....
        /*00a8*/ 	.word	0x00010ef0


	//   ....[14]....
        /*00ac*/ 	.word	0x00011090


	//   ....[15]....
        /*00b0*/ 	.word	0x00011110


	//   ....[16]....
        /*00b4*/ 	.word	0x000111c0


	//   ....[17]....
        /*00b8*/ 	.word	0x00011380


	//   ....[18]....
        /*00bc*/ 	.word	0x00011540


	//   ....[19]....
        /*00c0*/ 	.word	0x000116e0


	//   ....[20]....
        /*00c4*/ 	.word	0x000117f0


	//   ....[21]....
        /*00c8*/ 	.word	0x00011820


	//   ....[22]....
        /*00cc*/ 	.word	0x00011850


	//----- nvinfo : EIATTR_MAX_THREADS
	.align		4
.L_1187:
        /*00d0*/ 	.byte	0x04, 0x05
        /*00d2*/ 	.short	(.L_1189 - .L_1188)
.L_1188:
        /*00d4*/ 	.word	0x00000080
        /*00d8*/ 	.word	0x00000001
        /*00dc*/ 	.word	0x00000001


	//----- nvinfo : EIATTR_CRS_STACK_SIZE
	.align		4
.L_1189:
        /*00e0*/ 	.byte	0x04, 0x1e
        /*00e2*/ 	.short	(.L_1191 - .L_1190)
.L_1190:
        /*00e4*/ 	.word	0x00000000


	//----- nvinfo : EIATTR_CBANK_PARAM_SIZE
	.align		4
.L_1191:
        /*00e8*/ 	.byte	0x03, 0x19
        /*00ea*/ 	.short	0x0290


	//----- nvinfo : EIATTR_PARAM_CBANK
	.align		4
        /*00ec*/ 	.byte	0x04, 0x0a
        /*00ee*/ 	.short	(.L_1193 - .L_1192)
	.align		4
.L_1192:
        /*00f0*/ 	.word	index@(.nv.constant0._ZN2at6native18elementwise_kernelILi128ELi4EZNS0_15gpu_kernel_implIZZZNS0_25tanh_backward_kernel_cudaERNS_18TensorIteratorBaseEENKUlvE0_clEvENKUlvE_clEvEUlddE_EEvS4_RKT_EUliE_EEviT1_)
        /*00f4*/ 	.short	0x0210
        /*00f6*/ 	.short	0x0290


	//----- nvinfo : EIATTR_SW_WAR
	.align		4
.L_1193:
        /*00f8*/ 	.byte	0x04, 0x36
        /*00fa*/ 	.short	(.L_1195 - .L_1194)
.L_1194:
        /*00fc*/ 	.word	0x00000008
.L_1195:


//--------------------- .nv.info._ZN2at6native27unrolled_elementwise_kernelIZZZNS0_25tanh_backward_kernel_cudaERNS_18TensorIteratorBaseEENKUlvE0_clEvENKUlvE_clEvEUlddE_St5arrayIPcLm3EELi4E23TrivialOffsetCalculatorILi2EjESA_ILi1EjENS0_6memory12LoadWithCastILi2EEENSD_13StoreWithCastILi1EEEEEviT_T0_T2_T3_T4_T5_ --------------------------
	.section	.nv.info._ZN2at6native27unrolled_elementwise_kernelIZZZNS0_25tanh_backward_kernel_cudaERNS_18TensorIteratorBaseEENKUlvE0_clEvENKUlvE_clEvEUlddE_St5arrayIPcLm3EELi4E23TrivialOffsetCalculatorILi2EjESA_ILi1EjENS0_6memory12LoadWithCastILi2EEENSD_13StoreWithCastILi1EEEEEviT_T0_T2_T3_T4_T5_,"",@"SHT_CUDA_INFO"
	.sectionflags	@""
	.align	4


	//----- nvinfo : EIATTR_CUDA_API_VERSION
	.align		4
        /*0000*/ 	.byte	0x04, 0x37
        /*0002*/ 	.short	(.L_1197 - .L_1196)
.L_1196:
        /*0004*/ 	.word	0x00000082


	//----- nvinfo : EIATTR_KPARAM_INFO
	.align		4
.L_1197:
        /*0008*/ 	.byte	0x04, 0x17
        /*000a*/ 	.short	(.L_1199 - .L_1198)
.L_1198:
        /*000c*/ 	.word	0x00000000
        /*0010*/ 	.short	0x0006
        /*0012*/ 	.short	0x0030
        /*0014*/ 	.byte	0x00, 0xf0, 0x21, 0x00


	//----- nvinfo : EIATTR_KPARAM_INFO
	.align		4
.L_1199:
        /*0018*/ 	.byte	0x04, 0x17
        /*001a*/ 	.short	(.L_1201 - .L_1200)
.L_1200:
        /*001c*/ 	.word	0x00000000
        /*0020*/ 	.short	0x0005
        /*0022*/ 	.short	0x0024
        /*0024*/ 	.byte	0x00, 0xf0, 0x31, 0x00


	//----- nvinfo : EIATTR_KPARAM_INFO
	.align		4
.L_1201:
        /*0028*/ 	.byte	0x04, 0x17
        /*002a*/ 	.short	(.L_1203 - .L_1202)
.L_1202:
        /*002c*/ 	.word	0x00000000
        /*0030*/ 	.short	0x0004
        /*0032*/ 	.short	0x0021
        /*0034*/ 	.byte	0x00, 0xf0, 0x05, 0x00


	//----- nvinfo : EIATTR_KPARAM_INFO
	.align		4
.L_1203:
        /*0038*/ 	.byte	0x04, 0x17
        /*003a*/ 	.short	(.L_1205 - .L_1204)
.L_1204:
        /*003c*/ 	.word	0x00000000
        /*0040*/ 	.short	0x0003
        /*0042*/ 	.short	0x0020
        /*0044*/ 	.byte	0x00, 0xf0, 0x05, 0x00


	//----- nvinfo : EIATTR_KPARAM_INFO
	.align		4
.L_1205:
        /*0048*/ 	.byte	0x04, 0x17
        /*004a*/ 	.short	(.L_1207 - .L_1206)
.L_1206:
        /*004c*/ 	.word	0x00000000
        /*0050*/ 	.short	0x0002
        /*0052*/ 	.short	0x0008
        /*0054*/ 	.byte	0x00, 0xf0, 0x61, 0x00


	//----- nvinfo : EIATTR_KPARAM_INFO
	.align		4
.L_1207:
        /*0058*/ 	.byte	0x04, 0x17
        /*005a*/ 	.short	(.L_1209 - .L_1208)
.L_1208:
        /*005c*/ 	.word	0x00000000
        /*0060*/ 	.short	0x0001
        /*0062*/ 	.short	0x0004
        /*0064*/ 	.byte	0x00, 0xf0, 0x05, 0x00


	//----- nvinfo : EIATTR_KPARAM_INFO
	.align		4
.L_1209:
        /*0068*/ 	.byte	0x04, 0x17
        /*006a*/ 	.short	(.L_1211 - .L_1210)
.L_1210:
        /*006c*/ 	.word	0x00000000
        /*0070*/ 	.short	0x0000
        /*0072*/ 	.short	0x0000
        /*0074*/ 	.byte	0x00, 0xf0, 0x11, 0x00


	//----- nvinfo : EIATTR_SPARSE_MMA_MASK
	.align		4
.L_1211:
        /*0078*/ 	.byte	0x03, 0x50
        /*007a*/ 	.short	0x0000


	//----- nvinfo : EIATTR_MAXREG_COUNT
	.align		4
        /*007c*/ 	.byte	0x03, 0x1b
        /*007e*/ 	.short	0x00ff


	//----- nvinfo : EIATTR_EXTERNS
	.align		4
        /*0080*/ 	.byte	0x04, 0x0f
        /*0082*/ 	.short	(.L_1213 - .L_1212)


	//   ....[0]....
	.align		4
.L_1212:
        /*0084*/ 	.word	index@(__assertfail)


	//----- nvinfo : EIATTR_MERCURY_ISA_VERSION
	.align		4
.L_1213:
        /*0088*/ 	.byte	0x03, 0x5f
        /*008a*/ 	.short	0x0101


	//----- nvinfo : EIATTR_SYSCALL_OFFSETS
	.align		4
        /*008c*/ 	.byte	0x04, 0x46
        /*008e*/ 	.short	(.L_1215 - .L_1214)


	//   ....[0]....
.L_1214:
        /*0090*/ 	.word	0x00000fa0


	//   ....[1]....
        /*0094*/ 	.word	0x00001ec0


	//   ....[2]....
        /*0098*/ 	.word	0x00002e60


	//   ....[3]....
        /*009c*/ 	.word	0x00003d80


	//   ....[4]....
        /*00a0*/ 	.word	0x00004d30


	//   ....[5]....
        /*00a4*/ 	.word	0x00005c50


	//   ....[6]....
        /*00a8*/ 	.word	0x00006be0


	//   ....[7]....
        /*00ac*/ 	.word	0x00007b10


	//   ....[8]....
        /*00b0*/ 	.word	0x00008d50


	//   ....[9]....
        /*00b4*/ 	.word	0x00009ee0


	//   ....[10]....
        /*00b8*/ 	.word	0x0000b060


	//   ....[11]....
        /*00bc*/ 	.word	0x0000c200


	//----- nvinfo : EIATTR_EXIT_INSTR_OFFSETS
	.align		4
.L_1215:
        /*00c0*/ 	.byte	0x04, 0x1c
        /*00c2*/ 	.short	(.L_1217 - .L_1216)


	//   ....[0]....
.L_1216:
        /*00c4*/ 	.word	0x0000b100


	//   ....[1]....
        /*00c8*/ 	.word	0x0000b240


	//   ....[2]....
        /*00cc*/ 	.word	0x0000b280


	//   ....[3]....
        /*00d0*/ 	.word	0x0000b310


	//   ....[4]....
        /*00d4*/ 	.word	0x0000b340


	//   ....[5]....
        /*00d8*/ 	.word	0x0000b370


	//   ....[6]....
        /*00dc*/ 	.word	0x0000b440


	//   ....[7]....
        /*00e0*/ 	.word	0x0000b4c0


	//   ....[8]....
        /*00e4*/ 	.word	0x0000b5a0


	//   ....[9]....
        /*00e8*/ 	.word	0x0000b630


	//   ....[10]....
        /*00ec*/ 	.word	0x0000b650


	//   ....[11]....
        /*00f0*/ 	.word	0x0000b710


	//   ....[12]....
        /*00f4*/ 	.word	0x0000b740


	//   ....[13]....
        /*00f8*/ 	.word	0x0000b910


	//   ....[14]....
        /*00fc*/ 	.word	0x0000bab0


	//   ....[15]....
        /*0100*/ 	.word	0x0000bb30


	//   ....[16]....
        /*0104*/ 	.word	0x0000bbe0


	//   ....[17]....
        /*0108*/ 	.word	0x0000bda0


	//   ....[18]....
        /*010c*/ 	.word	0x0000bf60


	//   ....[19]....
        /*0110*/ 	.word	0x0000c100


	//   ....[20]....
        /*0114*/ 	.word	0x0000c210


	//   ....[21]....
        /*0118*/ 	.word	0x0000c240


	//   ....[22]....
        /*011c*/ 	.word	0x0000c270


	//----- nvinfo : EIATTR_MAX_THREADS
	.align		4
.L_1217:
        /*0120*/ 	.byte	0x04, 0x05
        /*0122*/ 	.short	(.L_1219 - .L_1218)
.L_1218:
        /*0124*/ 	.word	0x00000080
        /*0128*/ 	.word	0x00000001
        /*012c*/ 	.word	0x00000001


	//----- nvinfo : EIATTR_CRS_STACK_SIZE
	.align		4
.L_1219:
        /*0130*/ 	.byte	0x04, 0x1e
        /*0132*/ 	.short	(.L_1221 - .L_1220)
.L_1220:
        /*0134*/ 	.word	0x00000000


	//----- nvinfo : EIATTR_CBANK_PARAM_SIZE
	.align		4
.L_1221:
        /*0138*/ 	.byte	0x03, 0x19
        /*013a*/ 	.short	0x0038


	//----- nvinfo : EIATTR_PARAM_CBANK
	.align		4
        /*013c*/ 	.byte	0x04, 0x0a
        /*013e*/ 	.short	(.L_1223 - .L_1222)
	.align		4
.L_1222:
        /*0140*/ 	.word	index@(.nv.constant0._ZN2at6native27unrolled_elementwise_kernelIZZZNS0_25tanh_backward_kernel_cudaERNS_18TensorIteratorBaseEENKUlvE0_clEvENKUlvE_clEvEUlddE_St5arrayIPcLm3EELi4E23TrivialOffsetCalculatorILi2EjESA_ILi1EjENS0_6memory12LoadWithCastILi2EEENSD_13StoreWithCastILi1EEEEEviT_T0_T2_T3_T4_T5_)
        /*0144*/ 	.short	0x0210
        /*0146*/ 	.short	0x0038


	//----- nvinfo : EIATTR_SW_WAR
	.align		4
.L_1223:
        /*0148*/ 	.byte	0x04, 0x36
        /*014a*/ 	.short	(.L_1225 - .L_1224)
.L_1224:
        /*014c*/ 	.word	0x00000008
.L_1225:


//--------------------- .nv.info._ZN2at6native18elementwise_kernelILi128ELi2EZNS0_22gpu_kernel_impl_nocastIZZZNS0_25tanh_backward_kernel_cudaERNS_18TensorIteratorBaseEENKUlvE0_clEvENKUlvE_clEvEUlddE_EEvS4_RKT_EUliE_EEviT1_ --------------------------
	.section	.nv.info._ZN2at6native18elementwise_kernelILi128ELi2EZNS0_22gpu_kernel_impl_nocastIZZZNS0_25tanh_backward_kernel_cudaERNS_18TensorIteratorBaseEENKUlvE0_clEvENKUlvE_clEvEUlddE_EEvS4_RKT_EUliE_EEviT1_,"",@"SHT_CUDA_INFO"
	.sectionflags	@""
	.align	4


	//----- nvinfo : EIATTR_CUDA_API_VERSION
	.align		4
        /*0000*/ 	.byte	0x04, 0x37
        /*0002*/ 	.short	(.L_1227 - .L_1226)
.L_1226:
        /*0004*/ 	.word	0x00000082


	//----- nvinfo : EIATTR_KPARAM_INFO
	.align		4
.L_1227:
        /*0008*/ 	.byte	0x04, 0x17
        /*000a*/ 	.short	(.L_1229 - .L_1228)
.L_1228:
        /*000c*/ 	.word	0x00000000
        /*0010*/ 	.short	0x0001
        /*0012*/ 	.short	0x0008
        /*0014*/ 	.byte	0x00, 0xf0, 0x21, 0x0a


	//----- nvinfo : EIATTR_KPARAM_INFO
	.align		4
.L_1229:
        /*0018*/ 	.byte	0x04, 0x17
        /*001a*/ 	.short	(.L_1231 - .L_1230)
.L_1230:
        /*001c*/ 	.word	0x00000000
        /*0020*/ 	.short	0x0000
        /*0022*/ 	.short	0x0000
        /*0024*/ 	.byte	0x00, 0xf0, 0x11, 0x00


	//----- nvinfo : EIATTR_SPARSE_MMA_MASK
	.align		4
.L_1231:
        /*0028*/ 	.byte	0x03, 0x50
        /*002a*/ 	.short	0x0000


	//----- nvinfo : EIATTR_MAXREG_COUNT
	.align		4
        /*002c*/ 	.byte	0x03, 0x1b
        /*002e*/ 	.short	0x0080


	//----- nvinfo : EIATTR_MERCURY_ISA_VERSION
	.align		4
        /*0030*/ 	.byte	0x03, 0x5f
        /*0032*/ 	.short	0x0101


	//----- nvinfo : EIATTR_EXIT_INSTR_OFFSETS
	.align		4
        /*0034*/ 	.byte	0x04, 0x1c
        /*0036*/ 	.short	(.L_1233 - .L_1232)


	//   ....[0]....
.L_1232:
        /*0038*/ 	.word	0x000017c0


	//   ....[1]....
        /*003c*/ 	.word	0x00002ec0


	//----- nvinfo : EIATTR_MAX_THREADS
	.align		4
.L_1233:
        /*0040*/ 	.byte	0x04, 0x05
        /*0042*/ 	.short	(.L_1235 - .L_1234)
.L_1234:
        /*0044*/ 	.word	0x00000080
        /*0048*/ 	.word	0x00000001
        /*004c*/ 	.word	0x00000001


	//----- nvinfo : EIATTR_CRS_STACK_SIZE
	.align		4
.L_1235:
        /*0050*/ 	.byte	0x04, 0x1e
        /*0052*/ 	.short	(.L_1237 - .L_1236)
.L_1236:
        /*0054*/ 	.word	0x00000000


	//----- nvinfo : EIATTR_CBANK_PARAM_SIZE
	.align		4
.L_1237:
        /*0058*/ 	.byte	0x03, 0x19
        /*005a*/ 	.short	0x0290


	//----- nvinfo : EIATTR_PARAM_CBANK
	.align		4
        /*005c*/ 	.byte	0x04, 0x0a
        /*005e*/ 	.short	(.L_1239 - .L_1238)
	.align		4
.L_1238:
        /*0060*/ 	.word	index@(.nv.constant0._ZN2at6native18elementwise_kernelILi128ELi2EZNS0_22gpu_kernel_impl_nocastIZZZNS0_25tanh_backward_kernel_cudaERNS_18TensorIteratorBaseEENKUlvE0_clEvENKUlvE_clEvEUlddE_EEvS4_RKT_EUliE_EEviT1_)
        /*0064*/ 	.short	0x0210
        /*0066*/ 	.short	0x0290


	//----- nvinfo : EIATTR_SW_WAR
	.align		4
.L_1239:
        /*0068*/ 	.byte	0x04, 0x36
        /*006a*/ 	.short	(.L_1241 - .L_1240)
.L_1240:
        /*006c*/ 	.word	0x00000008
.L_1241:


//--------------------- .nv.info._ZN2at6native27unrolled_elementwise_kernelIZZZNS0_25tanh_backward_kernel_cudaERNS_18TensorIteratorBaseEENKUlvE0_clEvENKUlvE_clEvEUlddE_St5arrayIPcLm3EELi4E23TrivialOffsetCalculatorILi2EjESA_ILi1EjENS0_6memory15LoadWithoutCastENSD_16StoreWithoutCastEEEviT_T0_T2_T3_T4_T5_ --------------------------
	.section	.nv.info._ZN2at6native27unrolled_elementwise_kernelIZZZNS0_25tanh_backward_kernel_cudaERNS_18TensorIteratorBaseEENKUlvE0_clEvENKUlvE_clEvEUlddE_St5arrayIPcLm3EELi4E23TrivialOffsetCalculatorILi2EjESA_ILi1EjENS0_6memory15LoadWithoutCastENSD_16StoreWithoutCastEEEviT_T0_T2_T3_T4_T5_,"",@"SHT_CUDA_INFO"
	.sectionflags	@""
	.align	4


	//----- nvinfo : EIATTR_CUDA_API_VERSION
	.align		4
        /*0000*/ 	.byte	0x04, 0x37
        /*0002*/ 	.short	(.L_1243 - .L_1242)
.L_1242:
        /*0004*/ 	.word	0x00000082


	//----- nvinfo : EIATTR_KPARAM_INFO
	.align		4
.L_1243:
        /*0008*/ 	.byte	0x04, 0x17
        /*000a*/ 	.short	(.L_1245 - .L_1244)
.L_1244:
        /*000c*/ 	.word	0x00000000
        /*0010*/ 	.short	0x0006
        /*0012*/ 	.short	0x0023
        /*0014*/ 	.byte	0x00, 0xf0, 0x05, 0x00


	//----- nvinfo : EIATTR_KPARAM_INFO
	.align		4
.L_1245:
        /*0018*/ 	.byte	0x04, 0x17
        /*001a*/ 	.short	(.L_1247 - .L_1246)
.L_1246:
        /*001c*/ 	.word	0x00000000
        /*0020*/ 	.short	0x0005
        /*0022*/ 	.short	0x0022
        /*0024*/ 	.byte	0x00, 0xf0, 0x05, 0x00


	//----- nvinfo : EIATTR_KPARAM_INFO
	.align		4
.L_1247:
        /*0028*/ 	.byte	0x04, 0x17
        /*002a*/ 	.short	(.L_1249 - .L_1248)
.L_1248:
        /*002c*/ 	.word	0x00000000
        /*0030*/ 	.short	0x0004
        /*0032*/ 	.short	0x0021
        /*0034*/ 	.byte	0x00, 0xf0, 0x05, 0x00


	//----- nvinfo : EIATTR_KPARAM_INFO
	.align		4
.L_1249:
        /*0038*/ 	.byte	0x04, 0x17
        /*003a*/ 	.short	(.L_1251 - .L_1250)
.L_1250:
        /*003c*/ 	.word	0x00000000
        /*0040*/ 	.short	0x0003
        /*0042*/ 	.short	0x0020
        /*0044*/ 	.byte	0x00, 0xf0, 0x05, 0x00


	//----- nvinfo : EIATTR_KPARAM_INFO
	.align		4
.L_1251:
        /*0048*/ 	.byte	0x04, 0x17
        /*004a*/ 	.short	(.L_1253 - .L_1252)
.L_1252:
        /*004c*/ 	.word	0x00000000
        /*0050*/ 	.short	0x0002
        /*0052*/ 	.short	0x0008
        /*0054*/ 	.byte	0x00, 0xf0, 0x61, 0x00


	//----- nvinfo : EIATTR_KPARAM_INFO
	.align		4
.L_1253:
        /*0058*/ 	.byte	0x04, 0x17
        /*005a*/ 	.short	(.L_1255 - .L_1254)
.L_1254:
        /*005c*/ 	.word	0x00000000
        /*0060*/ 	.short	0x0001
        /*0062*/ 	.short	0x0004
        /*0064*/ 	.byte	0x00, 0xf0, 0x05, 0x00


	//----- nvinfo : EIATTR_KPARAM_INFO
	.align		4
.L_1255:
        /*0068*/ 	.byte	0x04, 0x17
        /*006a*/ 	.short	(.L_1257 - .L_1256)
.L_1256:
        /*006c*/ 	.word	0x00000000
        /*0070*/ 	.short	0x0000
        /*0072*/ 	.short	0x0000
        /*0074*/ 	.byte	0x00, 0xf0, 0x11, 0x00


	//----- nvinfo : EIATTR_SPARSE_MMA_MASK
	.align		4
.L_1257:
        /*0078*/ 	.byte	0x03, 0x50
        /*007a*/ 	.short	0x0000


	//----- nvinfo : EIATTR_MAXREG_COUNT
	.align		4
        /*007c*/ 	.byte	0x03, 0x1b
        /*007e*/ 	.short	0x00ff


	//----- nvinfo : EIATTR_MERCURY_ISA_VERSION
	.align		4
        /*0080*/ 	.byte	0x03, 0x5f
        /*0082*/ 	.short	0x0101


	//----- nvinfo : EIATTR_EXIT_INSTR_OFFSETS
	.align		4
        /*0084*/ 	.byte	0x04, 0x1c
        /*0086*/ 	.short	(.L_1259 - .L_1258)


	//   ....[0]....
.L_1258:
        /*0088*/ 	.word	0x000004e0


	//   ....[1]....
        /*008c*/ 	.word	0x00000550


	//----- nvinfo : EIATTR_MAX_THREADS
	.align		4
.L_1259:
        /*0090*/ 	.byte	0x04, 0x05
        /*0092*/ 	.short	(.L_1261 - .L_1260)
.L_1260:
        /*0094*/ 	.word	0x00000080
        /*0098*/ 	.word	0x00000001
        /*009c*/ 	.word	0x00000001


	//----- nvinfo : EIATTR_CRS_STACK_SIZE
	.align		4
.L_1261:
        /*00a0*/ 	.byte	0x04, 0x1e
        /*00a2*/ 	.short	(.L_1263 - .L_1262)
.L_1262:
        /*00a4*/ 	.word	0x00000000


	//----- nvinfo : EIATTR_CBANK_PARAM_SIZE
	.align		4
.L_1263:
        /*00a8*/ 	.byte	0x03, 0x19
        /*00aa*/ 	.short	0x0024


	//----- nvinfo : EIATTR_PARAM_CBANK
	.align		4
        /*00ac*/ 	.byte	0x04, 0x0a
        /*00ae*/ 	.short	(.L_1265 - .L_1264)
	.align		4
.L_1264:
        /*00b0*/ 	.word	index@(.nv.constant0._ZN2at6native27unrolled_elementwise_kernelIZZZNS0_25tanh_backward_kernel_cudaERNS_18TensorIteratorBaseEENKUlvE0_clEvENKUlvE_clEvEUlddE_St5arrayIPcLm3EELi4E23TrivialOffsetCalculatorILi2EjESA_ILi1EjENS0_6memory15LoadWithoutCastENSD_16StoreWithoutCastEEEviT_T0_T2_T3_T4_T5_)
        /*00b4*/ 	.short	0x0210
        /*00b6*/ 	.short	0x0024


	//----- nvinfo : EIATTR_SW_WAR
	.align		4
.L_1265:
        /*00b8*/ 	.byte	0x04, 0x36
        /*00ba*/ 	.short	(.L_1267 - .L_1266)
.L_1266:
        /*00bc*/ 	.word	0x00000008
.L_1267:


//--------------------- .nv.info._ZN2at6native29vectorized_elementwise_kernelILi2EZZZNS0_25tanh_backward_kernel_cudaERNS_18TensorIteratorBaseEENKUlvE0_clEvENKUlvE_clEvEUlddE_St5arrayIPcLm3EEEEviT0_T1_ --------------------------
	.section	.nv.info._ZN2at6native29vectorized_elementwise_kernelILi2EZZZNS0_25tanh_backward_kernel_cudaERNS_18TensorIteratorBaseEENKUlvE0_clEvENKUlvE_clEvEUlddE_St5arrayIPcLm3EEEEviT0_T1_,"",@"SHT_CUDA_INFO"
	.sectionflags	@""
	.align	4


	//----- nvinfo : EIATTR_CUDA_API_VERSION
	.align		4
        /*0000*/ 	.byte	0x04, 0x37
        /*0002*/ 	.short	(.L_1269 - .L_1268)
.L_1268:
        /*0004*/ 	.word	0x00000082


	//----- nvinfo : EIATTR_KPARAM_INFO
	.align		4
.L_1269:
        /*0008*/ 	.byte	0x04, 0x17
        /*000a*/ 	.short	(.L_1271 - .L_1270)
.L_1270:
        /*000c*/ 	.word	0x00000000
        /*0010*/ 	.short	0x0002
        /*0012*/ 	.short	0x0008
        /*0014*/ 	.byte	0x00, 0xf0, 0x61, 0x00


	//----- nvinfo : EIATTR_KPARAM_INFO
	.align		4
.L_1271:
        /*0018*/ 	.byte	0x04, 0x17
        /*001a*/ 	.short	(.L_1273 - .L_1272)
.L_1272:
        /*001c*/ 	.word	0x00000000
        /*0020*/ 	.short	0x0001
        /*0022*/ 	.short	0x0004
        /*0024*/ 	.byte	0x00, 0xf0, 0x05, 0x00


	//----- nvinfo : EIATTR_KPARAM_INFO
	.align		4
.L_1273:
        /*0028*/ 	.byte	0x04, 0x17
        /*002a*/ 	.short	(.L_1275 - .L_1274)
.L_1274:
        /*002c*/ 	.word	0x00000000
        /*0030*/ 	.short	0x0000
        /*0032*/ 	.short	0x0000
        /*0034*/ 	.byte	0x00, 0xf0, 0x11, 0x00


	//----- nvinfo : EIATTR_SPARSE_MMA_MASK
	.align		4
.L_1275:
        /*0038*/ 	.byte	0x03, 0x50
        /*003a*/ 	.short	0x0000


	//----- nvinfo : EIATTR_MAXREG_COUNT
	.align		4
        /*003c*/ 	.byte	0x03, 0x1b
        /*003e*/ 	.short	0x00ff


	//----- nvinfo : EIATTR_MERCURY_ISA_VERSION
	.align		4
        /*0040*/ 	.byte	0x03, 0x5f
        /*0042*/ 	.short	0x0101


	//----- nvinfo : EIATTR_EXIT_INSTR_OFFSETS
	.align		4
        /*0044*/ 	.byte	0x04, 0x1c
        /*0046*/ 	.short	(.L_1277 - .L_1276)


	//   ....[0]....
.L_1276:
        /*0048*/ 	.word	0x000002e0


	//   ....[1]....
        /*004c*/ 	.word	0x00000ce0


	//   ....[2]....
        /*0050*/ 	.word	0x00000d30


	//----- nvinfo : EIATTR_MAX_THREADS
	.align		4
.L_1277:
        /*0054*/ 	.byte	0x04, 0x05
        /*0056*/ 	.short	(.L_1279 - .L_1278)
.L_1278:
        /*0058*/ 	.word	0x00000080
        /*005c*/ 	.word	0x00000001
        /*0060*/ 	.word	0x00000001


	//----- nvinfo : EIATTR_CRS_STACK_SIZE
	.align		4
.L_1279:
        /*0064*/ 	.byte	0x04, 0x1e
        /*0066*/ 	.short	(.L_1281 - .L_1280)
.L_1280:
        /*0068*/ 	.word	0x00000000


	//----- nvinfo : EIATTR_CBANK_PARAM_SIZE
	.align		4
.L_1281:
        /*006c*/ 	.byte	0x03, 0x19
        /*006e*/ 	.short	0x0020


	//----- nvinfo : EIATTR_PARAM_CBANK
	.align		4
        /*0070*/ 	.byte	0x04, 0x0a
        /*0072*/ 	.short	(.L_1283 - .L_1282)
	.align		4
.L_1282:
        /*0074*/ 	.word	index@(.nv.constant0._ZN2at6native29vectorized_elementwise_kernelILi2EZZZNS0_25tanh_backward_kernel_cudaERNS_18TensorIteratorBaseEENKUlvE0_clEvENKUlvE_clEvEUlddE_St5arrayIPcLm3EEEEviT0_T1_)
        /*0078*/ 	.short	0x0210
        /*007a*/ 	.short	0x0020


	//----- nvinfo : EIATTR_SW_WAR
	.align		4
.L_1283:
        /*007c*/ 	.byte	0x04, 0x36
        /*007e*/ 	.short	(.L_1285 - .L_1284)
.L_1284:
        /*0080*/ 	.word	0x00000008
.L_1285:


//--------------------- .nv.info._ZN2at6native29vectorized_elementwise_kernelILi4EZZZNS0_25tanh_backward_kernel_cudaERNS_18TensorIteratorBaseEENKUlvE0_clEvENKUlvE_clEvEUlddE_St5arrayIPcLm3EEEEviT0_T1_ --------------------------
	.section	.nv.info._ZN2at6native29vectorized_elementwise_kernelILi4EZZZNS0_25tanh_backward_kernel_cudaERNS_18TensorIteratorBaseEENKUlvE0_clEvENKUlvE_clEvEUlddE_St5arrayIPcLm3EEEEviT0_T1_,"",@"SHT_CUDA_INFO"
	.sectionflags	@""
	.align	4


	//----- nvinfo : EIATTR_CUDA_API_VERSION
	.align		4
        /*0000*/ 	.byte	0x04, 0x37
        /*0002*/ 	.short	(.L_1287 - .L_1286)
.L_1286:
        /*0004*/ 	.word	0x00000082


	//----- nvinfo : EIATTR_KPARAM_INFO
	.align		4
.L_1287:
        /*0008*/ 	.byte	0x04, 0x17
        /*000a*/ 	.short	(.L_1289 - .L_1288)
.L_1288:
        /*000c*/ 	.word	0x00000000
        /*0010*/ 	.short	0x0002
        /*0012*/ 	.short	0x0008
        /*0014*/ 	.byte	0x00, 0xf0, 0x61, 0x00


	//----- nvinfo : EIATTR_KPARAM_INFO
	.align		4
.L_1289:
        /*0018*/ 	.byte	0x04, 0x17
        /*001a*/ 	.short	(.L_1291 - .L_1290)
.L_1290:
        /*001c*/ 	.word	0x00000000
        /*0020*/ 	.short	0x0001
        /*0022*/ 	.short	0x0004
        /*0024*/ 	.byte	0x00, 0xf0, 0x05, 0x00


	//----- nvinfo : EIATTR_KPARAM_INFO
	.align		4
.L_1291:
        /*0028*/ 	.byte	0x04, 0x17
        /*002a*/ 	.short	(.L_1293 - .L_1292)
.L_1292:
        /*002c*/ 	.word	0x00000000
        /*0030*/ 	.short	0x0000
        /*0032*/ 	.short	0x0000
        /*0034*/ 	.byte	0x00, 0xf0, 0x11, 0x00


	//----- nvinfo : EIATTR_SPARSE_MMA_MASK
	.align		4
.L_1293:
        /*0038*/ 	.byte	0x03, 0x50
        /*003a*/ 	.short	0x0000


	//----- nvinfo : EIATTR_MAXREG_COUNT
	.align		4
        /*003c*/ 	.byte	0x03, 0x1b
        /*003e*/ 	.short	0x00ff


	//----- nvinfo : EIATTR_MERCURY_ISA_VERSION
	.align		4
        /*0040*/ 	.byte	0x03, 0x5f
        /*0042*/ 	.short	0x0101


	//----- nvinfo : EIATTR_EXIT_INSTR_OFFSETS
	.align		4
        /*0044*/ 	.byte	0x04, 0x1c
        /*0046*/ 	.short	(.L_1295 - .L_1294)


	//   ....[0]....
.L_1294:
        /*0048*/ 	.word	0x000002e0


	//   ....[1]....
        /*004c*/ 	.word	0x00000ce0


	//   ....[2]....
        /*0050*/ 	.word	0x00000d30


	//----- nvinfo : EIATTR_MAX_THREADS
	.align		4
.L_1295:
        /*0054*/ 	.byte	0x04, 0x05
        /*0056*/ 	.short	(.L_1297 - .L_1296)
.L_1296:
        /*0058*/ 	.word	0x00000080
        /*005c*/ 	.word	0x00000001
        /*0060*/ 	.word	0x00000001


	//----- nvinfo : EIATTR_CRS_STACK_SIZE
	.align		4
.L_1297:
        /*0064*/ 	.byte	0x04, 0x1e
        /*0066*/ 	.short	(.L_1299 - .L_1298)
.L_1298:
        /*0068*/ 	.word	0x00000000


	//----- nvinfo : EIATTR_CBANK_PARAM_SIZE
	.align		4
.L_1299:
        /*006c*/ 	.byte	0x03, 0x19
        /*006e*/ 	.short	0x0020


	//----- nvinfo : EIATTR_PARAM_CBANK
	.align		4
        /*0070*/ 	.byte	0x04, 0x0a
        /*0072*/ 	.short	(.L_1301 - .L_1300)
	.align		4
.L_1300:
        /*0074*/ 	.word	index@(.nv.constant0._ZN2at6native29vectorized_elementwise_kernelILi4EZZZNS0_25tanh_backward_kernel_cudaERNS_18TensorIteratorBaseEENKUlvE0_clEvENKUlvE_clEvEUlddE_St5arrayIPcLm3EEEEviT0_T1_)
        /*0078*/ 	.short	0x0210
        /*007a*/ 	.short	0x0020


	//----- nvinfo : EIATTR_SW_WAR
	.align		4
.L_1301:
        /*007c*/ 	.byte	0x04, 0x36
        /*007e*/ 	.short	(.L_1303 - .L_1302)
.L_1302:
        /*0080*/ 	.word	0x00000008
.L_1303:


//--------------------- .nv.info._ZN2at6native29vectorized_elementwise_kernelILi8EZZZNS0_25tanh_backward_kernel_cudaERNS_18TensorIteratorBaseEENKUlvE0_clEvENKUlvE_clEvEUlddE_St5arrayIPcLm3EEEEviT0_T1_ --------------------------
	.section	.nv.info._ZN2at6native29vectorized_elementwise_kernelILi8EZZZNS0_25tanh_backward_kernel_cudaERNS_18TensorIteratorBaseEENKUlvE0_clEvENKUlvE_clEvEUlddE_St5arrayIPcLm3EEEEviT0_T1_,"",@"SHT_CUDA_INFO"
	.sectionflags	@""
	.align	4


	//----- nvinfo : EIATTR_CUDA_API_VERSION
	.align		4
        /*0000*/ 	.byte	0x04, 0x37
        /*0002*/ 	.short	(.L_1305 - .L_1304)
.L_1304:
        /*0004*/ 	.word	0x00000082


	//----- nvinfo : EIATTR_KPARAM_INFO
	.align		4
.L_1305:
        /*0008*/ 	.byte	0x04, 0x17
        /*000a*/ 	.short	(.L_1307 - .L_1306)
.L_1306:
        /*000c*/ 	.word	0x00000000
        /*0010*/ 	.short	0x0002
        /*0012*/ 	.short	0x0008
        /*0014*/ 	.byte	0x00, 0xf0, 0x61, 0x00


	//----- nvinfo : EIATTR_KPARAM_INFO
	.align		4
.L_1307:
        /*0018*/ 	.byte	0x04, 0x17
        /*001a*/ 	.short	(.L_1309 - .L_1308)
.L_1308:
        /*001c*/ 	.word	0x00000000
        /*0020*/ 	.short	0x0001
        /*0022*/ 	.short	0x0004
        /*0024*/ 	.byte	0x00, 0xf0, 0x05, 0x00


	//----- nvinfo : EIATTR_KPARAM_INFO
	.align		4
.L_1309:
        /*0028*/ 	.byte	0x04, 0x17
        /*002a*/ 	.short	(.L_1311 - .L_1310)
.L_1310:
        /*002c*/ 	.word	0x00000000
        /*0030*/ 	.short	0x0000
        /*0032*/ 	.short	0x0000
        /*0034*/ 	.byte	0x00, 0xf0, 0x11, 0x00


	//----- nvinfo : EIATTR_SPARSE_MMA_MASK
	.align		4
.L_1311:
        /*0038*/ 	.byte	0x03, 0x50
        /*003a*/ 	.short	0x0000


	//----- nvinfo : EIATTR_MAXREG_COUNT
	.align		4
        /*003c*/ 	.byte	0x03, 0x1b
        /*003e*/ 	.short	0x00ff


	//----- nvinfo : EIATTR_MERCURY_ISA_VERSION
	.align		4
        /*0040*/ 	.byte	0x03, 0x5f
        /*0042*/ 	.short	0x0101


	//----- nvinfo : EIATTR_EXIT_INSTR_OFFSETS
	.align		4
        /*0044*/ 	.byte	0x04, 0x1c
        /*0046*/ 	.short	(.L_1313 - .L_1312)


	//   ....[0]....
.L_1312:
        /*0048*/ 	.word	0x000002e0


	//   ....[1]....
        /*004c*/ 	.word	0x00000ce0


	//   ....[2]....
        /*0050*/ 	.word	0x00000d30


	//----- nvinfo : EIATTR_MAX_THREADS
	.align		4
.L_1313:
        /*0054*/ 	.byte	0x04, 0x05
        /*0056*/ 	.short	(.L_1315 - .L_1314)
.L_1314:
        /*0058*/ 	.word	0x00000080
        /*005c*/ 	.word	0x00000001
        /*0060*/ 	.word	0x00000001


	//----- nvinfo : EIATTR_CRS_STACK_SIZE
	.align		4
.L_1315:
        /*0064*/ 	.byte	0x04, 0x1e
        /*0066*/ 	.short	(.L_1317 - .L_1316)
.L_1316:
        /*0068*/ 	.word	0x00000000


	//----- nvinfo : EIATTR_CBANK_PARAM_SIZE
	.align		4
.L_1317:
        /*006c*/ 	.byte	0x03, 0x19
        /*006e*/ 	.short	0x0020


	//----- nvinfo : EIATTR_PARAM_CBANK
	.align		4
        /*0070*/ 	.byte	0x04, 0x0a
        /*0072*/ 	.short	(.L_1319 - .L_1318)
	.align		4
.L_1318:
        /*0074*/ 	.word	index@(.nv.constant0._ZN2at6native29vectorized_elementwise_kernelILi8EZZZNS0_25tanh_backward_kernel_cudaERNS_18TensorIteratorBaseEENKUlvE0_clEvENKUlvE_clEvEUlddE_St5arrayIPcLm3EEEEviT0_T1_)
        /*0078*/ 	.short	0x0210
        /*007a*/ 	.short	0x0020


	//----- nvinfo : EIATTR_SW_WAR
	.align		4
.L_1319:
        /*007c*/ 	.byte	0x04, 0x36
        /*007e*/ 	.short	(.L_1321 - .L_1320)
.L_1320:
        /*0080*/ 	.word	0x00000008
.L_1321:


//--------------------- .nv.info._ZN2at6native18elementwise_kernelILi128ELi4EZNS0_15gpu_kernel_implIZZZNS0_26logit_backward_kernel_cudaERNS_18TensorIteratorBaseERKN3c106ScalarEENKUlvE_clEvENKUlvE2_clEvEUlNS5_8BFloat16ESB_E0_EEvS4_RKT_EUliE_EEviT1_ --------------------------
	.section	.nv.info._ZN2at6native18elementwise_kernelILi128ELi4EZNS0_15gpu_kernel_implIZZZNS0_26logit_backward_kernel_cudaERNS_18TensorIteratorBaseERKN3c106ScalarEENKUlvE_clEvENKUlvE2_clEvEUlNS5_8BFloat16ESB_E0_EEvS4_RKT_EUliE_EEviT1_,"",@"SHT_CUDA_INFO"
	.sectionflags	@""
	.align	4


	//----- nvinfo : EIATTR_CUDA_API_VERSION
	.align		4
        /*0000*/ 	.byte	0x04, 0x37
        /*0002*/ 	.short	(.L_1323 - .L_1322)
.L_1322:
        /*0004*/ 	.word	0x00000082


	//----- nvinfo : EIATTR_KPARAM_INFO
	.align		4
.L_1323:
        /*0008*/ 	.byte	0x04, 0x17
        /*000a*/ 	.short	(.L_1325 - .L_1324)
.L_1324:
        /*000c*/ 	.word	0x00000000
        /*0010*/ 	.short	0x0001
        /*0012*/ 	.short	0x0008
        /*0014*/ 	.byte	0x00, 0xf0, 0x61, 0x0a


	//----- nvinfo : EIATTR_KPARAM_INFO
	.align		4
.L_1325:
        /*0018*/ 	.byte	0x04, 0x17
        /*001a*/ 	.short	(.L_1327 - .L_1326)
.L_1326:
        /*001c*/ 	.word	0x00000000
        /*0020*/ 	.short	0x0000
        /*0022*/ 	.short	0x0000
        /*0024*/ 	.byte	0x00, 0xf0, 0x11, 0x00


	//----- nvinfo : EIATTR_SPARSE_MMA_MASK
	.align		4
.L_1327:
        /*0028*/ 	.byte	0x03, 0x50
        /*002a*/ 	.short	0x0000


	//----- nvinfo : EIATTR_MAXREG_COUNT
	.align		4
        /*002c*/ 	.byte	0x03, 0x1b
        /*002e*/ 	.short	0x0080


	//----- nvinfo : EIATTR_EXTERNS
	.align		4
        /*0030*/ 	.byte	0x04, 0x0f
        /*0032*/ 	.short	(.L_1329 - .L_1328)


	//   ....[0]....
	.align		4
.L_1328:
        /*0034*/ 	.word	index@(__assertfail)


	//----- nvinfo : EIATTR_MERCURY_ISA_VERSION
	.align		4
.L_1329:
        /*0038*/ 	.byte	0x03, 0x5f
        /*003a*/ 	.short	0x0101


	//----- nvinfo : EIATTR_SYSCALL_OFFSETS
	.align		4
        /*003c*/ 	.byte	0x04, 0x46
        /*003e*/ 	.short	(.L_1331 - .L_1330)


	//   ....[0]....
.L_1330:
        /*0040*/ 	.word	0x000026f0


	//   ....[1]....
        /*0044*/ 	.word	0x000036c0


	//   ....[2]....
        /*0048*/ 	.word	0x000046e0


	//   ....[3]....
        /*004c*/ 	.word	0x00006e20


	//   ....[4]....
        /*0050*/ 	.word	0x00007df0


	//   ....[5]....
        /*0054*/ 	.word	0x00008e10


	//   ....[6]....
        /*0058*/ 	.word	0x0000b540


	//   ....[7]....
        /*005c*/ 	.word	0x0000c510


	//   ....[8]....
        /*0060*/ 	.word	0x0000d530


	//   ....[9]....
        /*0064*/ 	.word	0x0000fc50


	//   ....[10]....
        /*0068*/ 	.word	0x00010c20


	//   ....[11]....
        /*006c*/ 	.word	0x00011c40


	//----- nvinfo : EIATTR_EXIT_INSTR_OFFSETS
	.align		4
.L_1331:
        /*0070*/ 	.byte	0x04, 0x1c
        /*0072*/ 	.short	(.L_1333 - .L_1332)


	//   ....[0]....
.L_1332:
        /*0074*/ 	.word	0x0000d600


	//   ....[1]....
        /*0078*/ 	.word	0x00010e70


	//   ....[2]....
        /*007c*/ 	.word	0x00010eb0


	//   ....[3]....
        /*0080*/ 	.word	0x00010f50


	//   ....[4]....
        /*0084*/ 	.word	0x00010f90


	//   ....[5]....
        /*0088*/ 	.word	0x00010fd0


	//   ....[6]....
        /*008c*/ 	.word	0x00011060


	//   ....[7]....
        /*0090*/ 	.word	0x000110a0


	//   ....[8]....
        /*0094*/ 	.word	0x00011140


	//   ....[9]....
        /*0098*/ 	.word	0x00011190


	//   ....[10]....
        /*009c*/ 	.word	0x000111e0


	//   ....[11]....
        /*00a0*/ 	.word	0x000112b0


	//   ....[12]....
        /*00a4*/ 	.word	0x00011310


	//   ....[13]....
        /*00a8*/ 	.word	0x000114a0


	//   ....[14]....
        /*00ac*/ 	.word	0x00011600


	//   ....[15]....
        /*00b0*/ 	.word	0x00011620


	//   ....[16]....
        /*00b4*/ 	.word	0x000116e0


	//   ....[17]....
        /*00b8*/ 	.word	0x00011860


	//   ....[18]....
        /*00bc*/ 	.word	0x000119e0


	//   ....[19]....
        /*00c0*/ 	.word	0x00011b40


	//   ....[20]....
        /*00c4*/ 	.word	0x00011c50


	//   ....[21]....
        /*00c8*/ 	.word	0x00011c90


	//   ....[22]....
        /*00cc*/ 	.word	0x00011cd0


	//----- nvinfo : EIATTR_MAX_THREADS
	.align		4
.L_1333:
        /*00d0*/ 	.byte	0x04, 0x05
        /*00d2*/ 	.short	(.L_1335 - .L_1334)
.L_1334:
        /*00d4*/ 	.word	0x00000080
        /*00d8*/ 	.word	0x00000001
        /*00dc*/ 	.word	0x00000001


	//----- nvinfo : EIATTR_CRS_STACK_SIZE
	.align		4
.L_1335:
        /*00e0*/ 	.byte	0x04, 0x1e
        /*00e2*/ 	.short	(.L_1337 - .L_1336)
.L_1336:
        /*00e4*/ 	.word	0x00000000


	//----- nvinfo : EIATTR_CBANK_PARAM_SIZE
	.align		4
.L_1337:
        /*00e8*/ 	.byte	0x03, 0x19
        /*00ea*/ 	.short	0x02a0


	//----- nvinfo : EIATTR_PARAM_CBANK
	.align		4
        /*00ec*/ 	.byte	0x04, 0x0a
        /*00ee*/ 	.short	(.L_1339 - .L_1338)
	.align		4
.L_1338:
        /*00f0*/ 	.word	index@(.nv.constant0._ZN2at6native18elementwise_kernelILi128ELi4EZNS0_15gpu_kernel_implIZZZNS0_26logit_backward_kernel_cudaERNS_18TensorIteratorBaseERKN3c106ScalarEENKUlvE_clEvENKUlvE2_clEvEUlNS5_8BFloat16ESB_E0_EEvS4_RKT_EUliE_EEviT1_)
        /*00f4*/ 	.short	0x0210
        /*00f6*/ 	.short	0x02a0


	//----- nvinfo : EIATTR_SW_WAR
	.align		4
.L_1339:
        /*00f8*/ 	.byte	0x04, 0x36
        /*00fa*/ 	.short	(.L_1341 - .L_1340)
.L_1340:
        /*00fc*/ 	.word	0x00000008
.L_1341:


//--------------------- .nv.info._ZN2at6native27unrolled_elementwise_kernelIZZZNS0_26logit_backward_kernel_cudaERNS_18TensorIteratorBaseERKN3c106ScalarEENKUlvE_clEvENKUlvE2_clEvEUlNS4_8BFloat16ESA_E0_St5arrayIPcLm3EELi4E23TrivialOffsetCalculatorILi2EjESF_ILi1EjENS0_6memory12LoadWithCastILi2EEENSI_13StoreWithCastILi1EEEEEviT_T0_T2_T3_T4_T5_ --------------------------
	.section	.nv.info._ZN2at6native27unrolled_elementwise_kernelIZZZNS0_26logit_backward_kernel_cudaERNS_18TensorIteratorBaseERKN3c106ScalarEENKUlvE_clEvENKUlvE2_clEvEUlNS4_8BFloat16ESA_E0_St5arrayIPcLm3EELi4E23TrivialOffsetCalculatorILi2EjESF_ILi1EjENS0_6memory12LoadWithCastILi2EEENSI_13StoreWithCastILi1EEEEEviT_T0_T2_T3_T4_T5_,"",@"SHT_CUDA_INFO"
	.sectionflags	@""
	.align	4


	//----- nvinfo : EIATTR_CUDA_API_VERSION
	.align		4
        /*0000*/ 	.byte	0x04, 0x37
        /*0002*/ 	.short	(.L_1343 - .L_1342)
.L_1342:
        /*0004*/ 	.word	0x00000082


	//----- nvinfo : EIATTR_KPARAM_INFO
	.align		4
.L_1343:
        /*0008*/ 	.byte	0x04, 0x17
        /*000a*/ 	.short	(.L_1345 - .L_1344)
.L_1344:
        /*000c*/ 	.word	0x00000000
        /*0010*/ 	.short	0x0006
        /*0012*/ 	.short	0x0040
        /*0014*/ 	.byte	0x00, 0xf0, 0x21, 0x00


	//----- nvinfo : EIATTR_KPARAM_INFO
	.align		4
.L_1345:
        /*0018*/ 	.byte	0x04, 0x17
        /*001a*/ 	.short	(.L_1347 - .L_1346)
.L_1346:
        /*001c*/ 	.word	0x00000000
        /*0020*/ 	.short	0x0005
        /*0022*/ 	.short	0x0034
        /*0024*/ 	.byte	0x00, 0xf0, 0x31, 0x00


	//----- nvinfo : EIATTR_KPARAM_INFO
	.align		4
.L_1347:
        /*0028*/ 	.byte	0x04, 0x17
        /*002a*/ 	.short	(.L_1349 - .L_1348)
.L_1348:
        /*002c*/ 	.word	0x00000000
        /*0030*/ 	.short	0x0004
        /*0032*/ 	.short	0x0031
        /*0034*/ 	.byte	0x00, 0xf0, 0x05, 0x00


	//----- nvinfo : EIATTR_KPARAM_INFO
	.align		4
.L_1349:
        /*0038*/ 	.byte	0x04, 0x17
        /*003a*/ 	.short	(.L_1351 - .L_1350)
.L_1350:
        /*003c*/ 	.word	0x00000000
        /*0040*/ 	.short	0x0003
        /*0042*/ 	.short	0x0030
        /*0044*/ 	.byte	0x00, 0xf0, 0x05, 0x00


	//----- nvinfo : EIATTR_KPARAM_INFO
	.align		4
.L_1351:
        /*0048*/ 	.byte	0x04, 0x17
        /*004a*/ 	.short	(.L_1353 - .L_1352)
.L_1352:
        /*004c*/ 	.word	0x00000000
        /*0050*/ 	.short	0x0002
        /*0052*/ 	.short	0x0018
        /*0054*/ 	.byte	0x00, 0xf0, 0x61, 0x00


	//----- nvinfo : EIATTR_KPARAM_INFO
	.align		4
.L_1353:
        /*0058*/ 	.byte	0x04, 0x17
        /*005a*/ 	.short	(.L_1355 - .L_1354)
.L_1354:
        /*005c*/ 	.word	0x00000000
        /*0060*/ 	.short	0x0001
        /*0062*/ 	.short	0x0008
        /*0064*/ 	.byte	0x00, 0xf0, 0x41, 0x00


	//----- nvinfo : EIATTR_KPARAM_INFO
	.align		4
.L_1355:
        /*0068*/ 	.byte	0x04, 0x17
        /*006a*/ 	.short	(.L_1357 - .L_1356)
.L_1356:
        /*006c*/ 	.word	0x00000000
        /*0070*/ 	.short	0x0000
        /*0072*/ 	.short	0x0000
        /*0074*/ 	.byte	0x00, 0xf0, 0x11, 0x00


	//----- nvinfo : EIATTR_SPARSE_MMA_MASK
	.align		4
.L_1357:
        /*0078*/ 	.byte	0x03, 0x50
        /*007a*/ 	.short	0x0000


	//----- nvinfo : EIATTR_MAXREG_COUNT
	.align		4
        /*007c*/ 	.byte	0x03, 0x1b
        /*007e*/ 	.short	0x00ff


	//----- nvinfo : EIATTR_EXTERNS
	.align		4
        /*0080*/ 	.byte	0x04, 0x0f
        /*0082*/ 	.short	(.L_1359 - .L_1358)


	//   ....[0]....
	.align		4
.L_1358:
        /*0084*/ 	.word	index@(__assertfail)


	//----- nvinfo : EIATTR_MERCURY_ISA_VERSION
	.align		4
.L_1359:
        /*0088*/ 	.byte	0x03, 0x5f
        /*008a*/ 	.short	0x0101


	//----- nvinfo : EIATTR_SYSCALL_OFFSETS
	.align		4
        /*008c*/ 	.byte	0x04, 0x46
        /*008e*/ 	.short	(.L_1361 - .L_1360)


	//   ....[0]....
.L_1360:
        /*0090*/ 	.word	0x000010f0


	//   ....[1]....
        /*0094*/ 	.word	0x000021b0


	//   ....[2]....
        /*0098*/ 	.word	0x000032f0


	//   ....[3]....
        /*009c*/ 	.word	0x000043b0


	//   ....[4]....
        /*00a0*/ 	.word	0x00005500


	//   ....[5]....
        /*00a4*/ 	.word	0x000065d0


	//   ....[6]....
        /*00a8*/ 	.word	0x00007700


	//   ....[7]....
        /*00ac*/ 	.word	0x000086e0


	//   ....[8]....
        /*00b0*/ 	.word	0x00009c40


	//   ....[9]....
        /*00b4*/ 	.word	0x0000ac60


	//   ....[10]....
        /*00b8*/ 	.word	0x0000bc40


	//   ....[11]....
        /*00bc*/ 	.word	0x0000cc20


	//----- nvinfo : EIATTR_EXIT_INSTR_OFFSETS
	.align		4
.L_1361:
        /*00c0*/ 	.byte	0x04, 0x1c
        /*00c2*/ 	.short	(.L_1363 - .L_1362)


	//   ....[0]....
.L_1362:
        /*00c4*/ 	.word	0x0000bd00


	//   ....[1]....
        /*00c8*/ 	.word	0x0000be50


	//   ....[2]....
        /*00cc*/ 	.word	0x0000be90


	//   ....[3]....
        /*00d0*/ 	.word	0x0000bf30


	//   ....[4]....
        /*00d4*/ 	.word	0x0000bf70


	//   ....[5]....
        /*00d8*/ 	.word	0x0000bfb0


	//   ....[6]....
        /*00dc*/ 	.word	0x0000c040


	//   ....[7]....
        /*00e0*/ 	.word	0x0000c080


	//   ....[8]....
        /*00e4*/ 	.word	0x0000c120


	//   ....[9]....
        /*00e8*/ 	.word	0x0000c170


	//   ....[10]....
        /*00ec*/ 	.word	0x0000c1c0


	//   ....[11]....
        /*00f0*/ 	.word	0x0000c290


	//   ....[12]....
        /*00f4*/ 	.word	0x0000c2f0


	//   ....[13]....
        /*00f8*/ 	.word	0x0000c480


	//   ....[14]....
        /*00fc*/ 	.word	0x0000c5e0


	//   ....[15]....
        /*0100*/ 	.word	0x0000c600


	//   ....[16]....
        /*0104*/ 	.word	0x0000c6c0


	//   ....[17]....
        /*0108*/ 	.word	0x0000c840


	//   ....[18]....
        /*010c*/ 	.word	0x0000c9c0


	//   ....[19]....
        /*0110*/ 	.word	0x0000cb20


	//   ....[20]....
        /*0114*/ 	.word	0x0000cc30


	//   ....[21]....
        /*0118*/ 	.word	0x0000cc70


	//   ....[22]....
        /*011c*/ 	.word	0x0000ccb0


	//----- nvinfo : EIATTR_MAX_THREADS
	.align		4
.L_1363:
        /*0120*/ 	.byte	0x04, 0x05
        /*0122*/ 	.short	(.L_1365 - .L_1364)
.L_1364:
        /*0124*/ 	.word	0x00000080
        /*0128*/ 	.word	0x00000001
        /*012c*/ 	.word	0x00000001


	//----- nvinfo : EIATTR_CRS_STACK_SIZE
	.align		4
.L_1365:
        /*0130*/ 	.byte	0x04, 0x1e
        /*0132*/ 	.short	(.L_1367 - .L_1366)
.L_1366:
        /*0134*/ 	.word	0x00000000


	//----- nvinfo : EIATTR_CBANK_PARAM_SIZE
	.align		4
.L_1367:
        /*0138*/ 	.byte	0x03, 0x19
        /*013a*/ 	.short	0x0048


	//----- nvinfo : EIATTR_PARAM_CBANK
	.align		4
        /*013c*/ 	.byte	0x04, 0x0a
        /*013e*/ 	.short	(.L_1369 - .L_1368)
	.align		4
.L_1368:
        /*0140*/ 	.word	index@(.nv.constant0._ZN2at6native27unrolled_elementwise_kernelIZZZNS0_26logit_backward_kernel_cudaERNS_18TensorIteratorBaseERKN3c106ScalarEENKUlvE_clEvENKUlvE2_clEvEUlNS4_8BFloat16ESA_E0_St5arrayIPcLm3EELi4E23TrivialOffsetCalculatorILi2EjESF_ILi1EjENS0_6memory12LoadWithCastILi2EEENSI_13StoreWithCastILi1EEEEEviT_T0_T2_T3_T4_T5_)
        /*0144*/ 	.short	0x0210
        /*0146*/ 	.short	0x0048


	//----- nvinfo : EIATTR_SW_WAR
	.align		4
.L_1369:
        /*0148*/ 	.byte	0x04, 0x36
        /*014a*/ 	.short	(.L_1371 - .L_1370)
.L_1370:
        /*014c*/ 	.word	0x00000008
.L_1371:


//--------------------- .nv.info._ZN2at6native18elementwise_kernelILi128ELi4EZNS0_22gpu_kernel_impl_nocastIZZZNS0_26logit_backward_kernel_cudaERNS_18TensorIteratorBaseERKN3c106ScalarEENKUlvE_clEvENKUlvE2_clEvEUlNS5_8BFloat16ESB_E0_EEvS4_RKT_EUliE_EEviT1_ --------------------------
	.section	.nv.info._ZN2at6native18elementwise_kernelILi128ELi4EZNS0_22gpu_kernel_impl_nocastIZZZNS0_26logit_backward_kernel_cudaERNS_18TensorIteratorBaseERKN3c106ScalarEENKUlvE_clEvENKUlvE2_clEvEUlNS5_8BFloat16ESB_E0_EEvS4_RKT_EUliE_EEviT1_,"",@"SHT_CUDA_INFO"
	.sectionflags	@""
	.align	4


	//----- nvinfo : EIATTR_CUDA_API_VERSION
	.align		4
        /*0000*/ 	.byte	0x04, 0x37
        /*0002*/ 	.short	(.L_1373 - .L_1372)
.L_1372:
        /*0004*/ 	.word	0x00000082


	//----- nvinfo : EIATTR_KPARAM_INFO
	.align		4
.L_1373:
        /*0008*/ 	.byte	0x04, 0x17
        /*000a*/ 	.short	(.L_1375 - .L_1374)
.L_1374:
        /*000c*/ 	.word	0x00000000
        /*0010*/ 	.short	0x0001
        /*0012*/ 	.short	0x0008
        /*0014*/ 	.byte	0x00, 0xf0, 0x41, 0x0a


	//----- nvinfo : EIATTR_KPARAM_INFO
	.align		4
.L_1375:
        /*0018*/ 	.byte	0x04, 0x17
        /*001a*/ 	.short	(.L_1377 - .L_1376)
.L_1376:
        /*001c*/ 	.word	0x00000000
        /*0020*/ 	.short	0x0000
        /*0022*/ 	.short	0x0000
        /*0024*/ 	.byte	0x00, 0xf0, 0x11, 0x00


	//----- nvinfo : EIATTR_SPARSE_MMA_MASK
	.align		4
.L_1377:
        /*0028*/ 	.byte	0x03, 0x50
        /*002a*/ 	.short	0x0000


	//----- nvinfo : EIATTR_MAXREG_COUNT
	.align		4
        /*002c*/ 	.byte	0x03, 0x1b
        /*002e*/ 	.short	0x0080


	//----- nvinfo : EIATTR_MERCURY_ISA_VERSION
	.align		4
        /*0030*/ 	.byte	0x03, 0x5f
        /*0032*/ 	.short	0x0101


	//----- nvinfo : EIATTR_EXIT_INSTR_OFFSETS
	.align		4
        /*0034*/ 	.byte	0x04, 0x1c
        /*0036*/ 	.short	(.L_1379 - .L_1378)


	//   ....[0]....
.L_1378:
        /*0038*/ 	.word	0x000047f0


	//   ....[1]....
        /*003c*/ 	.word	0x00005f90


	//----- nvinfo : EIATTR_MAX_THREADS
	.align		4
.L_1379:
        /*0040*/ 	.byte	0x04, 0x05
        /*0042*/ 	.short	(.L_1381 - .L_1380)
.L_1380:
        /*0044*/ 	.word	0x00000080
        /*0048*/ 	.word	0x00000001
        /*004c*/ 	.word	0x00000001


	//----- nvinfo : EIATTR_CRS_STACK_SIZE
	.align		4
.L_1381:
        /*0050*/ 	.byte	0x04, 0x1e
        /*0052*/ 	.short	(.L_1383 - .L_1382)
.L_1382:
        /*0054*/ 	.word	0x00000000


	//----- nvinfo : EIATTR_CBANK_PARAM_SIZE
	.align		4
.L_1383:
        /*0058*/ 	.byte	0x03, 0x19
        /*005a*/ 	.short	0x0298


	//----- nvinfo : EIATTR_PARAM_CBANK
	.align		4
        /*005c*/ 	.byte	0x04, 0x0a
        /*005e*/ 	.short	(.L_1385 - .L_1384)
	.align		4
.L_1384:
        /*0060*/ 	.word	index@(.nv.constant0._ZN2at6native18elementwise_kernelILi128ELi4EZNS0_22gpu_kernel_impl_nocastIZZZNS0_26logit_backward_kernel_cudaERNS_18TensorIteratorBaseERKN3c106ScalarEENKUlvE_clEvENKUlvE2_clEvEUlNS5_8BFloat16ESB_E0_EEvS4_RKT_EUliE_EEviT1_)
        /*0064*/ 	.short	0x0210
        /*0066*/ 	.short	0x0298


	//----- nvinfo : EIATTR_SW_WAR
	.align		4
.L_1385:
        /*0068*/ 	.byte	0x04, 0x36
        /*006a*/ 	.short	(.L_1387 - .L_1386)
.L_1386:
        /*006c*/ 	.word	0x00000008
.L_1387:


//--------------------- .nv.info._ZN2at6native27unrolled_elementwise_kernelIZZZNS0_26logit_backward_kernel_cudaERNS_18TensorIteratorBaseERKN3c106ScalarEENKUlvE_clEvENKUlvE2_clEvEUlNS4_8BFloat16ESA_E0_St5arrayIPcLm3EELi4E23TrivialOffsetCalculatorILi2EjESF_ILi1EjENS0_6memory15LoadWithoutCastENSI_16StoreWithoutCastEEEviT_T0_T2_T3_T4_T5_ --------------------------
	.section	.nv.info._ZN2at6native27unrolled_elementwise_kernelIZZZNS0_26logit_backward_kernel_cudaERNS_18TensorIteratorBaseERKN3c106ScalarEENKUlvE_clEvENKUlvE2_clEvEUlNS4_8BFloat16ESA_E0_St5arrayIPcLm3EELi4E23TrivialOffsetCalculatorILi2EjESF_ILi1EjENS0_6memory15LoadWithoutCastENSI_16StoreWithoutCastEEEviT_T0_T2_T3_T4_T5_,"",@"SHT_CUDA_INFO"
	.sectionflags	@""
	.align	4


	//----- nvinfo : EIATTR_CUDA_API_VERSION
	.align		4
        /*0000*/ 	.byte	0x04, 0x37
        /*0002*/ 	.short	(.L_1389 - .L_1388)
.L_1388:
        /*0004*/ 	.word	0x00000082


	//----- nvinfo : EIATTR_KPARAM_INFO
	.align		4
.L_1389:
        /*0008*/ 	.byte	0x04, 0x17
        /*000a*/ 	.short	(.L_1391 - .L_1390)
.L_1390:
        /*000c*/ 	.word	0x00000000
        /*0010*/ 	.short	0x0006
        /*0012*/ 	.short	0x0033
        /*0014*/ 	.byte	0x00, 0xf0, 0x05, 0x00


	//----- nvinfo : EIATTR_KPARAM_INFO
	.align		4
.L_1391:
        /*0018*/ 	.byte	0x04, 0x17
        /*001a*/ 	.short	(.L_1393 - .L_1392)
.L_1392:
        /*001c*/ 	.word	0x00000000
        /*0020*/ 	.short	0x0005
        /*0022*/ 	.short	0x0032
        /*0024*/ 	.byte	0x00, 0xf0, 0x05, 0x00


	//----- nvinfo : EIATTR_KPARAM_INFO
	.align		4
.L_1393:
        /*0028*/ 	.byte	0x04, 0x17
        /*002a*/ 	.short	(.L_1395 - .L_1394)
.L_1394:
        /*002c*/ 	.word	0x00000000
        /*0030*/ 	.short	0x0004
        /*0032*/ 	.short	0x0031
        /*0034*/ 	.byte	0x00, 0xf0, 0x05, 0x00


	//----- nvinfo : EIATTR_KPARAM_INFO
	.align		4
.L_1395:
        /*0038*/ 	.byte	0x04, 0x17
        /*003a*/ 	.short	(.L_1397 - .L_1396)
.L_1396:
        /*003c*/ 	.word	0x00000000
        /*0040*/ 	.short	0x0003
        /*0042*/ 	.short	0x0030
        /*0044*/ 	.byte	0x00, 0xf0, 0x05, 0x00


	//----- nvinfo : EIATTR_KPARAM_INFO
	.align		4
.L_1397:
        /*0048*/ 	.byte	0x04, 0x17
        /*004a*/ 	.short	(.L_1399 - .L_1398)
.L_1398:
        /*004c*/ 	.word	0x00000000
        /*0050*/ 	.short	0x0002
        /*0052*/ 	.short	0x0018
        /*0054*/ 	.byte	0x00, 0xf0, 0x61, 0x00


	//----- nvinfo : EIATTR_KPARAM_INFO
	.align		4
.L_1399:
        /*0058*/ 	.byte	0x04, 0x17
        /*005a*/ 	.short	(.L_1401 - .L_1400)
.L_1400:
        /*005c*/ 	.word	0x00000000
        /*0060*/ 	.short	0x0001
        /*0062*/ 	.short	0x0008
        /*0064*/ 	.byte	0x00, 0xf0, 0x41, 0x00


	//----- nvinfo : EIATTR_KPARAM_INFO
	.align		4
.L_1401:
        /*0068*/ 	.byte	0x04, 0x17
        /*006a*/ 	.short	(.L_1403 - .L_1402)
.L_1402:
        /*006c*/ 	.word	0x00000000
        /*0070*/ 	.short	0x0000
        /*0072*/ 	.short	0x0000
        /*0074*/ 	.byte	0x00, 0xf0, 0x11, 0x00


	//----- nvinfo : EIATTR_SPARSE_MMA_MASK
	.align		4
.L_1403:
        /*0078*/ 	.byte	0x03, 0x50
        /*007a*/ 	.short	0x0000


	//----- nvinfo : EIATTR_MAXREG_COUNT
	.align		4
        /*007c*/ 	.byte	0x03, 0x1b
        /*007e*/ 	.short	0x00ff


	//----- nvinfo : EIATTR_MERCURY_ISA_VERSION
	.align		4
        /*0080*/ 	.byte	0x03, 0x5f
        /*0082*/ 	.short	0x0101


	//----- nvinfo : EIATTR_EXIT_INSTR_OFFSETS
	.align		4
        /*0084*/ 	.byte	0x04, 0x1c
        /*0086*/ 	.short	(.L_1405 - .L_1404)


	//   ....[0]....
.L_1404:
        /*0088*/ 	.word	0x00000880


	//   ....[1]....
        /*008c*/ 	.word	0x000008d0


	//----- nvinfo : EIATTR_MAX_THREADS
	.align		4
.L_1405:
        /*0090*/ 	.byte	0x04, 0x05
        /*0092*/ 	.short	(.L_1407 - .L_1406)
.L_1406:
        /*0094*/ 	.word	0x00000080
        /*0098*/ 	.word	0x00000001
        /*009c*/ 	.word	0x00000001


	//----- nvinfo : EIATTR_CRS_STACK_SIZE
	.align		4
.L_1407:
        /*00a0*/ 	.byte	0x04, 0x1e
        /*00a2*/ 	.short	(.L_1409 - .L_1408)
.L_1408:
        /*00a4*/ 	.word	0x00000000


	//----- nvinfo : EIATTR_CBANK_PARAM_SIZE
	.align		4
.L_1409:
        /*00a8*/ 	.byte	0x03, 0x19
        /*00aa*/ 	.short	0x0034


	//----- nvinfo : EIATTR_PARAM_CBANK
	.align		4
        /*00ac*/ 	.byte	0x04, 0x0a
        /*00ae*/ 	.short	(.L_1411 - .L_1410)
	.align		4
.L_1410:
        /*00b0*/ 	.word	index@(.nv.constant0._ZN2at6native27unrolled_elementwise_kernelIZZZNS0_26logit_backward_kernel_cudaERNS_18TensorIteratorBaseERKN3c106ScalarEENKUlvE_clEvENKUlvE2_clEvEUlNS4_8BFloat16ESA_E0_St5arrayIPcLm3EELi4E23TrivialOffsetCalculatorILi2EjESF_ILi1EjENS0_6memory15LoadWithoutCastENSI_16StoreWithoutCastEEEviT_T0_T2_T3_T4_T5_)
        /*00b4*/ 	.short	0x0210
        /*00b6*/ 	.short	0x0034


	//----- nvinfo : EIATTR_SW_WAR
	.align		4
.L_1411:
        /*00b8*/ 	.byte	0x04, 0x36
        /*00ba*/ 	.short	(.L_1413 - .L_1412)
.L_1412:
        /*00bc*/ 	.word	0x00000008
.L_1413:


//--------------------- .nv.info._ZN2at6native29vectorized_elementwise_kernelILi2EZZZNS0_26logit_backward_kernel_cudaERNS_18TensorIteratorBaseERKN3c106ScalarEENKUlvE_clEvENKUlvE2_clEvEUlNS4_8BFloat16ESA_E0_St5arrayIPcLm3EEEEviT0_T1_ --------------------------
	.section	.nv.info._ZN2at6native29vectorized_elementwise_kernelILi2EZZZNS0_26logit_backward_kernel_cudaERNS_18TensorIteratorBaseERKN3c106ScalarEENKUlvE_clEvENKUlvE2_clEvEUlNS4_8BFloat16ESA_E0_St5arrayIPcLm3EEEEviT0_T1_,"",@"SHT_CUDA_INFO"
	.sectionflags	@""
	.align	4


	//----- nvinfo : EIATTR_CUDA_API_VERSION
	.align		4
        /*0000*/ 	.byte	0x04, 0x37
        /*0002*/ 	.short	(.L_1415 - .L_1414)
.L_1414:
        /*0004*/ 	.word	0x00000082


	//----- nvinfo : EIATTR_KPARAM_INFO
	.align		4
.L_1415:
        /*0008*/ 	.byte	0x04, 0x17
        /*000a*/ 	.short	(.L_1417 - .L_1416)
.L_1416:
        /*000c*/ 	.word	0x00000000
        /*0010*/ 	.short	0x0002
        /*0012*/ 	.short	0x0018
        /*0014*/ 	.byte	0x00, 0xf0, 0x61, 0x00


	//----- nvinfo : EIATTR_KPARAM_INFO
	.align		4
.L_1417:
        /*0018*/ 	.byte	0x04, 0x17
        /*001a*/ 	.short	(.L_1419 - .L_1418)
.L_1418:
        /*001c*/ 	.word	0x00000000
        /*0020*/ 	.short	0x0001
        /*0022*/ 	.short	0x0008
        /*0024*/ 	.byte	0x00, 0xf0, 0x41, 0x00


	//----- nvinfo : EIATTR_KPARAM_INFO
	.align		4
.L_1419:
        /*0028*/ 	.byte	0x04, 0x17
        /*002a*/ 	.short	(.L_1421 - .L_1420)
.L_1420:
        /*002c*/ 	.word	0x00000000
        /*0030*/ 	.short	0x0000
        /*0032*/ 	.short	0x0000
        /*0034*/ 	.byte	0x00, 0xf0, 0x11, 0x00


	//----- nvinfo : EIATTR_SPARSE_MMA_MASK
	.align		4
.L_1421:
        /*0038*/ 	.byte	0x03, 0x50
        /*003a*/ 	.short	0x0000


	//----- nvinfo : EIATTR_MAXREG_COUNT
	.align		4
        /*003c*/ 	.byte	0x03, 0x1b
        /*003e*/ 	.short	0x00ff


	//----- nvinfo : EIATTR_MERCURY_ISA_VERSION
	.align		4
        /*0040*/ 	.byte	0x03, 0x5f
        /*0042*/ 	.short	0x0101


	//----- nvinfo : EIATTR_EXIT_INSTR_OFFSETS
	.align		4
        /*0044*/ 	.byte	0x04, 0x1c
        /*0046*/ 	.short	(.L_1423 - .L_1422)


	//   ....[0]....
.L_1422:
        /*0048*/ 	.word	0x000007c0


	//   ....[1]....
        /*004c*/ 	.word	0x00001910


	//   ....[2]....
        /*0050*/ 	.word	0x00001960


	//----- nvinfo : EIATTR_MAX_THREADS
	.align		4
.L_1423:
        /*0054*/ 	.byte	0x04, 0x05
        /*0056*/ 	.short	(.L_1425 - .L_1424)
.L_1424:
        /*0058*/ 	.word	0x00000080
        /*005c*/ 	.word	0x00000001
        /*0060*/ 	.word	0x00000001


	//----- nvinfo : EIATTR_CRS_STACK_SIZE
	.align		4
.L_1425:
        /*0064*/ 	.byte	0x04, 0x1e
        /*0066*/ 	.short	(.L_1427 - .L_1426)
.L_1426:
        /*0068*/ 	.word	0x00000000


	//----- nvinfo : EIATTR_CBANK_PARAM_SIZE
	.align		4
.L_1427:
        /*006c*/ 	.byte	0x03, 0x19
        /*006e*/ 	.short	0x0030


	//----- nvinfo : EIATTR_PARAM_CBANK
	.align		4
        /*0070*/ 	.byte	0x04, 0x0a
        /*0072*/ 	.short	(.L_1429 - .L_1428)
	.align		4
.L_1428:
        /*0074*/ 	.word	index@(.nv.constant0._ZN2at6native29vectorized_elementwise_kernelILi2EZZZNS0_26logit_backward_kernel_cudaERNS_18TensorIteratorBaseERKN3c106ScalarEENKUlvE_clEvENKUlvE2_clEvEUlNS4_8BFloat16ESA_E0_St5arrayIPcLm3EEEEviT0_T1_)
        /*0078*/ 	.short	0x0210
        /*007a*/ 	.short	0x0030


	//----- nvinfo : EIATTR_SW_WAR
	.align		4
.L_1429:
        /*007c*/ 	.byte	0x04, 0x36
        /*007e*/ 	.short	(.L_1431 - .L_1430)
.L_1430:
        /*0080*/ 	.word	0x00000008
.L_1431:


//--------------------- .nv.info._ZN2at6native29vectorized_elementwise_kernelILi4EZZZNS0_26logit_backward_kernel_cudaERNS_18TensorIteratorBaseERKN3c106ScalarEENKUlvE_clEvENKUlvE2_clEvEUlNS4_8BFloat16ESA_E0_St5arrayIPcLm3EEEEviT0_T1_ --------------------------
	.section	.nv.info._ZN2at6native29vectorized_elementwise_kernelILi4EZZZNS0_26logit_backward_kernel_cudaERNS_18TensorIteratorBaseERKN3c106ScalarEENKUlvE_clEvENKUlvE2_clEvEUlNS4_8BFloat16ESA_E0_St5arrayIPcLm3EEEEviT0_T1_,"",@"SHT_CUDA_INFO"
	.sectionflags	@""
	.align	4


	//----- nvinfo : EIATTR_CUDA_API_VERSION
	.align		4
        /*0000*/ 	.byte	0x04, 0x37
        /*0002*/ 	.short	(.L_1433 - .L_1432)
.L_1432:
        /*0004*/ 	.word	0x00000082


	//----- nvinfo : EIATTR_KPARAM_INFO
	.align		4
.L_1433:
        /*0008*/ 	.byte	0x04, 0x17
        /*000a*/ 	.short	(.L_1435 - .L_1434)
.L_1434:
        /*000c*/ 	.word	0x00000000
        /*0010*/ 	.short	0x0002
        /*0012*/ 	.short	0x0018
        /*0014*/ 	.byte	0x00, 0xf0, 0x61, 0x00


	//----- nvinfo : EIATTR_KPARAM_INFO
	.align		4
.L_1435:
        /*0018*/ 	.byte	0x04, 0x17
        /*001a*/ 	.short	(.L_1437 - .L_1436)
.L_1436:
        /*001c*/ 	.word	0x00000000
        /*0020*/ 	.short	0x0001
        /*0022*/ 	.short	0x0008
        /*0024*/ 	.byte	0x00, 0xf0, 0x41, 0x00


	//----- nvinfo : EIATTR_KPARAM_INFO
	.align		4
.L_1437:
        /*0028*/ 	.byte	0x04, 0x17
        /*002a*/ 	.short	(.L_1439 - .L_1438)
.L_1438:
        /*002c*/ 	.word	0x00000000
        /*0030*/ 	.short	0x0000
        /*0032*/ 	.short	0x0000
        /*0034*/ 	.byte	0x00, 0xf0, 0x11, 0x00


	//----- nvinfo : EIATTR_SPARSE_MMA_MASK
	.align		4
.L_1439:
        /*0038*/ 	.byte	0x03, 0x50
        /*003a*/ 	.short	0x0000


	//----- nvinfo : EIATTR_MAXREG_COUNT
	.align		4
        /*003c*/ 	.byte	0x03, 0x1b
        /*003e*/ 	.short	0x00ff


	//----- nvinfo : EIATTR_MERCURY_ISA_VERSION
	.align		4
        /*0040*/ 	.byte	0x03, 0x5f
        /*0042*/ 	.short	0x0101


	//----- nvinfo : EIATTR_EXIT_INSTR_OFFSETS
	.align		4
        /*0044*/ 	.byte	0x04, 0x1c
        /*0046*/ 	.short	(.L_1441 - .L_1440)


	//   ....[0]....
.L_1440:
        /*0048*/ 	.word	0x00000750


	//   ....[1]....
        /*004c*/ 	.word	0x000018a0


	//   ....[2]....
        /*0050*/ 	.word	0x000018f0


	//----- nvinfo : EIATTR_MAX_THREADS
	.align		4
.L_1441:
        /*0054*/ 	.byte	0x04, 0x05
        /*0056*/ 	.short	(.L_1443 - .L_1442)
.L_1442:
        /*0058*/ 	.word	0x00000080
        /*005c*/ 	.word	0x00000001
        /*0060*/ 	.word	0x00000001


	//----- nvinfo : EIATTR_CRS_STACK_SIZE
	.align		4
.L_1443:
        /*0064*/ 	.byte	0x04, 0x1e
        /*0066*/ 	.short	(.L_1445 - .L_1444)
.L_1444:
        /*0068*/ 	.word	0x00000000


	//----- nvinfo : EIATTR_CBANK_PARAM_SIZE
	.align		4
.L_1445:
        /*006c*/ 	.byte	0x03, 0x19
        /*006e*/ 	.short	0x0030


	//----- nvinfo : EIATTR_PARAM_CBANK
	.align		4
        /*0070*/ 	.byte	0x04, 0x0a
        /*0072*/ 	.short	(.L_1447 - .L_1446)
	.align		4
.L_1446:
        /*0074*/ 	.word	index@(.nv.constant0._ZN2at6native29vectorized_elementwise_kernelILi4EZZZNS0_26logit_backward_kernel_cudaERNS_18TensorIteratorBaseERKN3c106ScalarEENKUlvE_clEvENKUlvE2_clEvEUlNS4_8BFloat16ESA_E0_St5arrayIPcLm3EEEEviT0_T1_)
        /*0078*/ 	.short	0x0210
        /*007a*/ 	.short	0x0030


	//----- nvinfo : EIATTR_SW_WAR
	.align		4
.L_1447:
        /*007c*/ 	.byte	0x04, 0x36
        /*007e*/ 	.short	(.L_1449 - .L_1448)
.L_1448:
        /*0080*/ 	.word	0x00000008
.L_1449:


//--------------------- .nv.info._ZN2at6native29vectorized_elementwise_kernelILi8EZZZNS0_26logit_backward_kernel_cudaERNS_18TensorIteratorBaseERKN3c106ScalarEENKUlvE_clEvENKUlvE2_clEvEUlNS4_8BFloat16ESA_E0_St5arrayIPcLm3EEEEviT0_T1_ --------------------------
	.section	.nv.info._ZN2at6native29vectorized_elementwise_kernelILi8EZZZNS0_26logit_backward_kernel_cudaERNS_18TensorIteratorBaseERKN3c106ScalarEENKUlvE_clEvENKUlvE2_clEvEUlNS4_8BFloat16ESA_E0_St5arrayIPcLm3EEEEviT0_T1_,"",@"SHT_CUDA_INFO"
	.sectionflags	@""
	.align	4


	//----- nvinfo : EIATTR_CUDA_API_VERSION
	.align		4
        /*0000*/ 	.byte	0x04, 0x37
        /*0002*/ 	.short	(.L_1451 - .L_1450)
.L_1450:
        /*0004*/ 	.word	0x00000082


	//----- nvinfo : EIATTR_KPARAM_INFO
	.align		4
.L_1451:
        /*0008*/ 	.byte	0x04, 0x17
        /*000a*/ 	.short	(.L_1453 - .L_1452)
.L_1452:
        /*000c*/ 	.word	0x00000000
        /*0010*/ 	.short	0x0002
        /*0012*/ 	.short	0x0018
        /*0014*/ 	.byte	0x00, 0xf0, 0x61, 0x00


	//----- nvinfo : EIATTR_KPARAM_INFO
	.align		4
.L_1453:
        /*0018*/ 	.byte	0x04, 0x17
        /*001a*/ 	.short	(.L_1455 - .L_1454)
.L_1454:
        /*001c*/ 	.word	0x00000000
        /*0020*/ 	.short	0x0001
        /*0022*/ 	.short	0x0008
        /*0024*/ 	.byte	0x00, 0xf0, 0x41, 0x00


	//----- nvinfo : EIATTR_KPARAM_INFO
	.align		4
.L_1455:
        /*0028*/ 	.byte	0x04, 0x17
        /*002a*/ 	.short	(.L_1457 - .L_1456)
.L_1456:
        /*002c*/ 	.word	0x00000000
        /*0030*/ 	.short	0x0000
        /*0032*/ 	.short	0x0000
        /*0034*/ 	.byte	0x00, 0xf0, 0x11, 0x00


	//----- nvinfo : EIATTR_SPARSE_MMA_MASK
	.align		4
.L_1457:
        /*0038*/ 	.byte	0x03, 0x50
        /*003a*/ 	.short	0x0000


	//----- nvinfo : EIATTR_MAXREG_COUNT
	.align		4
        /*003c*/ 	.byte	0x03, 0x1b
        /*003e*/ 	.short	0x00ff


	//----- nvinfo : EIATTR_MERCURY_ISA_VERSION
	.align		4
        /*0040*/ 	.byte	0x03, 0x5f
        /*0042*/ 	.short	0x0101


	//----- nvinfo : EIATTR_EXIT_INSTR_OFFSETS
	.align		4
        /*0044*/ 	.byte	0x04, 0x1c
        /*0046*/ 	.short	(.L_1459 - .L_1458)


	//   ....[0]....
.L_1458:
        /*0048*/ 	.word	0x00000720


	//   ....[1]....
        /*004c*/ 	.word	0x00001870


	//   ....[2]....
        /*0050*/ 	.word	0x000018c0


	//----- nvinfo : EIATTR_MAX_THREADS
	.align		4
.L_1459:
        /*0054*/ 	.byte	0x04, 0x05
        /*0056*/ 	.short	(.L_1461 - .L_1460)
.L_1460:
        /*0058*/ 	.word	0x00000080
        /*005c*/ 	.word	0x00000001
        /*0060*/ 	.word	0x00000001


	//----- nvinfo : EIATTR_CRS_STACK_SIZE
	.align		4
.L_1461:
        /*0064*/ 	.byte	0x04, 0x1e
        /*0066*/ 	.short	(.L_1463 - .L_1462)
.L_1462:
        /*0068*/ 	.word	0x00000000


	//----- nvinfo : EIATTR_CBANK_PARAM_SIZE
	.align		4
.L_1463:
        /*006c*/ 	.byte	0x03, 0x19
        /*006e*/ 	.short	0x0030


	//----- nvinfo : EIATTR_PARAM_CBANK
	.align		4
        /*0070*/ 	.byte	0x04, 0x0a
        /*0072*/ 	.short	(.L_1465 - .L_1464)
	.align		4
.L_1464:
        /*0074*/ 	.word	index@(.nv.constant0._ZN2at6native29vectorized_elementwise_kernelILi8EZZZNS0_26logit_backward_kernel_cudaERNS_18TensorIteratorBaseERKN3c106ScalarEENKUlvE_clEvENKUlvE2_clEvEUlNS4_8BFloat16ESA_E0_St5arrayIPcLm3EEEEviT0_T1_)
        /*0078*/ 	.short	0x0210
        /*007a*/ 	.short	0x0030


	//----- nvinfo : EIATTR_SW_WAR
	.align		4
.L_1465:
        /*007c*/ 	.byte	0x04, 0x36
        /*007e*/ 	.short	(.L_1467 - .L_1466)
.L_1466:
        /*0080*/ 	.word	0x00000008
.L_1467:


//--------------------- .nv.info._ZN2at6native18elementwise_kernelILi128ELi4EZNS0_15gpu_kernel_implIZZZNS0_26logit_backward_kernel_cudaERNS_18TensorIteratorBaseERKN3c106ScalarEENKUlvE_clEvENKUlvE2_clEvEUlNS5_8BFloat16ESB_E_EEvS4_RKT_EUliE_EEviT1_ --------------------------
	.section	.nv.info._ZN2at6native18elementwise_kernelILi128ELi4EZNS0_15gpu_kernel_implIZZZNS0_26logit_backward_kernel_cudaERNS_18TensorIteratorBaseERKN3c106ScalarEENKUlvE_clEvENKUlvE2_clEvEUlNS5_8BFloat16ESB_E_EEvS4_RKT_EUliE_EEviT1_,"",@"SHT_CUDA_INFO"
	.sectionflags	@""
	.align	4


	//----- nvinfo : EIATTR_CUDA_API_VERSION
	.align		4
        /*0000*/ 	.byte	0x04, 0x37
        /*0002*/ 	.short	(.L_1469 - .L_1468)
.L_1468:
        /*0004*/ 	.word	0x00000082


	//----- nvinfo : EIATTR_KPARAM_INFO
	.align		4
.L_1469:
        /*0008*/ 	.byte	0x04, 0x17
        /*000a*/ 	.short	(.L_1471 - .L_1470)
.L_1470:
        /*000c*/ 	.word	0x00000000
        /*0010*/ 	.short	0x0001
        /*0012*/ 	.short	0x0008
        /*0014*/ 	.byte	0x00, 0xf0, 0x21, 0x0a


	//----- nvinfo : EIATTR_KPARAM_INFO
	.align		4
.L_1471:
        /*0018*/ 	.byte	0x04, 0x17
        /*001a*/ 	.short	(.L_1473 - .L_1472)
.L_1472:
        /*001c*/ 	.word	0x00000000
        /*0020*/ 	.short	0x0000
        /*0022*/ 	.short	0x0000
        /*0024*/ 	.byte	0x00, 0xf0, 0x11, 0x00


	//----- nvinfo : EIATTR_SPARSE_MMA_MASK
	.align		4
.L_1473:
        /*0028*/ 	.byte	0x03, 0x50
        /*002a*/ 	.short	0x0000


	//----- nvinfo : EIATTR_MAXREG_COUNT
	.align		4
        /*002c*/ 	.byte	0x03, 0x1b
        /*002e*/ 	.short	0x0080


	//----- nvinfo : EIATTR_EXTERNS
	.align		4
        /*0030*/ 	.byte	0x04, 0x0f
        /*0032*/ 	.short	(.L_1475 - .L_1474)


	//   ....[0]....
	.align		4
.L_1474:
        /*0034*/ 	.word	index@(__assertfail)


	//----- nvinfo : EIATTR_MERCURY_ISA_VERSION
	.align		4
.L_1475:
        /*0038*/ 	.byte	0x03, 0x5f
        /*003a*/ 	.short	0x0101


	//----- nvinfo : EIATTR_SYSCALL_OFFSETS
	.align		4
        /*003c*/ 	.byte	0x04, 0x46
        /*003e*/ 	.short	(.L_1477 - .L_1476)


	//   ....[0]....
.L_1476:
        /*0040*/ 	.word	0x000026f0


	//   ....[1]....
        /*0044*/ 	.word	0x000036c0


	//   ....[2]....
        /*0048*/ 	.word	0x000046d0


	//   ....[3]....
        /*004c*/ 	.word	0x00006e10


	//   ....[4]....
        /*0050*/ 	.word	0x00007de0


	//   ....[5]....
        /*0054*/ 	.word	0x00008df0


	//   ....[6]....
        /*0058*/ 	.word	0x0000b520


	//   ....[7]....
        /*005c*/ 	.word	0x0000c4f0


	//   ....[8]....
        /*0060*/ 	.word	0x0000d500


	//   ....[9]....
        /*0064*/ 	.word	0x0000fc20


	//   ....[10]....
        /*0068*/ 	.word	0x00010bf0


	//   ....[11]....
        /*006c*/ 	.word	0x00011c00


	//----- nvinfo : EIATTR_EXIT_INSTR_OFFSETS
	.align		4
.L_1477:
        /*0070*/ 	.byte	0x04, 0x1c
        /*0072*/ 	.short	(.L_1479 - .L_1478)


	//   ....[0]....
.L_1478:
        /*0074*/ 	.word	0x0000d5d0


	//   ....[1]....
        /*0078*/ 	.word	0x00010e30


	//   ....[2]....
        /*007c*/ 	.word	0x00010e70


	//   ....[3]....
        /*0080*/ 	.word	0x00010f10


	//   ....[4]....
        /*0084*/ 	.word	0x00010f50


	//   ....[5]....
        /*0088*/ 	.word	0x00010f90


	//   ....[6]....
        /*008c*/ 	.word	0x00011020


	//   ....[7]....
        /*0090*/ 	.word	0x00011060


	//   ....[8]....
        /*0094*/ 	.word	0x00011100


	//   ....[9]....
        /*0098*/ 	.word	0x00011150


	//   ....[10]....
        /*009c*/ 	.word	0x000111a0


	//   ....[11]....
        /*00a0*/ 	.word	0x00011270


	//   ....[12]....
        /*00a4*/ 	.word	0x000112d0


	//   ....[13]....
        /*00a8*/ 	.word	0x00011460


	//   ....[14]....
        /*00ac*/ 	.word	0x000115c0


	//   ....[15]....
        /*00b0*/ 	.word	0x000115e0


	//   ....[16]....
        /*00b4*/ 	.word	0x000116a0


	//   ....[17]....
        /*00b8*/ 	.word	0x00011820


	//   ....[18]....
        /*00bc*/ 	.word	0x000119a0


	//   ....[19]....
        /*00c0*/ 	.word	0x00011b00


	//   ....[20]....
        /*00c4*/ 	.word	0x00011c10


	//   ....[21]....
        /*00c8*/ 	.word	0x00011c50


	//   ....[22]....
        /*00cc*/ 	.word	0x00011c90


	//----- nvinfo : EIATTR_MAX_THREADS
	.align		4
.L_1479:
        /*00d0*/ 	.byte	0x04, 0x05
        /*00d2*/ 	.short	(.L_1481 - .L_1480)
.L_1480:
        /*00d4*/ 	.word	0x00000080
        /*00d8*/ 	.word	0x00000001
        /*00dc*/ 	.word	0x00000001


	//----- nvinfo : EIATTR_CRS_STACK_SIZE
	.align		4
.L_1481:
        /*00e0*/ 	.byte	0x04, 0x1e
        /*00e2*/ 	.short	(.L_1483 - .L_1482)
.L_1482:
        /*00e4*/ 	.word	0x00000000


	//----- nvinfo : EIATTR_CBANK_PARAM_SIZE
	.align		4
.L_1483:
        /*00e8*/ 	.byte	0x03, 0x19
        /*00ea*/ 	.short	0x0290


	//----- nvinfo : EIATTR_PARAM_CBANK
	.align		4
        /*00ec*/ 	.byte	0x04, 0x0a
        /*00ee*/ 	.short	(.L_1485 - .L_1484)
	.align		4
.L_1484:
        /*00f0*/ 	.word	index@(.nv.constant0._ZN2at6native18elementwise_kernelILi128ELi4EZNS0_15gpu_kernel_implIZZZNS0_26logit_backward_kernel_cudaERNS_18TensorIteratorBaseERKN3c106ScalarEENKUlvE_clEvENKUlvE2_clEvEUlNS5_8BFloat16ESB_E_EEvS4_RKT_EUliE_EEviT1_)
        /*00f4*/ 	.short	0x0210
        /*00f6*/ 	.short	0x0290


	//----- nvinfo : EIATTR_SW_WAR
	.align		4
.L_1485:
        /*00f8*/ 	.byte	0x04, 0x36
        /*00fa*/ 	.short	(.L_1487 - .L_1486)
.L_1486:
        /*00fc*/ 	.word	0x00000008
.L_1487:


//--------------------- .nv.info._ZN2at6native27unrolled_elementwise_kernelIZZZNS0_26logit_backward_kernel_cudaERNS_18TensorIteratorBaseERKN3c106ScalarEENKUlvE_clEvENKUlvE2_clEvEUlNS4_8BFloat16ESA_E_St5arrayIPcLm3EELi4E23TrivialOffsetCalculatorILi2EjESF_ILi1EjENS0_6memory12LoadWithCastILi2EEENSI_13StoreWithCastILi1EEEEEviT_T0_T2_T3_T4_T5_ --------------------------
	.section	.nv.info._ZN2at6native27unrolled_elementwise_kernelIZZZNS0_26logit_backward_kernel_cudaERNS_18TensorIteratorBaseERKN3c106ScalarEENKUlvE_clEvENKUlvE2_clEvEUlNS4_8BFloat16ESA_E_St5arrayIPcLm3EELi4E23TrivialOffsetCalculatorILi2EjESF_ILi1EjENS0_6memory12LoadWithCastILi2EEENSI_13StoreWithCastILi1EEEEEviT_T0_T2_T3_T4_T5_,"",@"SHT_CUDA_INFO"
	.sectionflags	@""
	.align	4


	//----- nvinfo : EIATTR_CUDA_API_VERSION
	.align		4
        /*0000*/ 	.byte	0x04, 0x37
        /*0002*/ 	.short	(.L_1489 - .L_1488)
.L_1488:
        /*0004*/ 	.word	0x00000082


	//----- nvinfo : EIATTR_KPARAM_INFO
	.align		4
.L_1489:
        /*0008*/ 	.byte	0x04, 0x17
        /*000a*/ 	.short	(.L_1491 - .L_1490)
.L_1490:
        /*000c*/ 	.word	0x00000000
        /*0010*/ 	.short	0x0006
        /*0012*/ 	.short	0x0030
        /*0014*/ 	.byte	0x00, 0xf0, 0x21, 0x00


	//----- nvinfo : EIATTR_KPARAM_INFO
	.align		4
.L_1491:
        /*0018*/ 	.byte	0x04, 0x17
        /*001a*/ 	.short	(.L_1493 - .L_1492)
.L_1492:
        /*001c*/ 	.word	0x00000000
        /*0020*/ 	.short	0x0005
        /*0022*/ 	.short	0x0024
        /*0024*/ 	.byte	0x00, 0xf0, 0x31, 0x00


	//----- nvinfo : EIATTR_KPARAM_INFO
	.align		4
.L_1493:
        /*0028*/ 	.byte	0x04, 0x17
        /*002a*/ 	.short	(.L_1495 - .L_1494)
.L_1494:
        /*002c*/ 	.word	0x00000000
        /*0030*/ 	.short	0x0004
        /*0032*/ 	.short	0x0021
        /*0034*/ 	.byte	0x00, 0xf0, 0x05, 0x00


	//----- nvinfo : EIATTR_KPARAM_INFO
	.align		4
.L_1495:
        /*0038*/ 	.byte	0x04, 0x17
        /*003a*/ 	.short	(.L_1497 - .L_1496)
.L_1496:
        /*003c*/ 	.word	0x00000000
        /*0040*/ 	.short	0x0003
        /*0042*/ 	.short	0x0020
        /*0044*/ 	.byte	0x00, 0xf0, 0x05, 0x00


	//----- nvinfo : EIATTR_KPARAM_INFO
	.align		4
.L_1497:
        /*0048*/ 	.byte	0x04, 0x17
        /*004a*/ 	.short	(.L_1499 - .L_1498)
.L_1498:
        /*004c*/ 	.word	0x00000000
        /*0050*/ 	.short	0x0002
        /*0052*/ 	.short	0x0008
        /*0054*/ 	.byte	0x00, 0xf0, 0x61, 0x00


	//----- nvinfo : EIATTR_KPARAM_INFO
	.align		4
.L_1499:
        /*0058*/ 	.byte	0x04, 0x17
        /*005a*/ 	.short	(.L_1501 - .L_1500)
.L_1500:
        /*005c*/ 	.word	0x00000000
        /*0060*/ 	.short	0x0001
        /*0062*/ 	.short	0x0004
        /*0064*/ 	.byte	0x00, 0xf0, 0x05, 0x00


	//----- nvinfo : EIATTR_KPARAM_INFO
	.align		4
.L_1501:
        /*0068*/ 	.byte	0x04, 0x17
        /*006a*/ 	.short	(.L_1503 - .L_1502)
.L_1502:
        /*006c*/ 	.word	0x00000000
        /*0070*/ 	.short	0x0000
        /*0072*/ 	.short	0x0000
        /*0074*/ 	.byte	0x00, 0xf0, 0x11, 0x00


	//----- nvinfo : EIATTR_SPARSE_MMA_MASK
	.align		4
.L_1503:
        /*0078*/ 	.byte	0x03, 0x50
        /*007a*/ 	.short	0x0000


	//----- nvinfo : EIATTR_MAXREG_COUNT
	.align		4
        /*007c*/ 	.byte	0x03, 0x1b
        /*007e*/ 	.short	0x00ff


	//----- nvinfo : EIATTR_EXTERNS
	.align		4
        /*0080*/ 	.byte	0x04, 0x0f
        /*0082*/ 	.short	(.L_1505 - .L_1504)


	//   ....[0]....
	.align		4
.L_1504:
        /*0084*/ 	.word	index@(__assertfail)


	//----- nvinfo : EIATTR_MERCURY_ISA_VERSION
	.align		4
.L_1505:
        /*0088*/ 	.byte	0x03, 0x5f
        /*008a*/ 	.short	0x0101


	//----- nvinfo : EIATTR_SYSCALL_OFFSETS
	.align		4
        /*008c*/ 	.byte	0x04, 0x46
        /*008e*/ 	.short	(.L_1507 - .L_1506)


	//   ....[0]....
.L_1506:
        /*0090*/ 	.word	0x000010f0


	//   ....[1]....
        /*0094*/ 	.word	0x000021b0


	//   ....[2]....
        /*0098*/ 	.word	0x000032f0


	//   ....[3]....
        /*009c*/ 	.word	0x000043b0


	//   ....[4]....
        /*00a0*/ 	.word	0x00005500


	//   ....[5]....
        /*00a4*/ 	.word	0x000065d0


	//   ....[6]....
        /*00a8*/ 	.word	0x00007700


	//   ....[7]....
        /*00ac*/ 	.word	0x000086e0


	//   ....[8]....
        /*00b0*/ 	.word	0x00009c00


	//   ....[9]....
        /*00b4*/ 	.word	0x0000ac20


	//   ....[10]....
        /*00b8*/ 	.word	0x0000bc00


	//   ....[11]....
        /*00bc*/ 	.word	0x0000cbe0


	//----- nvinfo : EIATTR_EXIT_INSTR_OFFSETS
	.align		4
.L_1507:
        /*00c0*/ 	.byte	0x04, 0x1c
        /*00c2*/ 	.short	(.L_1509 - .L_1508)


	//   ....[0]....
.L_1508:
        /*00c4*/ 	.word	0x0000bcc0


	//   ....[1]....
        /*00c8*/ 	.word	0x0000be10


	//   ....[2]....
        /*00cc*/ 	.word	0x0000be50


	//   ....[3]....
        /*00d0*/ 	.word	0x0000bef0


	//   ....[4]....
        /*00d4*/ 	.word	0x0000bf30


	//   ....[5]....
        /*00d8*/ 	.word	0x0000bf70


	//   ....[6]....
        /*00dc*/ 	.word	0x0000c000


	//   ....[7]....
        /*00e0*/ 	.word	0x0000c040


	//   ....[8]....
        /*00e4*/ 	.word	0x0000c0e0


	//   ....[9]....
        /*00e8*/ 	.word	0x0000c130


	//   ....[10]....
        /*00ec*/ 	.word	0x0000c180


	//   ....[11]....
        /*00f0*/ 	.word	0x0000c250


	//   ....[12]....
        /*00f4*/ 	.word	0x0000c2b0


	//   ....[13]....
        /*00f8*/ 	.word	0x0000c440


	//   ....[14]....
        /*00fc*/ 	.word	0x0000c5a0


	//   ....[15]....
        /*0100*/ 	.word	0x0000c5c0


	//   ....[16]....
        /*0104*/ 	.word	0x0000c680


	//   ....[17]....
        /*0108*/ 	.word	0x0000c800


	//   ....[18]....
        /*010c*/ 	.word	0x0000c980


	//   ....[19]....
        /*0110*/ 	.word	0x0000cae0


	//   ....[20]....
        /*0114*/ 	.word	0x0000cbf0


	//   ....[21]....
        /*0118*/ 	.word	0x0000cc30


	//   ....[22]....
        /*011c*/ 	.word	0x0000cc70


	//----- nvinfo : EIATTR_MAX_THREADS
	.align		4
.L_1509:
        /*0120*/ 	.byte	0x04, 0x05
        /*0122*/ 	.short	(.L_1511 - .L_1510)
.L_1510:
        /*0124*/ 	.word	0x00000080
        /*0128*/ 	.word	0x00000001
        /*012c*/ 	.word	0x00000001


	//----- nvinfo : EIATTR_CRS_STACK_SIZE
	.align		4
.L_1511:
        /*0130*/ 	.byte	0x04, 0x1e
        /*0132*/ 	.short	(.L_1513 - .L_1512)
.L_1512:
        /*0134*/ 	.word	0x00000000


	//----- nvinfo : EIATTR_CBANK_PARAM_SIZE
	.align		4
.L_1513:
        /*0138*/ 	.byte	0x03, 0x19
        /*013a*/ 	.short	0x0038


	//----- nvinfo : EIATTR_PARAM_CBANK
	.align		4
        /*013c*/ 	.byte	0x04, 0x0a
        /*013e*/ 	.short	(.L_1515 - .L_1514)
	.align		4
.L_1514:
        /*0140*/ 	.word	index@(.nv.constant0._ZN2at6native27unrolled_elementwise_kernelIZZZNS0_26logit_backward_kernel_cudaERNS_18TensorIteratorBaseERKN3c106ScalarEENKUlvE_clEvENKUlvE2_clEvEUlNS4_8BFloat16ESA_E_St5arrayIPcLm3EELi4E23TrivialOffsetCalculatorILi2EjESF_ILi1EjENS0_6memory12LoadWithCastILi2EEENSI_13StoreWithCastILi1EEEEEviT_T0_T2_T3_T4_T5_)
        /*0144*/ 	.short	0x0210
        /*0146*/ 	.short	0x0038


	//----- nvinfo : EIATTR_SW_WAR
	.align		4
.L_1515:
        /*0148*/ 	.byte	0x04, 0x36
        /*014a*/ 	.short	(.L_1517 - .L_1516)
.L_1516:
        /*014c*/ 	.word	0x00000008
.L_1517:


//--------------------- .nv.info._ZN2at6native18elementwise_kernelILi128ELi4EZNS0_22gpu_kernel_impl_nocastIZZZNS0_26logit_backward_kernel_cudaERNS_18TensorIteratorBaseERKN3c106ScalarEENKUlvE_clEvENKUlvE2_clEvEUlNS5_8BFloat16ESB_E_EEvS4_RKT_EUliE_EEviT1_ --------------------------
	.section	.nv.info._ZN2at6native18elementwise_kernelILi128ELi4EZNS0_22gpu_kernel_impl_nocastIZZZNS0_26logit_backward_kernel_cudaERNS_18TensorIteratorBaseERKN3c106ScalarEENKUlvE_clEvENKUlvE2_clEvEUlNS5_8BFloat16ESB_E_EEvS4_RKT_EUliE_EEviT1_,"",@"SHT_CUDA_INFO"
	.sectionflags	@""
	.align	4


	//----- nvinfo : EIATTR_CUDA_API_VERSION
	.align		4
        /*0000*/ 	.byte	0x04, 0x37
        /*0002*/ 	.short	(.L_1519 - .L_1518)
.L_1518:
        /*0004*/ 	.word	0x00000082


	//----- nvinfo : EIATTR_KPARAM_INFO
	.align		4
.L_1519:
        /*0008*/ 	.byte	0x04, 0x17
        /*000a*/ 	.short	(.L_1521 - .L_1520)
.L_1520:
        /*000c*/ 	.word	0x00000000
        /*0010*/ 	.short	0x0001
        /*0012*/ 	.short	0x0008
        /*0014*/ 	.byte	0x00, 0xf0, 0x21, 0x0a


	//----- nvinfo : EIATTR_KPARAM_INFO
	.align		4
.L_1521:
        /*0018*/ 	.byte	0x04, 0x17
        /*001a*/ 	.short	(.L_1523 - .L_1522)
.L_1522:
        /*001c*/ 	.word	0x00000000
        /*0020*/ 	.short	0x0000
        /*0022*/ 	.short	0x0000
        /*0024*/ 	.byte	0x00, 0xf0, 0x11, 0x00


	//----- nvinfo : EIATTR_SPARSE_MMA_MASK
	.align		4
.L_1523:
        /*0028*/ 	.byte	0x03, 0x50
        /*002a*/ 	.short	0x0000


	//----- nvinfo : EIATTR_MAXREG_COUNT
	.align		4
        /*002c*/ 	.byte	0x03, 0x1b
        /*002e*/ 	.short	0x0080


	//----- nvinfo : EIATTR_MERCURY_ISA_VERSION
	.align		4
        /*0030*/ 	.byte	0x03, 0x5f
        /*0032*/ 	.short	0x0101


	//----- nvinfo : EIATTR_EXIT_INSTR_OFFSETS
	.align		4
        /*0034*/ 	.byte	0x04, 0x1c
        /*0036*/ 	.short	(.L_1525 - .L_1524)


	//   ....[0]....
.L_1524:
        /*0038*/ 	.word	0x000047d0


	//   ....[1]....
        /*003c*/ 	.word	0x00005f60


	//----- nvinfo : EIATTR_MAX_THREADS
	.align		4
.L_1525:
        /*0040*/ 	.byte	0x04, 0x05
        /*0042*/ 	.short	(.L_1527 - .L_1526)
.L_1526:
        /*0044*/ 	.word	0x00000080
        /*0048*/ 	.word	0x00000001
        /*004c*/ 	.word	0x00000001


	//----- nvinfo : EIATTR_CRS_STACK_SIZE
	.align		4
.L_1527:
        /*0050*/ 	.byte	0x04, 0x1e
        /*0052*/ 	.short	(.L_1529 - .L_1528)
.L_1528:
        /*0054*/ 	.word	0x00000000


	//----- nvinfo : EIATTR_CBANK_PARAM_SIZE
	.align		4
.L_1529:
        /*0058*/ 	.byte	0x03, 0x19
        /*005a*/ 	.short	0x0290


	//----- nvinfo : EIATTR_PARAM_CBANK
	.align		4
        /*005c*/ 	.byte	0x04, 0x0a
        /*005e*/ 	.short	(.L_1531 - .L_1530)
	.align		4
.L_1530:
        /*0060*/ 	.word	index@(.nv.constant0._ZN2at6native18elementwise_kernelILi128ELi4EZNS0_22gpu_kernel_impl_nocastIZZZNS0_26logit_backward_kernel_cudaERNS_18TensorIteratorBaseERKN3c106ScalarEENKUlvE_clEvENKUlvE2_clEvEUlNS5_8BFloat16ESB_E_EEvS4_RKT_EUliE_EEviT1_)
        /*0064*/ 	.short	0x0210
        /*0066*/ 	.short	0x0290


	//----- nvinfo : EIATTR_SW_WAR
	.align		4
.L_1531:
        /*0068*/ 	.byte	0x04, 0x36
        /*006a*/ 	.short	(.L_1533 - .L_1532)
.L_1532:
        /*006c*/ 	.word	0x00000008
.L_1533:


//--------------------- .nv.info._ZN2at6native27unrolled_elementwise_kernelIZZZNS0_26logit_backward_kernel_cudaERNS_18TensorIteratorBaseERKN3c106ScalarEENKUlvE_clEvENKUlvE2_clEvEUlNS4_8BFloat16ESA_E_St5arrayIPcLm3EELi4E23TrivialOffsetCalculatorILi2EjESF_ILi1EjENS0_6memory15LoadWithoutCastENSI_16StoreWithoutCastEEEviT_T0_T2_T3_T4_T5_ --------------------------
	.section	.nv.info._ZN2at6native27unrolled_elementwise_kernelIZZZNS0_26logit_backward_kernel_cudaERNS_18TensorIteratorBaseERKN3c106ScalarEENKUlvE_clEvENKUlvE2_clEvEUlNS4_8BFloat16ESA_E_St5arrayIPcLm3EELi4E23TrivialOffsetCalculatorILi2EjESF_ILi1EjENS0_6memory15LoadWithoutCastENSI_16StoreWithoutCastEEEviT_T0_T2_T3_T4_T5_,"",@"SHT_CUDA_INFO"
	.sectionflags	@""
	.align	4


	//----- nvinfo : EIATTR_CUDA_API_VERSION
	.align		4
        /*0000*/ 	.byte	0x04, 0x37
        /*0002*/ 	.short	(.L_1535 - .L_1534)
.L_1534:
        /*0004*/ 	.word	0x00000082


	//----- nvinfo : EIATTR_KPARAM_INFO
	.align		4
.L_1535:
        /*0008*/ 	.byte	0x04, 0x17
        /*000a*/ 	.short	(.L_1537 - .L_1536)
.L_1536:
        /*000c*/ 	.word	0x00000000
        /*0010*/ 	.short	0x0006
        /*0012*/ 	.short	0x0023
        /*0014*/ 	.byte	0x00, 0xf0, 0x05, 0x00


	//----- nvinfo : EIATTR_KPARAM_INFO
	.align		4
.L_1537:
        /*0018*/ 	.byte	0x04, 0x17
        /*001a*/ 	.short	(.L_1539 - .L_1538)
.L_1538:
        /*001c*/ 	.word	0x00000000
        /*0020*/ 	.short	0x0005
        /*0022*/ 	.short	0x0022
        /*0024*/ 	.byte	0x00, 0xf0, 0x05, 0x00


	//----- nvinfo : EIATTR_KPARAM_INFO
	.align		4
.L_1539:
        /*0028*/ 	.byte	0x04, 0x17
        /*002a*/ 	.short	(.L_1541 - .L_1540)
.L_1540:
        /*002c*/ 	.word	0x00000000
        /*0030*/ 	.short	0x0004
        /*0032*/ 	.short	0x0021
        /*0034*/ 	.byte	0x00, 0xf0, 0x05, 0x00


	//----- nvinfo : EIATTR_KPARAM_INFO
	.align		4
.L_1541:
        /*0038*/ 	.byte	0x04, 0x17
        /*003a*/ 	.short	(.L_1543 - .L_1542)
.L_1542:
        /*003c*/ 	.word	0x00000000
        /*0040*/ 	.short	0x0003
        /*0042*/ 	.short	0x0020
        /*0044*/ 	.byte	0x00, 0xf0, 0x05, 0x00


	//----- nvinfo : EIATTR_KPARAM_INFO
	.align		4
.L_1543:
        /*0048*/ 	.byte	0x04, 0x17
        /*004a*/ 	.short	(.L_1545 - .L_1544)
.L_1544:
        /*004c*/ 	.word	0x00000000
        /*0050*/ 	.short	0x0002
        /*0052*/ 	.short	0x0008
        /*0054*/ 	.byte	0x00, 0xf0, 0x61, 0x00


	//----- nvinfo : EIATTR_KPARAM_INFO
	.align		4
.L_1545:
        /*0058*/ 	.byte	0x04, 0x17
        /*005a*/ 	.short	(.L_1547 - .L_1546)
.L_1546:
        /*005c*/ 	.word	0x00000000
        /*0060*/ 	.short	0x0001
        /*0062*/ 	.short	0x0004
        /*0064*/ 	.byte	0x00, 0xf0, 0x05, 0x00


	//----- nvinfo : EIATTR_KPARAM_INFO
	.align		4
.L_1547:
        /*0068*/ 	.byte	0x04, 0x17
        /*006a*/ 	.short	(.L_1549 - .L_1548)
.L_1548:
        /*006c*/ 	.word	0x00000000
        /*0070*/ 	.short	0x0000
        /*0072*/ 	.short	0x0000
        /*0074*/ 	.byte	0x00, 0xf0, 0x11, 0x00


	//----- nvinfo : EIATTR_SPARSE_MMA_MASK
	.align		4
.L_1549:
        /*0078*/ 	.byte	0x03, 0x50
        /*007a*/ 	.short	0x0000


	//----- nvinfo : EIATTR_MAXREG_COUNT
	.align		4
        /*007c*/ 	.byte	0x03, 0x1b
        /*007e*/ 	.short	0x00ff


	//----- nvinfo : EIATTR_MERCURY_ISA_VERSION
	.align		4
        /*0080*/ 	.byte	0x03, 0x5f
        /*0082*/ 	.short	0x0101


	//----- nvinfo : EIATTR_EXIT_INSTR_OFFSETS
	.align		4
        /*0084*/ 	.byte	0x04, 0x1c
        /*0086*/ 	.short	(.L_1551 - .L_1550)


	//   ....[0]....
.L_1550:
        /*0088*/ 	.word	0x00000850


	//   ....[1]....
        /*008c*/ 	.word	0x000008a0


	//----- nvinfo : EIATTR_MAX_THREADS
	.align		4
.L_1551:
        /*0090*/ 	.byte	0x04, 0x05
        /*0092*/ 	.short	(.L_1553 - .L_1552)
.L_1552:
        /*0094*/ 	.word	0x00000080
        /*0098*/ 	.word	0x00000001
        /*009c*/ 	.word	0x00000001


	//----- nvinfo : EIATTR_CRS_STACK_SIZE
	.align		4
.L_1553:
        /*00a0*/ 	.byte	0x04, 0x1e
        /*00a2*/ 	.short	(.L_1555 - .L_1554)
.L_1554:
        /*00a4*/ 	.word	0x00000000


	//----- nvinfo : EIATTR_CBANK_PARAM_SIZE
	.align		4
.L_1555:
        /*00a8*/ 	.byte	0x03, 0x19
        /*00aa*/ 	.short	0x0024


	//----- nvinfo : EIATTR_PARAM_CBANK
	.align		4
        /*00ac*/ 	.byte	0x04, 0x0a
        /*00ae*/ 	.short	(.L_1557 - .L_1556)
	.align		4
.L_1556:
        /*00b0*/ 	.word	index@(.nv.constant0._ZN2at6native27unrolled_elementwise_kernelIZZZNS0_26logit_backward_kernel_cudaERNS_18TensorIteratorBaseERKN3c106ScalarEENKUlvE_clEvENKUlvE2_clEvEUlNS4_8BFloat16ESA_E_St5arrayIPcLm3EELi4E23TrivialOffsetCalculatorILi2EjESF_ILi1EjENS0_6memory15LoadWithoutCastENSI_16StoreWithoutCastEEEviT_T0_T2_T3_T4_T5_)
        /*00b4*/ 	.short	0x0210
        /*00b6*/ 	.short	0x0024


	//----- nvinfo : EIATTR_SW_WAR
	.align		4
.L_1557:
        /*00b8*/ 	.byte	0x04, 0x36
        /*00ba*/ 	.short	(.L_1559 - .L_1558)
.L_1558:
        /*00bc*/ 	.word	0x00000008
.L_1559:


//--------------------- .nv.info._ZN2at6native29vectorized_elementwise_kernelILi2EZZZNS0_26logit_backward_kernel_cudaERNS_18TensorIteratorBaseERKN3c106ScalarEENKUlvE_clEvENKUlvE2_clEvEUlNS4_8BFloat16ESA_E_St5arrayIPcLm3EEEEviT0_T1_ --------------------------
	.section	.nv.info._ZN2at6native29vectorized_elementwise_kernelILi2EZZZNS0_26logit_backward_kernel_cudaERNS_18TensorIteratorBaseERKN3c106ScalarEENKUlvE_clEvENKUlvE2_clEvEUlNS4_8BFloat16ESA_E_St5arrayIPcLm3EEEEviT0_T1_,"",@"SHT_CUDA_INFO"
	.sectionflags	@""
	.align	4


	//----- nvinfo : EIATTR_CUDA_API_VERSION
	.align		4
        /*0000*/ 	.byte	0x04, 0x37
        /*0002*/ 	.short	(.L_1561 - .L_1560)
.L_1560:
        /*0004*/ 	.word	0x00000082


	//----- nvinfo : EIATTR_KPARAM_INFO
	.align		4
.L_1561:
        /*0008*/ 	.byte	0x04, 0x17
        /*000a*/ 	.short	(.L_1563 - .L_1562)
.L_1562:
        /*000c*/ 	.word	0x00000000
        /*0010*/ 	.short	0x0002
        /*0012*/ 	.short	0x0008
        /*0014*/ 	.byte	0x00, 0xf0, 0x61, 0x00


	//----- nvinfo : EIATTR_KPARAM_INFO
	.align		4
.L_1563:
        /*0018*/ 	.byte	0x04, 0x17
        /*001a*/ 	.short	(.L_1565 - .L_1564)
.L_1564:
        /*001c*/ 	.word	0x00000000
        /*0020*/ 	.short	0x0001
        /*0022*/ 	.short	0x0004
        /*0024*/ 	.byte	0x00, 0xf0, 0x05, 0x00


	//----- nvinfo : EIATTR_KPARAM_INFO
	.align		4
.L_1565:
        /*0028*/ 	.byte	0x04, 0x17
        /*002a*/ 	.short	(.L_1567 - .L_1566)
.L_1566:
        /*002c*/ 	.word	0x00000000
        /*0030*/ 	.short	0x0000
        /*0032*/ 	.short	0x0000
        /*0034*/ 	.byte	0x00, 0xf0, 0x11, 0x00


	//----- nvinfo : EIATTR_SPARSE_MMA_MASK
	.align		4
.L_1567:
        /*0038*/ 	.byte	0x03, 0x50
        /*003a*/ 	.short	0x0000


	//----- nvinfo : EIATTR_MAXREG_COUNT
	.align		4
        /*003c*/ 	.byte	0x03, 0x1b
        /*003e*/ 	.short	0x00ff


	//----- nvinfo : EIATTR_MERCURY_ISA_VERSION
	.align		4
        /*0040*/ 	.byte	0x03, 0x5f
        /*0042*/ 	.short	0x0101


	//----- nvinfo : EIATTR_EXIT_INSTR_OFFSETS
	.align		4
        /*0044*/ 	.byte	0x04, 0x1c
        /*0046*/ 	.short	(.L_1569 - .L_1568)


	//   ....[0]....
.L_1568:
        /*0048*/ 	.word	0x000007c0


	//   ....[1]....
        /*004c*/ 	.word	0x00001890


	//   ....[2]....
        /*0050*/ 	.word	0x000018e0


	//----- nvinfo : EIATTR_MAX_THREADS
	.align		4
.L_1569:
        /*0054*/ 	.byte	0x04, 0x05
        /*0056*/ 	.short	(.L_1571 - .L_1570)
.L_1570:
        /*0058*/ 	.word	0x00000080
        /*005c*/ 	.word	0x00000001
        /*0060*/ 	.word	0x00000001


	//----- nvinfo : EIATTR_CRS_STACK_SIZE
	.align		4
.L_1571:
        /*0064*/ 	.byte	0x04, 0x1e
        /*0066*/ 	.short	(.L_1573 - .L_1572)
.L_1572:
        /*0068*/ 	.word	0x00000000


	//----- nvinfo : EIATTR_CBANK_PARAM_SIZE
	.align		4
.L_1573:
        /*006c*/ 	.byte	0x03, 0x19
        /*006e*/ 	.short	0x0020


	//----- nvinfo : EIATTR_PARAM_CBANK
	.align		4
        /*0070*/ 	.byte	0x04, 0x0a
        /*0072*/ 	.short	(.L_1575 - .L_1574)
	.align		4
.L_1574:
        /*0074*/ 	.word	index@(.nv.constant0._ZN2at6native29vectorized_elementwise_kernelILi2EZZZNS0_26logit_backward_kernel_cudaERNS_18TensorIteratorBaseERKN3c106ScalarEENKUlvE_clEvENKUlvE2_clEvEUlNS4_8BFloat16ESA_E_St5arrayIPcLm3EEEEviT0_T1_)
        /*0078*/ 	.short	0x0210
        /*007a*/ 	.short	0x0020


	//----- nvinfo : EIATTR_SW_WAR
	.align		4
.L_1575:
        /*007c*/ 	.byte	0x04, 0x36
        /*007e*/ 	.short	(.L_1577 - .L_1576)
.L_1576:
        /*0080*/ 	.word	0x00000008
.L_1577:


//--------------------- .nv.info._ZN2at6native29vectorized_elementwise_kernelILi4EZZZNS0_26logit_backward_kernel_cudaERNS_18TensorIteratorBaseERKN3c106ScalarEENKUlvE_clEvENKUlvE2_clEvEUlNS4_8BFloat16ESA_E_St5arrayIPcLm3EEEEviT0_T1_ --------------------------
	.section	.nv.info._ZN2at6native29vectorized_elementwise_kernelILi4EZZZNS0_26logit_backward_kernel_cudaERNS_18TensorIteratorBaseERKN3c106ScalarEENKUlvE_clEvENKUlvE2_clEvEUlNS4_8BFloat16ESA_E_St5arrayIPcLm3EEEEviT0_T1_,"",@"SHT_CUDA_INFO"
	.sectionflags	@""
	.align	4


	//----- nvinfo : EIATTR_CUDA_API_VERSION
	.align		4
        /*0000*/ 	.byte	0x04, 0x37
        /*0002*/ 	.short	(.L_1579 - .L_1578)
.L_1578:
        /*0004*/ 	.word	0x00000082


	//----- nvinfo : EIATTR_KPARAM_INFO
	.align		4
.L_1579:
        /*0008*/ 	.byte	0x04, 0x17
        /*000a*/ 	.short	(.L_1581 - .L_1580)
.L_1580:
        /*000c*/ 	.word	0x00000000
        /*0010*/ 	.short	0x0002
        /*0012*/ 	.short	0x0008
        /*0014*/ 	.byte	0x00, 0xf0, 0x61, 0x00


	//----- nvinfo : EIATTR_KPARAM_INFO
	.align		4
.L_1581:
        /*0018*/ 	.byte	0x04, 0x17
        /*001a*/ 	.short	(.L_1583 - .L_1582)
.L_1582:
        /*001c*/ 	.word	0x00000000
        /*0020*/ 	.short	0x0001
        /*0022*/ 	.short	0x0004
        /*0024*/ 	.byte	0x00, 0xf0, 0x05, 0x00


	//----- nvinfo : EIATTR_KPARAM_INFO
	.align		4
.L_1583:
        /*0028*/ 	.byte	0x04, 0x17
        /*002a*/ 	.short	(.L_1585 - .L_1584)
.L_1584:
        /*002c*/ 	.word	0x00000000
        /*0030*/ 	.short	0x0000
        /*0032*/ 	.short	0x0000
        /*0034*/ 	.byte	0x00, 0xf0, 0x11, 0x00


	//----- nvinfo : EIATTR_SPARSE_MMA_MASK
	.align		4
.L_1585:
        /*0038*/ 	.byte	0x03, 0x50
        /*003a*/ 	.short	0x0000


	//----- nvinfo : EIATTR_MAXREG_COUNT
	.align		4
        /*003c*/ 	.byte	0x03, 0x1b
        /*003e*/ 	.short	0x00ff


	//----- nvinfo : EIATTR_MERCURY_ISA_VERSION
	.align		4
        /*0040*/ 	.byte	0x03, 0x5f
        /*0042*/ 	.short	0x0101


	//----- nvinfo : EIATTR_EXIT_INSTR_OFFSETS
	.align		4
        /*0044*/ 	.byte	0x04, 0x1c
        /*0046*/ 	.short	(.L_1587 - .L_1586)


	//   ....[0]....
.L_1586:
        /*0048*/ 	.word	0x00000760


	//   ....[1]....
        /*004c*/ 	.word	0x00001830


	//   ....[2]....
        /*0050*/ 	.word	0x00001880


	//----- nvinfo : EIATTR_MAX_THREADS
	.align		4
.L_1587:
        /*0054*/ 	.byte	0x04, 0x05
        /*0056*/ 	.short	(.L_1589 - .L_1588)
.L_1588:
        /*0058*/ 	.word	0x00000080
        /*005c*/ 	.word	0x00000001
        /*0060*/ 	.word	0x00000001


	//----- nvinfo : EIATTR_CRS_STACK_SIZE
	.align		4
.L_1589:
        /*0064*/ 	.byte	0x04, 0x1e
        /*0066*/ 	.short	(.L_1591 - .L_1590)
.L_1590:
        /*0068*/ 	.word	0x00000000


	//----- nvinfo : EIATTR_CBANK_PARAM_SIZE
	.align		4
.L_1591:
        /*006c*/ 	.byte	0x03, 0x19
        /*006e*/ 	.short	0x0020


	//----- nvinfo : EIATTR_PARAM_CBANK
	.align		4
        /*0070*/ 	.byte	0x04, 0x0a
        /*0072*/ 	.short	(.L_1593 - .L_1592)
	.align		4
.L_1592:
        /*0074*/ 	.word	index@(.nv.constant0._ZN2at6native29vectorized_elementwise_kernelILi4EZZZNS0_26logit_backward_kernel_cudaERNS_18TensorIteratorBaseERKN3c106ScalarEENKUlvE_clEvENKUlvE2_clEvEUlNS4_8BFloat16ESA_E_St5arrayIPcLm3EEEEviT0_T1_)
        /*0078*/ 	.short	0x0210
        /*007a*/ 	.short	0x0020


	//----- nvinfo : EIATTR_SW_WAR
	.align		4
.L_1593:
        /*007c*/ 	.byte	0x04, 0x36
        /*007e*/ 	.short	(.L_1595 - .L_1594)
.L_1594:
        /*0080*/ 	.word	0x00000008
.L_1595:


//--------------------- .nv.info._ZN2at6native29vectorized_elementwise_kernelILi8EZZZNS0_26logit_backward_kernel_cudaERNS_18TensorIteratorBaseERKN3c106ScalarEENKUlvE_clEvENKUlvE2_clEvEUlNS4_8BFloat16ESA_E_St5arrayIPcLm3EEEEviT0_T1_ --------------------------
	.section	.nv.info._ZN2at6native29vectorized_elementwise_kernelILi8EZZZNS0_26logit_backward_kernel_cudaERNS_18TensorIteratorBaseERKN3c106ScalarEENKUlvE_clEvENKUlvE2_clEvEUlNS4_8BFloat16ESA_E_St5arrayIPcLm3EEEEviT0_T1_,"",@"SHT_CUDA_INFO"
	.sectionflags	@""
	.align	4


	//----- nvinfo : EIATTR_CUDA_API_VERSION
	.align		4
        /*0000*/ 	.byte	0x04, 0x37
        /*0002*/ 	.short	(.L_1597 - .L_1596)
.L_1596:
        /*0004*/ 	.word	0x00000082


	//----- nvinfo : EIATTR_KPARAM_INFO
	.align		4
.L_1597:
        /*0008*/ 	.byte	0x04, 0x17
        /*000a*/ 	.short	(.L_1599 - .L_1598)
.L_1598:
        /*000c*/ 	.word	0x00000000
        /*0010*/ 	.short	0x0002
        /*0012*/ 	.short	0x0008
        /*0014*/ 	.byte	0x00, 0xf0, 0x61, 0x00


	//----- nvinfo : EIATTR_KPARAM_INFO
	.align		4
.L_1599:
        /*0018*/ 	.byte	0x04, 0x17
        /*001a*/ 	.short	(.L_1601 - .L_1600)
.L_1600:
        /*001c*/ 	.word	0x00000000
        /*0020*/ 	.short	0x0001
        /*0022*/ 	.short	0x0004
        /*0024*/ 	.byte	0x00, 0xf0, 0x05, 0x00


	//----- nvinfo : EIATTR_KPARAM_INFO
	.align		4
.L_1601:
        /*0028*/ 	.byte	0x04, 0x17
        /*002a*/ 	.short	(.L_1603 - .L_1602)
.L_1602:
        /*002c*/ 	.word	0x00000000
        /*0030*/ 	.short	0x0000
        /*0032*/ 	.short	0x0000
        /*0034*/ 	.byte	0x00, 0xf0, 0x11, 0x00


	//----- nvinfo : EIATTR_SPARSE_MMA_MASK
	.align		4
.L_1603:
        /*0038*/ 	.byte	0x03, 0x50
        /*003a*/ 	.short	0x0000


	//----- nvinfo : EIATTR_MAXREG_COUNT
	.align		4
        /*003c*/ 	.byte	0x03, 0x1b
        /*003e*/ 	.short	0x00ff


	//----- nvinfo : EIATTR_MERCURY_ISA_VERSION
	.align		4
        /*0040*/ 	.byte	0x03, 0x5f
        /*0042*/ 	.short	0x0101


	//----- nvinfo : EIATTR_EXIT_INSTR_OFFSETS
	.align		4
        /*0044*/ 	.byte	0x04, 0x1c
        /*0046*/ 	.short	(.L_1605 - .L_1604)


	//   ....[0]....
.L_1604:
        /*0048*/ 	.word	0x00000730


	//   ....[1]....
        /*004c*/ 	.word	0x00001800


	//   ....[2]....
        /*0050*/ 	.word	0x00001850


	//----- nvinfo : EIATTR_MAX_THREADS
	.align		4
.L_1605:
        /*0054*/ 	.byte	0x04, 0x05
        /*0056*/ 	.short	(.L_1607 - .L_1606)
.L_1606:
        /*0058*/ 	.word	0x00000080
        /*005c*/ 	.word	0x00000001
        /*0060*/ 	.word	0x00000001


	//----- nvinfo : EIATTR_CRS_STACK_SIZE
	.align		4
.L_1607:
        /*0064*/ 	.byte	0x04, 0x1e
        /*0066*/ 	.short	(.L_1609 - .L_1608)
.L_1608:
        /*0068*/ 	.word	0x00000000


	//----- nvinfo : EIATTR_CBANK_PARAM_SIZE
	.align		4
.L_1609:
        /*006c*/ 	.byte	0x03, 0x19
        /*006e*/ 	.short	0x0020


	//----- nvinfo : EIATTR_PARAM_CBANK
	.align		4
        /*0070*/ 	.byte	0x04, 0x0a
        /*0072*/ 	.short	(.L_1611 - .L_1610)
	.align		4
.L_1610:
        /*0074*/ 	.word	index@(.nv.constant0._ZN2at6native29vectorized_elementwise_kernelILi8EZZZNS0_26logit_backward_kernel_cudaERNS_18TensorIteratorBaseERKN3c106ScalarEENKUlvE_clEvENKUlvE2_clEvEUlNS4_8BFloat16ESA_E_St5arrayIPcLm3EEEEviT0_T1_)
        /*0078*/ 	.short	0x0210
        /*007a*/ 	.short	0x0020


	//----- nvinfo : EIATTR_SW_WAR
	.align		4
.L_1611:
        /*007c*/ 	.byte	0x04, 0x36
        /*007e*/ 	.short	(.L_1613 - .L_1612)
.L_1612:
        /*0080*/ 	.word	0x00000008
.L_1613:


//--------------------- .nv.info._ZN2at6native18elementwise_kernelILi128ELi4EZNS0_15gpu_kernel_implIZZZNS0_26logit_backward_kernel_cudaERNS_18TensorIteratorBaseERKN3c106ScalarEENKUlvE_clEvENKUlvE1_clEvEUlNS5_4HalfESB_E0_EEvS4_RKT_EUliE_EEviT1_ --------------------------
	.section	.nv.info._ZN2at6native18elementwise_kernelILi128ELi4EZNS0_15gpu_kernel_implIZZZNS0_26logit_backward_kernel_cudaERNS_18TensorIteratorBaseERKN3c106ScalarEENKUlvE_clEvENKUlvE1_clEvEUlNS5_4HalfESB_E0_EEvS4_RKT_EUliE_EEviT1_,"",@"SHT_CUDA_INFO"
	.sectionflags	@""
	.align	4


	//----- nvinfo : EIATTR_CUDA_API_VERSION
	.align		4
        /*0000*/ 	.byte	0x04, 0x37
        /*0002*/ 	.short	(.L_1615 - .L_1614)
.L_1614:
        /*0004*/ 	.word	0x00000082


	//----- nvinfo : EIATTR_KPARAM_INFO
	.align		4
.L_1615:
        /*0008*/ 	.byte	0x04, 0x17
        /*000a*/ 	.short	(.L_1617 - .L_1616)
.L_1616:
        /*000c*/ 	.word	0x00000000
        /*0010*/ 	.short	0x0001
        /*0012*/ 	.short	0x0008
        /*0014*/ 	.byte	0x00, 0xf0, 0x61, 0x0a


	//----- nvinfo : EIATTR_KPARAM_INFO
	.align		4
.L_1617:
        /*0018*/ 	.byte	0x04, 0x17
        /*001a*/ 	.short	(.L_1619 - .L_1618)
.L_1618:
        /*001c*/ 	.word	0x00000000
        /*0020*/ 	.short	0x0000
        /*0022*/ 	.short	0x0000
        /*0024*/ 	.byte	0x00, 0xf0, 0x11, 0x00


	//----- nvinfo : EIATTR_SPARSE_MMA_MASK
	.align		4
.L_1619:
        /*0028*/ 	.byte	0x03, 0x50
        /*002a*/ 	.short	0x0000


	//----- nvinfo : EIATTR_MAXREG_COUNT
	.align		4
        /*002c*/ 	.byte	0x03, 0x1b
        /*002e*/ 	.short	0x0080


	//----- nvinfo : EIATTR_EXTERNS
	.align		4
        /*0030*/ 	.byte	0x04, 0x0f
        /*0032*/ 	.short	(.L_1621 - .L_1620)


	//   ....[0]....
	.align		4
.L_1620:
        /*0034*/ 	.word	index@(__assertfail)


	//----- nvinfo : EIATTR_MERCURY_ISA_VERSION
	.align		4
.L_1621:
        /*0038*/ 	.byte	0x03, 0x5f
        /*003a*/ 	.short	0x0101


	//----- nvinfo : EIATTR_SYSCALL_OFFSETS
	.align		4
        /*003c*/ 	.byte	0x04, 0x46
        /*003e*/ 	.short	(.L_1623 - .L_1622)


	//   ....[0]....
.L_1622:
        /*0040*/ 	.word	0x000026c0


	//   ....[1]....
        /*0044*/ 	.word	0x00003670


	//   ....[2]....
        /*0048*/ 	.word	0x00004690


	//   ....[3]....
        /*004c*/ 	.word	0x00006da0


	//   ....[4]....
        /*0050*/ 	.word	0x00007d50


	//   ....[5]....
        /*0054*/ 	.word	0x00008d70


	//   ....[6]....
        /*0058*/ 	.word	0x0000b470


	//   ....[7]....
        /*005c*/ 	.word	0x0000c420


	//   ....[8]....
        /*0060*/ 	.word	0x0000d440


	//   ....[9]....
        /*0064*/ 	.word	0x0000fb30


	//   ....[10]....
        /*0068*/ 	.word	0x00010ae0


	//   ....[11]....
        /*006c*/ 	.word	0x00011b00


	//----- nvinfo : EIATTR_EXIT_INSTR_OFFSETS
	.align		4
.L_1623:
        /*0070*/ 	.byte	0x04, 0x1c
        /*0072*/ 	.short	(.L_1625 - .L_1624)


	//   ....[0]....
.L_1624:
        /*0074*/ 	.word	0x0000d510


	//   ....[1]....
        /*0078*/ 	.word	0x00010d30


	//   ....[2]....
        /*007c*/ 	.word	0x00010d70


	//   ....[3]....
        /*0080*/ 	.word	0x00010e10


	//   ....[4]....
        /*0084*/ 	.word	0x00010e50


	//   ....[5]....
        /*0088*/ 	.word	0x00010e90


	//   ....[6]....
        /*008c*/ 	.word	0x00010f20


	//   ....[7]....
        /*0090*/ 	.word	0x00010f40


	//   ....[8]....
        /*0094*/ 	.word	0x00010fe0


	//   ....[9]....
        /*0098*/ 	.word	0x00011030


	//   ....[10]....
        /*009c*/ 	.word	0x00011080


	//   ....[11]....
        /*00a0*/ 	.word	0x00011150


	//   ....[12]....
        /*00a4*/ 	.word	0x000111b0


	//   ....[13]....
        /*00a8*/ 	.word	0x00011340


	//   ....[14]....
        /*00ac*/ 	.word	0x000114a0


	//   ....[15]....
        /*00b0*/ 	.word	0x000114e0


	//   ....[16]....
        /*00b4*/ 	.word	0x000115a0


	//   ....[17]....
        /*00b8*/ 	.word	0x00011720


	//   ....[18]....
        /*00bc*/ 	.word	0x000118a0


	//   ....[19]....
        /*00c0*/ 	.word	0x00011a00


	//   ....[20]....
        /*00c4*/ 	.word	0x00011b10


	//   ....[21]....
        /*00c8*/ 	.word	0x00011b50


	//   ....[22]....
        /*00cc*/ 	.word	0x00011b90


	//----- nvinfo : EIATTR_MAX_THREADS
	.align		4
.L_1625:
        /*00d0*/ 	.byte	0x04, 0x05
        /*00d2*/ 	.short	(.L_1627 - .L_1626)
.L_1626:
        /*00d4*/ 	.word	0x00000080
        /*00d8*/ 	.word	0x00000001
        /*00dc*/ 	.word	0x00000001


	//----- nvinfo : EIATTR_CRS_STACK_SIZE
	.align		4
.L_1627:
        /*00e0*/ 	.byte	0x04, 0x1e
        /*00e2*/ 	.short	(.L_1629 - .L_1628)
.L_1628:
        /*00e4*/ 	.word	0x00000000


	//----- nvinfo : EIATTR_CBANK_PARAM_SIZE
	.align		4
.L_1629:
        /*00e8*/ 	.byte	0x03, 0x19
        /*00ea*/ 	.short	0x02a0


	//----- nvinfo : EIATTR_PARAM_CBANK
	.align		4
        /*00ec*/ 	.byte	0x04, 0x0a
        /*00ee*/ 	.short	(.L_1631 - .L_1630)
	.align		4
.L_1630:
        /*00f0*/ 	.word	index@(.nv.constant0._ZN2at6native18elementwise_kernelILi128ELi4EZNS0_15gpu_kernel_implIZZZNS0_26logit_backward_kernel_cudaERNS_18TensorIteratorBaseERKN3c106ScalarEENKUlvE_clEvENKUlvE1_clEvEUlNS5_4HalfESB_E0_EEvS4_RKT_EUliE_EEviT1_)
        /*00f4*/ 	.short	0x0210
        /*00f6*/ 	.short	0x02a0


	//----- nvinfo : EIATTR_SW_WAR
	.align		4
.L_1631:
        /*00f8*/ 	.byte	0x04, 0x36
        /*00fa*/ 	.short	(.L_1633 - .L_1632)
.L_1632:
        /*00fc*/ 	.word	0x00000008
.L_1633:


//--------------------- .nv.info._ZN2at6native27unrolled_elementwise_kernelIZZZNS0_26logit_backward_kernel_cudaERNS_18TensorIteratorBaseERKN3c106ScalarEENKUlvE_clEvENKUlvE1_clEvEUlNS4_4HalfESA_E0_St5arrayIPcLm3EELi4E23TrivialOffsetCalculatorILi2EjESF_ILi1EjENS0_6memory12LoadWithCastILi2EEENSI_13StoreWithCastILi1EEEEEviT_T0_T2_T3_T4_T5_ --------------------------
	.section	.nv.info._ZN2at6native27unrolled_elementwise_kernelIZZZNS0_26logit_backward_kernel_cudaERNS_18TensorIteratorBaseERKN3c106ScalarEENKUlvE_clEvENKUlvE1_clEvEUlNS4_4HalfESA_E0_St5arrayIPcLm3EELi4E23TrivialOffsetCalculatorILi2EjESF_ILi1EjENS0_6memory12LoadWithCastILi2EEENSI_13StoreWithCastILi1EEEEEviT_T0_T2_T3_T4_T5_,"",@"SHT_CUDA_INFO"
	.sectionflags	@""
	.align	4


	//----- nvinfo : EIATTR_CUDA_API_VERSION
	.align		4
        /*0000*/ 	.byte	0x04, 0x37
        /*0002*/ 	.short	(.L_1635 - .L_1634)
.L_1634:
        /*0004*/ 	.word	0x00000082


	//----- nvinfo : EIATTR_KPARAM_INFO
	.align		4
.L_1635:
        /*0008*/ 	.byte	0x04, 0x17
        /*000a*/ 	.short	(.L_1637 - .L_1636)
.L_1636:
        /*000c*/ 	.word	0x00000000
        /*0010*/ 	.short	0x0006
        /*0012*/ 	.short	0x0040
        /*0014*/ 	.byte	0x00, 0xf0, 0x21, 0x00


	//----- nvinfo : EIATTR_KPARAM_INFO
	.align		4
.L_1637:
        /*0018*/ 	.byte	0x04, 0x17
        /*001a*/ 	.short	(.L_1639 - .L_1638)
.L_1638:
        /*001c*/ 	.word	0x00000000
        /*0020*/ 	.short	0x0005
        /*0022*/ 	.short	0x0034
        /*0024*/ 	.byte	0x00, 0xf0, 0x31, 0x00


	//----- nvinfo : EIATTR_KPARAM_INFO
	.align		4
.L_1639:
        /*0028*/ 	.byte	0x04, 0x17
        /*002a*/ 	.short	(.L_1641 - .L_1640)
.L_1640:
        /*002c*/ 	.word	0x00000000
        /*0030*/ 	.short	0x0004
        /*0032*/ 	.short	0x0031
        /*0034*/ 	.byte	0x00, 0xf0, 0x05, 0x00


	//----- nvinfo : EIATTR_KPARAM_INFO
	.align		4
.L_1641:
        /*0038*/ 	.byte	0x04, 0x17
        /*003a*/ 	.short	(.L_1643 - .L_1642)
.L_1642:
        /*003c*/ 	.word	0x00000000
        /*0040*/ 	.short	0x0003
        /*0042*/ 	.short	0x0030
        /*0044*/ 	.byte	0x00, 0xf0, 0x05, 0x00


	//----- nvinfo : EIATTR_KPARAM_INFO
	.align		4
.L_1643:
        /*0048*/ 	.byte	0x04, 0x17
        /*004a*/ 	.short	(.L_1645 - .L_1644)
.L_1644:
        /*004c*/ 	.word	0x00000000
        /*0050*/ 	.short	0x0002
        /*0052*/ 	.short	0x0018
        /*0054*/ 	.byte	0x00, 0xf0, 0x61, 0x00


	//----- nvinfo : EIATTR_KPARAM_INFO
	.align		4
.L_1645:
        /*0058*/ 	.byte	0x04, 0x17
        /*005a*/ 	.short	(.L_1647 - .L_1646)
.L_1646:
        /*005c*/ 	.word	0x00000000
        /*0060*/ 	.short	0x0001
        /*0062*/ 	.short	0x0008
        /*0064*/ 	.byte	0x00, 0xf0, 0x41, 0x00


	//----- nvinfo : EIATTR_KPARAM_INFO
	.align		4
.L_1647:
        /*0068*/ 	.byte	0x04, 0x17
        /*006a*/ 	.short	(.L_1649 - .L_1648)
.L_1648:
        /*006c*/ 	.word	0x00000000
        /*0070*/ 	.short	0x0000
        /*0072*/ 	.short	0x0000
        /*0074*/ 	.byte	0x00, 0xf0, 0x11, 0x00


	//----- nvinfo : EIATTR_SPARSE_MMA_MASK
	.align		4
.L_1649:
        /*0078*/ 	.byte	0x03, 0x50
        /*007a*/ 	.short	0x0000


	//----- nvinfo : EIATTR_MAXREG_COUNT
	.align		4
        /*007c*/ 	.byte	0x03, 0x1b
        /*007e*/ 	.short	0x00ff


	//----- nvinfo : EIATTR_EXTERNS
	.align		4
        /*0080*/ 	.byte	0x04, 0x0f
        /*0082*/ 	.short	(.L_1651 - .L_1650)


	//   ....[0]....
	.align		4
.L_1650:
        /*0084*/ 	.word	index@(__assertfail)


	//----- nvinfo : EIATTR_MERCURY_ISA_VERSION
	.align		4
.L_1651:
        /*0088*/ 	.byte	0x03, 0x5f
        /*008a*/ 	.short	0x0101


	//----- nvinfo : EIATTR_SYSCALL_OFFSETS
	.align		4
        /*008c*/ 	.byte	0x04, 0x46
        /*008e*/ 	.short	(.L_1653 - .L_1652)


	//   ....[0]....
.L_1652:
        /*0090*/ 	.word	0x000010c0


	//   ....[1]....
        /*0094*/ 	.word	0x00002150


	//   ....[2]....
        /*0098*/ 	.word	0x00003260


	//   ....[3]....
        /*009c*/ 	.word	0x000042f0


	//   ....[4]....
        /*00a0*/ 	.word	0x00005410


	//   ....[5]....
        /*00a4*/ 	.word	0x000064b0


	//   ....[6]....
        /*00a8*/ 	.word	0x000075b0


	//   ....[7]....
        /*00ac*/ 	.word	0x00008570


	//   ....[8]....
        /*00b0*/ 	.word	0x00009ad0


	//   ....[9]....
        /*00b4*/ 	.word	0x0000aaf0


	//   ....[10]....
        /*00b8*/ 	.word	0x0000bad0


	//   ....[11]....
        /*00bc*/ 	.word	0x0000cab0


	//----- nvinfo : EIATTR_EXIT_INSTR_OFFSETS
	.align		4
.L_1653:
        /*00c0*/ 	.byte	0x04, 0x1c
        /*00c2*/ 	.short	(.L_1655 - .L_1654)


	//   ....[0]....
.L_1654:
        /*00c4*/ 	.word	0x0000bb90


	//   ....[1]....
        /*00c8*/ 	.word	0x0000bce0


	//   ....[2]....
        /*00cc*/ 	.word	0x0000bd20


	//   ....[3]....
        /*00d0*/ 	.word	0x0000bdc0


	//   ....[4]....
        /*00d4*/ 	.word	0x0000be00


	//   ....[5]....
        /*00d8*/ 	.word	0x0000be40


	//   ....[6]....
        /*00dc*/ 	.word	0x0000bed0


	//   ....[7]....
        /*00e0*/ 	.word	0x0000bef0


	//   ....[8]....
        /*00e4*/ 	.word	0x0000bf90


	//   ....[9]....
        /*00e8*/ 	.word	0x0000bfe0


	//   ....[10]....
        /*00ec*/ 	.word	0x0000c030


	//   ....[11]....
        /*00f0*/ 	.word	0x0000c100


	//   ....[12]....
        /*00f4*/ 	.word	0x0000c160


	//   ....[13]....
        /*00f8*/ 	.word	0x0000c2f0


	//   ....[14]....
        /*00fc*/ 	.word	0x0000c450


	//   ....[15]....
        /*0100*/ 	.word	0x0000c490


	//   ....[16]....
        /*0104*/ 	.word	0x0000c550


	//   ....[17]....
        /*0108*/ 	.word	0x0000c6d0


	//   ....[18]....
        /*010c*/ 	.word	0x0000c850


	//   ....[19]....
        /*0110*/ 	.word	0x0000c9b0


	//   ....[20]....
        /*0114*/ 	.word	0x0000cac0


	//   ....[21]....
        /*0118*/ 	.word	0x0000cb00


	//   ....[22]....
        /*011c*/ 	.word	0x0000cb40


	//----- nvinfo : EIATTR_MAX_THREADS
	.align		4
.L_1655:
        /*0120*/ 	.byte	0x04, 0x05
        /*0122*/ 	.short	(.L_1657 - .L_1656)
.L_1656:
        /*0124*/ 	.word	0x00000080
        /*0128*/ 	.word	0x00000001
        /*012c*/ 	.word	0x00000001


	//----- nvinfo : EIATTR_CRS_STACK_SIZE
	.align		4
.L_1657:
        /*0130*/ 	.byte	0x04, 0x1e
        /*0132*/ 	.short	(.L_1659 - .L_1658)
.L_1658:
        /*0134*/ 	.word	0x00000000


	//----- nvinfo : EIATTR_CBANK_PARAM_SIZE
	.align		4
.L_1659:
        /*0138*/ 	.byte	0x03, 0x19
        /*013a*/ 	.short	0x0048


	//----- nvinfo : EIATTR_PARAM_CBANK
	.align		4
        /*013c*/ 	.byte	0x04, 0x0a
        /*013e*/ 	.short	(.L_1661 - .L_1660)
	.align		4
.L_1660:
        /*0140*/ 	.word	index@(.nv.constant0._ZN2at6native27unrolled_elementwise_kernelIZZZNS0_26logit_backward_kernel_cudaERNS_18TensorIteratorBaseERKN3c106ScalarEENKUlvE_clEvENKUlvE1_clEvEUlNS4_4HalfESA_E0_St5arrayIPcLm3EELi4E23TrivialOffsetCalculatorILi2EjESF_ILi1EjENS0_6memory12LoadWithCastILi2EEENSI_13StoreWithCastILi1EEEEEviT_T0_T2_T3_T4_T5_)
        /*0144*/ 	.short	0x0210
        /*0146*/ 	.short	0x0048


	//----- nvinfo : EIATTR_SW_WAR
	.align		4
.L_1661:
        /*0148*/ 	.byte	0x04, 0x36
        /*014a*/ 	.short	(.L_1663 - .L_1662)
.L_1662:
        /*014c*/ 	.word	0x00000008
.L_1663:


//--------------------- .nv.info._ZN2at6native18elementwise_kernelILi128ELi4EZNS0_22gpu_kernel_impl_nocastIZZZNS0_26logit_backward_kernel_cudaERNS_18TensorIteratorBaseERKN3c106ScalarEENKUlvE_clEvENKUlvE1_clEvEUlNS5_4HalfESB_E0_EEvS4_RKT_EUliE_EEviT1_ --------------------------
	.section	.nv.info._ZN2at6native18elementwise_kernelILi128ELi4EZNS0_22gpu_kernel_impl_nocastIZZZNS0_26logit_backward_kernel_cudaERNS_18TensorIteratorBaseERKN3c106ScalarEENKUlvE_clEvENKUlvE1_clEvEUlNS5_4HalfESB_E0_EEvS4_RKT_EUliE_EEviT1_,"",@"SHT_CUDA_INFO"
	.sectionflags	@""
	.align	4


	//----- nvinfo : EIATTR_CUDA_API_VERSION
	.align		4
        /*0000*/ 	.byte	0x04, 0x37
        /*0002*/ 	.short	(.L_1665 - .L_1664)
.L_1664:
        /*0004*/ 	.word	0x00000082


	//----- nvinfo : EIATTR_KPARAM_INFO
	.align		4
.L_1665:
        /*0008*/ 	.byte	0x04, 0x17
        /*000a*/ 	.short	(.L_1667 - .L_1666)
.L_1666:
        /*000c*/ 	.word	0x00000000
        /*0010*/ 	.short	0x0001
        /*0012*/ 	.short	0x0008
        /*0014*/ 	.byte	0x00, 0xf0, 0x41, 0x0a


	//----- nvinfo : EIATTR_KPARAM_INFO
	.align		4
.L_1667:
        /*0018*/ 	.byte	0x04, 0x17
        /*001a*/ 	.short	(.L_1669 - .L_1668)
.L_1668:
        /*001c*/ 	.word	0x00000000
        /*0020*/ 	.short	0x0000
        /*0022*/ 	.short	0x0000
        /*0024*/ 	.byte	0x00, 0xf0, 0x11, 0x00


	//----- nvinfo : EIATTR_SPARSE_MMA_MASK
	.align		4
.L_1669:
        /*0028*/ 	.byte	0x03, 0x50
        /*002a*/ 	.short	0x0000


	//----- nvinfo : EIATTR_MAXREG_COUNT
	.align		4
        /*002c*/ 	.byte	0x03, 0x1b
        /*002e*/ 	.short	0x0080


	//----- nvinfo : EIATTR_MERCURY_ISA_VERSION
	.align		4
        /*0030*/ 	.byte	0x03, 0x5f
        /*0032*/ 	.short	0x0101


	//----- nvinfo : EIATTR_EXIT_INSTR_OFFSETS
	.align		4
        /*0034*/ 	.byte	0x04, 0x1c
        /*0036*/ 	.short	(.L_1671 - .L_1670)


	//   ....[0]....
.L_1670:
        /*0038*/ 	.word	0x000047f0


	//   ....[1]....
        /*003c*/ 	.word	0x00005f90


	//----- nvinfo : EIATTR_MAX_THREADS
	.align		4
.L_1671:
        /*0040*/ 	.byte	0x04, 0x05
        /*0042*/ 	.short	(.L_1673 - .L_1672)
.L_1672:
        /*0044*/ 	.word	0x00000080
        /*0048*/ 	.word	0x00000001
        /*004c*/ 	.word	0x00000001


	//----- nvinfo : EIATTR_CRS_STACK_SIZE
	.align		4
.L_1673:
        /*0050*/ 	.byte	0x04, 0x1e
        /*0052*/ 	.short	(.L_1675 - .L_1674)
.L_1674:
        /*0054*/ 	.word	0x00000000


	//----- nvinfo : EIATTR_CBANK_PARAM_SIZE
	.align		4
.L_1675:
        /*0058*/ 	.byte	0x03, 0x19
        /*005a*/ 	.short	0x0298


	//----- nvinfo : EIATTR_PARAM_CBANK
	.align		4
        /*005c*/ 	.byte	0x04, 0x0a
        /*005e*/ 	.short	(.L_1677 - .L_1676)
	.align		4
.L_1676:
        /*0060*/ 	.word	index@(.nv.constant0._ZN2at6native18elementwise_kernelILi128ELi4EZNS0_22gpu_kernel_impl_nocastIZZZNS0_26logit_backward_kernel_cudaERNS_18TensorIteratorBaseERKN3c106ScalarEENKUlvE_clEvENKUlvE1_clEvEUlNS5_4HalfESB_E0_EEvS4_RKT_EUliE_EEviT1_)
        /*0064*/ 	.short	0x0210
        /*0066*/ 	.short	0x0298


	//----- nvinfo : EIATTR_SW_WAR
	.align		4
.L_1677:
        /*0068*/ 	.byte	0x04, 0x36
        /*006a*/ 	.short	(.L_1679 - .L_1678)
.L_1678:
        /*006c*/ 	.word	0x00000008
.L_1679:


//--------------------- .nv.info._ZN2at6native27unrolled_elementwise_kernelIZZZNS0_26logit_backward_kernel_cudaERNS_18TensorIteratorBaseERKN3c106ScalarEENKUlvE_clEvENKUlvE1_clEvEUlNS4_4HalfESA_E0_St5arrayIPcLm3EELi4E23TrivialOffsetCalculatorILi2EjESF_ILi1EjENS0_6memory15LoadWithoutCastENSI_16StoreWithoutCastEEEviT_T0_T2_T3_T4_T5_ --------------------------
	.section	.nv.info._ZN2at6native27unrolled_elementwise_kernelIZZZNS0_26logit_backward_kernel_cudaERNS_18TensorIteratorBaseERKN3c106ScalarEENKUlvE_clEvENKUlvE1_clEvEUlNS4_4HalfESA_E0_St5arrayIPcLm3EELi4E23TrivialOffsetCalculatorILi2EjESF_ILi1EjENS0_6memory15LoadWithoutCastENSI_16StoreWithoutCastEEEviT_T0_T2_T3_T4_T5_,"",@"SHT_CUDA_INFO"
	.sectionflags	@""
	.align	4


	//----- nvinfo : EIATTR_CUDA_API_VERSION
	.align		4
        /*0000*/ 	.byte	0x04, 0x37
        /*0002*/ 	.short	(.L_1681 - .L_1680)
.L_1680:
        /*0004*/ 	.word	0x00000082


	//----- nvinfo : EIATTR_KPARAM_INFO
	.align		4
.L_1681:
        /*0008*/ 	.byte	0x04, 0x17
        /*000a*/ 	.short	(.L_1683 - .L_1682)
.L_1682:
        /*000c*/ 	.word	0x00000000
        /*0010*/ 	.short	0x0006
        /*0012*/ 	.short	0x0033
        /*0014*/ 	.byte	0x00, 0xf0, 0x05, 0x00


	//----- nvinfo : EIATTR_KPARAM_INFO
	.align		4
.L_1683:
        /*0018*/ 	.byte	0x04, 0x17
        /*001a*/ 	.short	(.L_1685 - .L_1684)
.L_1684:
        /*001c*/ 	.word	0x00000000
        /*0020*/ 	.short	0x0005
        /*0022*/ 	.short	0x0032
        /*0024*/ 	.byte	0x00, 0xf0, 0x05, 0x00


	//----- nvinfo : EIATTR_KPARAM_INFO
	.align		4
.L_1685:
        /*0028*/ 	.byte	0x04, 0x17
        /*002a*/ 	.short	(.L_1687 - .L_1686)
.L_1686:
        /*002c*/ 	.word	0x00000000
        /*0030*/ 	.short	0x0004
        /*0032*/ 	.short	0x0031
        /*0034*/ 	.byte	0x00, 0xf0, 0x05, 0x00


	//----- nvinfo : EIATTR_KPARAM_INFO
	.align		4
.L_1687:
        /*0038*/ 	.byte	0x04, 0x17
        /*003a*/ 	.short	(.L_1689 - .L_1688)
.L_1688:
        /*003c*/ 	.word	0x00000000
        /*0040*/ 	.short	0x0003
        /*0042*/ 	.short	0x0030
        /*0044*/ 	.byte	0x00, 0xf0, 0x05, 0x00


	//----- nvinfo : EIATTR_KPARAM_INFO
	.align		4
.L_1689:
        /*0048*/ 	.byte	0x04, 0x17
        /*004a*/ 	.short	(.L_1691 - .L_1690)
.L_1690:
        /*004c*/ 	.word	0x00000000
        /*0050*/ 	.short	0x0002
        /*0052*/ 	.short	0x0018
        /*0054*/ 	.byte	0x00, 0xf0, 0x61, 0x00


	//----- nvinfo : EIATTR_KPARAM_INFO
	.align		4
.L_1691:
        /*0058*/ 	.byte	0x04, 0x17
        /*005a*/ 	.short	(.L_1693 - .L_1692)
.L_1692:
        /*005c*/ 	.word	0x00000000
        /*0060*/ 	.short	0x0001
        /*0062*/ 	.short	0x0008
        /*0064*/ 	.byte	0x00, 0xf0, 0x41, 0x00


	//----- nvinfo : EIATTR_KPARAM_INFO
	.align		4
.L_1693:
        /*0068*/ 	.byte	0x04, 0x17
        /*006a*/ 	.short	(.L_1695 - .L_1694)
.L_1694:
        /*006c*/ 	.word	0x00000000
        /*0070*/ 	.short	0x0000
        /*0072*/ 	.short	0x0000
        /*0074*/ 	.byte	0x00, 0xf0, 0x11, 0x00


	//----- nvinfo : EIATTR_SPARSE_MMA_MASK
	.align		4
.L_1695:
        /*0078*/ 	.byte	0x03, 0x50
        /*007a*/ 	.short	0x0000


	//----- nvinfo : EIATTR_MAXREG_COUNT
	.align		4
        /*007c*/ 	.byte	0x03, 0x1b
        /*007e*/ 	.short	0x00ff


	//----- nvinfo : EIATTR_MERCURY_ISA_VERSION
	.align		4
        /*0080*/ 	.byte	0x03, 0x5f
        /*0082*/ 	.short	0x0101


	//----- nvinfo : EIATTR_EXIT_INSTR_OFFSETS
	.align		4
        /*0084*/ 	.byte	0x04, 0x1c
        /*0086*/ 	.short	(.L_1697 - .L_1696)


	//   ....[0]....
.L_1696:
        /*0088*/ 	.word	0x00000880


	//   ....[1]....
        /*008c*/ 	.word	0x000008d0


	//----- nvinfo : EIATTR_MAX_THREADS
	.align		4
.L_1697:
        /*0090*/ 	.byte	0x04, 0x05
        /*0092*/ 	.short	(.L_1699 - .L_1698)
.L_1698:
        /*0094*/ 	.word	0x00000080
        /*0098*/ 	.word	0x00000001
        /*009c*/ 	.word	0x00000001


	//----- nvinfo : EIATTR_CRS_STACK_SIZE
	.align		4
.L_1699:
        /*00a0*/ 	.byte	0x04, 0x1e
        /*00a2*/ 	.short	(.L_1701 - .L_1700)
.L_1700:
        /*00a4*/ 	.word	0x00000000


	//----- nvinfo : EIATTR_CBANK_PARAM_SIZE
	.align		4
.L_1701:
        /*00a8*/ 	.byte	0x03, 0x19
        /*00aa*/ 	.short	0x0034


	//----- nvinfo : EIATTR_PARAM_CBANK
	.align		4
        /*00ac*/ 	.byte	0x04, 0x0a
        /*00ae*/ 	.short	(.L_1703 - .L_1702)
	.align		4
.L_1702:
        /*00b0*/ 	.word	index@(.nv.constant0._ZN2at6native27unrolled_elementwise_kernelIZZZNS0_26logit_backward_kernel_cudaERNS_18TensorIteratorBaseERKN3c106ScalarEENKUlvE_clEvENKUlvE1_clEvEUlNS4_4HalfESA_E0_St5arrayIPcLm3EELi4E23TrivialOffsetCalculatorILi2EjESF_ILi1EjENS0_6memory15LoadWithoutCastENSI_16StoreWithoutCastEEEviT_T0_T2_T3_T4_T5_)
        /*00b4*/ 	.short	0x0210
        /*00b6*/ 	.short	0x0034


	//----- nvinfo : EIATTR_SW_WAR
	.align		4
.L_1703:
        /*00b8*/ 	.byte	0x04, 0x36
        /*00ba*/ 	.short	(.L_1705 - .L_1704)
.L_1704:
        /*00bc*/ 	.word	0x00000008
.L_1705:


//--------------------- .nv.info._ZN2at6native29vectorized_elementwise_kernelILi2EZZZNS0_26logit_backward_kernel_cudaERNS_18TensorIteratorBaseERKN3c106ScalarEENKUlvE_clEvENKUlvE1_clEvEUlNS4_4HalfESA_E0_St5arrayIPcLm3EEEEviT0_T1_ --------------------------
	.section	.nv.info._ZN2at6native29vectorized_elementwise_kernelILi2EZZZNS0_26logit_backward_kernel_cudaERNS_18TensorIteratorBaseERKN3c106ScalarEENKUlvE_clEvENKUlvE1_clEvEUlNS4_4HalfESA_E0_St5arrayIPcLm3EEEEviT0_T1_,"",@"SHT_CUDA_INFO"
	.sectionflags	@""
	.align	4


	//----- nvinfo : EIATTR_CUDA_API_VERSION
	.align		4
        /*0000*/ 	.byte	0x04, 0x37
        /*0002*/ 	.short	(.L_1707 - .L_1706)
.L_1706:
        /*0004*/ 	.word	0x00000082


	//----- nvinfo : EIATTR_KPARAM_INFO
	.align		4
.L_1707:
        /*0008*/ 	.byte	0x04, 0x17
        /*000a*/ 	.short	(.L_1709 - .L_1708)
.L_1708:
        /*000c*/ 	.word	0x00000000
        /*0010*/ 	.short	0x0002
        /*0012*/ 	.short	0x0018
        /*0014*/ 	.byte	0x00, 0xf0, 0x61, 0x00


	//----- nvinfo : EIATTR_KPARAM_INFO
	.align		4
.L_1709:
        /*0018*/ 	.byte	0x04, 0x17
        /*001a*/ 	.short	(.L_1711 - .L_1710)
.L_1710:
        /*001c*/ 	.word	0x00000000
        /*0020*/ 	.short	0x0001
        /*0022*/ 	.short	0x0008
        /*0024*/ 	.byte	0x00, 0xf0, 0x41, 0x00


	//----- nvinfo : EIATTR_KPARAM_INFO
	.align		4
.L_1711:
        /*0028*/ 	.byte	0x04, 0x17
        /*002a*/ 	.short	(.L_1713 - .L_1712)
.L_1712:
        /*002c*/ 	.word	0x00000000
        /*0030*/ 	.short	0x0000
        /*0032*/ 	.short	0x0000
        /*0034*/ 	.byte	0x00, 0xf0, 0x11, 0x00


	//----- nvinfo : EIATTR_SPARSE_MMA_MASK
	.align		4
.L_1713:
        /*0038*/ 	.byte	0x03, 0x50
        /*003a*/ 	.short	0x0000


	//----- nvinfo : EIATTR_MAXREG_COUNT
	.align		4
        /*003c*/ 	.byte	0x03, 0x1b
        /*003e*/ 	.short	0x00ff


	//----- nvinfo : EIATTR_MERCURY_ISA_VERSION
	.align		4
        /*0040*/ 	.byte	0x03, 0x5f
        /*0042*/ 	.short	0x0101


	//----- nvinfo : EIATTR_EXIT_INSTR_OFFSETS
	.align		4
        /*0044*/ 	.byte	0x04, 0x1c
        /*0046*/ 	.short	(.L_1715 - .L_1714)


	//   ....[0]....
.L_1714:
        /*0048*/ 	.word	0x00000750


	//   ....[1]....
        /*004c*/ 	.word	0x000018a0


	//   ....[2]....
        /*0050*/ 	.word	0x000018f0


	//----- nvinfo : EIATTR_MAX_THREADS
	.align		4
.L_1715:
        /*0054*/ 	.byte	0x04, 0x05
        /*0056*/ 	.short	(.L_1717 - .L_1716)
.L_1716:
        /*0058*/ 	.word	0x00000080
        /*005c*/ 	.word	0x00000001
        /*0060*/ 	.word	0x00000001


	//----- nvinfo : EIATTR_CRS_STACK_SIZE
	.align		4
.L_1717:
        /*0064*/ 	.byte	0x04, 0x1e
        /*0066*/ 	.short	(.L_1719 - .L_1718)
.L_1718:
        /*0068*/ 	.word	0x00000000


	//----- nvinfo : EIATTR_CBANK_PARAM_SIZE
	.align		4
.L_1719:
        /*006c*/ 	.byte	0x03, 0x19
        /*006e*/ 	.short	0x0030


	//----- nvinfo : EIATTR_PARAM_CBANK
	.align		4
        /*0070*/ 	.byte	0x04, 0x0a
        /*0072*/ 	.short	(.L_1721 - .L_1720)
	.align		4
.L_1720:
        /*0074*/ 	.word	index@(.nv.constant0._ZN2at6native29vectorized_elementwise_kernelILi2EZZZNS0_26logit_backward_kernel_cudaERNS_18TensorIteratorBaseERKN3c106ScalarEENKUlvE_clEvENKUlvE1_clEvEUlNS4_4HalfESA_E0_St5arrayIPcLm3EEEEviT0_T1_)
        /*0078*/ 	.short	0x0210
        /*007a*/ 	.short	0x0030


	//----- nvinfo : EIATTR_SW_WAR
	.align		4
.L_1721:
        /*007c*/ 	.byte	0x04, 0x36
        /*007e*/ 	.short	(.L_1723 - .L_1722)
.L_1722:
        /*0080*/ 	.word	0x00000008
.L_1723:


//--------------------- .nv.info._ZN2at6native29vectorized_elementwise_kernelILi4EZZZNS0_26logit_backward_kernel_cudaERNS_18TensorIteratorBaseERKN3c106ScalarEENKUlvE_clEvENKUlvE1_clEvEUlNS4_4HalfESA_E0_St5arrayIPcLm3EEEEviT0_T1_ --------------------------
	.section	.nv.info._ZN2at6native29vectorized_elementwise_kernelILi4EZZZNS0_26logit_backward_kernel_cudaERNS_18TensorIteratorBaseERKN3c106ScalarEENKUlvE_clEvENKUlvE1_clEvEUlNS4_4HalfESA_E0_St5arrayIPcLm3EEEEviT0_T1_,"",@"SHT_CUDA_INFO"
	.sectionflags	@""
	.align	4


	//----- nvinfo : EIATTR_CUDA_API_VERSION
	.align		4
        /*0000*/ 	.byte	0x04, 0x37
        /*0002*/ 	.short	(.L_1725 - .L_1724)
.L_1724:
        /*0004*/ 	.word	0x00000082


	//----- nvinfo : EIATTR_KPARAM_INFO
	.align		4
.L_1725:
        /*0008*/ 	.byte	0x04, 0x17
        /*000a*/ 	.short	(.L_1727 - .L_1726)
.L_1726:
        /*000c*/ 	.word	0x00000000
        /*0010*/ 	.short	0x0002
        /*0012*/ 	.short	0x0018
        /*0014*/ 	.byte	0x00, 0xf0, 0x61, 0x00


	//----- nvinfo : EIATTR_KPARAM_INFO
	.align		4
.L_1727:
        /*0018*/ 	.byte	0x04, 0x17
        /*001a*/ 	.short	(.L_1729 - .L_1728)
.L_1728:
        /*001c*/ 	.word	0x00000000
        /*0020*/ 	.short	0x0001
        /*0022*/ 	.short	0x0008
        /*0024*/ 	.byte	0x00, 0xf0, 0x41, 0x00


	//----- nvinfo : EIATTR_KPARAM_INFO
	.align		4
.L_1729:
        /*0028*/ 	.byte	0x04, 0x17
        /*002a*/ 	.short	(.L_1731 - .L_1730)
.L_1730:
        /*002c*/ 	.word	0x00000000
        /*0030*/ 	.short	0x0000
        /*0032*/ 	.short	0x0000
        /*0034*/ 	.byte	0x00, 0xf0, 0x11, 0x00


	//----- nvinfo : EIATTR_SPARSE_MMA_MASK
	.align		4
.L_1731:
        /*0038*/ 	.byte	0x03, 0x50
        /*003a*/ 	.short	0x0000


	//----- nvinfo : EIATTR_MAXREG_COUNT
	.align		4
        /*003c*/ 	.byte	0x03, 0x1b
        /*003e*/ 	.short	0x00ff


	//----- nvinfo : EIATTR_MERCURY_ISA_VERSION
	.align		4
        /*0040*/ 	.byte	0x03, 0x5f
        /*0042*/ 	.short	0x0101


	//----- nvinfo : EIATTR_EXIT_INSTR_OFFSETS
	.align		4
        /*0044*/ 	.byte	0x04, 0x1c
        /*0046*/ 	.short	(.L_1733 - .L_1732)


	//   ....[0]....
.L_1732:
        /*0048*/ 	.word	0x000006d0


	//   ....[1]....
        /*004c*/ 	.word	0x00001820


	//   ....[2]....
        /*0050*/ 	.word	0x00001870


	//----- nvinfo : EIATTR_MAX_THREADS
	.align		4
.L_1733:
        /*0054*/ 	.byte	0x04, 0x05
        /*0056*/ 	.short	(.L_1735 - .L_1734)
.L_1734:
        /*0058*/ 	.word	0x00000080
        /*005c*/ 	.word	0x00000001
        /*0060*/ 	.word	0x00000001


	//----- nvinfo : EIATTR_CRS_STACK_SIZE
	.align		4
.L_1735:
        /*0064*/ 	.byte	0x04, 0x1e
        /*0066*/ 	.short	(.L_1737 - .L_1736)
.L_1736:
        /*0068*/ 	.word	0x00000000


	//----- nvinfo : EIATTR_CBANK_PARAM_SIZE
	.align		4
.L_1737:
        /*006c*/ 	.byte	0x03, 0x19
        /*006e*/ 	.short	0x0030


	//----- nvinfo : EIATTR_PARAM_CBANK
	.align		4
        /*0070*/ 	.byte	0x04, 0x0a
        /*0072*/ 	.short	(.L_1739 - .L_1738)
	.align		4
.L_1738:
        /*0074*/ 	.word	index@(.nv.constant0._ZN2at6native29vectorized_elementwise_kernelILi4EZZZNS0_26logit_backward_kernel_cudaERNS_18TensorIteratorBaseERKN3c106ScalarEENKUlvE_clEvENKUlvE1_clEvEUlNS4_4HalfESA_E0_St5arrayIPcLm3EEEEviT0_T1_)
        /*0078*/ 	.short	0x0210
        /*007a*/ 	.short	0x0030


	//----- nvinfo : EIATTR_SW_WAR
	.align		4
.L_1739:
        /*007c*/ 	.byte	0x04, 0x36
        /*007e*/ 	.short	(.L_1741 - .L_1740)
.L_1740:
        /*0080*/ 	.word	0x00000008
.L_1741:


//--------------------- .nv.info._ZN2at6native29vectorized_elementwise_kernelILi8EZZZNS0_26logit_backward_kernel_cudaERNS_18TensorIteratorBaseERKN3c106ScalarEENKUlvE_clEvENKUlvE1_clEvEUlNS4_4HalfESA_E0_St5arrayIPcLm3EEEEviT0_T1_ --------------------------
	.section	.nv.info._ZN2at6native29vectorized_elementwise_kernelILi8EZZZNS0_26logit_backward_kernel_cudaERNS_18TensorIteratorBaseERKN3c106ScalarEENKUlvE_clEvENKUlvE1_clEvEUlNS4_4HalfESA_E0_St5arrayIPcLm3EEEEviT0_T1_,"",@"SHT_CUDA_INFO"
	.sectionflags	@""
	.align	4


	//----- nvinfo : EIATTR_CUDA_API_VERSION
	.align		4
        /*0000*/ 	.byte	0x04, 0x37
        /*0002*/ 	.short	(.L_1743 - .L_1742)
.L_1742:
        /*0004*/ 	.word	0x00000082


	//----- nvinfo : EIATTR_KPARAM_INFO
	.align		4
.L_1743:
        /*0008*/ 	.byte	0x04, 0x17
        /*000a*/ 	.short	(.L_1745 - .L_1744)
.L_1744:
        /*000c*/ 	.word	0x00000000
        /*0010*/ 	.short	0x0002
        /*0012*/ 	.short	0x0018
        /*0014*/ 	.byte	0x00, 0xf0, 0x61, 0x00


	//----- nvinfo : EIATTR_KPARAM_INFO
	.align		4
.L_1745:
        /*0018*/ 	.byte	0x04, 0x17
        /*001a*/ 	.short	(.L_1747 - .L_1746)
.L_1746:
        /*001c*/ 	.word	0x00000000
        /*0020*/ 	.short	0x0001
        /*0022*/ 	.short	0x0008
        /*0024*/ 	.byte	0x00, 0xf0, 0x41, 0x00


	//----- nvinfo : EIATTR_KPARAM_INFO
	.align		4
.L_1747:
        /*0028*/ 	.byte	0x04, 0x17
        /*002a*/ 	.short	(.L_1749 - .L_1748)
.L_1748:
        /*002c*/ 	.word	0x00000000
        /*0030*/ 	.short	0x0000
        /*0032*/ 	.short	0x0000
        /*0034*/ 	.byte	0x00, 0xf0, 0x11, 0x00


	//----- nvinfo : EIATTR_SPARSE_MMA_MASK
	.align		4
.L_1749:
        /*0038*/ 	.byte	0x03, 0x50
        /*003a*/ 	.short	0x0000


	//----- nvinfo : EIATTR_MAXREG_COUNT
	.align		4
        /*003c*/ 	.byte	0x03, 0x1b
        /*003e*/ 	.short	0x00ff


	//----- nvinfo : EIATTR_MERCURY_ISA_VERSION
	.align		4
        /*0040*/ 	.byte	0x03, 0x5f
        /*0042*/ 	.short	0x0101


	//----- nvinfo : EIATTR_EXIT_INSTR_OFFSETS
	.align		4
        /*0044*/ 	.byte	0x04, 0x1c
        /*0046*/ 	.short	(.L_1751 - .L_1750)


	//   ....[0]....
.L_1750:
        /*0048*/ 	.word	0x000006b0


	//   ....[1]....
        /*004c*/ 	.word	0x00001800


	//   ....[2]....
        /*0050*/ 	.word	0x00001850


	//----- nvinfo : EIATTR_MAX_THREADS
	.align		4
.L_1751:
        /*0054*/ 	.byte	0x04, 0x05
        /*0056*/ 	.short	(.L_1753 - .L_1752)
.L_1752:
        /*0058*/ 	.word	0x00000080
        /*005c*/ 	.word	0x00000001
        /*0060*/ 	.word	0x00000001


	//----- nvinfo : EIATTR_CRS_STACK_SIZE
	.align		4
.L_1753:
        /*0064*/ 	.byte	0x04, 0x1e
        /*0066*/ 	.short	(.L_1755 - .L_1754)
.L_1754:
        /*0068*/ 	.word	0x00000000


	//----- nvinfo : EIATTR_CBANK_PARAM_SIZE
	.align		4
.L_1755:
        /*006c*/ 	.byte	0x03, 0x19
        /*006e*/ 	.short	0x0030


	//----- nvinfo : EIATTR_PARAM_CBANK
	.align		4
        /*0070*/ 	.byte	0x04, 0x0a
        /*0072*/ 	.short	(.L_1757 - .L_1756)
	.align		4
.L_1756:
        /*0074*/ 	.word	index@(.nv.constant0._ZN2at6native29vectorized_elementwise_kernelILi8EZZZNS0_26logit_backward_kernel_cudaERNS_18TensorIteratorBaseERKN3c106ScalarEENKUlvE_clEvENKUlvE1_clEvEUlNS4_4HalfESA_E0_St5arrayIPcLm3EEEEviT0_T1_)
        /*0078*/ 	.short	0x0210
        /*007a*/ 	.short	0x0030


	//----- nvinfo : EIATTR_SW_WAR
	.align		4
.L_1757:
        /*007c*/ 	.byte	0x04, 0x36
        /*007e*/ 	.short	(.L_1759 - .L_1758)
.L_1758:
        /*0080*/ 	.word	0x00000008
.L_1759:


//--------------------- .nv.info._ZN2at6native18elementwise_kernelILi128ELi4EZNS0_15gpu_kernel_implIZZZNS0_26logit_backward_kernel_cudaERNS_18TensorIteratorBaseERKN3c106ScalarEENKUlvE_clEvENKUlvE1_clEvEUlNS5_4HalfESB_E_EEvS4_RKT_EUliE_EEviT1_ --------------------------
	.section	.nv.info._ZN2at6native18elementwise_kernelILi128ELi4EZNS0_15gpu_kernel_implIZZZNS0_26logit_backward_kernel_cudaERNS_18TensorIteratorBaseERKN3c106ScalarEENKUlvE_clEvENKUlvE1_clEvEUlNS5_4HalfESB_E_EEvS4_RKT_EUliE_EEviT1_,"",@"SHT_CUDA_INFO"
	.sectionflags	@""
	.align	4


	//----- nvinfo : EIATTR_CUDA_API_VERSION
	.align		4
        /*0000*/ 	.byte	0x04, 0x37
        /*0002*/ 	.short	(.L_1761 - .L_1760)
.L_1760:
        /*0004*/ 	.word	0x00000082


	//----- nvinfo : EIATTR_KPARAM_INFO
	.align		4
.L_1761:
        /*0008*/ 	.byte	0x04, 0x17
        /*000a*/ 	.short	(.L_1763 - .L_1762)
.L_1762:
        /*000c*/ 	.word	0x00000000
        /*0010*/ 	.short	0x0001
        /*0012*/ 	.short	0x0008
        /*0014*/ 	.byte	0x00, 0xf0, 0x21, 0x0a


	//----- nvinfo : EIATTR_KPARAM_INFO
	.align		4
.L_1763:
        /*0018*/ 	.byte	0x04, 0x17
        /*001a*/ 	.short	(.L_1765 - .L_1764)
.L_1764:
        /*001c*/ 	.word	0x00000000
        /*0020*/ 	.short	0x0000
        /*0022*/ 	.short	0x0000
        /*0024*/ 	.byte	0x00, 0xf0, 0x11, 0x00


	//----- nvinfo : EIATTR_SPARSE_MMA_MASK
	.align		4
.L_1765:
        /*0028*/ 	.byte	0x03, 0x50
        /*002a*/ 	.short	0x0000


	//----- nvinfo : EIATTR_MAXREG_COUNT
	.align		4
        /*002c*/ 	.byte	0x03, 0x1b
        /*002e*/ 	.short	0x0080


	//----- nvinfo : EIATTR_EXTERNS
	.align		4
        /*0030*/ 	.byte	0x04, 0x0f
        /*0032*/ 	.short	(.L_1767 - .L_1766)


	//   ....[0]....
	.align		4
.L_1766:
        /*0034*/ 	.word	index@(__assertfail)


	//----- nvinfo : EIATTR_MERCURY_ISA_VERSION
	.align		4
.L_1767:
        /*0038*/ 	.byte	0x03, 0x5f
        /*003a*/ 	.short	0x0101


	//----- nvinfo : EIATTR_SYSCALL_OFFSETS
	.align		4
        /*003c*/ 	.byte	0x04, 0x46
        /*003e*/ 	.short	(.L_1769 - .L_1768)


	//   ....[0]....
.L_1768:
        /*0040*/ 	.word	0x000026c0


	//   ....[1]....
        /*0044*/ 	.word	0x00003670


	//   ....[2]....
        /*0048*/ 	.word	0x00004680


	//   ....[3]....
        /*004c*/ 	.word	0x00006d90


	//   ....[4]....
        /*0050*/ 	.word	0x00007d40


	//   ....[5]....
        /*0054*/ 	.word	0x00008d50


	//   ....[6]....
        /*0058*/ 	.word	0x0000b450


	//   ....[7]....
        /*005c*/ 	.word	0x0000c400


	//   ....[8]....
        /*0060*/ 	.word	0x0000d410


	//   ....[9]....
        /*0064*/ 	.word	0x0000fb00


	//   ....[10]....
        /*0068*/ 	.word	0x00010ab0


	//   ....[11]....
        /*006c*/ 	.word	0x00011ac0


	//----- nvinfo : EIATTR_EXIT_INSTR_OFFSETS
	.align		4
.L_1769:
        /*0070*/ 	.byte	0x04, 0x1c
        /*0072*/ 	.short	(.L_1771 - .L_1770)


	//   ....[0]....
.L_1770:
        /*0074*/ 	.word	0x0000d4e0


	//   ....[1]....
        /*0078*/ 	.word	0x00010cf0


	//   ....[2]....
        /*007c*/ 	.word	0x00010d30


	//   ....[3]....
        /*0080*/ 	.word	0x00010dd0


	//   ....[4]....
        /*0084*/ 	.word	0x00010e10


	//   ....[5]....
        /*0088*/ 	.word	0x00010e50


	//   ....[6]....
        /*008c*/ 	.word	0x00010ee0


	//   ....[7]....
        /*0090*/ 	.word	0x00010f00


	//   ....[8]....
        /*0094*/ 	.word	0x00010fa0


	//   ....[9]....
        /*0098*/ 	.word	0x00010ff0


	//   ....[10]....
        /*009c*/ 	.word	0x00011040


	//   ....[11]....
        /*00a0*/ 	.word	0x00011110


	//   ....[12]....
        /*00a4*/ 	.word	0x00011170


	//   ....[13]....
        /*00a8*/ 	.word	0x00011300


	//   ....[14]....
        /*00ac*/ 	.word	0x00011460


	//   ....[15]....
        /*00b0*/ 	.word	0x000114a0


	//   ....[16]....
        /*00b4*/ 	.word	0x00011560


	//   ....[17]....
        /*00b8*/ 	.word	0x000116e0


	//   ....[18]....
        /*00bc*/ 	.word	0x00011860


	//   ....[19]....
        /*00c0*/ 	.word	0x000119c0


	//   ....[20]....
        /*00c4*/ 	.word	0x00011ad0


	//   ....[21]....
        /*00c8*/ 	.word	0x00011b10


	//   ....[22]....
        /*00cc*/ 	.word	0x00011b50


	//----- nvinfo : EIATTR_MAX_THREADS
	.align		4
.L_1771:
        /*00d0*/ 	.byte	0x04, 0x05
        /*00d2*/ 	.short	(.L_1773 - .L_1772)
.L_1772:
        /*00d4*/ 	.word	0x00000080
        /*00d8*/ 	.word	0x00000001
        /*00dc*/ 	.word	0x00000001


	//----- nvinfo : EIATTR_CRS_STACK_SIZE
	.align		4
.L_1773:
        /*00e0*/ 	.byte	0x04, 0x1e
        /*00e2*/ 	.short	(.L_1775 - .L_1774)
.L_1774:
        /*00e4*/ 	.word	0x00000000


	//----- nvinfo : EIATTR_CBANK_PARAM_SIZE
	.align		4
.L_1775:
        /*00e8*/ 	.byte	0x03, 0x19
        /*00ea*/ 	.short	0x0290


	//----- nvinfo : EIATTR_PARAM_CBANK
	.align		4
        /*00ec*/ 	.byte	0x04, 0x0a
        /*00ee*/ 	.short	(.L_1777 - .L_1776)
	.align		4
.L_1776:
        /*00f0*/ 	.word	index@(.nv.constant0._ZN2at6native18elementwise_kernelILi128ELi4EZNS0_15gpu_kernel_implIZZZNS0_26logit_backward_kernel_cudaERNS_18TensorIteratorBaseERKN3c106ScalarEENKUlvE_clEvENKUlvE1_clEvEUlNS5_4HalfESB_E_EEvS4_RKT_EUliE_EEviT1_)
        /*00f4*/ 	.short	0x0210
        /*00f6*/ 	.short	0x0290


	//----- nvinfo : EIATTR_SW_WAR
	.align		4
.L_1777:
        /*00f8*/ 	.byte	0x04, 0x36
        /*00fa*/ 	.short	(.L_1779 - .L_1778)
.L_1778:
        /*00fc*/ 	.word	0x00000008
.L_1779:


//--------------------- .nv.info._ZN2at6native27unrolled_elementwise_kernelIZZZNS0_26logit_backward_kernel_cudaERNS_18TensorIteratorBaseERKN3c106ScalarEENKUlvE_clEvENKUlvE1_clEvEUlNS4_4HalfESA_E_St5arrayIPcLm3EELi4E23TrivialOffsetCalculatorILi2EjESF_ILi1EjENS0_6memory12LoadWithCastILi2EEENSI_13StoreWithCastILi1EEEEEviT_T0_T2_T3_T4_T5_ --------------------------
	.section	.nv.info._ZN2at6native27unrolled_elementwise_kernelIZZZNS0_26logit_backward_kernel_cudaERNS_18TensorIteratorBaseERKN3c106ScalarEENKUlvE_clEvENKUlvE1_clEvEUlNS4_4HalfESA_E_St5arrayIPcLm3EELi4E23TrivialOffsetCalculatorILi2EjESF_ILi1EjENS0_6memory12LoadWithCastILi2EEENSI_13StoreWithCastILi1EEEEEviT_T0_T2_T3_T4_T5_,"",@"SHT_CUDA_INFO"
	.sectionflags	@""
	.align	4


	//----- nvinfo : EIATTR_CUDA_API_VERSION
	.align		4
        /*0000*/ 	.byte	0x04, 0x37
        /*0002*/ 	.short	(.L_1781 - .L_1780)
.L_1780:
        /*0004*/ 	.word	0x00000082


	//----- nvinfo : EIATTR_KPARAM_INFO
	.align		4
.L_1781:
        /*0008*/ 	.byte	0x04, 0x17
        /*000a*/ 	.short	(.L_1783 - .L_1782)
.L_1782:
        /*000c*/ 	.word	0x00000000
        /*0010*/ 	.short	0x0006
        /*0012*/ 	.short	0x0030
        /*0014*/ 	.byte	0x00, 0xf0, 0x21, 0x00


	//----- nvinfo : EIATTR_KPARAM_INFO
	.align		4
.L_1783:
        /*0018*/ 	.byte	0x04, 0x17
        /*001a*/ 	.short	(.L_1785 - .L_1784)
.L_1784:
        /*001c*/ 	.word	0x00000000
        /*0020*/ 	.short	0x0005
        /*0022*/ 	.short	0x0024
        /*0024*/ 	.byte	0x00, 0xf0, 0x31, 0x00


	//----- nvinfo : EIATTR_KPARAM_INFO
	.align		4
.L_1785:
        /*0028*/ 	.byte	0x04, 0x17
        /*002a*/ 	.short	(.L_1787 - .L_1786)
.L_1786:
        /*002c*/ 	.word	0x00000000
        /*0030*/ 	.short	0x0004
        /*0032*/ 	.short	0x0021
        /*0034*/ 	.byte	0x00, 0xf0, 0x05, 0x00


	//----- nvinfo : EIATTR_KPARAM_INFO
	.align		4
.L_1787:
        /*0038*/ 	.byte	0x04, 0x17
        /*003a*/ 	.short	(.L_1789 - .L_1788)
.L_1788:
        /*003c*/ 	.word	0x00000000
        /*0040*/ 	.short	0x0003
        /*0042*/ 	.short	0x0020
        /*0044*/ 	.byte	0x00, 0xf0, 0x05, 0x00


	//----- nvinfo : EIATTR_KPARAM_INFO
	.align		4
.L_1789:
        /*0048*/ 	.byte	0x04, 0x17
        /*004a*/ 	.short	(.L_1791 - .L_1790)
.L_1790:
        /*004c*/ 	.word	0x00000000
        /*0050*/ 	.short	0x0002
        /*0052*/ 	.short	0x0008
        /*0054*/ 	.byte	0x00, 0xf0, 0x61, 0x00


	//----- nvinfo : EIATTR_KPARAM_INFO
	.align		4
.L_1791:
        /*0058*/ 	.byte	0x04, 0x17
        /*005a*/ 	.short	(.L_1793 - .L_1792)
.L_1792:
        /*005c*/ 	.word	0x00000000
        /*0060*/ 	.short	0x0001
        /*0062*/ 	.short	0x0004
        /*0064*/ 	.byte	0x00, 0xf0, 0x05, 0x00


	//----- nvinfo : EIATTR_KPARAM_INFO
	.align		4
.L_1793:
        /*0068*/ 	.byte	0x04, 0x17
        /*006a*/ 	.short	(.L_1795 - .L_1794)
.L_1794:
        /*006c*/ 	.word	0x00000000
        /*0070*/ 	.short	0x0000
        /*0072*/ 	.short	0x0000
        /*0074*/ 	.byte	0x00, 0xf0, 0x11, 0x00


	//----- nvinfo : EIATTR_SPARSE_MMA_MASK
	.align		4
.L_1795:
        /*0078*/ 	.byte	0x03, 0x50
        /*007a*/ 	.short	0x0000


	//----- nvinfo : EIATTR_MAXREG_COUNT
	.align		4
        /*007c*/ 	.byte	0x03, 0x1b
        /*007e*/ 	.short	0x00ff


	//----- nvinfo : EIATTR_EXTERNS
	.align		4
        /*0080*/ 	.byte	0x04, 0x0f
        /*0082*/ 	.short	(.L_1797 - .L_1796)


	//   ....[0]....
	.align		4
.L_1796:
        /*0084*/ 	.word	index@(__assertfail)


	//----- nvinfo : EIATTR_MERCURY_ISA_VERSION
	.align		4
.L_1797:
        /*0088*/ 	.byte	0x03, 0x5f
        /*008a*/ 	.short	0x0101


	//----- nvinfo : EIATTR_SYSCALL_OFFSETS
	.align		4
        /*008c*/ 	.byte	0x04, 0x46
        /*008e*/ 	.short	(.L_1799 - .L_1798)


	//   ....[0]....
.L_1798:
        /*0090*/ 	.word	0x000010c0


	//   ....[1]....
        /*0094*/ 	.word	0x00002150


	//   ....[2]....
        /*0098*/ 	.word	0x00003260


	//   ....[3]....
        /*009c*/ 	.word	0x000042f0


	//   ....[4]....
        /*00a0*/ 	.word	0x00005410


	//   ....[5]....
        /*00a4*/ 	.word	0x000064b0


	//   ....[6]....
        /*00a8*/ 	.word	0x000075b0


	//   ....[7]....
        /*00ac*/ 	.word	0x00008570


	//   ....[8]....
        /*00b0*/ 	.word	0x00009a90


	//   ....[9]....
        /*00b4*/ 	.word	0x0000aab0


	//   ....[10]....
        /*00b8*/ 	.word	0x0000ba90


	//   ....[11]....
        /*00bc*/ 	.word	0x0000ca70


	//----- nvinfo : EIATTR_EXIT_INSTR_OFFSETS
	.align		4
.L_1799:
        /*00c0*/ 	.byte	0x04, 0x1c
        /*00c2*/ 	.short	(.L_1801 - .L_1800)


	//   ....[0]....
.L_1800:
        /*00c4*/ 	.word	0x0000bb50


	//   ....[1]....
        /*00c8*/ 	.word	0x0000bca0


	//   ....[2]....
        /*00cc*/ 	.word	0x0000bce0


	//   ....[3]....
        /*00d0*/ 	.word	0x0000bd80


	//   ....[4]....
        /*00d4*/ 	.word	0x0000bdc0


	//   ....[5]....
        /*00d8*/ 	.word	0x0000be00


	//   ....[6]....
        /*00dc*/ 	.word	0x0000be90


	//   ....[7]....
        /*00e0*/ 	.word	0x0000beb0


	//   ....[8]....
        /*00e4*/ 	.word	0x0000bf50


	//   ....[9]....
        /*00e8*/ 	.word	0x0000bfa0


	//   ....[10]....
        /*00ec*/ 	.word	0x0000bff0


	//   ....[11]....
        /*00f0*/ 	.word	0x0000c0c0


	//   ....[12]....
        /*00f4*/ 	.word	0x0000c120


	//   ....[13]....
        /*00f8*/ 	.word	0x0000c2b0


	//   ....[14]....
        /*00fc*/ 	.word	0x0000c410


	//   ....[15]....
        /*0100*/ 	.word	0x0000c450


	//   ....[16]....
        /*0104*/ 	.word	0x0000c510


	//   ....[17]....
        /*0108*/ 	.word	0x0000c690


	//   ....[18]....
        /*010c*/ 	.word	0x0000c810


	//   ....[19]....
        /*0110*/ 	.word	0x0000c970


	//   ....[20]....
        /*0114*/ 	.word	0x0000ca80


	//   ....[21]....
        /*0118*/ 	.word	0x0000cac0


	//   ....[22]....
        /*011c*/ 	.word	0x0000cb00


	//----- nvinfo : EIATTR_MAX_THREADS
	.align		4
.L_1801:
        /*0120*/ 	.byte	0x04, 0x05
        /*0122*/ 	.short	(.L_1803 - .L_1802)
.L_1802:
        /*0124*/ 	.word	0x00000080
        /*0128*/ 	.word	0x00000001
        /*012c*/ 	.word	0x00000001


	//----- nvinfo : EIATTR_CRS_STACK_SIZE
	.align		4
.L_1803:
        /*0130*/ 	.byte	0x04, 0x1e
        /*0132*/ 	.short	(.L_1805 - .L_1804)
.L_1804:
        /*0134*/ 	.word	0x00000000


	//----- nvinfo : EIATTR_CBANK_PARAM_SIZE
	.align		4
.L_1805:
        /*0138*/ 	.byte	0x03, 0x19
        /*013a*/ 	.short	0x0038


	//----- nvinfo : EIATTR_PARAM_CBANK
	.align		4
        /*013c*/ 	.byte	0x04, 0x0a
        /*013e*/ 	.short	(.L_1807 - .L_1806)
	.align		4
.L_1806:
        /*0140*/ 	.word	index@(.nv.constant0._ZN2at6native27unrolled_elementwise_kernelIZZZNS0_26logit_backward_kernel_cudaERNS_18TensorIteratorBaseERKN3c106ScalarEENKUlvE_clEvENKUlvE1_clEvEUlNS4_4HalfESA_E_St5arrayIPcLm3EELi4E23TrivialOffsetCalculatorILi2EjESF_ILi1EjENS0_6memory12LoadWithCastILi2EEENSI_13StoreWithCastILi1EEEEEviT_T0_T2_T3_T4_T5_)
        /*0144*/ 	.short	0x0210
        /*0146*/ 	.short	0x0038


	//----- nvinfo : EIATTR_SW_WAR
	.align		4
.L_1807:
        /*0148*/ 	.byte	0x04, 0x36
        /*014a*/ 	.short	(.L_1809 - .L_1808)
.L_1808:
        /*014c*/ 	.word	0x00000008
.L_1809:


//--------------------- .nv.info._ZN2at6native18elementwise_kernelILi128ELi4EZNS0_22gpu_kernel_impl_nocastIZZZNS0_26logit_backward_kernel_cudaERNS_18TensorIteratorBaseERKN3c106ScalarEENKUlvE_clEvENKUlvE1_clEvEUlNS5_4HalfESB_E_EEvS4_RKT_EUliE_EEviT1_ --------------------------
	.section	.nv.info._ZN2at6native18elementwise_kernelILi128ELi4EZNS0_22gpu_kernel_impl_nocastIZZZNS0_26logit_backward_kernel_cudaERNS_18TensorIteratorBaseERKN3c106ScalarEENKUlvE_clEvENKUlvE1_clEvEUlNS5_4HalfESB_E_EEvS4_RKT_EUliE_EEviT1_,"",@"SHT_CUDA_INFO"
	.sectionflags	@""
	.align	4


	//----- nvinfo : EIATTR_CUDA_API_VERSION
	.align		4
        /*0000*/ 	.byte	0x04, 0x37
        /*0002*/ 	.short	(.L_1811 - .L_1810)
.L_1810:
        /*0004*/ 	.word	0x00000082


	//----- nvinfo : EIATTR_KPARAM_INFO
	.align		4
.L_1811:
        /*0008*/ 	.byte	0x04, 0x17
        /*000a*/ 	.short	(.L_1813 - .L_1812)
.L_1812:
        /*000c*/ 	.word	0x00000000
        /*0010*/ 	.short	0x0001
        /*0012*/ 	.short	0x0008
        /*0014*/ 	.byte	0x00, 0xf0, 0x21, 0x0a


	//----- nvinfo : EIATTR_KPARAM_INFO
	.align		4
.L_1813:
        /*0018*/ 	.byte	0x04, 0x17
        /*001a*/ 	.short	(.L_1815 - .L_1814)
.L_1814:
        /*001c*/ 	.word	0x00000000
        /*0020*/ 	.short	0x0000
        /*0022*/ 	.short	0x0000
        /*0024*/ 	.byte	0x00, 0xf0, 0x11, 0x00


	//----- nvinfo : EIATTR_SPARSE_MMA_MASK
	.align		4
.L_1815:
        /*0028*/ 	.byte	0x03, 0x50
        /*002a*/ 	.short	0x0000


	//----- nvinfo : EIATTR_MAXREG_COUNT
	.align		4
        /*002c*/ 	.byte	0x03, 0x1b
        /*002e*/ 	.short	0x0080


	//----- nvinfo : EIATTR_MERCURY_ISA_VERSION
	.align		4
        /*0030*/ 	.byte	0x03, 0x5f
        /*0032*/ 	.short	0x0101


	//----- nvinfo : EIATTR_EXIT_INSTR_OFFSETS
	.align		4
        /*0034*/ 	.byte	0x04, 0x1c
        /*0036*/ 	.short	(.L_1817 - .L_1816)


	//   ....[0]....
.L_1816:
        /*0038*/ 	.word	0x000047d0


	//   ....[1]....
        /*003c*/ 	.word	0x00005f60


	//----- nvinfo : EIATTR_MAX_THREADS
	.align		4
.L_1817:
        /*0040*/ 	.byte	0x04, 0x05
        /*0042*/ 	.short	(.L_1819 - .L_1818)
.L_1818:
        /*0044*/ 	.word	0x00000080
        /*0048*/ 	.word	0x00000001
        /*004c*/ 	.word	0x00000001


	//----- nvinfo : EIATTR_CRS_STACK_SIZE
	.align		4
.L_1819:
        /*0050*/ 	.byte	0x04, 0x1e
        /*0052*/ 	.short	(.L_1821 - .L_1820)
.L_1820:
        /*0054*/ 	.word	0x00000000


	//----- nvinfo : EIATTR_CBANK_PARAM_SIZE
	.align		4
.L_1821:
        /*0058*/ 	.byte	0x03, 0x19
        /*005a*/ 	.short	0x0290


	//----- nvinfo : EIATTR_PARAM_CBANK
	.align		4
        /*005c*/ 	.byte	0x04, 0x0a
        /*005e*/ 	.short	(.L_1823 - .L_1822)
	.align		4
.L_1822:
        /*0060*/ 	.word	index@(.nv.constant0._ZN2at6native18elementwise_kernelILi128ELi4EZNS0_22gpu_kernel_impl_nocastIZZZNS0_26logit_backward_kernel_cudaERNS_18TensorIteratorBaseERKN3c106ScalarEENKUlvE_clEvENKUlvE1_clEvEUlNS5_4HalfESB_E_EEvS4_RKT_EUliE_EEviT1_)
        /*0064*/ 	.short	0x0210
        /*0066*/ 	.short	0x0290


	//----- nvinfo : EIATTR_SW_WAR
	.align		4
.L_1823:
        /*0068*/ 	.byte	0x04, 0x36
        /*006a*/ 	.short	(.L_1825 - .L_1824)
.L_1824:
        /*006c*/ 	.word	0x00000008
.L_1825:


//--------------------- .nv.info._ZN2at6native27unrolled_elementwise_kernelIZZZNS0_26logit_backward_kernel_cudaERNS_18TensorIteratorBaseERKN3c106ScalarEENKUlvE_clEvENKUlvE1_clEvEUlNS4_4HalfESA_E_St5arrayIPcLm3EELi4E23TrivialOffsetCalculatorILi2EjESF_ILi1EjENS0_6memory15LoadWithoutCastENSI_16StoreWithoutCastEEEviT_T0_T2_T3_T4_T5_ --------------------------
	.section	.nv.info._ZN2at6native27unrolled_elementwise_kernelIZZZNS0_26logit_backward_kernel_cudaERNS_18TensorIteratorBaseERKN3c106ScalarEENKUlvE_clEvENKUlvE1_clEvEUlNS4_4HalfESA_E_St5arrayIPcLm3EELi4E23TrivialOffsetCalculatorILi2EjESF_ILi1EjENS0_6memory15LoadWithoutCastENSI_16StoreWithoutCastEEEviT_T0_T2_T3_T4_T5_,"",@"SHT_CUDA_INFO"
	.sectionflags	@""
	.align	4


	//----- nvinfo : EIATTR_CUDA_API_VERSION
	.align		4
        /*0000*/ 	.byte	0x04, 0x37
        /*0002*/ 	.short	(.L_1827 - .L_1826)
.L_1826:
        /*0004*/ 	.word	0x00000082


	//----- nvinfo : EIATTR_KPARAM_INFO
	.align		4
.L_1827:
        /*0008*/ 	.byte	0x04, 0x17
        /*000a*/ 	.short	(.L_1829 - .L_1828)
.L_1828:
        /*000c*/ 	.word	0x00000000
        /*0010*/ 	.short	0x0006
        /*0012*/ 	.short	0x0023
        /*0014*/ 	.byte	0x00, 0xf0, 0x05, 0x00


	//----- nvinfo : EIATTR_KPARAM_INFO
	.align		4
.L_1829:
        /*0018*/ 	.byte	0x04, 0x17
        /*001a*/ 	.short	(.L_1831 - .L_1830)
.L_1830:
        /*001c*/ 	.word	0x00000000
        /*0020*/ 	.short	0x0005
        /*0022*/ 	.short	0x0022
        /*0024*/ 	.byte	0x00, 0xf0, 0x05, 0x00


	//----- nvinfo : EIATTR_KPARAM_INFO
	.align		4
.L_1831:
        /*0028*/ 	.byte	0x04, 0x17
        /*002a*/ 	.short	(.L_1833 - .L_1832)
.L_1832:
        /*002c*/ 	.word	0x00000000
        /*0030*/ 	.short	0x0004
        /*0032*/ 	.short	0x0021
        /*0034*/ 	.byte	0x00, 0xf0, 0x05, 0x00


	//----- nvinfo : EIATTR_KPARAM_INFO
	.align		4
.L_1833:
        /*0038*/ 	.byte	0x04, 0x17
        /*003a*/ 	.short	(.L_1835 - .L_1834)
.L_1834:
        /*003c*/ 	.word	0x00000000
        /*0040*/ 	.short	0x0003
        /*0042*/ 	.short	0x0020
        /*0044*/ 	.byte	0x00, 0xf0, 0x05, 0x00


	//----- nvinfo : EIATTR_KPARAM_INFO
	.align		4
.L_1835:
        /*0048*/ 	.byte	0x04, 0x17
        /*004a*/ 	.short	(.L_1837 - .L_1836)
.L_1836:
        /*004c*/ 	.word	0x00000000
        /*0050*/ 	.short	0x0002
        /*0052*/ 	.short	0x0008
        /*0054*/ 	.byte	0x00, 0xf0, 0x61, 0x00


	//----- nvinfo : EIATTR_KPARAM_INFO
	.align		4
.L_1837:
        /*0058*/ 	.byte	0x04, 0x17
        /*005a*/ 	.short	(.L_1839 - .L_1838)
.L_1838:
        /*005c*/ 	.word	0x00000000
        /*0060*/ 	.short	0x0001
        /*0062*/ 	.short	0x0004
        /*0064*/ 	.byte	0x00, 0xf0, 0x05, 0x00


	//----- nvinfo : EIATTR_KPARAM_INFO
	.align		4
.L_1839:
        /*0068*/ 	.byte	0x04, 0x17
        /*006a*/ 	.short	(.L_1841 - .L_1840)
.L_1840:
        /*006c*/ 	.word	0x00000000
        /*0070*/ 	.short	0x0000
        /*0072*/ 	.short	0x0000
        /*0074*/ 	.byte	0x00, 0xf0, 0x11, 0x00


	//----- nvinfo : EIATTR_SPARSE_MMA_MASK
	.align		4
.L_1841:
        /*0078*/ 	.byte	0x03, 0x50
        /*007a*/ 	.short	0x0000


	//----- nvinfo : EIATTR_MAXREG_COUNT
	.align		4
        /*007c*/ 	.byte	0x03, 0x1b
        /*007e*/ 	.short	0x00ff


	//----- nvinfo : EIATTR_MERCURY_ISA_VERSION
	.align		4
        /*0080*/ 	.byte	0x03, 0x5f
        /*0082*/ 	.short	0x0101


	//----- nvinfo : EIATTR_EXIT_INSTR_OFFSETS
	.align		4
        /*0084*/ 	.byte	0x04, 0x1c
        /*0086*/ 	.short	(.L_1843 - .L_1842)


	//   ....[0]....
.L_1842:
        /*0088*/ 	.word	0x00000850


	//   ....[1]....
        /*008c*/ 	.word	0x000008a0


	//----- nvinfo : EIATTR_MAX_THREADS
	.align		4
.L_1843:
        /*0090*/ 	.byte	0x04, 0x05
        /*0092*/ 	.short	(.L_1845 - .L_1844)
.L_1844:
        /*0094*/ 	.word	0x00000080
        /*0098*/ 	.word	0x00000001
        /*009c*/ 	.word	0x00000001


	//----- nvinfo : EIATTR_CRS_STACK_SIZE
	.align		4
.L_1845:
        /*00a0*/ 	.byte	0x04, 0x1e
        /*00a2*/ 	.short	(.L_1847 - .L_1846)
.L_1846:
        /*00a4*/ 	.word	0x00000000


	//----- nvinfo : EIATTR_CBANK_PARAM_SIZE
	.align		4
.L_1847:
        /*00a8*/ 	.byte	0x03, 0x19
        /*00aa*/ 	.short	0x0024


	//----- nvinfo : EIATTR_PARAM_CBANK
	.align		4
        /*00ac*/ 	.byte	0x04, 0x0a
        /*00ae*/ 	.short	(.L_1849 - .L_1848)
	.align		4
.L_1848:
        /*00b0*/ 	.word	index@(.nv.constant0._ZN2at6native27unrolled_elementwise_kernelIZZZNS0_26logit_backward_kernel_cudaERNS_18TensorIteratorBaseERKN3c106ScalarEENKUlvE_clEvENKUlvE1_clEvEUlNS4_4HalfESA_E_St5arrayIPcLm3EELi4E23TrivialOffsetCalculatorILi2EjESF_ILi1EjENS0_6memory15LoadWithoutCastENSI_16StoreWithoutCastEEEviT_T0_T2_T3_T4_T5_)
        /*00b4*/ 	.short	0x0210
        /*00b6*/ 	.short	0x0024


	//----- nvinfo : EIATTR_SW_WAR
	.align		4
.L_1849:
        /*00b8*/ 	.byte	0x04, 0x36
        /*00ba*/ 	.short	(.L_1851 - .L_1850)
.L_1850:
        /*00bc*/ 	.word	0x00000008
.L_1851:


//--------------------- .nv.info._ZN2at6native29vectorized_elementwise_kernelILi2EZZZNS0_26logit_backward_kernel_cudaERNS_18TensorIteratorBaseERKN3c106ScalarEENKUlvE_clEvENKUlvE1_clEvEUlNS4_4HalfESA_E_St5arrayIPcLm3EEEEviT0_T1_ --------------------------
	.section	.nv.info._ZN2at6native29vectorized_elementwise_kernelILi2EZZZNS0_26logit_backward_kernel_cudaERNS_18TensorIteratorBaseERKN3c106ScalarEENKUlvE_clEvENKUlvE1_clEvEUlNS4_4HalfESA_E_St5arrayIPcLm3EEEEviT0_T1_,"",@"SHT_CUDA_INFO"
	.sectionflags	@""
	.align	4


	//----- nvinfo : EIATTR_CUDA_API_VERSION
	.align		4
        /*0000*/ 	.byte	0x04, 0x37
        /*0002*/ 	.short	(.L_1853 - .L_1852)
.L_1852:
        /*0004*/ 	.word	0x00000082


	//----- nvinfo : EIATTR_KPARAM_INFO
	.align		4
.L_1853:
        /*0008*/ 	.byte	0x04, 0x17
        /*000a*/ 	.short	(.L_1855 - .L_1854)
.L_1854:
        /*000c*/ 	.word	0x00000000
        /*0010*/ 	.short	0x0002
        /*0012*/ 	.short	0x0008
        /*0014*/ 	.byte	0x00, 0xf0, 0x61, 0x00


	//----- nvinfo : EIATTR_KPARAM_INFO
	.align		4
.L_1855:
        /*0018*/ 	.byte	0x04, 0x17
        /*001a*/ 	.short	(.L_1857 - .L_1856)
.L_1856:
        /*001c*/ 	.word	0x00000000
        /*0020*/ 	.short	0x0001
        /*0022*/ 	.short	0x0004
        /*0024*/ 	.byte	0x00, 0xf0, 0x05, 0x00


	//----- nvinfo : EIATTR_KPARAM_INFO
	.align		4
.L_1857:
        /*0028*/ 	.byte	0x04, 0x17
        /*002a*/ 	.short	(.L_1859 - .L_1858)
.L_1858:
        /*002c*/ 	.word	0x00000000
        /*0030*/ 	.short	0x0000
        /*0032*/ 	.short	0x0000
        /*0034*/ 	.byte	0x00, 0xf0, 0x11, 0x00


	//----- nvinfo : EIATTR_SPARSE_MMA_MASK
	.align		4
.L_1859:
        /*0038*/ 	.byte	0x03, 0x50
        /*003a*/ 	.short	0x0000


	//----- nvinfo : EIATTR_MAXREG_COUNT
	.align		4
        /*003c*/ 	.byte	0x03, 0x1b
        /*003e*/ 	.short	0x00ff


	//----- nvinfo : EIATTR_MERCURY_ISA_VERSION
	.align		4
        /*0040*/ 	.byte	0x03, 0x5f
        /*0042*/ 	.short	0x0101


	//----- nvinfo : EIATTR_EXIT_INSTR_OFFSETS
	.align		4
        /*0044*/ 	.byte	0x04, 0x1c
        /*0046*/ 	.short	(.L_1861 - .L_1860)


	//   ....[0]....
.L_1860:
        /*0048*/ 	.word	0x00000740


	//   ....[1]....
        /*004c*/ 	.word	0x00001810


	//   ....[2]....
        /*0050*/ 	.word	0x00001860


	//----- nvinfo : EIATTR_MAX_THREADS
	.align		4
.L_1861:
        /*0054*/ 	.byte	0x04, 0x05
        /*0056*/ 	.short	(.L_1863 - .L_1862)
.L_1862:
        /*0058*/ 	.word	0x00000080
        /*005c*/ 	.word	0x00000001
        /*0060*/ 	.word	0x00000001


	//----- nvinfo : EIATTR_CRS_STACK_SIZE
	.align		4
.L_1863:
        /*0064*/ 	.byte	0x04, 0x1e
        /*0066*/ 	.short	(.L_1865 - .L_1864)
.L_1864:
        /*0068*/ 	.word	0x00000000


	//----- nvinfo : EIATTR_CBANK_PARAM_SIZE
	.align		4
.L_1865:
        /*006c*/ 	.byte	0x03, 0x19
        /*006e*/ 	.short	0x0020


	//----- nvinfo : EIATTR_PARAM_CBANK
	.align		4
        /*0070*/ 	.byte	0x04, 0x0a
        /*0072*/ 	.short	(.L_1867 - .L_1866)
	.align		4
.L_1866:
        /*0074*/ 	.word	index@(.nv.constant0._ZN2at6native29vectorized_elementwise_kernelILi2EZZZNS0_26logit_backward_kernel_cudaERNS_18TensorIteratorBaseERKN3c106ScalarEENKUlvE_clEvENKUlvE1_clEvEUlNS4_4HalfESA_E_St5arrayIPcLm3EEEEviT0_T1_)
        /*0078*/ 	.short	0x0210
        /*007a*/ 	.short	0x0020


	//----- nvinfo : EIATTR_SW_WAR
	.align		4
.L_1867:
        /*007c*/ 	.byte	0x04, 0x36
        /*007e*/ 	.short	(.L_1869 - .L_1868)
.L_1868:
        /*0080*/ 	.word	0x00000008
.L_1869:


//--------------------- .nv.info._ZN2at6native29vectorized_elementwise_kernelILi4EZZZNS0_26logit_backward_kernel_cudaERNS_18TensorIteratorBaseERKN3c106ScalarEENKUlvE_clEvENKUlvE1_clEvEUlNS4_4HalfESA_E_St5arrayIPcLm3EEEEviT0_T1_ --------------------------
	.section	.nv.info._ZN2at6native29vectorized_elementwise_kernelILi4EZZZNS0_26logit_backward_kernel_cudaERNS_18TensorIteratorBaseERKN3c106ScalarEENKUlvE_clEvENKUlvE1_clEvEUlNS4_4HalfESA_E_St5arrayIPcLm3EEEEviT0_T1_,"",@"SHT_CUDA_INFO"
	.sectionflags	@""
	.align	4


	//----- nvinfo : EIATTR_CUDA_API_VERSION
	.align		4
        /*0000*/ 	.byte	0x04, 0x37
        /*0002*/ 	.short	(.L_1871 - .L_1870)
.L_1870:
        /*0004*/ 	.word	0x00000082


	//----- nvinfo : EIATTR_KPARAM_INFO
	.align		4
.L_1871:
        /*0008*/ 	.byte	0x04, 0x17
        /*000a*/ 	.short	(.L_1873 - .L_1872)
.L_1872:
        /*000c*/ 	.word	0x00000000
        /*0010*/ 	.short	0x0002
        /*0012*/ 	.short	0x0008
        /*0014*/ 	.byte	0x00, 0xf0, 0x61, 0x00


	//----- nvinfo : EIATTR_KPARAM_INFO
	.align		4
.L_1873:
        /*0018*/ 	.byte	0x04, 0x17
        /*001a*/ 	.short	(.L_1875 - .L_1874)
.L_1874:
        /*001c*/ 	.word	0x00000000
        /*0020*/ 	.short	0x0001
        /*0022*/ 	.short	0x0004
        /*0024*/ 	.byte	0x00, 0xf0, 0x05, 0x00


	//----- nvinfo : EIATTR_KPARAM_INFO
	.align		4
.L_1875:
        /*0028*/ 	.byte	0x04, 0x17
        /*002a*/ 	.short	(.L_1877 - .L_1876)
.L_1876:
        /*002c*/ 	.word	0x00000000
        /*0030*/ 	.short	0x0000
        /*0032*/ 	.short	0x0000
        /*0034*/ 	.byte	0x00, 0xf0, 0x11, 0x00


	//----- nvinfo : EIATTR_SPARSE_MMA_MASK
	.align		4
.L_1877:
        /*0038*/ 	.byte	0x03, 0x50
        /*003a*/ 	.short	0x0000


	//----- nvinfo : EIATTR_MAXREG_COUNT
	.align		4
        /*003c*/ 	.byte	0x03, 0x1b
        /*003e*/ 	.short	0x00ff


	//----- nvinfo : EIATTR_MERCURY_ISA_VERSION
	.align		4
        /*0040*/ 	.byte	0x03, 0x5f
        /*0042*/ 	.short	0x0101


	//----- nvinfo : EIATTR_EXIT_INSTR_OFFSETS
	.align		4
        /*0044*/ 	.byte	0x04, 0x1c
        /*0046*/ 	.short	(.L_1879 - .L_1878)


	//   ....[0]....
.L_1878:
        /*0048*/ 	.word	0x000006e0


	//   ....[1]....
        /*004c*/ 	.word	0x000017b0


	//   ....[2]....
        /*0050*/ 	.word	0x00001800


	//----- nvinfo : EIATTR_MAX_THREADS
	.align		4
.L_1879:
        /*0054*/ 	.byte	0x04, 0x05
        /*0056*/ 	.short	(.L_1881 - .L_1880)
.L_1880:
        /*0058*/ 	.word	0x00000080
        /*005c*/ 	.word	0x00000001
        /*0060*/ 	.word	0x00000001


	//----- nvinfo : EIATTR_CRS_STACK_SIZE
	.align		4
.L_1881:
        /*0064*/ 	.byte	0x04, 0x1e
        /*0066*/ 	.short	(.L_1883 - .L_1882)
.L_1882:
        /*0068*/ 	.word	0x00000000


	//----- nvinfo : EIATTR_CBANK_PARAM_SIZE
	.align		4
.L_1883:
        /*006c*/ 	.byte	0x03, 0x19
        /*006e*/ 	.short	0x0020


	//----- nvinfo : EIATTR_PARAM_CBANK
	.align		4
        /*0070*/ 	.byte	0x04, 0x0a
        /*0072*/ 	.short	(.L_1885 - .L_1884)
	.align		4
.L_1884:
        /*0074*/ 	.word	index@(.nv.constant0._ZN2at6native29vectorized_elementwise_kernelILi4EZZZNS0_26logit_backward_kernel_cudaERNS_18TensorIteratorBaseERKN3c106ScalarEENKUlvE_clEvENKUlvE1_clEvEUlNS4_4HalfESA_E_St5arrayIPcLm3EEEEviT0_T1_)
        /*0078*/ 	.short	0x0210
        /*007a*/ 	.short	0x0020


	//----- nvinfo : EIATTR_SW_WAR
	.align		4
.L_1885:
        /*007c*/ 	.byte	0x04, 0x36
        /*007e*/ 	.short	(.L_1887 - .L_1886)
.L_1886:
        /*0080*/ 	.word	0x00000008
.L_1887:


//--------------------- .nv.info._ZN2at6native29vectorized_elementwise_kernelILi8EZZZNS0_26logit_backward_kernel_cudaERNS_18TensorIteratorBaseERKN3c106ScalarEENKUlvE_clEvENKUlvE1_clEvEUlNS4_4HalfESA_E_St5arrayIPcLm3EEEEviT0_T1_ --------------------------
	.section	.nv.info._ZN2at6native29vectorized_elementwise_kernelILi8EZZZNS0_26logit_backward_kernel_cudaERNS_18TensorIteratorBaseERKN3c106ScalarEENKUlvE_clEvENKUlvE1_clEvEUlNS4_4HalfESA_E_St5arrayIPcLm3EEEEviT0_T1_,"",@"SHT_CUDA_INFO"
	.sectionflags	@""
	.align	4


	//----- nvinfo : EIATTR_CUDA_API_VERSION
	.align		4
        /*0000*/ 	.byte	0x04, 0x37
        /*0002*/ 	.short	(.L_1889 - .L_1888)
.L_1888:
        /*0004*/ 	.word	0x00000082


	//----- nvinfo : EIATTR_KPARAM_INFO
	.align		4
.L_1889:
        /*0008*/ 	.byte	0x04, 0x17
        /*000a*/ 	.short	(.L_1891 - .L_1890)
.L_1890:
        /*000c*/ 	.word	0x00000000
        /*0010*/ 	.short	0x0002
        /*0012*/ 	.short	0x0008
        /*0014*/ 	.byte	0x00, 0xf0, 0x61, 0x00


	//----- nvinfo : EIATTR_KPARAM_INFO
	.align		4
.L_1891:
        /*0018*/ 	.byte	0x04, 0x17
        /*001a*/ 	.short	(.L_1893 - .L_1892)
.L_1892:
        /*001c*/ 	.word	0x00000000
        /*0020*/ 	.short	0x0001
        /*0022*/ 	.short	0x0004
        /*0024*/ 	.byte	0x00, 0xf0, 0x05, 0x00


	//----- nvinfo : EIATTR_KPARAM_INFO
	.align		4
.L_1893:
        /*0028*/ 	.byte	0x04, 0x17
        /*002a*/ 	.short	(.L_1895 - .L_1894)
.L_1894:
        /*002c*/ 	.word	0x00000000
        /*0030*/ 	.short	0x0000
        /*0032*/ 	.short	0x0000
        /*0034*/ 	.byte	0x00, 0xf0, 0x11, 0x00


	//----- nvinfo : EIATTR_SPARSE_MMA_MASK
	.align		4
.L_1895:
        /*0038*/ 	.byte	0x03, 0x50
        /*003a*/ 	.short	0x0000


	//----- nvinfo : EIATTR_MAXREG_COUNT
	.align		4
        /*003c*/ 	.byte	0x03, 0x1b
        /*003e*/ 	.short	0x00ff


	//----- nvinfo : EIATTR_MERCURY_ISA_VERSION
	.align		4
        /*0040*/ 	.byte	0x03, 0x5f
        /*0042*/ 	.short	0x0101


	//----- nvinfo : EIATTR_EXIT_INSTR_OFFSETS
	.align		4
        /*0044*/ 	.byte	0x04, 0x1c
        /*0046*/ 	.short	(.L_1897 - .L_1896)


	//   ....[0]....
.L_1896:
        /*0048*/ 	.word	0x000006b0


	//   ....[1]....
        /*004c*/ 	.word	0x00001780


	//   ....[2]....
        /*0050*/ 	.word	0x000017d0


	//----- nvinfo : EIATTR_MAX_THREADS
	.align		4
.L_1897:
        /*0054*/ 	.byte	0x04, 0x05
        /*0056*/ 	.short	(.L_1899 - .L_1898)
.L_1898:
        /*0058*/ 	.word	0x00000080
        /*005c*/ 	.word	0x00000001
        /*0060*/ 	.word	0x00000001


	//----- nvinfo : EIATTR_CRS_STACK_SIZE
	.align		4
.L_1899:
        /*0064*/ 	.byte	0x04, 0x1e
        /*0066*/ 	.short	(.L_1901 - .L_1900)
.L_1900:
        /*0068*/ 	.word	0x00000000


	//----- nvinfo : EIATTR_CBANK_PARAM_SIZE
	.align		4
.L_1901:
        /*006c*/ 	.byte	0x03, 0x19
        /*006e*/ 	.short	0x0020


	//----- nvinfo : EIATTR_PARAM_CBANK
	.align		4
        /*0070*/ 	.byte	0x04, 0x0a
        /*0072*/ 	.short	(.L_1903 - .L_1902)
	.align		4
.L_1902:
        /*0074*/ 	.word	index@(.nv.constant0._ZN2at6native29vectorized_elementwise_kernelILi8EZZZNS0_26logit_backward_kernel_cudaERNS_18TensorIteratorBaseERKN3c106ScalarEENKUlvE_clEvENKUlvE1_clEvEUlNS4_4HalfESA_E_St5arrayIPcLm3EEEEviT0_T1_)
        /*0078*/ 	.short	0x0210
        /*007a*/ 	.short	0x0020


	//----- nvinfo : EIATTR_SW_WAR
	.align		4
.L_1903:
        /*007c*/ 	.byte	0x04, 0x36
        /*007e*/ 	.short	(.L_1905 - .L_1904)
.L_1904:
        /*0080*/ 	.word	0x00000008
.L_1905:


//--------------------- .nv.info._ZN2at6native18elementwise_kernelILi128ELi4EZNS0_15gpu_kernel_implIZZZNS0_26logit_backward_kernel_cudaERNS_18TensorIteratorBaseERKN3c106ScalarEENKUlvE_clEvENKUlvE0_clEvEUlffE0_EEvS4_RKT_EUliE_EEviT1_ --------------------------
	.section	.nv.info._ZN2at6native18elementwise_kernelILi128ELi4EZNS0_15gpu_kernel_implIZZZNS0_26logit_backward_kernel_cudaERNS_18TensorIteratorBaseERKN3c106ScalarEENKUlvE_clEvENKUlvE0_clEvEUlffE0_EEvS4_RKT_EUliE_EEviT1_,"",@"SHT_CUDA_INFO"
	.sectionflags	@""
	.align	4


	//----- nvinfo : EIATTR_CUDA_API_VERSION
	.align		4
        /*0000*/ 	.byte	0x04, 0x37
        /*0002*/ 	.short	(.L_1907 - .L_1906)
.L_1906:
        /*0004*/ 	.word	0x00000082


	//----- nvinfo : EIATTR_KPARAM_INFO
	.align		4
.L_1907:
        /*0008*/ 	.byte	0x04, 0x17
        /*000a*/ 	.short	(.L_1909 - .L_1908)
.L_1908:
        /*000c*/ 	.word	0x00000000
        /*0010*/ 	.short	0x0001
        /*0012*/ 	.short	0x0008
        /*0014*/ 	.byte	0x00, 0xf0, 0x61, 0x0a


	//----- nvinfo : EIATTR_KPARAM_INFO
	.align		4
.L_1909:
        /*0018*/ 	.byte	0x04, 0x17
        /*001a*/ 	.short	(.L_1911 - .L_1910)
.L_1910:
        /*001c*/ 	.word	0x00000000
        /*0020*/ 	.short	0x0000
        /*0022*/ 	.short	0x0000
        /*0024*/ 	.byte	0x00, 0xf0, 0x11, 0x00


	//----- nvinfo : EIATTR_SPARSE_MMA_MASK
	.align		4
.L_1911:
        /*0028*/ 	.byte	0x03, 0x50
        /*002a*/ 	.short	0x0000


	//----- nvinfo : EIATTR_MAXREG_COUNT
	.align		4
        /*002c*/ 	.byte	0x03, 0x1b
        /*002e*/ 	.short	0x0080


	//----- nvinfo : EIATTR_EXTERNS
	.align		4
        /*0030*/ 	.byte	0x04, 0x0f
        /*0032*/ 	.short	(.L_1913 - .L_1912)


	//   ....[0]....
	.align		4
.L_1912:
        /*0034*/ 	.word	index@(__assertfail)


	//----- nvinfo : EIATTR_MERCURY_ISA_VERSION
	.align		4
.L_1913:
        /*0038*/ 	.byte	0x03, 0x5f
        /*003a*/ 	.short	0x0101


	//----- nvinfo : EIATTR_SYSCALL_OFFSETS
	.align		4
        /*003c*/ 	.byte	0x04, 0x46
        /*003e*/ 	.short	(.L_1915 - .L_1914)


	//   ....[0]....
.L_1914:
        /*0040*/ 	.word	0x00002490


	//   ....[1]....
        /*0044*/ 	.word	0x000032b0


	//   ....[2]....
        /*0048*/ 	.word	0x00004190


	//   ....[3]....
        /*004c*/ 	.word	0x00006650


	//   ....[4]....
        /*0050*/ 	.word	0x00007470


	//   ....[5]....
        /*0054*/ 	.word	0x00008350


	//   ....[6]....
        /*0058*/ 	.word	0x0000a800


	//   ....[7]....
        /*005c*/ 	.word	0x0000b620


	//   ....[8]....
        /*0060*/ 	.word	0x0000c500


	//   ....[9]....
        /*0064*/ 	.word	0x0000e9a0


	//   ....[10]....
        /*0068*/ 	.word	0x0000f7c0


	//   ....[11]....
        /*006c*/ 	.word	0x000106a0


	//----- nvinfo : EIATTR_EXIT_INSTR_OFFSETS
	.align		4
.L_1915:
        /*0070*/ 	.byte	0x04, 0x1c
        /*0072*/ 	.short	(.L_1917 - .L_1916)


	//   ....[0]....
.L_1916:
        /*0074*/ 	.word	0x0000c5b0


	//   ....[1]....
        /*0078*/ 	.word	0x0000f9c0


	//   ....[2]....
        /*007c*/ 	.word	0x0000fa00


	//   ....[3]....
        /*0080*/ 	.word	0x0000fa90


	//   ....[4]....
        /*0084*/ 	.word	0x0000fac0


	//   ....[5]....
        /*0088*/ 	.word	0x0000faf0


	//   ....[6]....
        /*008c*/ 	.word	0x0000fb70


	//   ....[7]....
        /*0090*/ 	.word	0x0000fba0


	//   ....[8]....
        /*0094*/ 	.word	0x0000fc30


	//   ....[9]....
        /*0098*/ 	.word	0x0000fc70


	//   ....[10]....
        /*009c*/ 	.word	0x0000fcb0


	//   ....[11]....
        /*00a0*/ 	.word	0x0000fd70


	//   ....[12]....
        /*00a4*/ 	.word	0x0000fdc0


	//   ....[13]....
        /*00a8*/ 	.word	0x0000ff40


	//   ....[14]....
        /*00ac*/ 	.word	0x00010090


	//   ....[15]....
        /*00b0*/ 	.word	0x000100c0


	//   ....[16]....
        /*00b4*/ 	.word	0x00010170


	//   ....[17]....
        /*00b8*/ 	.word	0x000102e0


	//   ....[18]....
        /*00bc*/ 	.word	0x00010450


	//   ....[19]....
        /*00c0*/ 	.word	0x000105a0


	//   ....[20]....
        /*00c4*/ 	.word	0x000106b0


	//   ....[21]....
        /*00c8*/ 	.word	0x000106e0


	//   ....[22]....
        /*00cc*/ 	.word	0x00010710


	//----- nvinfo : EIATTR_MAX_THREADS
	.align		4
.L_1917:
        /*00d0*/ 	.byte	0x04, 0x05
        /*00d2*/ 	.short	(.L_1919 - .L_1918)
.L_1918:
        /*00d4*/ 	.word	0x00000080
        /*00d8*/ 	.word	0x00000001
        /*00dc*/ 	.word	0x00000001


	//----- nvinfo : EIATTR_CRS_STACK_SIZE
	.align		4
.L_1919:
        /*00e0*/ 	.byte	0x04, 0x1e
        /*00e2*/ 	.short	(.L_1921 - .L_1920)
.L_1920:
        /*00e4*/ 	.word	0x00000000


	//----- nvinfo : EIATTR_CBANK_PARAM_SIZE
	.align		4
.L_1921:
        /*00e8*/ 	.byte	0x03, 0x19
        /*00ea*/ 	.short	0x02a0


	//----- nvinfo : EIATTR_PARAM_CBANK
	.align		4
        /*00ec*/ 	.byte	0x04, 0x0a
        /*00ee*/ 	.short	(.L_1923 - .L_1922)
	.align		4
.L_1922:
        /*00f0*/ 	.word	index@(.nv.constant0._ZN2at6native18elementwise_kernelILi128ELi4EZNS0_15gpu_kernel_implIZZZNS0_26logit_backward_kernel_cudaERNS_18TensorIteratorBaseERKN3c106ScalarEENKUlvE_clEvENKUlvE0_clEvEUlffE0_EEvS4_RKT_EUliE_EEviT1_)
        /*00f4*/ 	.short	0x0210
        /*00f6*/ 	.short	0x02a0


	//----- nvinfo : EIATTR_SW_WAR
	.align		4
.L_1923:
        /*00f8*/ 	.byte	0x04, 0x36
        /*00fa*/ 	.short	(.L_1925 - .L_1924)
.L_1924:
        /*00fc*/ 	.word	0x00000008
.L_1925:


//--------------------- .nv.info._ZN2at6native27unrolled_elementwise_kernelIZZZNS0_26logit_backward_kernel_cudaERNS_18TensorIteratorBaseERKN3c106ScalarEENKUlvE_clEvENKUlvE0_clEvEUlffE0_St5arrayIPcLm3EELi4E23TrivialOffsetCalculatorILi2EjESE_ILi1EjENS0_6memory12LoadWithCastILi2EEENSH_13StoreWithCastILi1EEEEEviT_T0_T2_T3_T4_T5_ --------------------------
	.section	.nv.info._ZN2at6native27unrolled_elementwise_kernelIZZZNS0_26logit_backward_kernel_cudaERNS_18TensorIteratorBaseERKN3c106ScalarEENKUlvE_clEvENKUlvE0_clEvEUlffE0_St5arrayIPcLm3EELi4E23TrivialOffsetCalculatorILi2EjESE_ILi1EjENS0_6memory12LoadWithCastILi2EEENSH_13StoreWithCastILi1EEEEEviT_T0_T2_T3_T4_T5_,"",@"SHT_CUDA_INFO"
	.sectionflags	@""
	.align	4


	//----- nvinfo : EIATTR_CUDA_API_VERSION
	.align		4
        /*0000*/ 	.byte	0x04, 0x37
        /*0002*/ 	.short	(.L_1927 - .L_1926)
.L_1926:
        /*0004*/ 	.word	0x00000082


	//----- nvinfo : EIATTR_KPARAM_INFO
	.align		4
.L_1927:
        /*0008*/ 	.byte	0x04, 0x17
        /*000a*/ 	.short	(.L_1929 - .L_1928)
.L_1928:
        /*000c*/ 	.word	0x00000000
        /*0010*/ 	.short	0x0006
        /*0012*/ 	.short	0x0040
        /*0014*/ 	.byte	0x00, 0xf0, 0x21, 0x00


	//----- nvinfo : EIATTR_KPARAM_INFO
	.align		4
.L_1929:
        /*0018*/ 	.byte	0x04, 0x17
        /*001a*/ 	.short	(.L_1931 - .L_1930)
.L_1930:
        /*001c*/ 	.word	0x00000000
        /*0020*/ 	.short	0x0005
        /*0022*/ 	.short	0x0034
        /*0024*/ 	.byte	0x00, 0xf0, 0x31, 0x00


	//----- nvinfo : EIATTR_KPARAM_INFO
	.align		4
.L_1931:
        /*0028*/ 	.byte	0x04, 0x17
        /*002a*/ 	.short	(.L_1933 - .L_1932)
.L_1932:
        /*002c*/ 	.word	0x00000000
        /*0030*/ 	.short	0x0004
        /*0032*/ 	.short	0x0031
        /*0034*/ 	.byte	0x00, 0xf0, 0x05, 0x00


	//----- nvinfo : EIATTR_KPARAM_INFO
	.align		4
.L_1933:
        /*0038*/ 	.byte	0x04, 0x17
        /*003a*/ 	.short	(.L_1935 - .L_1934)
.L_1934:
        /*003c*/ 	.word	0x00000000
        /*0040*/ 	.short	0x0003
        /*0042*/ 	.short	0x0030
        /*0044*/ 	.byte	0x00, 0xf0, 0x05, 0x00


	//----- nvinfo : EIATTR_KPARAM_INFO
	.align		4
.L_1935:
        /*0048*/ 	.byte	0x04, 0x17
        /*004a*/ 	.short	(.L_1937 - .L_1936)
.L_1936:
        /*004c*/ 	.word	0x00000000
        /*0050*/ 	.short	0x0002
        /*0052*/ 	.short	0x0018
        /*0054*/ 	.byte	0x00, 0xf0, 0x61, 0x00


	//----- nvinfo : EIATTR_KPARAM_INFO
	.align		4
.L_1937:
        /*0058*/ 	.byte	0x04, 0x17
        /*005a*/ 	.short	(.L_1939 - .L_1938)
.L_1938:
        /*005c*/ 	.word	0x00000000
        /*0060*/ 	.short	0x0001
        /*0062*/ 	.short	0x0008
        /*0064*/ 	.byte	0x00, 0xf0, 0x41, 0x00


	//----- nvinfo : EIATTR_KPARAM_INFO
	.align		4
.L_1939:
        /*0068*/ 	.byte	0x04, 0x17
        /*006a*/ 	.short	(.L_1941 - .L_1940)
.L_1940:
        /*006c*/ 	.word	0x00000000
        /*0070*/ 	.short	0x0000
        /*0072*/ 	.short	0x0000
        /*0074*/ 	.byte	0x00, 0xf0, 0x11, 0x00


	//----- nvinfo : EIATTR_SPARSE_MMA_MASK
	.align		4
.L_1941:
        /*0078*/ 	.byte	0x03, 0x50
        /*007a*/ 	.short	0x0000


	//----- nvinfo : EIATTR_MAXREG_COUNT
	.align		4
        /*007c*/ 	.byte	0x03, 0x1b
        /*007e*/ 	.short	0x00ff


	//----- nvinfo : EIATTR_EXTERNS
	.align		4
        /*0080*/ 	.byte	0x04, 0x0f
        /*0082*/ 	.short	(.L_1943 - .L_1942)


	//   ....[0]....
	.align		4
.L_1942:
        /*0084*/ 	.word	index@(__assertfail)


	//----- nvinfo : EIATTR_MERCURY_ISA_VERSION
	.align		4
.L_1943:
        /*0088*/ 	.byte	0x03, 0x5f
        /*008a*/ 	.short	0x0101


	//----- nvinfo : EIATTR_SYSCALL_OFFSETS
	.align		4
        /*008c*/ 	.byte	0x04, 0x46
        /*008e*/ 	.short	(.L_1945 - .L_1944)


	//   ....[0]....
.L_1944:
        /*0090*/ 	.word	0x00000e90


	//   ....[1]....
        /*0094*/ 	.word	0x00001cc0


	//   ....[2]....
        /*0098*/ 	.word	0x00002b70


	//   ....[3]....
        /*009c*/ 	.word	0x000039a0


	//   ....[4]....
        /*00a0*/ 	.word	0x00004850


	//   ....[5]....
        /*00a4*/ 	.word	0x00005690


	//   ....[6]....
        /*00a8*/ 	.word	0x00006530


	//   ....[7]....
        /*00ac*/ 	.word	0x00007340


	//   ....[8]....
        /*00b0*/ 	.word	0x000086b0


	//   ....[9]....
        /*00b4*/ 	.word	0x000095b0


	//   ....[10]....
        /*00b8*/ 	.word	0x0000a470


	//   ....[11]....
        /*00bc*/ 	.word	0x0000b330


	//----- nvinfo : EIATTR_EXIT_INSTR_OFFSETS
	.align		4
.L_1945:
        /*00c0*/ 	.byte	0x04, 0x1c
        /*00c2*/ 	.short	(.L_1947 - .L_1946)


	//   ....[0]....
.L_1946:
        /*00c4*/ 	.word	0x0000a510


	//   ....[1]....
        /*00c8*/ 	.word	0x0000a650


	//   ....[2]....
        /*00cc*/ 	.word	0x0000a690


	//   ....[3]....
        /*00d0*/ 	.word	0x0000a720


	//   ....[4]....
        /*00d4*/ 	.word	0x0000a750


	//   ....[5]....
        /*00d8*/ 	.word	0x0000a780


	//   ....[6]....
        /*00dc*/ 	.word	0x0000a800


	//   ....[7]....
        /*00e0*/ 	.word	0x0000a830


	//   ....[8]....
        /*00e4*/ 	.word	0x0000a8c0


	//   ....[9]....
        /*00e8*/ 	.word	0x0000a900


	//   ....[10]....
        /*00ec*/ 	.word	0x0000a940


	//   ....[11]....
        /*00f0*/ 	.word	0x0000aa00


	//   ....[12]....
        /*00f4*/ 	.word	0x0000aa50


	//   ....[13]....
        /*00f8*/ 	.word	0x0000abd0


	//   ....[14]....
        /*00fc*/ 	.word	0x0000ad20


	//   ....[15]....
        /*0100*/ 	.word	0x0000ad50


	//   ....[16]....
        /*0104*/ 	.word	0x0000ae00


	//   ....[17]....
        /*0108*/ 	.word	0x0000af70


	//   ....[18]....
        /*010c*/ 	.word	0x0000b0e0


	//   ....[19]....
        /*0110*/ 	.word	0x0000b230


	//   ....[20]....
        /*0114*/ 	.word	0x0000b340


	//   ....[21]....
        /*0118*/ 	.word	0x0000b370


	//   ....[22]....
        /*011c*/ 	.word	0x0000b3a0


	//----- nvinfo : EIATTR_MAX_THREADS
	.align		4
.L_1947:
        /*0120*/ 	.byte	0x04, 0x05
        /*0122*/ 	.short	(.L_1949 - .L_1948)
.L_1948:
        /*0124*/ 	.word	0x00000080
        /*0128*/ 	.word	0x00000001
        /*012c*/ 	.word	0x00000001


	//----- nvinfo : EIATTR_CRS_STACK_SIZE
	.align		4
.L_1949:
        /*0130*/ 	.byte	0x04, 0x1e
        /*0132*/ 	.short	(.L_1951 - .L_1950)
.L_1950:
        /*0134*/ 	.word	0x00000000


	//----- nvinfo : EIATTR_CBANK_PARAM_SIZE
	.align		4
.L_1951:
        /*0138*/ 	.byte	0x03, 0x19
        /*013a*/ 	.short	0x0048


	//----- nvinfo : EIATTR_PARAM_CBANK
	.align		4
        /*013c*/ 	.byte	0x04, 0x0a
        /*013e*/ 	.short	(.L_1953 - .L_1952)
	.align		4
.L_1952:
        /*0140*/ 	.word	index@(.nv.constant0._ZN2at6native27unrolled_elementwise_kernelIZZZNS0_26logit_backward_kernel_cudaERNS_18TensorIteratorBaseERKN3c106ScalarEENKUlvE_clEvENKUlvE0_clEvEUlffE0_St5arrayIPcLm3EELi4E23TrivialOffsetCalculatorILi2EjESE_ILi1EjENS0_6memory12LoadWithCastILi2EEENSH_13StoreWithCastILi1EEEEEviT_T0_T2_T3_T4_T5_)
        /*0144*/ 	.short	0x0210
        /*0146*/ 	.short	0x0048


	//----- nvinfo : EIATTR_SW_WAR
	.align		4
.L_1953:
        /*0148*/ 	.byte	0x04, 0x36
        /*014a*/ 	.short	(.L_1955 - .L_1954)
.L_1954:
        /*014c*/ 	.word	0x00000008
.L_1955:


//--------------------- .nv.info._ZN2at6native18elementwise_kernelILi128ELi2EZNS0_22gpu_kernel_impl_nocastIZZZNS0_26logit_backward_kernel_cudaERNS_18TensorIteratorBaseERKN3c106ScalarEENKUlvE_clEvENKUlvE0_clEvEUlffE0_EEvS4_RKT_EUliE_EEviT1_ --------------------------
	.section	.nv.info._ZN2at6native18elementwise_kernelILi128ELi2EZNS0_22gpu_kernel_impl_nocastIZZZNS0_26logit_backward_kernel_cudaERNS_18TensorIteratorBaseERKN3c106ScalarEENKUlvE_clEvENKUlvE0_clEvEUlffE0_EEvS4_RKT_EUliE_EEviT1_,"",@"SHT_CUDA_INFO"
	.sectionflags	@""
	.align	4


	//----- nvinfo : EIATTR_CUDA_API_VERSION
	.align		4
        /*0000*/ 	.byte	0x04, 0x37
        /*0002*/ 	.short	(.L_1957 - .L_1956)
.L_1956:
        /*0004*/ 	.word	0x00000082


	//----- nvinfo : EIATTR_KPARAM_INFO
	.align		4
.L_1957:
        /*0008*/ 	.byte	0x04, 0x17
        /*000a*/ 	.short	(.L_1959 - .L_1958)
.L_1958:
        /*000c*/ 	.word	0x00000000
        /*0010*/ 	.short	0x0001
        /*0012*/ 	.short	0x0008
        /*0014*/ 	.byte	0x00, 0xf0, 0x41, 0x0a


	//----- nvinfo : EIATTR_KPARAM_INFO
	.align		4
.L_1959:
        /*0018*/ 	.byte	0x04, 0x17
        /*001a*/ 	.short	(.L_1961 - .L_1960)
.L_1960:
        /*001c*/ 	.word	0x00000000
        /*0020*/ 	.short	0x0000
        /*0022*/ 	.short	0x0000
        /*0024*/ 	.byte	0x00, 0xf0, 0x11, 0x00


	//----- nvinfo : EIATTR_SPARSE_MMA_MASK
	.align		4
.L_1961:
        /*0028*/ 	.byte	0x03, 0x50
        /*002a*/ 	.short	0x0000


	//----- nvinfo : EIATTR_MAXREG_COUNT
	.align		4
        /*002c*/ 	.byte	0x03, 0x1b
        /*002e*/ 	.short	0x0080


	//----- nvinfo : EIATTR_MERCURY_ISA_VERSION
	.align		4
        /*0030*/ 	.byte	0x03, 0x5f
        /*0032*/ 	.short	0x0101


	//----- nvinfo : EIATTR_EXIT_INSTR_OFFSETS
	.align		4
        /*0034*/ 	.byte	0x04, 0x1c
        /*0036*/ 	.short	(.L_1963 - .L_1962)


	//   ....[0]....
.L_1962:
        /*0038*/ 	.word	0x00001820


	//   ....[1]....
        /*003c*/ 	.word	0x00002f90


	//----- nvinfo : EIATTR_MAX_THREADS
	.align		4
.L_1963:
        /*0040*/ 	.byte	0x04, 0x05
        /*0042*/ 	.short	(.L_1965 - .L_1964)
.L_1964:
        /*0044*/ 	.word	0x00000080
        /*0048*/ 	.word	0x00000001
        /*004c*/ 	.word	0x00000001


	//----- nvinfo : EIATTR_CRS_STACK_SIZE
	.align		4
.L_1965:
        /*0050*/ 	.byte	0x04, 0x1e
        /*0052*/ 	.short	(.L_1967 - .L_1966)
.L_1966:
        /*0054*/ 	.word	0x00000000


	//----- nvinfo : EIATTR_CBANK_PARAM_SIZE
	.align		4
.L_1967:
        /*0058*/ 	.byte	0x03, 0x19
        /*005a*/ 	.short	0x0298


	//----- nvinfo : EIATTR_PARAM_CBANK
	.align		4
        /*005c*/ 	.byte	0x04, 0x0a
        /*005e*/ 	.short	(.L_1969 - .L_1968)
	.align		4
.L_1968:
        /*0060*/ 	.word	index@(.nv.constant0._ZN2at6native18elementwise_kernelILi128ELi2EZNS0_22gpu_kernel_impl_nocastIZZZNS0_26logit_backward_kernel_cudaERNS_18TensorIteratorBaseERKN3c106ScalarEENKUlvE_clEvENKUlvE0_clEvEUlffE0_EEvS4_RKT_EUliE_EEviT1_)
        /*0064*/ 	.short	0x0210
        /*0066*/ 	.short	0x0298


	//----- nvinfo : EIATTR_SW_WAR
	.align		4
.L_1969:
        /*0068*/ 	.byte	0x04, 0x36
        /*006a*/ 	.short	(.L_1971 - .L_1970)
.L_1970:
        /*006c*/ 	.word	0x00000008
.L_1971:


//--------------------- .nv.info._ZN2at6native27unrolled_elementwise_kernelIZZZNS0_26logit_backward_kernel_cudaERNS_18TensorIteratorBaseERKN3c106ScalarEENKUlvE_clEvENKUlvE0_clEvEUlffE0_St5arrayIPcLm3EELi4E23TrivialOffsetCalculatorILi2EjESE_ILi1EjENS0_6memory15LoadWithoutCastENSH_16StoreWithoutCastEEEviT_T0_T2_T3_T4_T5_ --------------------------
	.section	.nv.info._ZN2at6native27unrolled_elementwise_kernelIZZZNS0_26logit_backward_kernel_cudaERNS_18TensorIteratorBaseERKN3c106ScalarEENKUlvE_clEvENKUlvE0_clEvEUlffE0_St5arrayIPcLm3EELi4E23TrivialOffsetCalculatorILi2EjESE_ILi1EjENS0_6memory15LoadWithoutCastENSH_16StoreWithoutCastEEEviT_T0_T2_T3_T4_T5_,"",@"SHT_CUDA_INFO"
	.sectionflags	@""
	.align	4


	//----- nvinfo : EIATTR_CUDA_API_VERSION
	.align		4
        /*0000*/ 	.byte	0x04, 0x37
        /*0002*/ 	.short	(.L_1973 - .L_1972)
.L_1972:
        /*0004*/ 	.word	0x00000082


	//----- nvinfo : EIATTR_KPARAM_INFO
	.align		4
.L_1973:
        /*0008*/ 	.byte	0x04, 0x17
        /*000a*/ 	.short	(.L_1975 - .L_1974)
.L_1974:
        /*000c*/ 	.word	0x00000000
        /*0010*/ 	.short	0x0006
        /*0012*/ 	.short	0x0033
        /*0014*/ 	.byte	0x00, 0xf0, 0x05, 0x00


	//----- nvinfo : EIATTR_KPARAM_INFO
	.align		4
.L_1975:
        /*0018*/ 	.byte	0x04, 0x17
        /*001a*/ 	.short	(.L_1977 - .L_1976)
.L_1976:
        /*001c*/ 	.word	0x00000000
        /*0020*/ 	.short	0x0005
        /*0022*/ 	.short	0x0032
        /*0024*/ 	.byte	0x00, 0xf0, 0x05, 0x00


	//----- nvinfo : EIATTR_KPARAM_INFO
	.align		4
.L_1977:
        /*0028*/ 	.byte	0x04, 0x17
        /*002a*/ 	.short	(.L_1979 - .L_1978)
.L_1978:
        /*002c*/ 	.word	0x00000000
        /*0030*/ 	.short	0x0004
        /*0032*/ 	.short	0x0031
        /*0034*/ 	.byte	0x00, 0xf0, 0x05, 0x00


	//----- nvinfo : EIATTR_KPARAM_INFO
	.align		4
.L_1979:
        /*0038*/ 	.byte	0x04, 0x17
        /*003a*/ 	.short	(.L_1981 - .L_1980)
.L_1980:
        /*003c*/ 	.word	0x00000000
        /*0040*/ 	.short	0x0003
        /*0042*/ 	.short	0x0030
        /*0044*/ 	.byte	0x00, 0xf0, 0x05, 0x00


	//----- nvinfo : EIATTR_KPARAM_INFO
	.align		4
.L_1981:
        /*0048*/ 	.byte	0x04, 0x17
        /*004a*/ 	.short	(.L_1983 - .L_1982)
.L_1982:
        /*004c*/ 	.word	0x00000000
        /*0050*/ 	.short	0x0002
        /*0052*/ 	.short	0x0018
        /*0054*/ 	.byte	0x00, 0xf0, 0x61, 0x00


	//----- nvinfo : EIATTR_KPARAM_INFO
	.align		4
.L_1983:
        /*0058*/ 	.byte	0x04, 0x17
        /*005a*/ 	.short	(.L_1985 - .L_1984)
.L_1984:
        /*005c*/ 	.word	0x00000000
        /*0060*/ 	.short	0x0001
        /*0062*/ 	.short	0x0008
        /*0064*/ 	.byte	0x00, 0xf0, 0x41, 0x00


	//----- nvinfo : EIATTR_KPARAM_INFO
	.align		4
.L_1985:
        /*0068*/ 	.byte	0x04, 0x17
        /*006a*/ 	.short	(.L_1987 - .L_1986)
.L_1986:
        /*006c*/ 	.word	0x00000000
        /*0070*/ 	.short	0x0000
        /*0072*/ 	.short	0x0000
        /*0074*/ 	.byte	0x00, 0xf0, 0x11, 0x00


	//----- nvinfo : EIATTR_SPARSE_MMA_MASK
	.align		4
.L_1987:
        /*0078*/ 	.byte	0x03, 0x50
        /*007a*/ 	.short	0x0000


	//----- nvinfo : EIATTR_MAXREG_COUNT
	.align		4
        /*007c*/ 	.byte	0x03, 0x1b
        /*007e*/ 	.short	0x00ff


	//----- nvinfo : EIATTR_MERCURY_ISA_VERSION
	.align		4
        /*0080*/ 	.byte	0x03, 0x5f
        /*0082*/ 	.short	0x0101


	//----- nvinfo : EIATTR_EXIT_INSTR_OFFSETS
	.align		4
        /*0084*/ 	.byte	0x04, 0x1c
        /*0086*/ 	.short	(.L_1989 - .L_1988)


	//   ....[0]....
.L_1988:
        /*0088*/ 	.word	0x00000790


	//   ....[1]....
        /*008c*/ 	.word	0x000007e0


	//----- nvinfo : EIATTR_MAX_THREADS
	.align		4
.L_1989:
        /*0090*/ 	.byte	0x04, 0x05
        /*0092*/ 	.short	(.L_1991 - .L_1990)
.L_1990:
        /*0094*/ 	.word	0x00000080
        /*0098*/ 	.word	0x00000001
        /*009c*/ 	.word	0x00000001


	//----- nvinfo : EIATTR_CRS_STACK_SIZE
	.align		4
.L_1991:
        /*00a0*/ 	.byte	0x04, 0x1e
        /*00a2*/ 	.short	(.L_1993 - .L_1992)
.L_1992:
        /*00a4*/ 	.word	0x00000000


	//----- nvinfo : EIATTR_CBANK_PARAM_SIZE
	.align		4
.L_1993:
        /*00a8*/ 	.byte	0x03, 0x19
        /*00aa*/ 	.short	0x0034


	//----- nvinfo : EIATTR_PARAM_CBANK
	.align		4
        /*00ac*/ 	.byte	0x04, 0x0a
        /*00ae*/ 	.short	(.L_1995 - .L_1994)
	.align		4
.L_1994:
        /*00b0*/ 	.word	index@(.nv.constant0._ZN2at6native27unrolled_elementwise_kernelIZZZNS0_26logit_backward_kernel_cudaERNS_18TensorIteratorBaseERKN3c106ScalarEENKUlvE_clEvENKUlvE0_clEvEUlffE0_St5arrayIPcLm3EELi4E23TrivialOffsetCalculatorILi2EjESE_ILi1EjENS0_6memory15LoadWithoutCastENSH_16StoreWithoutCastEEEviT_T0_T2_T3_T4_T5_)
        /*00b4*/ 	.short	0x0210
        /*00b6*/ 	.short	0x0034


	//----- nvinfo : EIATTR_SW_WAR
	.align		4
.L_1995:
        /*00b8*/ 	.byte	0x04, 0x36
        /*00ba*/ 	.short	(.L_1997 - .L_1996)
.L_1996:
        /*00bc*/ 	.word	0x00000008
.L_1997:


//--------------------- .nv.info._ZN2at6native29vectorized_elementwise_kernelILi2EZZZNS0_26logit_backward_kernel_cudaERNS_18TensorIteratorBaseERKN3c106ScalarEENKUlvE_clEvENKUlvE0_clEvEUlffE0_St5arrayIPcLm3EEEEviT0_T1_ --------------------------
	.section	.nv.info._ZN2at6native29vectorized_elementwise_kernelILi2EZZZNS0_26logit_backward_kernel_cudaERNS_18TensorIteratorBaseERKN3c106ScalarEENKUlvE_clEvENKUlvE0_clEvEUlffE0_St5arrayIPcLm3EEEEviT0_T1_,"",@"SHT_CUDA_INFO"
	.sectionflags	@""
	.align	4


	//----- nvinfo : EIATTR_CUDA_API_VERSION
	.align		4
        /*0000*/ 	.byte	0x04, 0x37
        /*0002*/ 	.short	(.L_1999 - .L_1998)
.L_1998:
        /*0004*/ 	.word	0x00000082


	//----- nvinfo : EIATTR_KPARAM_INFO
	.align		4
.L_1999:
        /*0008*/ 	.byte	0x04, 0x17
        /*000a*/ 	.short	(.L_2001 - .L_2000)
.L_2000:
        /*000c*/ 	.word	0x00000000
        /*0010*/ 	.short	0x0002
        /*0012*/ 	.short	0x0018
        /*0014*/ 	.byte	0x00, 0xf0, 0x61, 0x00


	//----- nvinfo : EIATTR_KPARAM_INFO
	.align		4
.L_2001:
        /*0018*/ 	.byte	0x04, 0x17
        /*001a*/ 	.short	(.L_2003 - .L_2002)
.L_2002:
        /*001c*/ 	.word	0x00000000
        /*0020*/ 	.short	0x0001
        /*0022*/ 	.short	0x0008
        /*0024*/ 	.byte	0x00, 0xf0, 0x41, 0x00


	//----- nvinfo : EIATTR_KPARAM_INFO
	.align		4
.L_2003:
        /*0028*/ 	.byte	0x04, 0x17
        /*002a*/ 	.short	(.L_2005 - .L_2004)
.L_2004:
        /*002c*/ 	.word	0x00000000
        /*0030*/ 	.short	0x0000
        /*0032*/ 	.short	0x0000
        /*0034*/ 	.byte	0x00, 0xf0, 0x11, 0x00


	//----- nvinfo : EIATTR_SPARSE_MMA_MASK
	.align		4
.L_2005:
        /*0038*/ 	.byte	0x03, 0x50
        /*003a*/ 	.short	0x0000


	//----- nvinfo : EIATTR_MAXREG_COUNT
	.align		4
        /*003c*/ 	.byte	0x03, 0x1b
        /*003e*/ 	.short	0x00ff


	//----- nvinfo : EIATTR_MERCURY_ISA_VERSION
	.align		4
        /*0040*/ 	.byte	0x03, 0x5f
        /*0042*/ 	.short	0x0101


	//----- nvinfo : EIATTR_EXIT_INSTR_OFFSETS
	.align		4
        /*0044*/ 	.byte	0x04, 0x1c
        /*0046*/ 	.short	(.L_2007 - .L_2006)


	//   ....[0]....
.L_2006:
        /*0048*/ 	.word	0x000005e0


	//   ....[1]....
        /*004c*/ 	.word	0x00001590


	//   ....[2]....
        /*0050*/ 	.word	0x000015e0


	//----- nvinfo : EIATTR_MAX_THREADS
	.align		4
.L_2007:
        /*0054*/ 	.byte	0x04, 0x05
        /*0056*/ 	.short	(.L_2009 - .L_2008)
.L_2008:
        /*0058*/ 	.word	0x00000080
        /*005c*/ 	.word	0x00000001
        /*0060*/ 	.word	0x00000001


	//----- nvinfo : EIATTR_CRS_STACK_SIZE
	.align		4
.L_2009:
        /*0064*/ 	.byte	0x04, 0x1e
        /*0066*/ 	.short	(.L_2011 - .L_2010)
.L_2010:
        /*0068*/ 	.word	0x00000000


	//----- nvinfo : EIATTR_CBANK_PARAM_SIZE
	.align		4
.L_2011:
        /*006c*/ 	.byte	0x03, 0x19
        /*006e*/ 	.short	0x0030


	//----- nvinfo : EIATTR_PARAM_CBANK
	.align		4
        /*0070*/ 	.byte	0x04, 0x0a
        /*0072*/ 	.short	(.L_2013 - .L_2012)
	.align		4
.L_2012:
        /*0074*/ 	.word	index@(.nv.constant0._ZN2at6native29vectorized_elementwise_kernelILi2EZZZNS0_26logit_backward_kernel_cudaERNS_18TensorIteratorBaseERKN3c106ScalarEENKUlvE_clEvENKUlvE0_clEvEUlffE0_St5arrayIPcLm3EEEEviT0_T1_)
        /*0078*/ 	.short	0x0210
        /*007a*/ 	.short	0x0030


	//----- nvinfo : EIATTR_SW_WAR
	.align		4
.L_2013:
        /*007c*/ 	.byte	0x04, 0x36
        /*007e*/ 	.short	(.L_2015 - .L_2014)
.L_2014:
        /*0080*/ 	.word	0x00000008
.L_2015:


//--------------------- .nv.info._ZN2at6native29vectorized_elementwise_kernelILi4EZZZNS0_26logit_backward_kernel_cudaERNS_18TensorIteratorBaseERKN3c106ScalarEENKUlvE_clEvENKUlvE0_clEvEUlffE0_St5arrayIPcLm3EEEEviT0_T1_ --------------------------
	.section	.nv.info._ZN2at6native29vectorized_elementwise_kernelILi4EZZZNS0_26logit_backward_kernel_cudaERNS_18TensorIteratorBaseERKN3c106ScalarEENKUlvE_clEvENKUlvE0_clEvEUlffE0_St5arrayIPcLm3EEEEviT0_T1_,"",@"SHT_CUDA_INFO"
	.sectionflags	@""
	.align	4


	//----- nvinfo : EIATTR_CUDA_API_VERSION
	.align		4
        /*0000*/ 	.byte	0x04, 0x37
        /*0002*/ 	.short	(.L_2017 - .L_2016)
.L_2016:
        /*0004*/ 	.word	0x00000082


	//----- nvinfo : EIATTR_KPARAM_INFO
	.align		4
.L_2017:
        /*0008*/ 	.byte	0x04, 0x17
        /*000a*/ 	.short	(.L_2019 - .L_2018)
.L_2018:
        /*000c*/ 	.word	0x00000000
        /*0010*/ 	.short	0x0002
        /*0012*/ 	.short	0x0018
        /*0014*/ 	.byte	0x00, 0xf0, 0x61, 0x00


	//----- nvinfo : EIATTR_KPARAM_INFO
	.align		4
.L_2019:
        /*0018*/ 	.byte	0x04, 0x17
        /*001a*/ 	.short	(.L_2021 - .L_2020)
.L_2020:
        /*001c*/ 	.word	0x00000000
        /*0020*/ 	.short	0x0001
        /*0022*/ 	.short	0x0008
        /*0024*/ 	.byte	0x00, 0xf0, 0x41, 0x00


	//----- nvinfo : EIATTR_KPARAM_INFO
	.align		4
.L_2021:
        /*0028*/ 	.byte	0x04, 0x17
        /*002a*/ 	.short	(.L_2023 - .L_2022)
.L_2022:
        /*002c*/ 	.word	0x00000000
        /*0030*/ 	.short	0x0000
        /*0032*/ 	.short	0x0000
        /*0034*/ 	.byte	0x00, 0xf0, 0x11, 0x00


	//----- nvinfo : EIATTR_SPARSE_MMA_MASK
	.align		4
.L_2023:
        /*0038*/ 	.byte	0x03, 0x50
        /*003a*/ 	.short	0x0000


	//----- nvinfo : EIATTR_MAXREG_COUNT
	.align		4
        /*003c*/ 	.byte	0x03, 0x1b
        /*003e*/ 	.short	0x00ff


	//----- nvinfo : EIATTR_MERCURY_ISA_VERSION
	.align		4
        /*0040*/ 	.byte	0x03, 0x5f
        /*0042*/ 	.short	0x0101


	//----- nvinfo : EIATTR_EXIT_INSTR_OFFSETS
	.align		4
        /*0044*/ 	.byte	0x04, 0x1c
        /*0046*/ 	.short	(.L_2025 - .L_2024)


	//   ....[0]....
.L_2024:
        /*0048*/ 	.word	0x00000580


	//   ....[1]....
        /*004c*/ 	.word	0x00001530


	//   ....[2]....
        /*0050*/ 	.word	0x00001580


	//----- nvinfo : EIATTR_MAX_THREADS
	.align		4
.L_2025:
        /*0054*/ 	.byte	0x04, 0x05
        /*0056*/ 	.short	(.L_2027 - .L_2026)
.L_2026:
        /*0058*/ 	.word	0x00000080
        /*005c*/ 	.word	0x00000001
        /*0060*/ 	.word	0x00000001


	//----- nvinfo : EIATTR_CRS_STACK_SIZE
	.align		4
.L_2027:
        /*0064*/ 	.byte	0x04, 0x1e
        /*0066*/ 	.short	(.L_2029 - .L_2028)
.L_2028:
        /*0068*/ 	.word	0x00000000


	//----- nvinfo : EIATTR_CBANK_PARAM_SIZE
	.align		4
.L_2029:
        /*006c*/ 	.byte	0x03, 0x19
        /*006e*/ 	.short	0x0030


	//----- nvinfo : EIATTR_PARAM_CBANK
	.align		4
        /*0070*/ 	.byte	0x04, 0x0a
        /*0072*/ 	.short	(.L_2031 - .L_2030)
	.align		4
.L_2030:
        /*0074*/ 	.word	index@(.nv.constant0._ZN2at6native29vectorized_elementwise_kernelILi4EZZZNS0_26logit_backward_kernel_cudaERNS_18TensorIteratorBaseERKN3c106ScalarEENKUlvE_clEvENKUlvE0_clEvEUlffE0_St5arrayIPcLm3EEEEviT0_T1_)
        /*0078*/ 	.short	0x0210
        /*007a*/ 	.short	0x0030


	//----- nvinfo : EIATTR_SW_WAR
	.align		4
.L_2031:
        /*007c*/ 	.byte	0x04, 0x36
        /*007e*/ 	.short	(.L_2033 - .L_2032)
.L_2032:
        /*0080*/ 	.word	0x00000008
.L_2033:


//--------------------- .nv.info._ZN2at6native29vectorized_elementwise_kernelILi8EZZZNS0_26logit_backward_kernel_cudaERNS_18TensorIteratorBaseERKN3c106ScalarEENKUlvE_clEvENKUlvE0_clEvEUlffE0_St5arrayIPcLm3EEEEviT0_T1_ --------------------------
	.section	.nv.info._ZN2at6native29vectorized_elementwise_kernelILi8EZZZNS0_26logit_backward_kernel_cudaERNS_18TensorIteratorBaseERKN3c106ScalarEENKUlvE_clEvENKUlvE0_clEvEUlffE0_St5arrayIPcLm3EEEEviT0_T1_,"",@"SHT_CUDA_INFO"
	.sectionflags	@""
	.align	4


	//----- nvinfo : EIATTR_CUDA_API_VERSION
	.align		4
        /*0000*/ 	.byte	0x04, 0x37
        /*0002*/ 	.short	(.L_2035 - .L_2034)
.L_2034:
        /*0004*/ 	.word	0x00000082


	//----- nvinfo : EIATTR_KPARAM_INFO
	.align		4
.L_2035:
        /*0008*/ 	.byte	0x04, 0x17
        /*000a*/ 	.short	(.L_2037 - .L_2036)
.L_2036:
        /*000c*/ 	.word	0x00000000
        /*0010*/ 	.short	0x0002
        /*0012*/ 	.short	0x0018
        /*0014*/ 	.byte	0x00, 0xf0, 0x61, 0x00


	//----- nvinfo : EIATTR_KPARAM_INFO
	.align		4
.L_2037:
        /*0018*/ 	.byte	0x04, 0x17
        /*001a*/ 	.short	(.L_2039 - .L_2038)
.L_2038:
        /*001c*/ 	.word	0x00000000
        /*0020*/ 	.short	0x0001
        /*0022*/ 	.short	0x0008
        /*0024*/ 	.byte	0x00, 0xf0, 0x41, 0x00


	//----- nvinfo : EIATTR_KPARAM_INFO
	.align		4
.L_2039:
        /*0028*/ 	.byte	0x04, 0x17
        /*002a*/ 	.short	(.L_2041 - .L_2040)
.L_2040:
        /*002c*/ 	.word	0x00000000
        /*0030*/ 	.short	0x0000
        /*0032*/ 	.short	0x0000
        /*0034*/ 	.byte	0x00, 0xf0, 0x11, 0x00


	//----- nvinfo : EIATTR_SPARSE_MMA_MASK
	.align		4
.L_2041:
        /*0038*/ 	.byte	0x03, 0x50
        /*003a*/ 	.short	0x0000


	//----- nvinfo : EIATTR_MAXREG_COUNT
	.align		4
        /*003c*/ 	.byte	0x03, 0x1b
        /*003e*/ 	.short	0x00ff


	//----- nvinfo : EIATTR_MERCURY_ISA_VERSION
	.align		4
        /*0040*/ 	.byte	0x03, 0x5f
        /*0042*/ 	.short	0x0101


	//----- nvinfo : EIATTR_EXIT_INSTR_OFFSETS
	.align		4
        /*0044*/ 	.byte	0x04, 0x1c
        /*0046*/ 	.short	(.L_2043 - .L_2042)


	//   ....[0]....
.L_2042:
        /*0048*/ 	.word	0x00000580


	//   ....[1]....
        /*004c*/ 	.word	0x00001530


	//   ....[2]....
        /*0050*/ 	.word	0x00001580


	//----- nvinfo : EIATTR_MAX_THREADS
	.align		4
.L_2043:
        /*0054*/ 	.byte	0x04, 0x05
        /*0056*/ 	.short	(.L_2045 - .L_2044)
.L_2044:
        /*0058*/ 	.word	0x00000080
        /*005c*/ 	.word	0x00000001
        /*0060*/ 	.word	0x00000001


	//----- nvinfo : EIATTR_CRS_STACK_SIZE
	.align		4
.L_2045:
        /*0064*/ 	.byte	0x04, 0x1e
        /*0066*/ 	.short	(.L_2047 - .L_2046)
.L_2046:
        /*0068*/ 	.word	0x00000000


	//----- nvinfo : EIATTR_CBANK_PARAM_SIZE
	.align		4
.L_2047:
        /*006c*/ 	.byte	0x03, 0x19
        /*006e*/ 	.short	0x0030


	//----- nvinfo : EIATTR_PARAM_CBANK
	.align		4
        /*0070*/ 	.byte	0x04, 0x0a
        /*0072*/ 	.short	(.L_2049 - .L_2048)
	.align		4
.L_2048:
        /*0074*/ 	.word	index@(.nv.constant0._ZN2at6native29vectorized_elementwise_kernelILi8EZZZNS0_26logit_backward_kernel_cudaERNS_18TensorIteratorBaseERKN3c106ScalarEENKUlvE_clEvENKUlvE0_clEvEUlffE0_St5arrayIPcLm3EEEEviT0_T1_)
        /*0078*/ 	.short	0x0210
        /*007a*/ 	.short	0x0030


	//----- nvinfo : EIATTR_SW_WAR
	.align		4
.L_2049:
        /*007c*/ 	.byte	0x04, 0x36
        /*007e*/ 	.short	(.L_2051 - .L_2050)
.L_2050:
        /*0080*/ 	.word	0x00000008
.L_2051:


//--------------------- .nv.info._ZN2at6native18elementwise_kernelILi128ELi4EZNS0_15gpu_kernel_implIZZZNS0_26logit_backward_kernel_cudaERNS_18TensorIteratorBaseERKN3c106ScalarEENKUlvE_clEvENKUlvE0_clEvEUlffE_EEvS4_RKT_EUliE_EEviT1_ --------------------------
	.section	.nv.info._ZN2at6native18elementwise_kernelILi128ELi4EZNS0_15gpu_kernel_implIZZZNS0_26logit_backward_kernel_cudaERNS_18TensorIteratorBaseERKN3c106ScalarEENKUlvE_clEvENKUlvE0_clEvEUlffE_EEvS4_RKT_EUliE_EEviT1_,"",@"SHT_CUDA_INFO"
	.sectionflags	@""
	.align	4


	//----- nvinfo : EIATTR_CUDA_API_VERSION
	.align		4
        /*0000*/ 	.byte	0x04, 0x37
        /*0002*/ 	.short	(.L_2053 - .L_2052)
.L_2052:
        /*0004*/ 	.word	0x00000082


	//----- nvinfo : EIATTR_KPARAM_INFO
	.align		4
.L_2053:
        /*0008*/ 	.byte	0x04, 0x17
        /*000a*/ 	.short	(.L_2055 - .L_2054)
.L_2054:
        /*000c*/ 	.word	0x00000000
        /*0010*/ 	.short	0x0001
        /*0012*/ 	.short	0x0008
        /*0014*/ 	.byte	0x00, 0xf0, 0x21, 0x0a


	//----- nvinfo : EIATTR_KPARAM_INFO
	.align		4
.L_2055:
        /*0018*/ 	.byte	0x04, 0x17
        /*001a*/ 	.short	(.L_2057 - .L_2056)
.L_2056:
        /*001c*/ 	.word	0x00000000
        /*0020*/ 	.short	0x0000
        /*0022*/ 	.short	0x0000
        /*0024*/ 	.byte	0x00, 0xf0, 0x11, 0x00


	//----- nvinfo : EIATTR_SPARSE_MMA_MASK
	.align		4
.L_2057:
        /*0028*/ 	.byte	0x03, 0x50
        /*002a*/ 	.short	0x0000


	//----- nvinfo : EIATTR_MAXREG_COUNT
	.align		4
        /*002c*/ 	.byte	0x03, 0x1b
        /*002e*/ 	.short	0x0080


	//----- nvinfo : EIATTR_EXTERNS
	.align		4
        /*0030*/ 	.byte	0x04, 0x0f
        /*0032*/ 	.short	(.L_2059 - .L_2058)


	//   ....[0]....
	.align		4
.L_2058:
        /*0034*/ 	.word	index@(__assertfail)


	//----- nvinfo : EIATTR_MERCURY_ISA_VERSION
	.align		4
.L_2059:
        /*0038*/ 	.byte	0x03, 0x5f
        /*003a*/ 	.short	0x0101


	//----- nvinfo : EIATTR_SYSCALL_OFFSETS
	.align		4
        /*003c*/ 	.byte	0x04, 0x46
        /*003e*/ 	.short	(.L_2061 - .L_2060)


	//   ....[0]....
.L_2060:
        /*0040*/ 	.word	0x00002490


	//   ....[1]....
        /*0044*/ 	.word	0x000032b0


	//   ....[2]....
        /*0048*/ 	.word	0x00004180


	//   ....[3]....
        /*004c*/ 	.word	0x00006640


	//   ....[4]....
        /*0050*/ 	.word	0x00007460


	//   ....[5]....
        /*0054*/ 	.word	0x00008330


	//   ....[6]....
        /*0058*/ 	.word	0x0000a7e0


	//   ....[7]....
        /*005c*/ 	.word	0x0000b600


	//   ....[8]....
        /*0060*/ 	.word	0x0000c4d0


	//   ....[9]....
        /*0064*/ 	.word	0x0000e970


	//   ....[10]....
        /*0068*/ 	.word	0x0000f790


	//   ....[11]....
        /*006c*/ 	.word	0x00010660


	//----- nvinfo : EIATTR_EXIT_INSTR_OFFSETS
	.align		4
.L_2061:
        /*0070*/ 	.byte	0x04, 0x1c
        /*0072*/ 	.short	(.L_2063 - .L_2062)


	//   ....[0]....
.L_2062:
        /*0074*/ 	.word	0x0000c580


	//   ....[1]....
        /*0078*/ 	.word	0x0000f980


	//   ....[2]....
        /*007c*/ 	.word	0x0000f9c0


	//   ....[3]....
        /*0080*/ 	.word	0x0000fa50


	//   ....[4]....
        /*0084*/ 	.word	0x0000fa80


	//   ....[5]....
        /*0088*/ 	.word	0x0000fab0


	//   ....[6]....
        /*008c*/ 	.word	0x0000fb30


	//   ....[7]....
        /*0090*/ 	.word	0x0000fb60


	//   ....[8]....
        /*0094*/ 	.word	0x0000fbf0


	//   ....[9]....
        /*0098*/ 	.word	0x0000fc30


	//   ....[10]....
        /*009c*/ 	.word	0x0000fc70


	//   ....[11]....
        /*00a0*/ 	.word	0x0000fd30


	//   ....[12]....
        /*00a4*/ 	.word	0x0000fd80


	//   ....[13]....
        /*00a8*/ 	.word	0x0000ff00


	//   ....[14]....
        /*00ac*/ 	.word	0x00010050


	//   ....[15]....
        /*00b0*/ 	.word	0x00010080


	//   ....[16]....
        /*00b4*/ 	.word	0x00010130


	//   ....[17]....
        /*00b8*/ 	.word	0x000102a0


	//   ....[18]....
        /*00bc*/ 	.word	0x00010410


	//   ....[19]....
        /*00c0*/ 	.word	0x00010560


	//   ....[20]....
        /*00c4*/ 	.word	0x00010670


	//   ....[21]....
        /*00c8*/ 	.word	0x000106a0


	//   ....[22]....
        /*00cc*/ 	.word	0x000106d0


	//----- nvinfo : EIATTR_MAX_THREADS
	.align		4
.L_2063:
        /*00d0*/ 	.byte	0x04, 0x05
        /*00d2*/ 	.short	(.L_2065 - .L_2064)
.L_2064:
        /*00d4*/ 	.word	0x00000080
        /*00d8*/ 	.word	0x00000001
        /*00dc*/ 	.word	0x00000001


	//----- nvinfo : EIATTR_CRS_STACK_SIZE
	.align		4
.L_2065:
        /*00e0*/ 	.byte	0x04, 0x1e
        /*00e2*/ 	.short	(.L_2067 - .L_2066)
.L_2066:
        /*00e4*/ 	.word	0x00000000


	//----- nvinfo : EIATTR_CBANK_PARAM_SIZE
	.align		4
.L_2067:
        /*00e8*/ 	.byte	0x03, 0x19
        /*00ea*/ 	.short	0x0290


	//----- nvinfo : EIATTR_PARAM_CBANK
	.align		4
        /*00ec*/ 	.byte	0x04, 0x0a
        /*00ee*/ 	.short	(.L_2069 - .L_2068)
	.align		4
.L_2068:
        /*00f0*/ 	.word	index@(.nv.constant0._ZN2at6native18elementwise_kernelILi128ELi4EZNS0_15gpu_kernel_implIZZZNS0_26logit_backward_kernel_cudaERNS_18TensorIteratorBaseERKN3c106ScalarEENKUlvE_clEvENKUlvE0_clEvEUlffE_EEvS4_RKT_EUliE_EEviT1_)
        /*00f4*/ 	.short	0x0210
        /*00f6*/ 	.short	0x0290


	//----- nvinfo : EIATTR_SW_WAR
	.align		4
.L_2069:
        /*00f8*/ 	.byte	0x04, 0x36
        /*00fa*/ 	.short	(.L_2071 - .L_2070)
.L_2070:
        /*00fc*/ 	.word	0x00000008
.L_2071:


//--------------------- .nv.info._ZN2at6native27unrolled_elementwise_kernelIZZZNS0_26logit_backward_kernel_cudaERNS_18TensorIteratorBaseERKN3c106ScalarEENKUlvE_clEvENKUlvE0_clEvEUlffE_St5arrayIPcLm3EELi4E23TrivialOffsetCalculatorILi2EjESE_ILi1EjENS0_6memory12LoadWithCastILi2EEENSH_13StoreWithCastILi1EEEEEviT_T0_T2_T3_T4_T5_ --------------------------
	.section	.nv.info._ZN2at6native27unrolled_elementwise_kernelIZZZNS0_26logit_backward_kernel_cudaERNS_18TensorIteratorBaseERKN3c106ScalarEENKUlvE_clEvENKUlvE0_clEvEUlffE_St5arrayIPcLm3EELi4E23TrivialOffsetCalculatorILi2EjESE_ILi1EjENS0_6memory12LoadWithCastILi2EEENSH_13StoreWithCastILi1EEEEEviT_T0_T2_T3_T4_T5_,"",@"SHT_CUDA_INFO"
	.sectionflags	@""
	.align	4


	//----- nvinfo : EIATTR_CUDA_API_VERSION
	.align		4
        /*0000*/ 	.byte	0x04, 0x37
        /*0002*/ 	.short	(.L_2073 - .L_2072)
.L_2072:
        /*0004*/ 	.word	0x00000082


	//----- nvinfo : EIATTR_KPARAM_INFO
	.align		4
.L_2073:
        /*0008*/ 	.byte	0x04, 0x17
        /*000a*/ 	.short	(.L_2075 - .L_2074)
.L_2074:
        /*000c*/ 	.word	0x00000000
        /*0010*/ 	.short	0x0006
        /*0012*/ 	.short	0x0030
        /*0014*/ 	.byte	0x00, 0xf0, 0x21, 0x00


	//----- nvinfo : EIATTR_KPARAM_INFO
	.align		4
.L_2075:
        /*0018*/ 	.byte	0x04, 0x17
        /*001a*/ 	.short	(.L_2077 - .L_2076)
.L_2076:
        /*001c*/ 	.word	0x00000000
        /*0020*/ 	.short	0x0005
        /*0022*/ 	.short	0x0024
        /*0024*/ 	.byte	0x00, 0xf0, 0x31, 0x00


	//----- nvinfo : EIATTR_KPARAM_INFO
	.align		4
.L_2077:
        /*0028*/ 	.byte	0x04, 0x17
        /*002a*/ 	.short	(.L_2079 - .L_2078)
.L_2078:
        /*002c*/ 	.word	0x00000000
        /*0030*/ 	.short	0x0004
        /*0032*/ 	.short	0x0021
        /*0034*/ 	.byte	0x00, 0xf0, 0x05, 0x00


	//----- nvinfo : EIATTR_KPARAM_INFO
	.align		4
.L_2079:
        /*0038*/ 	.byte	0x04, 0x17
        /*003a*/ 	.short	(.L_2081 - .L_2080)
.L_2080:
        /*003c*/ 	.word	0x00000000
        /*0040*/ 	.short	0x0003
        /*0042*/ 	.short	0x0020
        /*0044*/ 	.byte	0x00, 0xf0, 0x05, 0x00


	//----- nvinfo : EIATTR_KPARAM_INFO
	.align		4
.L_2081:
        /*0048*/ 	.byte	0x04, 0x17
        /*004a*/ 	.short	(.L_2083 - .L_2082)
.L_2082:
        /*004c*/ 	.word	0x00000000
        /*0050*/ 	.short	0x0002
        /*0052*/ 	.short	0x0008
        /*0054*/ 	.byte	0x00, 0xf0, 0x61, 0x00


	//----- nvinfo : EIATTR_KPARAM_INFO
	.align		4
.L_2083:
        /*0058*/ 	.byte	0x04, 0x17
        /*005a*/ 	.short	(.L_2085 - .L_2084)
.L_2084:
        /*005c*/ 	.word	0x00000000
        /*0060*/ 	.short	0x0001
        /*0062*/ 	.short	0x0004
        /*0064*/ 	.byte	0x00, 0xf0, 0x05, 0x00


	//----- nvinfo : EIATTR_KPARAM_INFO
	.align		4
.L_2085:
        /*0068*/ 	.byte	0x04, 0x17
        /*006a*/ 	.short	(.L_2087 - .L_2086)
.L_2086:
        /*006c*/ 	.word	0x00000000
        /*0070*/ 	.short	0x0000
        /*0072*/ 	.short	0x0000
        /*0074*/ 	.byte	0x00, 0xf0, 0x11, 0x00


	//----- nvinfo : EIATTR_SPARSE_MMA_MASK
	.align		4
.L_2087:
        /*0078*/ 	.byte	0x03, 0x50
        /*007a*/ 	.short	0x0000


	//----- nvinfo : EIATTR_MAXREG_COUNT
	.align		4
        /*007c*/ 	.byte	0x03, 0x1b
        /*007e*/ 	.short	0x00ff


	//----- nvinfo : EIATTR_EXTERNS
	.align		4
        /*0080*/ 	.byte	0x04, 0x0f
        /*0082*/ 	.short	(.L_2089 - .L_2088)


	//   ....[0]....
	.align		4
.L_2088:
        /*0084*/ 	.word	index@(__assertfail)


	//----- nvinfo : EIATTR_MERCURY_ISA_VERSION
	.align		4
.L_2089:
        /*0088*/ 	.byte	0x03, 0x5f
        /*008a*/ 	.short	0x0101


	//----- nvinfo : EIATTR_SYSCALL_OFFSETS
	.align		4
        /*008c*/ 	.byte	0x04, 0x46
        /*008e*/ 	.short	(.L_2091 - .L_2090)


	//   ....[0]....
.L_2090:
        /*0090*/ 	.word	0x00000e90


	//   ....[1]....
        /*0094*/ 	.word	0x00001cc0


	//   ....[2]....
        /*0098*/ 	.word	0x00002b70


	//   ....[3]....
        /*009c*/ 	.word	0x000039a0


	//   ....[4]....
        /*00a0*/ 	.word	0x00004850


	//   ....[5]....
        /*00a4*/ 	.word	0x00005690


	//   ....[6]....
        /*00a8*/ 	.word	0x00006530


	//   ....[7]....
        /*00ac*/ 	.word	0x00007340


	//   ....[8]....
        /*00b0*/ 	.word	0x00008670


	//   ....[9]....
        /*00b4*/ 	.word	0x00009570


	//   ....[10]....
        /*00b8*/ 	.word	0x0000a430


	//   ....[11]....
        /*00bc*/ 	.word	0x0000b2f0


	//----- nvinfo : EIATTR_EXIT_INSTR_OFFSETS
	.align		4
.L_2091:
        /*00c0*/ 	.byte	0x04, 0x1c
        /*00c2*/ 	.short	(.L_2093 - .L_2092)


	//   ....[0]....
.L_2092:
        /*00c4*/ 	.word	0x0000a4d0


	//   ....[1]....
        /*00c8*/ 	.word	0x0000a610


	//   ....[2]....
        /*00cc*/ 	.word	0x0000a650


	//   ....[3]....
        /*00d0*/ 	.word	0x0000a6e0


	//   ....[4]....
        /*00d4*/ 	.word	0x0000a710


	//   ....[5]....
        /*00d8*/ 	.word	0x0000a740


	//   ....[6]....
        /*00dc*/ 	.word	0x0000a7c0


	//   ....[7]....
        /*00e0*/ 	.word	0x0000a7f0


	//   ....[8]....
        /*00e4*/ 	.word	0x0000a880


	//   ....[9]....
        /*00e8*/ 	.word	0x0000a8c0


	//   ....[10]....
        /*00ec*/ 	.word	0x0000a900


	//   ....[11]....
        /*00f0*/ 	.word	0x0000a9c0


	//   ....[12]....
        /*00f4*/ 	.word	0x0000aa10


	//   ....[13]....
        /*00f8*/ 	.word	0x0000ab90


	//   ....[14]....
        /*00fc*/ 	.word	0x0000ace0


	//   ....[15]....
        /*0100*/ 	.word	0x0000ad10


	//   ....[16]....
        /*0104*/ 	.word	0x0000adc0


	//   ....[17]....
        /*0108*/ 	.word	0x0000af30


	//   ....[18]....
        /*010c*/ 	.word	0x0000b0a0


	//   ....[19]....
        /*0110*/ 	.word	0x0000b1f0


	//   ....[20]....
        /*0114*/ 	.word	0x0000b300


	//   ....[21]....
        /*0118*/ 	.word	0x0000b330


	//   ....[22]....
        /*011c*/ 	.word	0x0000b360


	//----- nvinfo : EIATTR_MAX_THREADS
	.align		4
.L_2093:
        /*0120*/ 	.byte	0x04, 0x05
        /*0122*/ 	.short	(.L_2095 - .L_2094)
.L_2094:
        /*0124*/ 	.word	0x00000080
        /*0128*/ 	.word	0x00000001
        /*012c*/ 	.word	0x00000001


	//----- nvinfo : EIATTR_CRS_STACK_SIZE
	.align		4
.L_2095:
        /*0130*/ 	.byte	0x04, 0x1e
        /*0132*/ 	.short	(.L_2097 - .L_2096)
.L_2096:
        /*0134*/ 	.word	0x00000000


	//----- nvinfo : EIATTR_CBANK_PARAM_SIZE
	.align		4
.L_2097:
        /*0138*/ 	.byte	0x03, 0x19
        /*013a*/ 	.short	0x0038


	//----- nvinfo : EIATTR_PARAM_CBANK
	.align		4
        /*013c*/ 	.byte	0x04, 0x0a
        /*013e*/ 	.short	(.L_2099 - .L_2098)
	.align		4
.L_2098:
        /*0140*/ 	.word	index@(.nv.constant0._ZN2at6native27unrolled_elementwise_kernelIZZZNS0_26logit_backward_kernel_cudaERNS_18TensorIteratorBaseERKN3c106ScalarEENKUlvE_clEvENKUlvE0_clEvEUlffE_St5arrayIPcLm3EELi4E23TrivialOffsetCalculatorILi2EjESE_ILi1EjENS0_6memory12LoadWithCastILi2EEENSH_13StoreWithCastILi1EEEEEviT_T0_T2_T3_T4_T5_)
        /*0144*/ 	.short	0x0210
        /*0146*/ 	.short	0x0038


	//----- nvinfo : EIATTR_SW_WAR
	.align		4
.L_2099:
        /*0148*/ 	.byte	0x04, 0x36
        /*014a*/ 	.short	(.L_2101 - .L_2100)
.L_2100:
        /*014c*/ 	.word	0x00000008
.L_2101:


//--------------------- .nv.info._ZN2at6native18elementwise_kernelILi128ELi2EZNS0_22gpu_kernel_impl_nocastIZZZNS0_26logit_backward_kernel_cudaERNS_18TensorIteratorBaseERKN3c106ScalarEENKUlvE_clEvENKUlvE0_clEvEUlffE_EEvS4_RKT_EUliE_EEviT1_ --------------------------
	.section	.nv.info._ZN2at6native18elementwise_kernelILi128ELi2EZNS0_22gpu_kernel_impl_nocastIZZZNS0_26logit_backward_kernel_cudaERNS_18TensorIteratorBaseERKN3c106ScalarEENKUlvE_clEvENKUlvE0_clEvEUlffE_EEvS4_RKT_EUliE_EEviT1_,"",@"SHT_CUDA_INFO"
	.sectionflags	@""
	.align	4


	//----- nvinfo : EIATTR_CUDA_API_VERSION
	.align		4
        /*0000*/ 	.byte	0x04, 0x37
        /*0002*/ 	.short	(.L_2103 - .L_2102)
.L_2102:
        /*0004*/ 	.word	0x00000082


	//----- nvinfo : EIATTR_KPARAM_INFO
	.align		4
.L_2103:
        /*0008*/ 	.byte	0x04, 0x17
        /*000a*/ 	.short	(.L_2105 - .L_2104)
.L_2104:
        /*000c*/ 	.word	0x00000000
        /*0010*/ 	.short	0x0001
        /*0012*/ 	.short	0x0008
        /*0014*/ 	.byte	0x00, 0xf0, 0x21, 0x0a


	//----- nvinfo : EIATTR_KPARAM_INFO
	.align		4
.L_2105:
        /*0018*/ 	.byte	0x04, 0x17
        /*001a*/ 	.short	(.L_2107 - .L_2106)
.L_2106:
        /*001c*/ 	.word	0x00000000
        /*0020*/ 	.short	0x0000
        /*0022*/ 	.short	0x0000
        /*0024*/ 	.byte	0x00, 0xf0, 0x11, 0x00


	//----- nvinfo : EIATTR_SPARSE_MMA_MASK
	.align		4
.L_2107:
        /*0028*/ 	.byte	0x03, 0x50
        /*002a*/ 	.short	0x0000


	//----- nvinfo : EIATTR_MAXREG_COUNT
	.align		4
        /*002c*/ 	.byte	0x03, 0x1b
        /*002e*/ 	.short	0x0080


	//----- nvinfo : EIATTR_MERCURY_ISA_VERSION
	.align		4
        /*0030*/ 	.byte	0x03, 0x5f
        /*0032*/ 	.short	0x0101


	//----- nvinfo : EIATTR_EXIT_INSTR_OFFSETS
	.align		4
        /*0034*/ 	.byte	0x04, 0x1c
        /*0036*/ 	.short	(.L_2109 - .L_2108)


	//   ....[0]....
.L_2108:
        /*0038*/ 	.word	0x00001820


	//   ....[1]....
        /*003c*/ 	.word	0x00002f80


	//----- nvinfo : EIATTR_MAX_THREADS
	.align		4
.L_2109:
        /*0040*/ 	.byte	0x04, 0x05
        /*0042*/ 	.short	(.L_2111 - .L_2110)
.L_2110:
        /*0044*/ 	.word	0x00000080
        /*0048*/ 	.word	0x00000001
        /*004c*/ 	.word	0x00000001


	//----- nvinfo : EIATTR_CRS_STACK_SIZE
	.align		4
.L_2111:
        /*0050*/ 	.byte	0x04, 0x1e
        /*0052*/ 	.short	(.L_2113 - .L_2112)
.L_2112:
        /*0054*/ 	.word	0x00000000


	//----- nvinfo : EIATTR_CBANK_PARAM_SIZE
	.align		4
.L_2113:
        /*0058*/ 	.byte	0x03, 0x19
        /*005a*/ 	.short	0x0290


	//----- nvinfo : EIATTR_PARAM_CBANK
	.align		4
        /*005c*/ 	.byte	0x04, 0x0a
        /*005e*/ 	.short	(.L_2115 - .L_2114)
	.align		4
.L_2114:
        /*0060*/ 	.word	index@(.nv.constant0._ZN2at6native18elementwise_kernelILi128ELi2EZNS0_22gpu_kernel_impl_nocastIZZZNS0_26logit_backward_kernel_cudaERNS_18TensorIteratorBaseERKN3c106ScalarEENKUlvE_clEvENKUlvE0_clEvEUlffE_EEvS4_RKT_EUliE_EEviT1_)
        /*0064*/ 	.short	0x0210
        /*0066*/ 	.short	0x0290


	//----- nvinfo : EIATTR_SW_WAR
	.align		4
.L_2115:
        /*0068*/ 	.byte	0x04, 0x36
        /*006a*/ 	.short	(.L_2117 - .L_2116)
.L_2116:
        /*006c*/ 	.word	0x00000008
.L_2117:


//--------------------- .nv.info._ZN2at6native27unrolled_elementwise_kernelIZZZNS0_26logit_backward_kernel_cudaERNS_18TensorIteratorBaseERKN3c106ScalarEENKUlvE_clEvENKUlvE0_clEvEUlffE_St5arrayIPcLm3EELi4E23TrivialOffsetCalculatorILi2EjESE_ILi1EjENS0_6memory15LoadWithoutCastENSH_16StoreWithoutCastEEEviT_T0_T2_T3_T4_T5_ --------------------------
	.section	.nv.info._ZN2at6native27unrolled_elementwise_kernelIZZZNS0_26logit_backward_kernel_cudaERNS_18TensorIteratorBaseERKN3c106ScalarEENKUlvE_clEvENKUlvE0_clEvEUlffE_St5arrayIPcLm3EELi4E23TrivialOffsetCalculatorILi2EjESE_ILi1EjENS0_6memory15LoadWithoutCastENSH_16StoreWithoutCastEEEviT_T0_T2_T3_T4_T5_,"",@"SHT_CUDA_INFO"
	.sectionflags	@""
	.align	4


	//----- nvinfo : EIATTR_CUDA_API_VERSION
	.align		4
        /*0000*/ 	.byte	0x04, 0x37
        /*0002*/ 	.short	(.L_2119 - .L_2118)
.L_2118:
        /*0004*/ 	.word	0x00000082


	//----- nvinfo : EIATTR_KPARAM_INFO
	.align		4
.L_2119:
        /*0008*/ 	.byte	0x04, 0x17
        /*000a*/ 	.short	(.L_2121 - .L_2120)
.L_2120:
        /*000c*/ 	.word	0x00000000
        /*0010*/ 	.short	0x0006
        /*0012*/ 	.short	0x0023
        /*0014*/ 	.byte	0x00, 0xf0, 0x05, 0x00


	//----- nvinfo : EIATTR_KPARAM_INFO
	.align		4
.L_2121:
        /*0018*/ 	.byte	0x04, 0x17
        /*001a*/ 	.short	(.L_2123 - .L_2122)
.L_2122:
        /*001c*/ 	.word	0x00000000
        /*0020*/ 	.short	0x0005
        /*0022*/ 	.short	0x0022
        /*0024*/ 	.byte	0x00, 0xf0, 0x05, 0x00


	//----- nvinfo : EIATTR_KPARAM_INFO
	.align		4
.L_2123:
        /*0028*/ 	.byte	0x04, 0x17
        /*002a*/ 	.short	(.L_2125 - .L_2124)
.L_2124:
        /*002c*/ 	.word	0x00000000
        /*0030*/ 	.short	0x0004
        /*0032*/ 	.short	0x0021
        /*0034*/ 	.byte	0x00, 0xf0, 0x05, 0x00


	//----- nvinfo : EIATTR_KPARAM_INFO
	.align		4
.L_2125:
        /*0038*/ 	.byte	0x04, 0x17
        /*003a*/ 	.short	(.L_2127 - .L_2126)
.L_2126:
        /*003c*/ 	.word	0x00000000
        /*0040*/ 	.short	0x0003
        /*0042*/ 	.short	0x0020
        /*0044*/ 	.byte	0x00, 0xf0, 0x05, 0x00


	//----- nvinfo : EIATTR_KPARAM_INFO
	.align		4
.L_2127:
        /*0048*/ 	.byte	0x04, 0x17
        /*004a*/ 	.short	(.L_2129 - .L_2128)
.L_2128:
        /*004c*/ 	.word	0x00000000
        /*0050*/ 	.short	0x0002
        /*0052*/ 	.short	0x0008
        /*0054*/ 	.byte	0x00, 0xf0, 0x61, 0x00


	//----- nvinfo : EIATTR_KPARAM_INFO
	.align		4
.L_2129:
        /*0058*/ 	.byte	0x04, 0x17
        /*005a*/ 	.short	(.L_2131 - .L_2130)
.L_2130:
        /*005c*/ 	.word	0x00000000
        /*0060*/ 	.short	0x0001
        /*0062*/ 	.short	0x0004
        /*0064*/ 	.byte	0x00, 0xf0, 0x05, 0x00


	//----- nvinfo : EIATTR_KPARAM_INFO
	.align		4
.L_2131:
        /*0068*/ 	.byte	0x04, 0x17
        /*006a*/ 	.short	(.L_2133 - .L_2132)
.L_2132:
        /*006c*/ 	.word	0x00000000
        /*0070*/ 	.short	0x0000
        /*0072*/ 	.short	0x0000
        /*0074*/ 	.byte	0x00, 0xf0, 0x11, 0x00


	//----- nvinfo : EIATTR_SPARSE_MMA_MASK
	.align		4
.L_2133:
        /*0078*/ 	.byte	0x03, 0x50
        /*007a*/ 	.short	0x0000


	//----- nvinfo : EIATTR_MAXREG_COUNT
	.align		4
        /*007c*/ 	.byte	0x03, 0x1b
        /*007e*/ 	.short	0x00ff


	//----- nvinfo : EIATTR_MERCURY_ISA_VERSION
	.align		4
        /*0080*/ 	.byte	0x03, 0x5f
        /*0082*/ 	.short	0x0101


	//----- nvinfo : EIATTR_EXIT_INSTR_OFFSETS
	.align		4
        /*0084*/ 	.byte	0x04, 0x1c
        /*0086*/ 	.short	(.L_2135 - .L_2134)


	//   ....[0]....
.L_2134:
        /*0088*/ 	.word	0x00000760


	//   ....[1]....
        /*008c*/ 	.word	0x000007b0


	//----- nvinfo : EIATTR_MAX_THREADS
	.align		4
.L_2135:
        /*0090*/ 	.byte	0x04, 0x05
        /*0092*/ 	.short	(.L_2137 - .L_2136)
.L_2136:
        /*0094*/ 	.word	0x00000080
        /*0098*/ 	.word	0x00000001
        /*009c*/ 	.word	0x00000001


	//----- nvinfo : EIATTR_CRS_STACK_SIZE
	.align		4
.L_2137:
        /*00a0*/ 	.byte	0x04, 0x1e
        /*00a2*/ 	.short	(.L_2139 - .L_2138)
.L_2138:
        /*00a4*/ 	.word	0x00000000


	//----- nvinfo : EIATTR_CBANK_PARAM_SIZE
	.align		4
.L_2139:
        /*00a8*/ 	.byte	0x03, 0x19
        /*00aa*/ 	.short	0x0024


	//----- nvinfo : EIATTR_PARAM_CBANK
	.align		4
        /*00ac*/ 	.byte	0x04, 0x0a
        /*00ae*/ 	.short	(.L_2141 - .L_2140)
	.align		4
.L_2140:
        /*00b0*/ 	.word	index@(.nv.constant0._ZN2at6native27unrolled_elementwise_kernelIZZZNS0_26logit_backward_kernel_cudaERNS_18TensorIteratorBaseERKN3c106ScalarEENKUlvE_clEvENKUlvE0_clEvEUlffE_St5arrayIPcLm3EELi4E23TrivialOffsetCalculatorILi2EjESE_ILi1EjENS0_6memory15LoadWithoutCastENSH_16StoreWithoutCastEEEviT_T0_T2_T3_T4_T5_)
        /*00b4*/ 	.short	0x0210
        /*00b6*/ 	.short	0x0024


	//----- nvinfo : EIATTR_SW_WAR
	.align		4
.L_2141:
        /*00b8*/ 	.byte	0x04, 0x36
        /*00ba*/ 	.short	(.L_2143 - .L_2142)
.L_2142:
        /*00bc*/ 	.word	0x00000008
.L_2143:


//--------------------- .nv.info._ZN2at6native29vectorized_elementwise_kernelILi2EZZZNS0_26logit_backward_kernel_cudaERNS_18TensorIteratorBaseERKN3c106ScalarEENKUlvE_clEvENKUlvE0_clEvEUlffE_St5arrayIPcLm3EEEEviT0_T1_ --------------------------
	.section	.nv.info._ZN2at6native29vectorized_elementwise_kernelILi2EZZZNS0_26logit_backward_kernel_cudaERNS_18TensorIteratorBaseERKN3c106ScalarEENKUlvE_clEvENKUlvE0_clEvEUlffE_St5arrayIPcLm3EEEEviT0_T1_,"",@"SHT_CUDA_INFO"
	.sectionflags	@""
	.align	4


	//----- nvinfo : EIATTR_CUDA_API_VERSION
	.align		4
        /*0000*/ 	.byte	0x04, 0x37
        /*0002*/ 	.short	(.L_2145 - .L_2144)
.L_2144:
        /*0004*/ 	.word	0x00000082


	//----- nvinfo : EIATTR_KPARAM_INFO
	.align		4
.L_2145:
        /*0008*/ 	.byte	0x04, 0x17
        /*000a*/ 	.short	(.L_2147 - .L_2146)
.L_2146:
        /*000c*/ 	.word	0x00000000
        /*0010*/ 	.short	0x0002
        /*0012*/ 	.short	0x0008
        /*0014*/ 	.byte	0x00, 0xf0, 0x61, 0x00


	//----- nvinfo : EIATTR_KPARAM_INFO
	.align		4
.L_2147:
        /*0018*/ 	.byte	0x04, 0x17
        /*001a*/ 	.short	(.L_2149 - .L_2148)
.L_2148:
        /*001c*/ 	.word	0x00000000
        /*0020*/ 	.short	0x0001
        /*0022*/ 	.short	0x0004
        /*0024*/ 	.byte	0x00, 0xf0, 0x05, 0x00


	//----- nvinfo : EIATTR_KPARAM_INFO
	.align		4
.L_2149:
        /*0028*/ 	.byte	0x04, 0x17
        /*002a*/ 	.short	(.L_2151 - .L_2150)
.L_2150:
        /*002c*/ 	.word	0x00000000
        /*0030*/ 	.short	0x0000
        /*0032*/ 	.short	0x0000
        /*0034*/ 	.byte	0x00, 0xf0, 0x11, 0x00


	//----- nvinfo : EIATTR_SPARSE_MMA_MASK
	.align		4
.L_2151:
        /*0038*/ 	.byte	0x03, 0x50
        /*003a*/ 	.short	0x0000


	//----- nvinfo : EIATTR_MAXREG_COUNT
	.align		4
        /*003c*/ 	.byte	0x03, 0x1b
        /*003e*/ 	.short	0x00ff


	//----- nvinfo : EIATTR_MERCURY_ISA_VERSION
	.align		4
        /*0040*/ 	.byte	0x03, 0x5f
        /*0042*/ 	.short	0x0101


	//----- nvinfo : EIATTR_EXIT_INSTR_OFFSETS
	.align		4
        /*0044*/ 	.byte	0x04, 0x1c
        /*0046*/ 	.short	(.L_2153 - .L_2152)


	//   ....[0]....
.L_2152:
        /*0048*/ 	.word	0x00000600


	//   ....[1]....
        /*004c*/ 	.word	0x00001530


	//   ....[2]....
        /*0050*/ 	.word	0x00001580


	//----- nvinfo : EIATTR_MAX_THREADS
	.align		4
.L_2153:
        /*0054*/ 	.byte	0x04, 0x05
        /*0056*/ 	.short	(.L_2155 - .L_2154)
.L_2154:
        /*0058*/ 	.word	0x00000080
        /*005c*/ 	.word	0x00000001
        /*0060*/ 	.word	0x00000001


	//----- nvinfo : EIATTR_CRS_STACK_SIZE
	.align		4
.L_2155:
        /*0064*/ 	.byte	0x04, 0x1e
        /*0066*/ 	.short	(.L_2157 - .L_2156)
.L_2156:
        /*0068*/ 	.word	0x00000000


	//----- nvinfo : EIATTR_CBANK_PARAM_SIZE
	.align		4
.L_2157:
        /*006c*/ 	.byte	0x03, 0x19
        /*006e*/ 	.short	0x0020


	//----- nvinfo : EIATTR_PARAM_CBANK
	.align		4
        /*0070*/ 	.byte	0x04, 0x0a
        /*0072*/ 	.short	(.L_2159 - .L_2158)
	.align		4
.L_2158:
        /*0074*/ 	.word	index@(.nv.constant0._ZN2at6native29vectorized_elementwise_kernelILi2EZZZNS0_26logit_backward_kernel_cudaERNS_18TensorIteratorBaseERKN3c106ScalarEENKUlvE_clEvENKUlvE0_clEvEUlffE_St5arrayIPcLm3EEEEviT0_T1_)
        /*0078*/ 	.short	0x0210
        /*007a*/ 	.short	0x0020


	//----- nvinfo : EIATTR_SW_WAR
	.align		4
.L_2159:
        /*007c*/ 	.byte	0x04, 0x36
        /*007e*/ 	.short	(.L_2161 - .L_2160)
.L_2160:
        /*0080*/ 	.word	0x00000008
.L_2161:


//--------------------- .nv.info._ZN2at6native29vectorized_elementwise_kernelILi4EZZZNS0_26logit_backward_kernel_cudaERNS_18TensorIteratorBaseERKN3c106ScalarEENKUlvE_clEvENKUlvE0_clEvEUlffE_St5arrayIPcLm3EEEEviT0_T1_ --------------------------
	.section	.nv.info._ZN2at6native29vectorized_elementwise_kernelILi4EZZZNS0_26logit_backward_kernel_cudaERNS_18TensorIteratorBaseERKN3c106ScalarEENKUlvE_clEvENKUlvE0_clEvEUlffE_St5arrayIPcLm3EEEEviT0_T1_,"",@"SHT_CUDA_INFO"
	.sectionflags	@""
	.align	4


	//----- nvinfo : EIATTR_CUDA_API_VERSION
	.align		4
        /*0000*/ 	.byte	0x04, 0x37
        /*0002*/ 	.short	(.L_2163 - .L_2162)
.L_2162:
        /*0004*/ 	.word	0x00000082


	//----- nvinfo : EIATTR_KPARAM_INFO
	.align		4
.L_2163:
        /*0008*/ 	.byte	0x04, 0x17
        /*000a*/ 	.short	(.L_2165 - .L_2164)
.L_2164:
        /*000c*/ 	.word	0x00000000
        /*0010*/ 	.short	0x0002
        /*0012*/ 	.short	0x0008
        /*0014*/ 	.byte	0x00, 0xf0, 0x61, 0x00


	//----- nvinfo : EIATTR_KPARAM_INFO
	.align		4
.L_2165:
        /*0018*/ 	.byte	0x04, 0x17
        /*001a*/ 	.short	(.L_2167 - .L_2166)
.L_2166:
        /*001c*/ 	.word	0x00000000
        /*0020*/ 	.short	0x0001
        /*0022*/ 	.short	0x0004
        /*0024*/ 	.byte	0x00, 0xf0, 0x05, 0x00


	//----- nvinfo : EIATTR_KPARAM_INFO
	.align		4
.L_2167:
        /*0028*/ 	.byte	0x04, 0x17
        /*002a*/ 	.short	(.L_2169 - .L_2168)
.L_2168:
        /*002c*/ 	.word	0x00000000
        /*0030*/ 	.short	0x0000
        /*0032*/ 	.short	0x0000
        /*0034*/ 	.byte	0x00, 0xf0, 0x11, 0x00


	//----- nvinfo : EIATTR_SPARSE_MMA_MASK
	.align		4
.L_2169:
        /*0038*/ 	.byte	0x03, 0x50
        /*003a*/ 	.short	0x0000


	//----- nvinfo : EIATTR_MAXREG_COUNT
	.align		4
        /*003c*/ 	.byte	0x03, 0x1b
        /*003e*/ 	.short	0x00ff


	//----- nvinfo : EIATTR_MERCURY_ISA_VERSION
	.align		4
        /*0040*/ 	.byte	0x03, 0x5f
        /*0042*/ 	.short	0x0101


	//----- nvinfo : EIATTR_EXIT_INSTR_OFFSETS
	.align		4
        /*0044*/ 	.byte	0x04, 0x1c
        /*0046*/ 	.short	(.L_2171 - .L_2170)


	//   ....[0]....
.L_2170:
        /*0048*/ 	.word	0x000005a0


	//   ....[1]....
        /*004c*/ 	.word	0x000014d0


	//   ....[2]....
        /*0050*/ 	.word	0x00001520


	//----- nvinfo : EIATTR_MAX_THREADS
	.align		4
.L_2171:
        /*0054*/ 	.byte	0x04, 0x05
        /*0056*/ 	.short	(.L_2173 - .L_2172)
.L_2172:
        /*0058*/ 	.word	0x00000080
        /*005c*/ 	.word	0x00000001
        /*0060*/ 	.word	0x00000001


	//----- nvinfo : EIATTR_CRS_STACK_SIZE
	.align		4
.L_2173:
        /*0064*/ 	.byte	0x04, 0x1e
        /*0066*/ 	.short	(.L_2175 - .L_2174)
.L_2174:
        /*0068*/ 	.word	0x00000000


	//----- nvinfo : EIATTR_CBANK_PARAM_SIZE
	.align		4
.L_2175:
        /*006c*/ 	.byte	0x03, 0x19
        /*006e*/ 	.short	0x0020


	//----- nvinfo : EIATTR_PARAM_CBANK
	.align		4
        /*0070*/ 	.byte	0x04, 0x0a
        /*0072*/ 	.short	(.L_2177 - .L_2176)
	.align		4
.L_2176:
        /*0074*/ 	.word	index@(.nv.constant0._ZN2at6native29vectorized_elementwise_kernelILi4EZZZNS0_26logit_backward_kernel_cudaERNS_18TensorIteratorBaseERKN3c106ScalarEENKUlvE_clEvENKUlvE0_clEvEUlffE_St5arrayIPcLm3EEEEviT0_T1_)
        /*0078*/ 	.short	0x0210
        /*007a*/ 	.short	0x0020


	//----- nvinfo : EIATTR_SW_WAR
	.align		4
.L_2177:
        /*007c*/ 	.byte	0x04, 0x36
        /*007e*/ 	.short	(.L_2179 - .L_2178)
.L_2178:
        /*0080*/ 	.word	0x00000008
.L_2179:


//--------------------- .nv.info._ZN2at6native29vectorized_elementwise_kernelILi8EZZZNS0_26logit_backward_kernel_cudaERNS_18TensorIteratorBaseERKN3c106ScalarEENKUlvE_clEvENKUlvE0_clEvEUlffE_St5arrayIPcLm3EEEEviT0_T1_ --------------------------
	.section	.nv.info._ZN2at6native29vectorized_elementwise_kernelILi8EZZZNS0_26logit_backward_kernel_cudaERNS_18TensorIteratorBaseERKN3c106ScalarEENKUlvE_clEvENKUlvE0_clEvEUlffE_St5arrayIPcLm3EEEEviT0_T1_,"",@"SHT_CUDA_INFO"
	.sectionflags	@""
	.align	4


	//----- nvinfo : EIATTR_CUDA_API_VERSION
	.align		4
        /*0000*/ 	.byte	0x04, 0x37
        /*0002*/ 	.short	(.L_2181 - .L_2180)
.L_2180:
        /*0004*/ 	.word	0x00000082


	//----- nvinfo : EIATTR_KPARAM_INFO
	.align		4
.L_2181:
        /*0008*/ 	.byte	0x04, 0x17
        /*000a*/ 	.short	(.L_2183 - .L_2182)
.L_2182:
        /*000c*/ 	.word	0x00000000
        /*0010*/ 	.short	0x0002
        /*0012*/ 	.short	0x0008
        /*0014*/ 	.byte	0x00, 0xf0, 0x61, 0x00


	//----- nvinfo : EIATTR_KPARAM_INFO
	.align		4
.L_2183:
        /*0018*/ 	.byte	0x04, 0x17
        /*001a*/ 	.short	(.L_2185 - .L_2184)
.L_2184:
        /*001c*/ 	.word	0x00000000
        /*0020*/ 	.short	0x0001
        /*0022*/ 	.short	0x0004
        /*0024*/ 	.byte	0x00, 0xf0, 0x05, 0x00


	//----- nvinfo : EIATTR_KPARAM_INFO
	.align		4
.L_2185:
        /*0028*/ 	.byte	0x04, 0x17
        /*002a*/ 	.short	(.L_2187 - .L_2186)
.L_2186:
        /*002c*/ 	.word	0x00000000
        /*0030*/ 	.short	0x0000
        /*0032*/ 	.short	0x0000
        /*0034*/ 	.byte	0x00, 0xf0, 0x11, 0x00


	//----- nvinfo : EIATTR_SPARSE_MMA_MASK
	.align		4
.L_2187:
        /*0038*/ 	.byte	0x03, 0x50
        /*003a*/ 	.short	0x0000


	//----- nvinfo : EIATTR_MAXREG_COUNT
	.align		4
        /*003c*/ 	.byte	0x03, 0x1b
        /*003e*/ 	.short	0x00ff


	//----- nvinfo : EIATTR_MERCURY_ISA_VERSION
	.align		4
        /*0040*/ 	.byte	0x03, 0x5f
        /*0042*/ 	.short	0x0101


	//----- nvinfo : EIATTR_EXIT_INSTR_OFFSETS
	.align		4
        /*0044*/ 	.byte	0x04, 0x1c
        /*0046*/ 	.short	(.L_2189 - .L_2188)


	//   ....[0]....
.L_2188:
        /*0048*/ 	.word	0x000005a0


	//   ....[1]....
        /*004c*/ 	.word	0x000014d0


	//   ....[2]....
        /*0050*/ 	.word	0x00001520


	//----- nvinfo : EIATTR_MAX_THREADS
	.align		4
.L_2189:
        /*0054*/ 	.byte	0x04, 0x05
        /*0056*/ 	.short	(.L_2191 - .L_2190)
.L_2190:
        /*0058*/ 	.word	0x00000080
        /*005c*/ 	.word	0x00000001
        /*0060*/ 	.word	0x00000001


	//----- nvinfo : EIATTR_CRS_STACK_SIZE
	.align		4
.L_2191:
        /*0064*/ 	.byte	0x04, 0x1e
        /*0066*/ 	.short	(.L_2193 - .L_2192)
.L_2192:
        /*0068*/ 	.word	0x00000000


	//----- nvinfo : EIATTR_CBANK_PARAM_SIZE
	.align		4
.L_2193:
        /*006c*/ 	.byte	0x03, 0x19
        /*006e*/ 	.short	0x0020


	//----- nvinfo : EIATTR_PARAM_CBANK
	.align		4
        /*0070*/ 	.byte	0x04, 0x0a
        /*0072*/ 	.short	(.L_2195 - .L_2194)
	.align		4
.L_2194:
        /*0074*/ 	.word	index@(.nv.constant0._ZN2at6native29vectorized_elementwise_kernelILi8EZZZNS0_26logit_backward_kernel_cudaERNS_18TensorIteratorBaseERKN3c106ScalarEENKUlvE_clEvENKUlvE0_clEvEUlffE_St5arrayIPcLm3EEEEviT0_T1_)
        /*0078*/ 	.short	0x0210
        /*007a*/ 	.short	0x0020


	//----- nvinfo : EIATTR_SW_WAR
	.align		4
.L_2195:
        /*007c*/ 	.byte	0x04, 0x36
        /*007e*/ 	.short	(.L_2197 - .L_2196)
.L_2196:
        /*0080*/ 	.word	0x00000008
.L_2197:


//--------------------- .nv.info._ZN2at6native18elementwise_kernelILi128ELi4EZNS0_15gpu_kernel_implIZZZNS0_26logit_backward_kernel_cudaERNS_18TensorIteratorBaseERKN3c106ScalarEENKUlvE_clEvENKUlvE_clEvEUlddE0_EEvS4_RKT_EUliE_EEviT1_ --------------------------
	.section	.nv.info._ZN2at6native18elementwise_kernelILi128ELi4EZNS0_15gpu_kernel_implIZZZNS0_26logit_backward_kernel_cudaERNS_18TensorIteratorBaseERKN3c106ScalarEENKUlvE_clEvENKUlvE_clEvEUlddE0_EEvS4_RKT_EUliE_EEviT1_,"",@"SHT_CUDA_INFO"
	.sectionflags	@""
	.align	4


	//----- nvinfo : EIATTR_CUDA_API_VERSION
	.align		4
        /*0000*/ 	.byte	0x04, 0x37
        /*0002*/ 	.short	(.L_2199 - .L_2198)
.L_2198:
        /*0004*/ 	.word	0x00000082


	//----- nvinfo : EIATTR_KPARAM_INFO
	.align		4
.L_2199:
        /*0008*/ 	.byte	0x04, 0x17
        /*000a*/ 	.short	(.L_2201 - .L_2200)
.L_2200:
        /*000c*/ 	.word	0x00000000
        /*0010*/ 	.short	0x0001
        /*0012*/ 	.short	0x0008
        /*0014*/ 	.byte	0x00, 0xf0, 0x81, 0x0a


	//----- nvinfo : EIATTR_KPARAM_INFO
	.align		4
.L_2201:
        /*0018*/ 	.byte	0x04, 0x17
        /*001a*/ 	.short	(.L_2203 - .L_2202)
.L_2202:
        /*001c*/ 	.word	0x00000000
        /*0020*/ 	.short	0x0000
        /*0022*/ 	.short	0x0000
        /*0024*/ 	.byte	0x00, 0xf0, 0x11, 0x00


	//----- nvinfo : EIATTR_SPARSE_MMA_MASK
	.align		4
.L_2203:
        /*0028*/ 	.byte	0x03, 0x50
        /*002a*/ 	.short	0x0000


	//----- nvinfo : EIATTR_MAXREG_COUNT
	.align		4
        /*002c*/ 	.byte	0x03, 0x1b
        /*002e*/ 	.short	0x0080


	//----- nvinfo : EIATTR_EXTERNS
	.align		4
        /*0030*/ 	.byte	0x04, 0x0f
        /*0032*/ 	.short	(.L_2205 - .L_2204)


	//   ....[0]....
	.align		4
.L_2204:
        /*0034*/ 	.word	index@(__assertfail)


	//----- nvinfo : EIATTR_MERCURY_ISA_VERSION
	.align		4
.L_2205:
        /*0038*/ 	.byte	0x03, 0x5f
        /*003a*/ 	.short	0x0101


	//----- nvinfo : EIATTR_SYSCALL_OFFSETS
	.align		4
        /*003c*/ 	.byte	0x04, 0x46
        /*003e*/ 	.short	(.L_2207 - .L_2206)


	//   ....[0]....
.L_2206:
        /*0040*/ 	.word	0x00002580


	//   ....[1]....
        /*0044*/ 	.word	0x00003490


	//   ....[2]....
        /*0048*/ 	.word	0x000047b0


	//   ....[3]....
        /*004c*/ 	.word	0x00006d70


	//   ....[4]....
        /*0050*/ 	.word	0x00007c80


	//   ....[5]....
        /*0054*/ 	.word	0x00008fb0


	//   ....[6]....
        /*0058*/ 	.word	0x0000b560


	//   ....[7]....
        /*005c*/ 	.word	0x0000c470


	//   ....[8]....
        /*0060*/ 	.word	0x0000d7a0


	//   ....[9]....
        /*0064*/ 	.word	0x0000fd40


	//   ....[10]....
        /*0068*/ 	.word	0x00010c50


	//   ....[11]....
        /*006c*/ 	.word	0x00011f70


	//----- nvinfo : EIATTR_EXIT_INSTR_OFFSETS
	.align		4
.L_2207:
        /*0070*/ 	.byte	0x04, 0x1c
        /*0072*/ 	.short	(.L_2209 - .L_2208)


	//   ....[0]....
.L_2208:
        /*0074*/ 	.word	0x0000d850


	//   ....[1]....
        /*0078*/ 	.word	0x00010fb0


	//   ....[2]....
        /*007c*/ 	.word	0x00010ff0


	//   ....[3]....
        /*0080*/ 	.word	0x00011080


	//   ....[4]....
        /*0084*/ 	.word	0x000110b0


	//   ....[5]....
        /*0088*/ 	.word	0x000110e0


	//   ....[6]....
        /*008c*/ 	.word	0x000111b0


	//   ....[7]....
        /*0090*/ 	.word	0x00011230


	//   ....[8]....
        /*0094*/ 	.word	0x00011310


	//   ....[9]....
        /*0098*/ 	.word	0x000113a0


	//   ....[10]....
        /*009c*/ 	.word	0x000113c0


	//   ....[11]....
        /*00a0*/ 	.word	0x00011480


	//   ....[12]....
        /*00a4*/ 	.word	0x000114b0


	//   ....[13]....
        /*00a8*/ 	.word	0x00011680


	//   ....[14]....
        /*00ac*/ 	.word	0x00011820


	//   ....[15]....
        /*00b0*/ 	.word	0x000118a0


	//   ....[16]....
        /*00b4*/ 	.word	0x00011950


	//   ....[17]....
        /*00b8*/ 	.word	0x00011b10


	//   ....[18]....
        /*00bc*/ 	.word	0x00011cd0


	//   ....[19]....
        /*00c0*/ 	.word	0x00011e70


	//   ....[20]....
        /*00c4*/ 	.word	0x00011f80


	//   ....[21]....
        /*00c8*/ 	.word	0x00011fb0


	//   ....[22]....
        /*00cc*/ 	.word	0x00011fe0


	//----- nvinfo : EIATTR_MAX_THREADS
	.align		4
.L_2209:
        /*00d0*/ 	.byte	0x04, 0x05
        /*00d2*/ 	.short	(.L_2211 - .L_2210)
.L_2210:
        /*00d4*/ 	.word	0x00000080
        /*00d8*/ 	.word	0x00000001
        /*00dc*/ 	.word	0x00000001


	//----- nvinfo : EIATTR_CRS_STACK_SIZE
	.align		4
.L_2211:
        /*00e0*/ 	.byte	0x04, 0x1e
        /*00e2*/ 	.short	(.L_2213 - .L_2212)
.L_2212:
        /*00e4*/ 	.word	0x00000000


	//----- nvinfo : EIATTR_CBANK_PARAM_SIZE
	.align		4
.L_2213:
        /*00e8*/ 	.byte	0x03, 0x19
        /*00ea*/ 	.short	0x02a8


	//----- nvinfo : EIATTR_PARAM_CBANK
	.align		4
        /*00ec*/ 	.byte	0x04, 0x0a
        /*00ee*/ 	.short	(.L_2215 - .L_2214)
	.align		4
.L_2214:
        /*00f0*/ 	.word	index@(.nv.constant0._ZN2at6native18elementwise_kernelILi128ELi4EZNS0_15gpu_kernel_implIZZZNS0_26logit_backward_kernel_cudaERNS_18TensorIteratorBaseERKN3c106ScalarEENKUlvE_clEvENKUlvE_clEvEUlddE0_EEvS4_RKT_EUliE_EEviT1_)
        /*00f4*/ 	.short	0x0210
        /*00f6*/ 	.short	0x02a8


	//----- nvinfo : EIATTR_SW_WAR
	.align		4
.L_2215:
        /*00f8*/ 	.byte	0x04, 0x36
        /*00fa*/ 	.short	(.L_2217 - .L_2216)
.L_2216:
        /*00fc*/ 	.word	0x00000008
.L_2217:


//--------------------- .nv.info._ZN2at6native27unrolled_elementwise_kernelIZZZNS0_26logit_backward_kernel_cudaERNS_18TensorIteratorBaseERKN3c106ScalarEENKUlvE_clEvENKUlvE_clEvEUlddE0_St5arrayIPcLm3EELi4E23TrivialOffsetCalculatorILi2EjESE_ILi1EjENS0_6memory12LoadWithCastILi2EEENSH_13StoreWithCastILi1EEEEEviT_T0_T2_T3_T4_T5_ --------------------------
	.section	.nv.info._ZN2at6native27unrolled_elementwise_kernelIZZZNS0_26logit_backward_kernel_cudaERNS_18TensorIteratorBaseERKN3c106ScalarEENKUlvE_clEvENKUlvE_clEvEUlddE0_St5arrayIPcLm3EELi4E23TrivialOffsetCalculatorILi2EjESE_ILi1EjENS0_6memory12LoadWithCastILi2EEENSH_13StoreWithCastILi1EEEEEviT_T0_T2_T3_T4_T5_,"",@"SHT_CUDA_INFO"
	.sectionflags	@""
	.align	4


	//----- nvinfo : EIATTR_CUDA_API_VERSION
	.align		4
        /*0000*/ 	.byte	0x04, 0x37
        /*0002*/ 	.short	(.L_2219 - .L_2218)
.L_2218:
        /*0004*/ 	.word	0x00000082


	//----- nvinfo : EIATTR_KPARAM_INFO
	.align		4
.L_2219:
        /*0008*/ 	.byte	0x04, 0x17
        /*000a*/ 	.short	(.L_2221 - .L_2220)
.L_2220:
        /*000c*/ 	.word	0x00000000
        /*0010*/ 	.short	0x0006
        /*0012*/ 	.short	0x0048
        /*0014*/ 	.byte	0x00, 0xf0, 0x21, 0x00


	//----- nvinfo : EIATTR_KPARAM_INFO
	.align		4
.L_2221:
        /*0018*/ 	.byte	0x04, 0x17
        /*001a*/ 	.short	(.L_2223 - .L_2222)
.L_2222:
        /*001c*/ 	.word	0x00000000
        /*0020*/ 	.short	0x0005
        /*0022*/ 	.short	0x003c
        /*0024*/ 	.byte	0x00, 0xf0, 0x31, 0x00


	//----- nvinfo : EIATTR_KPARAM_INFO
	.align		4
.L_2223:
        /*0028*/ 	.byte	0x04, 0x17
        /*002a*/ 	.short	(.L_2225 - .L_2224)
.L_2224:
        /*002c*/ 	.word	0x00000000
        /*0030*/ 	.short	0x0004
        /*0032*/ 	.short	0x0039
        /*0034*/ 	.byte	0x00, 0xf0, 0x05, 0x00


	//----- nvinfo : EIATTR_KPARAM_INFO
	.align		4
.L_2225:
        /*0038*/ 	.byte	0x04, 0x17
        /*003a*/ 	.short	(.L_2227 - .L_2226)
.L_2226:
        /*003c*/ 	.word	0x00000000
        /*0040*/ 	.short	0x0003
        /*0042*/ 	.short	0x0038
        /*0044*/ 	.byte	0x00, 0xf0, 0x05, 0x00


	//----- nvinfo : EIATTR_KPARAM_INFO
	.align		4
.L_2227:
        /*0048*/ 	.byte	0x04, 0x17
        /*004a*/ 	.short	(.L_2229 - .L_2228)
.L_2228:
        /*004c*/ 	.word	0x00000000
        /*0050*/ 	.short	0x0002
        /*0052*/ 	.short	0x0020
        /*0054*/ 	.byte	0x00, 0xf0, 0x61, 0x00


	//----- nvinfo : EIATTR_KPARAM_INFO
	.align		4
.L_2229:
        /*0058*/ 	.byte	0x04, 0x17
        /*005a*/ 	.short	(.L_2231 - .L_2230)
.L_2230:
        /*005c*/ 	.word	0x00000000
        /*0060*/ 	.short	0x0001
        /*0062*/ 	.short	0x0008
        /*0064*/ 	.byte	0x00, 0xf0, 0x61, 0x00


	//----- nvinfo : EIATTR_KPARAM_INFO
	.align		4
.L_2231:
        /*0068*/ 	.byte	0x04, 0x17
        /*006a*/ 	.short	(.L_2233 - .L_2232)
.L_2232:
        /*006c*/ 	.word	0x00000000
        /*0070*/ 	.short	0x0000
        /*0072*/ 	.short	0x0000
        /*0074*/ 	.byte	0x00, 0xf0, 0x11, 0x00


	//----- nvinfo : EIATTR_SPARSE_MMA_MASK
	.align		4
.L_2233:
        /*0078*/ 	.byte	0x03, 0x50
        /*007a*/ 	.short	0x0000


	//----- nvinfo : EIATTR_MAXREG_COUNT
	.align		4
        /*007c*/ 	.byte	0x03, 0x1b
        /*007e*/ 	.short	0x00ff


	//----- nvinfo : EIATTR_EXTERNS
	.align		4
        /*0080*/ 	.byte	0x04, 0x0f
        /*0082*/ 	.short	(.L_2235 - .L_2234)


	//   ....[0]....
	.align		4
.L_2234:
        /*0084*/ 	.word	index@(__assertfail)


	//----- nvinfo : EIATTR_ANNOTATIONS
	.align		4
.L_2235:
        /*0088*/ 	.byte	0x04, 0x55
        /*008a*/ 	.short	(.L_2237 - .L_2236)


	//   ....[0]....
.L_2236:
        /*008c*/ 	.word	0x00000001
        /*0090*/ 	.byte	0x10, 0xce, 0x00, 0x00, 0x01, 0x00, 0x00, 0x00, 0xd0, 0xcf, 0x00, 0x00


	//----- nvinfo : EIATTR_MERCURY_ISA_VERSION
	.align		4
.L_2237:
        /*009c*/ 	.byte	0x03, 0x5f
        /*009e*/ 	.short	0x0101


	//----- nvinfo : EIATTR_SYSCALL_OFFSETS
	.align		4
        /*00a0*/ 	.byte	0x04, 0x46
        /*00a2*/ 	.short	(.L_2239 - .L_2238)


	//   ....[0]....
.L_2238:
        /*00a4*/ 	.word	0x00000fb0


	//   ....[1]....
        /*00a8*/ 	.word	0x00001ed0


	//   ....[2]....
        /*00ac*/ 	.word	0x00002e70


	//   ....[3]....
        /*00b0*/ 	.word	0x00003d90


	//   ....[4]....
        /*00b4*/ 	.word	0x00004d40


	//   ....[5]....
        /*00b8*/ 	.word	0x00005c60


	//   ....[6]....
        /*00bc*/ 	.word	0x00006bf0


	//   ....[7]....
        /*00c0*/ 	.word	0x00007b20


	//   ....[8]....
        /*00c4*/ 	.word	0x000097b0


	//   ....[9]....
        /*00c8*/ 	.word	0x0000a990


	//   ....[10]....
        /*00cc*/ 	.word	0x0000bb10


	//   ....[11]....
        /*00d0*/ 	.word	0x0000ccc0


	//----- nvinfo : EIATTR_EXIT_INSTR_OFFSETS
	.align		4
.L_2239:
        /*00d4*/ 	.byte	0x04, 0x1c
        /*00d6*/ 	.short	(.L_2241 - .L_2240)


	//   ....[0]....
.L_2240:
        /*00d8*/ 	.word	0x0000bbb0


	//   ....[1]....
        /*00dc*/ 	.word	0x0000bd00


	//   ....[2]....
        /*00e0*/ 	.word	0x0000bd40


	//   ....[3]....
        /*00e4*/ 	.word	0x0000bdd0


	//   ....[4]....
        /*00e8*/ 	.word	0x0000be00


	//   ....[5]....
        /*00ec*/ 	.word	0x0000be30


	//   ....[6]....
        /*00f0*/ 	.word	0x0000bf00


	//   ....[7]....
        /*00f4*/ 	.word	0x0000bf80


	//   ....[8]....
        /*00f8*/ 	.word	0x0000c060


	//   ....[9]....
        /*00fc*/ 	.word	0x0000c0f0


	//   ....[10]....
        /*0100*/ 	.word	0x0000c110


	//   ....[11]....
        /*0104*/ 	.word	0x0000c1d0


	//   ....[12]....
        /*0108*/ 	.word	0x0000c200


	//   ....[13]....
        /*010c*/ 	.word	0x0000c3d0


	//   ....[14]....
        /*0110*/ 	.word	0x0000c570


	//   ....[15]....
        /*0114*/ 	.word	0x0000c5f0


	//   ....[16]....
        /*0118*/ 	.word	0x0000c6a0


	//   ....[17]....
        /*011c*/ 	.word	0x0000c860


	//   ....[18]....
        /*0120*/ 	.word	0x0000ca20


	//   ....[19]....
        /*0124*/ 	.word	0x0000cbc0


	//   ....[20]....
        /*0128*/ 	.word	0x0000ccd0


	//   ....[21]....
        /*012c*/ 	.word	0x0000cd00


	//   ....[22]....
        /*0130*/ 	.word	0x0000cd30


	//----- nvinfo : EIATTR_MAX_THREADS
	.align		4
.L_2241:
        /*0134*/ 	.byte	0x04, 0x05
        /*0136*/ 	.short	(.L_2243 - .L_2242)
.L_2242:
        /*0138*/ 	.word	0x00000080
        /*013c*/ 	.word	0x00000001
        /*0140*/ 	.word	0x00000001


	//----- nvinfo : EIATTR_CRS_STACK_SIZE
	.align		4
.L_2243:
        /*0144*/ 	.byte	0x04, 0x1e
        /*0146*/ 	.short	(.L_2245 - .L_2244)
.L_2244:
        /*0148*/ 	.word	0x00000000


	//----- nvinfo : EIATTR_CBANK_PARAM_SIZE
	.align		4
.L_2245:
        /*014c*/ 	.byte	0x03, 0x19
        /*014e*/ 	.short	0x0050


	//----- nvinfo : EIATTR_PARAM_CBANK
	.align		4
        /*0150*/ 	.byte	0x04, 0x0a
        /*0152*/ 	.short	(.L_2247 - .L_2246)
	.align		4
.L_2246:
        /*0154*/ 	.word	index@(.nv.constant0._ZN2at6native27unrolled_elementwise_kernelIZZZNS0_26logit_backward_kernel_cudaERNS_18TensorIteratorBaseERKN3c106ScalarEENKUlvE_clEvENKUlvE_clEvEUlddE0_St5arrayIPcLm3EELi4E23TrivialOffsetCalculatorILi2EjESE_ILi1EjENS0_6memory12LoadWithCastILi2EEENSH_13StoreWithCastILi1EEEEEviT_T0_T2_T3_T4_T5_)
        /*0158*/ 	.short	0x0210
        /*015a*/ 	.short	0x0050


	//----- nvinfo : EIATTR_SW_WAR
	.align		4
.L_2247:
        /*015c*/ 	.byte	0x04, 0x36
        /*015e*/ 	.short	(.L_2249 - .L_2248)
.L_2248:
        /*0160*/ 	.word	0x00000008
.L_2249:


//--------------------- .nv.info._ZN2at6native18elementwise_kernelILi128ELi2EZNS0_22gpu_kernel_impl_nocastIZZZNS0_26logit_backward_kernel_cudaERNS_18TensorIteratorBaseERKN3c106ScalarEENKUlvE_clEvENKUlvE_clEvEUlddE0_EEvS4_RKT_EUliE_EEviT1_ --------------------------
	.section	.nv.info._ZN2at6native18elementwise_kernelILi128ELi2EZNS0_22gpu_kernel_impl_nocastIZZZNS0_26logit_backward_kernel_cudaERNS_18TensorIteratorBaseERKN3c106ScalarEENKUlvE_clEvENKUlvE_clEvEUlddE0_EEvS4_RKT_EUliE_EEviT1_,"",@"SHT_CUDA_INFO"
	.sectionflags	@""
	.align	4


	//----- nvinfo : EIATTR_CUDA_API_VERSION
	.align		4
        /*0000*/ 	.byte	0x04, 0x37
        /*0002*/ 	.short	(.L_2251 - .L_2250)
.L_2250:
        /*0004*/ 	.word	0x00000082


	//----- nvinfo : EIATTR_KPARAM_INFO
	.align		4
.L_2251:
        /*0008*/ 	.byte	0x04, 0x17
        /*000a*/ 	.short	(.L_2253 - .L_2252)
.L_2252:
        /*000c*/ 	.word	0x00000000
        /*0010*/ 	.short	0x0001
        /*0012*/ 	.short	0x0008
        /*0014*/ 	.byte	0x00, 0xf0, 0x61, 0x0a


	//----- nvinfo : EIATTR_KPARAM_INFO
	.align		4
.L_2253:
        /*0018*/ 	.byte	0x04, 0x17
        /*001a*/ 	.short	(.L_2255 - .L_2254)
.L_2254:
        /*001c*/ 	.word	0x00000000
        /*0020*/ 	.short	0x0000
        /*0022*/ 	.short	0x0000
        /*0024*/ 	.byte	0x00, 0xf0, 0x11, 0x00


	//----- nvinfo : EIATTR_SPARSE_MMA_MASK
	.align		4
.L_2255:
        /*0028*/ 	.byte	0x03, 0x50
        /*002a*/ 	.short	0x0000


	//----- nvinfo : EIATTR_MAXREG_COUNT
	.align		4
        /*002c*/ 	.byte	0x03, 0x1b
        /*002e*/ 	.short	0x0080


	//----- nvinfo : EIATTR_MERCURY_ISA_VERSION
	.align		4
        /*0030*/ 	.byte	0x03, 0x5f
        /*0032*/ 	.short	0x0101


	//----- nvinfo : EIATTR_EXIT_INSTR_OFFSETS
	.align		4
        /*0034*/ 	.byte	0x04, 0x1c
        /*0036*/ 	.short	(.L_2257 - .L_2256)


	//   ....[0]....
.L_2256:
        /*0038*/ 	.word	0x000019a0


	//   ....[1]....
        /*003c*/ 	.word	0x00003270


	//----- nvinfo : EIATTR_MAX_THREADS
	.align		4
.L_2257:
        /*0040*/ 	.byte	0x04, 0x05
        /*0042*/ 	.short	(.L_2259 - .L_2258)
.L_2258:
        /*0044*/ 	.word	0x00000080
        /*0048*/ 	.word	0x00000001
        /*004c*/ 	.word	0x00000001


	//----- nvinfo : EIATTR_CRS_STACK_SIZE
	.align		4
.L_2259:
        /*0050*/ 	.byte	0x04, 0x1e
        /*0052*/ 	.short	(.L_2261 - .L_2260)
.L_2260:
        /*0054*/ 	.word	0x00000000


	//----- nvinfo : EIATTR_CBANK_PARAM_SIZE
	.align		4
.L_2261:
        /*0058*/ 	.byte	0x03, 0x19
        /*005a*/ 	.short	0x02a0


	//----- nvinfo : EIATTR_PARAM_CBANK
	.align		4
        /*005c*/ 	.byte	0x04, 0x0a
        /*005e*/ 	.short	(.L_2263 - .L_2262)
	.align		4
.L_2262:
        /*0060*/ 	.word	index@(.nv.constant0._ZN2at6native18elementwise_kernelILi128ELi2EZNS0_22gpu_kernel_impl_nocastIZZZNS0_26logit_backward_kernel_cudaERNS_18TensorIteratorBaseERKN3c106ScalarEENKUlvE_clEvENKUlvE_clEvEUlddE0_EEvS4_RKT_EUliE_EEviT1_)
        /*0064*/ 	.short	0x0210
        /*0066*/ 	.short	0x02a0


	//----- nvinfo : EIATTR_SW_WAR
	.align		4
.L_2263:
        /*0068*/ 	.byte	0x04, 0x36
        /*006a*/ 	.short	(.L_2265 - .L_2264)
.L_2264:
        /*006c*/ 	.word	0x00000008
.L_2265:


//--------------------- .nv.info._ZN2at6native27unrolled_elementwise_kernelIZZZNS0_26logit_backward_kernel_cudaERNS_18TensorIteratorBaseERKN3c106ScalarEENKUlvE_clEvENKUlvE_clEvEUlddE0_St5arrayIPcLm3EELi4E23TrivialOffsetCalculatorILi2EjESE_ILi1EjENS0_6memory15LoadWithoutCastENSH_16StoreWithoutCastEEEviT_T0_T2_T3_T4_T5_ --------------------------
	.section	.nv.info._ZN2at6native27unrolled_elementwise_kernelIZZZNS0_26logit_backward_kernel_cudaERNS_18TensorIteratorBaseERKN3c106ScalarEENKUlvE_clEvENKUlvE_clEvEUlddE0_St5arrayIPcLm3EELi4E23TrivialOffsetCalculatorILi2EjESE_ILi1EjENS0_6memory15LoadWithoutCastENSH_16StoreWithoutCastEEEviT_T0_T2_T3_T4_T5_,"",@"SHT_CUDA_INFO"
	.sectionflags	@""
	.align	4


	//----- nvinfo : EIATTR_CUDA_API_VERSION
	.align		4
        /*0000*/ 	.byte	0x04, 0x37
        /*0002*/ 	.short	(.L_2267 - .L_2266)
.L_2266:
        /*0004*/ 	.word	0x00000082


	//----- nvinfo : EIATTR_KPARAM_INFO
	.align		4
.L_2267:
        /*0008*/ 	.byte	0x04, 0x17
        /*000a*/ 	.short	(.L_2269 - .L_2268)
.L_2268:
        /*000c*/ 	.word	0x00000000
        /*0010*/ 	.short	0x0006
        /*0012*/ 	.short	0x003b
        /*0014*/ 	.byte	0x00, 0xf0, 0x05, 0x00


	//----- nvinfo : EIATTR_KPARAM_INFO
	.align		4
.L_2269:
        /*0018*/ 	.byte	0x04, 0x17
        /*001a*/ 	.short	(.L_2271 - .L_2270)
.L_2270:
        /*001c*/ 	.word	0x00000000
        /*0020*/ 	.short	0x0005
        /*0022*/ 	.short	0x003a
        /*0024*/ 	.byte	0x00, 0xf0, 0x05, 0x00


	//----- nvinfo : EIATTR_KPARAM_INFO
	.align		4
.L_2271:
        /*0028*/ 	.byte	0x04, 0x17
        /*002a*/ 	.short	(.L_2273 - .L_2272)
.L_2272:
        /*002c*/ 	.word	0x00000000
        /*0030*/ 	.short	0x0004
        /*0032*/ 	.short	0x0039
        /*0034*/ 	.byte	0x00, 0xf0, 0x05, 0x00


	//----- nvinfo : EIATTR_KPARAM_INFO
	.align		4
.L_2273:
        /*0038*/ 	.byte	0x04, 0x17
        /*003a*/ 	.short	(.L_2275 - .L_2274)
.L_2274:
        /*003c*/ 	.word	0x00000000
        /*0040*/ 	.short	0x0003
        /*0042*/ 	.short	0x0038
        /*0044*/ 	.byte	0x00, 0xf0, 0x05, 0x00


	//----- nvinfo : EIATTR_KPARAM_INFO
	.align		4
.L_2275:
        /*0048*/ 	.byte	0x04, 0x17
        /*004a*/ 	.short	(.L_2277 - .L_2276)
.L_2276:
        /*004c*/ 	.word	0x00000000
        /*0050*/ 	.short	0x0002
        /*0052*/ 	.short	0x0020
        /*0054*/ 	.byte	0x00, 0xf0, 0x61, 0x00


	//----- nvinfo : EIATTR_KPARAM_INFO
	.align		4
.L_2277:
        /*0058*/ 	.byte	0x04, 0x17
        /*005a*/ 	.short	(.L_2279 - .L_2278)
.L_2278:
        /*005c*/ 	.word	0x00000000
        /*0060*/ 	.short	0x0001
        /*0062*/ 	.short	0x0008
        /*0064*/ 	.byte	0x00, 0xf0, 0x61, 0x00


	//----- nvinfo : EIATTR_KPARAM_INFO
	.align		4
.L_2279:
        /*0068*/ 	.byte	0x04, 0x17
        /*006a*/ 	.short	(.L_2281 - .L_2280)
.L_2280:
        /*006c*/ 	.word	0x00000000
        /*0070*/ 	.short	0x0000
        /*0072*/ 	.short	0x0000
        /*0074*/ 	.byte	0x00, 0xf0, 0x11, 0x00


	//----- nvinfo : EIATTR_SPARSE_MMA_MASK
	.align		4
.L_2281:
        /*0078*/ 	.byte	0x03, 0x50
        /*007a*/ 	.short	0x0000


	//----- nvinfo : EIATTR_MAXREG_COUNT
	.align		4
        /*007c*/ 	.byte	0x03, 0x1b
        /*007e*/ 	.short	0x00ff


	//----- nvinfo : EIATTR_MERCURY_ISA_VERSION
	.align		4
        /*0080*/ 	.byte	0x03, 0x5f
        /*0082*/ 	.short	0x0101


	//----- nvinfo : EIATTR_EXIT_INSTR_OFFSETS
	.align		4
        /*0084*/ 	.byte	0x04, 0x1c
        /*0086*/ 	.short	(.L_2283 - .L_2282)


	//   ....[0]....
.L_2282:
        /*0088*/ 	.word	0x00000d80


	//   ....[1]....
        /*008c*/ 	.word	0x00000dd0


	//----- nvinfo : EIATTR_MAX_THREADS
	.align		4
.L_2283:
        /*0090*/ 	.byte	0x04, 0x05
        /*0092*/ 	.short	(.L_2285 - .L_2284)
.L_2284:
        /*0094*/ 	.word	0x00000080
        /*0098*/ 	.word	0x00000001
        /*009c*/ 	.word	0x00000001


	//----- nvinfo : EIATTR_CRS_STACK_SIZE
	.align		4
.L_2285:
        /*00a0*/ 	.byte	0x04, 0x1e
        /*00a2*/ 	.short	(.L_2287 - .L_2286)
.L_2286:
        /*00a4*/ 	.word	0x00000000


	//----- nvinfo : EIATTR_CBANK_PARAM_SIZE
	.align		4
.L_2287:
        /*00a8*/ 	.byte	0x03, 0x19
        /*00aa*/ 	.short	0x003c


	//----- nvinfo : EIATTR_PARAM_CBANK
	.align		4
        /*00ac*/ 	.byte	0x04, 0x0a
        /*00ae*/ 	.short	(.L_2289 - .L_2288)
	.align		4
.L_2288:
        /*00b0*/ 	.word	index@(.nv.constant0._ZN2at6native27unrolled_elementwise_kernelIZZZNS0_26logit_backward_kernel_cudaERNS_18TensorIteratorBaseERKN3c106ScalarEENKUlvE_clEvENKUlvE_clEvEUlddE0_St5arrayIPcLm3EELi4E23TrivialOffsetCalculatorILi2EjESE_ILi1EjENS0_6memory15LoadWithoutCastENSH_16StoreWithoutCastEEEviT_T0_T2_T3_T4_T5_)
        /*00b4*/ 	.short	0x0210
        /*00b6*/ 	.short	0x003c


	//----- nvinfo : EIATTR_SW_WAR
	.align		4
.L_2289:
        /*00b8*/ 	.byte	0x04, 0x36
        /*00ba*/ 	.short	(.L_2291 - .L_2290)
.L_2290:
        /*00bc*/ 	.word	0x00000008
.L_2291:


//--------------------- .nv.info._ZN2at6native29vectorized_elementwise_kernelILi2EZZZNS0_26logit_backward_kernel_cudaERNS_18TensorIteratorBaseERKN3c106ScalarEENKUlvE_clEvENKUlvE_clEvEUlddE0_St5arrayIPcLm3EEEEviT0_T1_ --------------------------
	.section	.nv.info._ZN2at6native29vectorized_elementwise_kernelILi2EZZZNS0_26logit_backward_kernel_cudaERNS_18TensorIteratorBaseERKN3c106ScalarEENKUlvE_clEvENKUlvE_clEvEUlddE0_St5arrayIPcLm3EEEEviT0_T1_,"",@"SHT_CUDA_INFO"
	.sectionflags	@""
	.align	4


	//----- nvinfo : EIATTR_CUDA_API_VERSION
	.align		4
        /*0000*/ 	.byte	0x04, 0x37
        /*0002*/ 	.short	(.L_2293 - .L_2292)
.L_2292:
        /*0004*/ 	.word	0x00000082


	//----- nvinfo : EIATTR_KPARAM_INFO
	.align		4
.L_2293:
        /*0008*/ 	.byte	0x04, 0x17
        /*000a*/ 	.short	(.L_2295 - .L_2294)
.L_2294:
        /*000c*/ 	.word	0x00000000
        /*0010*/ 	.short	0x0002
        /*0012*/ 	.short	0x0020
        /*0014*/ 	.byte	0x00, 0xf0, 0x61, 0x00


	//----- nvinfo : EIATTR_KPARAM_INFO
	.align		4
.L_2295:
        /*0018*/ 	.byte	0x04, 0x17
        /*001a*/ 	.short	(.L_2297 - .L_2296)
.L_2296:
        /*001c*/ 	.word	0x00000000
        /*0020*/ 	.short	0x0001
        /*0022*/ 	.short	0x0008
        /*0024*/ 	.byte	0x00, 0xf0, 0x61, 0x00


	//----- nvinfo : EIATTR_KPARAM_INFO
	.align		4
.L_2297:
        /*0028*/ 	.byte	0x04, 0x17
        /*002a*/ 	.short	(.L_2299 - .L_2298)
.L_2298:
        /*002c*/ 	.word	0x00000000
        /*0030*/ 	.short	0x0000
        /*0032*/ 	.short	0x0000
        /*0034*/ 	.byte	0x00, 0xf0, 0x11, 0x00


	//----- nvinfo : EIATTR_SPARSE_MMA_MASK
	.align		4
.L_2299:
        /*0038*/ 	.byte	0x03, 0x50
        /*003a*/ 	.short	0x0000


	//----- nvinfo : EIATTR_MAXREG_COUNT
	.align		4
        /*003c*/ 	.byte	0x03, 0x1b
        /*003e*/ 	.short	0x00ff


	//----- nvinfo : EIATTR_MERCURY_ISA_VERSION
	.align		4
        /*0040*/ 	.byte	0x03, 0x5f
        /*0042*/ 	.short	0x0101


	//----- nvinfo : EIATTR_EXIT_INSTR_OFFSETS
	.align		4
        /*0044*/ 	.byte	0x04, 0x1c
        /*0046*/ 	.short	(.L_2301 - .L_2300)


	//   ....[0]....
.L_2300:
        /*0048*/ 	.word	0x000012e0


	//   ....[1]....
        /*004c*/ 	.word	0x00002e40


	//   ....[2]....
        /*0050*/ 	.word	0x00002e90


	//----- nvinfo : EIATTR_MAX_THREADS
	.align		4
.L_2301:
        /*0054*/ 	.byte	0x04, 0x05
        /*0056*/ 	.short	(.L_2303 - .L_2302)
.L_2302:
        /*0058*/ 	.word	0x00000080
        /*005c*/ 	.word	0x00000001
        /*0060*/ 	.word	0x00000001


	//----- nvinfo : EIATTR_CRS_STACK_SIZE
	.align		4
.L_2303:
        /*0064*/ 	.byte	0x04, 0x1e
        /*0066*/ 	.short	(.L_2305 - .L_2304)
.L_2304:
        /*0068*/ 	.word	0x00000000


	//----- nvinfo : EIATTR_CBANK_PARAM_SIZE
	.align		4
.L_2305:
        /*006c*/ 	.byte	0x03, 0x19
        /*006e*/ 	.short	0x0038


	//----- nvinfo : EIATTR_PARAM_CBANK
	.align		4
        /*0070*/ 	.byte	0x04, 0x0a
        /*0072*/ 	.short	(.L_2307 - .L_2306)
	.align		4
.L_2306:
        /*0074*/ 	.word	index@(.nv.constant0._ZN2at6native29vectorized_elementwise_kernelILi2EZZZNS0_26logit_backward_kernel_cudaERNS_18TensorIteratorBaseERKN3c106ScalarEENKUlvE_clEvENKUlvE_clEvEUlddE0_St5arrayIPcLm3EEEEviT0_T1_)
        /*0078*/ 	.short	0x0210
        /*007a*/ 	.short	0x0038


	//----- nvinfo : EIATTR_SW_WAR
	.align		4
.L_2307:
        /*007c*/ 	.byte	0x04, 0x36
        /*007e*/ 	.short	(.L_2309 - .L_2308)
.L_2308:
        /*0080*/ 	.word	0x00000008
.L_2309:


//--------------------- .nv.info._ZN2at6native29vectorized_elementwise_kernelILi4EZZZNS0_26logit_backward_kernel_cudaERNS_18TensorIteratorBaseERKN3c106ScalarEENKUlvE_clEvENKUlvE_clEvEUlddE0_St5arrayIPcLm3EEEEviT0_T1_ --------------------------
	.section	.nv.info._ZN2at6native29vectorized_elementwise_kernelILi4EZZZNS0_26logit_backward_kernel_cudaERNS_18TensorIteratorBaseERKN3c106ScalarEENKUlvE_clEvENKUlvE_clEvEUlddE0_St5arrayIPcLm3EEEEviT0_T1_,"",@"SHT_CUDA_INFO"
	.sectionflags	@""
	.align	4


	//----- nvinfo : EIATTR_CUDA_API_VERSION
	.align		4
        /*0000*/ 	.byte	0x04, 0x37
        /*0002*/ 	.short	(.L_2311 - .L_2310)
.L_2310:
        /*0004*/ 	.word	0x00000082


	//----- nvinfo : EIATTR_KPARAM_INFO
	.align		4
.L_2311:
        /*0008*/ 	.byte	0x04, 0x17
        /*000a*/ 	.short	(.L_2313 - .L_2312)
.L_2312:
        /*000c*/ 	.word	0x00000000
        /*0010*/ 	.short	0x0002
        /*0012*/ 	.short	0x0020
        /*0014*/ 	.byte	0x00, 0xf0, 0x61, 0x00


	//----- nvinfo : EIATTR_KPARAM_INFO
	.align		4
.L_2313:
        /*0018*/ 	.byte	0x04, 0x17
        /*001a*/ 	.short	(.L_2315 - .L_2314)
.L_2314:
        /*001c*/ 	.word	0x00000000
        /*0020*/ 	.short	0x0001
        /*0022*/ 	.short	0x0008
        /*0024*/ 	.byte	0x00, 0xf0, 0x61, 0x00


	//----- nvinfo : EIATTR_KPARAM_INFO
	.align		4
.L_2315:
        /*0028*/ 	.byte	0x04, 0x17
        /*002a*/ 	.short	(.L_2317 - .L_2316)
.L_2316:
        /*002c*/ 	.word	0x00000000
        /*0030*/ 	.short	0x0000
        /*0032*/ 	.short	0x0000
        /*0034*/ 	.byte	0x00, 0xf0, 0x11, 0x00


	//----- nvinfo : EIATTR_SPARSE_MMA_MASK
	.align		4
.L_2317:
        /*0038*/ 	.byte	0x03, 0x50
        /*003a*/ 	.short	0x0000


	//----- nvinfo : EIATTR_MAXREG_COUNT
	.align		4
        /*003c*/ 	.byte	0x03, 0x1b
        /*003e*/ 	.short	0x00ff


	//----- nvinfo : EIATTR_MERCURY_ISA_VERSION
	.align		4
        /*0040*/ 	.byte	0x03, 0x5f
        /*0042*/ 	.short	0x0101


	//----- nvinfo : EIATTR_EXIT_INSTR_OFFSETS
	.align		4
        /*0044*/ 	.byte	0x04, 0x1c
        /*0046*/ 	.short	(.L_2319 - .L_2318)


	//   ....[0]....
.L_2318:
        /*0048*/ 	.word	0x000012e0


	//   ....[1]....
        /*004c*/ 	.word	0x00002e40


	//   ....[2]....
        /*0050*/ 	.word	0x00002e90


	//----- nvinfo : EIATTR_MAX_THREADS
	.align		4
.L_2319:
        /*0054*/ 	.byte	0x04, 0x05
        /*0056*/ 	.short	(.L_2321 - .L_2320)
.L_2320:
        /*0058*/ 	.word	0x00000080
        /*005c*/ 	.word	0x00000001
        /*0060*/ 	.word	0x00000001


	//----- nvinfo : EIATTR_CRS_STACK_SIZE
	.align		4
.L_2321:
        /*0064*/ 	.byte	0x04, 0x1e
        /*0066*/ 	.short	(.L_2323 - .L_2322)
.L_2322:
        /*0068*/ 	.word	0x00000000


	//----- nvinfo : EIATTR_CBANK_PARAM_SIZE
	.align		4
.L_2323:
        /*006c*/ 	.byte	0x03, 0x19
        /*006e*/ 	.short	0x0038


	//----- nvinfo : EIATTR_PARAM_CBANK
	.align		4
        /*0070*/ 	.byte	0x04, 0x0a
        /*0072*/ 	.short	(.L_2325 - .L_2324)
	.align		4
.L_2324:
        /*0074*/ 	.word	index@(.nv.constant0._ZN2at6native29vectorized_elementwise_kernelILi4EZZZNS0_26logit_backward_kernel_cudaERNS_18TensorIteratorBaseERKN3c106ScalarEENKUlvE_clEvENKUlvE_clEvEUlddE0_St5arrayIPcLm3EEEEviT0_T1_)
        /*0078*/ 	.short	0x0210
        /*007a*/ 	.short	0x0038


	//----- nvinfo : EIATTR_SW_WAR
	.align		4
.L_2325:
        /*007c*/ 	.byte	0x04, 0x36
        /*007e*/ 	.short	(.L_2327 - .L_2326)
.L_2326:
        /*0080*/ 	.word	0x00000008
.L_2327:


//--------------------- .nv.info._ZN2at6native29vectorized_elementwise_kernelILi8EZZZNS0_26logit_backward_kernel_cudaERNS_18TensorIteratorBaseERKN3c106ScalarEENKUlvE_clEvENKUlvE_clEvEUlddE0_St5arrayIPcLm3EEEEviT0_T1_ --------------------------
	.section	.nv.info._ZN2at6native29vectorized_elementwise_kernelILi8EZZZNS0_26logit_backward_kernel_cudaERNS_18TensorIteratorBaseERKN3c106ScalarEENKUlvE_clEvENKUlvE_clEvEUlddE0_St5arrayIPcLm3EEEEviT0_T1_,"",@"SHT_CUDA_INFO"
	.sectionflags	@""
	.align	4


	//----- nvinfo : EIATTR_CUDA_API_VERSION
	.align		4
        /*0000*/ 	.byte	0x04, 0x37
        /*0002*/ 	.short	(.L_2329 - .L_2328)
.L_2328:
        /*0004*/ 	.word	0x00000082


	//----- nvinfo : EIATTR_KPARAM_INFO
	.align		4
.L_2329:
        /*0008*/ 	.byte	0x04, 0x17
        /*000a*/ 	.short	(.L_2331 - .L_2330)
.L_2330:
        /*000c*/ 	.word	0x00000000
        /*0010*/ 	.short	0x0002
        /*0012*/ 	.short	0x0020
        /*0014*/ 	.byte	0x00, 0xf0, 0x61, 0x00


	//----- nvinfo : EIATTR_KPARAM_INFO
	.align		4
.L_2331:
        /*0018*/ 	.byte	0x04, 0x17
        /*001a*/ 	.short	(.L_2333 - .L_2332)
.L_2332:
        /*001c*/ 	.word	0x00000000
        /*0020*/ 	.short	0x0001
        /*0022*/ 	.short	0x0008
        /*0024*/ 	.byte	0x00, 0xf0, 0x61, 0x00


	//----- nvinfo : EIATTR_KPARAM_INFO
	.align		4
.L_2333:
        /*0028*/ 	.byte	0x04, 0x17
        /*002a*/ 	.short	(.L_2335 - .L_2334)
.L_2334:
        /*002c*/ 	.word	0x00000000
        /*0030*/ 	.short	0x0000
        /*0032*/ 	.short	0x0000
        /*0034*/ 	.byte	0x00, 0xf0, 0x11, 0x00


	//----- nvinfo : EIATTR_SPARSE_MMA_MASK
	.align		4
.L_2335:
        /*0038*/ 	.byte	0x03, 0x50
        /*003a*/ 	.short	0x0000


	//----- nvinfo : EIATTR_MAXREG_COUNT
	.align		4
        /*003c*/ 	.byte	0x03, 0x1b
        /*003e*/ 	.short	0x00ff


	//----- nvinfo : EIATTR_MERCURY_ISA_VERSION
	.align		4
        /*0040*/ 	.byte	0x03, 0x5f
        /*0042*/ 	.short	0x0101


	//----- nvinfo : EIATTR_EXIT_INSTR_OFFSETS
	.align		4
        /*0044*/ 	.byte	0x04, 0x1c
        /*0046*/ 	.short	(.L_2337 - .L_2336)


	//   ....[0]....
.L_2336:
        /*0048*/ 	.word	0x000012e0


	//   ....[1]....
        /*004c*/ 	.word	0x00002e40


	//   ....[2]....
        /*0050*/ 	.word	0x00002e90


	//----- nvinfo : EIATTR_MAX_THREADS
	.align		4
.L_2337:
        /*0054*/ 	.byte	0x04, 0x05
        /*0056*/ 	.short	(.L_2339 - .L_2338)
.L_2338:
        /*0058*/ 	.word	0x00000080
        /*005c*/ 	.word	0x00000001
        /*0060*/ 	.word	0x00000001


	//----- nvinfo : EIATTR_CRS_STACK_SIZE
	.align		4
.L_2339:
        /*0064*/ 	.byte	0x04, 0x1e
        /*0066*/ 	.short	(.L_2341 - .L_2340)
.L_2340:
        /*0068*/ 	.word	0x00000000


	//----- nvinfo : EIATTR_CBANK_PARAM_SIZE
	.align		4
.L_2341:
        /*006c*/ 	.byte	0x03, 0x19
        /*006e*/ 	.short	0x0038


	//----- nvinfo : EIATTR_PARAM_CBANK
	.align		4
        /*0070*/ 	.byte	0x04, 0x0a
        /*0072*/ 	.short	(.L_2343 - .L_2342)
	.align		4
.L_2342:
        /*0074*/ 	.word	index@(.nv.constant0._ZN2at6native29vectorized_elementwise_kernelILi8EZZZNS0_26logit_backward_kernel_cudaERNS_18TensorIteratorBaseERKN3c106ScalarEENKUlvE_clEvENKUlvE_clEvEUlddE0_St5arrayIPcLm3EEEEviT0_T1_)
        /*0078*/ 	.short	0x0210
        /*007a*/ 	.short	0x0038


	//----- nvinfo : EIATTR_SW_WAR
	.align		4
.L_2343:
        /*007c*/ 	.byte	0x04, 0x36
        /*007e*/ 	.short	(.L_2345 - .L_2344)
.L_2344:
        /*0080*/ 	.word	0x00000008
.L_2345:


//--------------------- .nv.info._ZN2at6native18elementwise_kernelILi128ELi4EZNS0_15gpu_kernel_implIZZZNS0_26logit_backward_kernel_cudaERNS_18TensorIteratorBaseERKN3c106ScalarEENKUlvE_clEvENKUlvE_clEvEUlddE_EEvS4_RKT_EUliE_EEviT1_ --------------------------
	.section	.nv.info._ZN2at6native18elementwise_kernelILi128ELi4EZNS0_15gpu_kernel_implIZZZNS0_26logit_backward_kernel_cudaERNS_18TensorIteratorBaseERKN3c106ScalarEENKUlvE_clEvENKUlvE_clEvEUlddE_EEvS4_RKT_EUliE_EEviT1_,"",@"SHT_CUDA_INFO"
	.sectionflags	@""
	.align	4


	//----- nvinfo : EIATTR_CUDA_API_VERSION
	.align		4
        /*0000*/ 	.byte	0x04, 0x37
        /*0002*/ 	.short	(.L_2347 - .L_2346)
.L_2346:
        /*0004*/ 	.word	0x00000082


	//----- nvinfo : EIATTR_KPARAM_INFO
	.align		4
.L_2347:
        /*0008*/ 	.byte	0x04, 0x17
        /*000a*/ 	.short	(.L_2349 - .L_2348)
.L_2348:
        /*000c*/ 	.word	0x00000000
        /*0010*/ 	.short	0x0001
        /*0012*/ 	.short	0x0008
        /*0014*/ 	.byte	0x00, 0xf0, 0x21, 0x0a


	//----- nvinfo : EIATTR_KPARAM_INFO
	.align		4
.L_2349:
        /*0018*/ 	.byte	0x04, 0x17
        /*001a*/ 	.short	(.L_2351 - .L_2350)
.L_2350:
        /*001c*/ 	.word	0x00000000
        /*0020*/ 	.short	0x0000
        /*0022*/ 	.short	0x0000
        /*0024*/ 	.byte	0x00, 0xf0, 0x11, 0x00


	//----- nvinfo : EIATTR_SPARSE_MMA_MASK
	.align		4
.L_2351:
        /*0028*/ 	.byte	0x03, 0x50
        /*002a*/ 	.short	0x0000


	//----- nvinfo : EIATTR_MAXREG_COUNT
	.align		4
        /*002c*/ 	.byte	0x03, 0x1b
        /*002e*/ 	.short	0x0080


	//----- nvinfo : EIATTR_EXTERNS
	.align		4
        /*0030*/ 	.byte	0x04, 0x0f
        /*0032*/ 	.short	(.L_2353 - .L_2352)


	//   ....[0]....
	.align		4
.L_2352:
        /*0034*/ 	.word	index@(__assertfail)


	//----- nvinfo : EIATTR_MERCURY_ISA_VERSION
	.align		4
.L_2353:
        /*0038*/ 	.byte	0x03, 0x5f
        /*003a*/ 	.short	0x0101


	//----- nvinfo : EIATTR_SYSCALL_OFFSETS
	.align		4
        /*003c*/ 	.byte	0x04, 0x46
        /*003e*/ 	.short	(.L_2355 - .L_2354)


	//   ....[0]....
.L_2354:
        /*0040*/ 	.word	0x00002580


	//   ....[1]....
        /*0044*/ 	.word	0x00003490


	//   ....[2]....
        /*0048*/ 	.word	0x000047a0


	//   ....[3]....
        /*004c*/ 	.word	0x00006d60


	//   ....[4]....
        /*0050*/ 	.word	0x00007c70


	//   ....[5]....
        /*0054*/ 	.word	0x00008f90


	//   ....[6]....
        /*0058*/ 	.word	0x0000b540


	//   ....[7]....
        /*005c*/ 	.word	0x0000c450


	//   ....[8]....
        /*0060*/ 	.word	0x0000d770


	//   ....[9]....
        /*0064*/ 	.word	0x0000fd10


	//   ....[10]....
        /*0068*/ 	.word	0x00010c20


	//   ....[11]....
        /*006c*/ 	.word	0x00011f30


	//----- nvinfo : EIATTR_EXIT_INSTR_OFFSETS
	.align		4
.L_2355:
        /*0070*/ 	.byte	0x04, 0x1c
        /*0072*/ 	.short	(.L_2357 - .L_2356)


	//   ....[0]....
.L_2356:
        /*0074*/ 	.word	0x0000d820


	//   ....[1]....
        /*0078*/ 	.word	0x00010f70


	//   ....[2]....
        /*007c*/ 	.word	0x00010fb0


	//   ....[3]....
        /*0080*/ 	.word	0x00011040


	//   ....[4]....
        /*0084*/ 	.word	0x00011070


	//   ....[5]....
        /*0088*/ 	.word	0x000110a0


	//   ....[6]....
        /*008c*/ 	.word	0x00011170


	//   ....[7]....
        /*0090*/ 	.word	0x000111f0


	//   ....[8]....
        /*0094*/ 	.word	0x000112d0


	//   ....[9]....
        /*0098*/ 	.word	0x00011360


	//   ....[10]....
        /*009c*/ 	.word	0x00011380


	//   ....[11]....
        /*00a0*/ 	.word	0x00011440


	//   ....[12]....
        /*00a4*/ 	.word	0x00011470


	//   ....[13]....
        /*00a8*/ 	.word	0x00011640


	//   ....[14]....
        /*00ac*/ 	.word	0x000117e0


	//   ....[15]....
        /*00b0*/ 	.word	0x00011860


	//   ....[16]....
        /*00b4*/ 	.word	0x00011910


	//   ....[17]....
        /*00b8*/ 	.word	0x00011ad0


	//   ....[18]....
        /*00bc*/ 	.word	0x00011c90


	//   ....[19]....
        /*00c0*/ 	.word	0x00011e30


	//   ....[20]....
        /*00c4*/ 	.word	0x00011f40


	//   ....[21]....
        /*00c8*/ 	.word	0x00011f70


	//   ....[22]....
        /*00cc*/ 	.word	0x00011fa0


	//----- nvinfo : EIATTR_MAX_THREADS
	.align		4
.L_2357:
        /*00d0*/ 	.byte	0x04, 0x05
        /*00d2*/ 	.short	(.L_2359 - .L_2358)
.L_2358:
        /*00d4*/ 	.word	0x00000080
        /*00d8*/ 	.word	0x00000001
        /*00dc*/ 	.word	0x00000001


	//----- nvinfo : EIATTR_CRS_STACK_SIZE
	.align		4
.L_2359:
        /*00e0*/ 	.byte	0x04, 0x1e
        /*00e2*/ 	.short	(.L_2361 - .L_2360)
.L_2360:
        /*00e4*/ 	.word	0x00000000


	//----- nvinfo : EIATTR_CBANK_PARAM_SIZE
	.align		4
.L_2361:
        /*00e8*/ 	.byte	0x03, 0x19
        /*00ea*/ 	.short	0x0290


	//----- nvinfo : EIATTR_PARAM_CBANK
	.align		4
        /*00ec*/ 	.byte	0x04, 0x0a
        /*00ee*/ 	.short	(.L_2363 - .L_2362)
	.align		4
.L_2362:
        /*00f0*/ 	.word	index@(.nv.constant0._ZN2at6native18elementwise_kernelILi128ELi4EZNS0_15gpu_kernel_implIZZZNS0_26logit_backward_kernel_cudaERNS_18TensorIteratorBaseERKN3c106ScalarEENKUlvE_clEvENKUlvE_clEvEUlddE_EEvS4_RKT_EUliE_EEviT1_)
        /*00f4*/ 	.short	0x0210
        /*00f6*/ 	.short	0x0290


	//----- nvinfo : EIATTR_SW_WAR
	.align		4
.L_2363:
        /*00f8*/ 	.byte	0x04, 0x36
        /*00fa*/ 	.short	(.L_2365 - .L_2364)
.L_2364:
        /*00fc*/ 	.word	0x00000008
.L_2365:


//--------------------- .nv.info._ZN2at6native27unrolled_elementwise_kernelIZZZNS0_26logit_backward_kernel_cudaERNS_18TensorIteratorBaseERKN3c106ScalarEENKUlvE_clEvENKUlvE_clEvEUlddE_St5arrayIPcLm3EELi4E23TrivialOffsetCalculatorILi2EjESE_ILi1EjENS0_6memory12LoadWithCastILi2EEENSH_13StoreWithCastILi1EEEEEviT_T0_T2_T3_T4_T5_ --------------------------
	.section	.nv.info._ZN2at6native27unrolled_elementwise_kernelIZZZNS0_26logit_backward_kernel_cudaERNS_18TensorIteratorBaseERKN3c106ScalarEENKUlvE_clEvENKUlvE_clEvEUlddE_St5arrayIPcLm3EELi4E23TrivialOffsetCalculatorILi2EjESE_ILi1EjENS0_6memory12LoadWithCastILi2EEENSH_13StoreWithCastILi1EEEEEviT_T0_T2_T3_T4_T5_,"",@"SHT_CUDA_INFO"
	.sectionflags	@""
	.align	4


	//----- nvinfo : EIATTR_CUDA_API_VERSION
	.align		4
        /*0000*/ 	.byte	0x04, 0x37
        /*0002*/ 	.short	(.L_2367 - .L_2366)
.L_2366:
        /*0004*/ 	.word	0x00000082


	//----- nvinfo : EIATTR_KPARAM_INFO
	.align		4
.L_2367:
        /*0008*/ 	.byte	0x04, 0x17
        /*000a*/ 	.short	(.L_2369 - .L_2368)
.L_2368:
        /*000c*/ 	.word	0x00000000
        /*0010*/ 	.short	0x0006
        /*0012*/ 	.short	0x0030
        /*0014*/ 	.byte	0x00, 0xf0, 0x21, 0x00


	//----- nvinfo : EIATTR_KPARAM_INFO
	.align		4
.L_2369:
        /*0018*/ 	.byte	0x04, 0x17
        /*001a*/ 	.short	(.L_2371 - .L_2370)
.L_2370:
        /*001c*/ 	.word	0x00000000
        /*0020*/ 	.short	0x0005
        /*0022*/ 	.short	0x0024
        /*0024*/ 	.byte	0x00, 0xf0, 0x31, 0x00


	//----- nvinfo : EIATTR_KPARAM_INFO
	.align		4
.L_2371:
        /*0028*/ 	.byte	0x04, 0x17
        /*002a*/ 	.short	(.L_2373 - .L_2372)
.L_2372:
        /*002c*/ 	.word	0x00000000
        /*0030*/ 	.short	0x0004
        /*0032*/ 	.short	0x0021
        /*0034*/ 	.byte	0x00, 0xf0, 0x05, 0x00


	//----- nvinfo : EIATTR_KPARAM_INFO
	.align		4
.L_2373:
        /*0038*/ 	.byte	0x04, 0x17
        /*003a*/ 	.short	(.L_2375 - .L_2374)
.L_2374:
        /*003c*/ 	.word	0x00000000
        /*0040*/ 	.short	0x0003
        /*0042*/ 	.short	0x0020
        /*0044*/ 	.byte	0x00, 0xf0, 0x05, 0x00


	//----- nvinfo : EIATTR_KPARAM_INFO
	.align		4
.L_2375:
        /*0048*/ 	.byte	0x04, 0x17
        /*004a*/ 	.short	(.L_2377 - .L_2376)
.L_2376:
        /*004c*/ 	.word	0x00000000
        /*0050*/ 	.short	0x0002
        /*0052*/ 	.short	0x0008
        /*0054*/ 	.byte	0x00, 0xf0, 0x61, 0x00


	//----- nvinfo : EIATTR_KPARAM_INFO
	.align		4
.L_2377:
        /*0058*/ 	.byte	0x04, 0x17
        /*005a*/ 	.short	(.L_2379 - .L_2378)
.L_2378:
        /*005c*/ 	.word	0x00000000
        /*0060*/ 	.short	0x0001
        /*0062*/ 	.short	0x0004
        /*0064*/ 	.byte	0x00, 0xf0, 0x05, 0x00


	//----- nvinfo : EIATTR_KPARAM_INFO
	.align		4
.L_2379:
        /*0068*/ 	.byte	0x04, 0x17
        /*006a*/ 	.short	(.L_2381 - .L_2380)
.L_2380:
        /*006c*/ 	.word	0x00000000
        /*0070*/ 	.short	0x0000
        /*0072*/ 	.short	0x0000
        /*0074*/ 	.byte	0x00, 0xf0, 0x11, 0x00


	//----- nvinfo : EIATTR_SPARSE_MMA_MASK
	.align		4
.L_2381:
        /*0078*/ 	.byte	0x03, 0x50
        /*007a*/ 	.short	0x0000


	//----- nvinfo : EIATTR_MAXREG_COUNT
	.align		4
        /*007c*/ 	.byte	0x03, 0x1b
        /*007e*/ 	.short	0x00ff


	//----- nvinfo : EIATTR_EXTERNS
	.align		4
        /*0080*/ 	.byte	0x04, 0x0f
        /*0082*/ 	.short	(.L_2383 - .L_2382)


	//   ....[0]....
	.align		4
.L_2382:
        /*0084*/ 	.word	index@(__assertfail)


	//----- nvinfo : EIATTR_ANNOTATIONS
	.align		4
.L_2383:
        /*0088*/ 	.byte	0x04, 0x55
        /*008a*/ 	.short	(.L_2385 - .L_2384)


	//   ....[0]....
.L_2384:
        /*008c*/ 	.word	0x00000001
        /*0090*/ 	.byte	0xd0, 0xcd, 0x00, 0x00, 0x01, 0x00, 0x00, 0x00, 0x90, 0xcf, 0x00, 0x00


	//----- nvinfo : EIATTR_MERCURY_ISA_VERSION
	.align		4
.L_2385:
        /*009c*/ 	.byte	0x03, 0x5f
        /*009e*/ 	.short	0x0101


	//----- nvinfo : EIATTR_SYSCALL_OFFSETS
	.align		4
        /*00a0*/ 	.byte	0x04, 0x46
        /*00a2*/ 	.short	(.L_2387 - .L_2386)


	//   ....[0]....
.L_2386:
        /*00a4*/ 	.word	0x00000fb0


	//   ....[1]....
        /*00a8*/ 	.word	0x00001ed0


	//   ....[2]....
        /*00ac*/ 	.word	0x00002e70


	//   ....[3]....
        /*00b0*/ 	.word	0x00003d90


	//   ....[4]....
        /*00b4*/ 	.word	0x00004d40


	//   ....[5]....
        /*00b8*/ 	.word	0x00005c60


	//   ....[6]....
        /*00bc*/ 	.word	0x00006bf0


	//   ....[7]....
        /*00c0*/ 	.word	0x00007b20


	//   ....[8]....
        /*00c4*/ 	.word	0x00009770


	//   ....[9]....
        /*00c8*/ 	.word	0x0000a950


	//   ....[10]....
        /*00cc*/ 	.word	0x0000bad0


	//   ....[11]....
        /*00d0*/ 	.word	0x0000cc80


	//----- nvinfo : EIATTR_EXIT_INSTR_OFFSETS
	.align		4
.L_2387:
        /*00d4*/ 	.byte	0x04, 0x1c
        /*00d6*/ 	.short	(.L_2389 - .L_2388)


	//   ....[0]....
.L_2388:
        /*00d8*/ 	.word	0x0000bb70


	//   ....[1]....
        /*00dc*/ 	.word	0x0000bcc0


	//   ....[2]....
        /*00e0*/ 	.word	0x0000bd00


	//   ....[3]....
        /*00e4*/ 	.word	0x0000bd90


	//   ....[4]....
        /*00e8*/ 	.word	0x0000bdc0


	//   ....[5]....
        /*00ec*/ 	.word	0x0000bdf0


	//   ....[6]....
        /*00f0*/ 	.word	0x0000bec0


	//   ....[7]....
        /*00f4*/ 	.word	0x0000bf40


	//   ....[8]....
        /*00f8*/ 	.word	0x0000c020


	//   ....[9]....
        /*00fc*/ 	.word	0x0000c0b0


	//   ....[10]....
        /*0100*/ 	.word	0x0000c0d0


	//   ....[11]....
        /*0104*/ 	.word	0x0000c190


	//   ....[12]....
        /*0108*/ 	.word	0x0000c1c0


	//   ....[13]....
        /*010c*/ 	.word	0x0000c390


	//   ....[14]....
        /*0110*/ 	.word	0x0000c530


	//   ....[15]....
        /*0114*/ 	.word	0x0000c5b0


	//   ....[16]....
        /*0118*/ 	.word	0x0000c660


	//   ....[17]....
        /*011c*/ 	.word	0x0000c820


	//   ....[18]....
        /*0120*/ 	.word	0x0000c9e0


	//   ....[19]....
        /*0124*/ 	.word	0x0000cb80


	//   ....[20]....
        /*0128*/ 	.word	0x0000cc90


	//   ....[21]....
        /*012c*/ 	.word	0x0000ccc0


	//   ....[22]....
        /*0130*/ 	.word	0x0000ccf0


	//----- nvinfo : EIATTR_MAX_THREADS
	.align		4
.L_2389:
        /*0134*/ 	.byte	0x04, 0x05
        /*0136*/ 	.short	(.L_2391 - .L_2390)
.L_2390:
        /*0138*/ 	.word	0x00000080
        /*013c*/ 	.word	0x00000001
        /*0140*/ 	.word	0x00000001


	//----- nvinfo : EIATTR_CRS_STACK_SIZE
	.align		4
.L_2391:
        /*0144*/ 	.byte	0x04, 0x1e
        /*0146*/ 	.short	(.L_2393 - .L_2392)
.L_2392:
        /*0148*/ 	.word	0x00000000


	//----- nvinfo : EIATTR_CBANK_PARAM_SIZE
	.align		4
.L_2393:
        /*014c*/ 	.byte	0x03, 0x19
        /*014e*/ 	.short	0x0038


	//----- nvinfo : EIATTR_PARAM_CBANK
	.align		4
        /*0150*/ 	.byte	0x04, 0x0a
        /*0152*/ 	.short	(.L_2395 - .L_2394)
	.align		4
.L_2394:
        /*0154*/ 	.word	index@(.nv.constant0._ZN2at6native27unrolled_elementwise_kernelIZZZNS0_26logit_backward_kernel_cudaERNS_18TensorIteratorBaseERKN3c106ScalarEENKUlvE_clEvENKUlvE_clEvEUlddE_St5arrayIPcLm3EELi4E23TrivialOffsetCalculatorILi2EjESE_ILi1EjENS0_6memory12LoadWithCastILi2EEENSH_13StoreWithCastILi1EEEEEviT_T0_T2_T3_T4_T5_)
        /*0158*/ 	.short	0x0210
        /*015a*/ 	.short	0x0038


	//----- nvinfo : EIATTR_SW_WAR
	.align		4
.L_2395:
        /*015c*/ 	.byte	0x04, 0x36
        /*015e*/ 	.short	(.L_2397 - .L_2396)
.L_2396:
        /*0160*/ 	.word	0x00000008
.L_2397:


//--------------------- .nv.info._ZN2at6native18elementwise_kernelILi128ELi2EZNS0_22gpu_kernel_impl_nocastIZZZNS0_26logit_backward_kernel_cudaERNS_18TensorIteratorBaseERKN3c106ScalarEENKUlvE_clEvENKUlvE_clEvEUlddE_EEvS4_RKT_EUliE_EEviT1_ --------------------------
	.section	.nv.info._ZN2at6native18elementwise_kernelILi128ELi2EZNS0_22gpu_kernel_impl_nocastIZZZNS0_26logit_backward_kernel_cudaERNS_18TensorIteratorBaseERKN3c106ScalarEENKUlvE_clEvENKUlvE_clEvEUlddE_EEvS4_RKT_EUliE_EEviT1_,"",@"SHT_CUDA_INFO"
	.sectionflags	@""
	.align	4


	//----- nvinfo : EIATTR_CUDA_API_VERSION
	.align		4
        /*0000*/ 	.byte	0x04, 0x37
        /*0002*/ 	.short	(.L_2399 - .L_2398)
.L_2398:
        /*0004*/ 	.word	0x00000082


	//----- nvinfo : EIATTR_KPARAM_INFO
	.align		4
.L_2399:
        /*0008*/ 	.byte	0x04, 0x17
        /*000a*/ 	.short	(.L_2401 - .L_2400)
.L_2400:
        /*000c*/ 	.word	0x00000000
        /*0010*/ 	.short	0x0001
        /*0012*/ 	.short	0x0008
        /*0014*/ 	.byte	0x00, 0xf0, 0x21, 0x0a


	//----- nvinfo : EIATTR_KPARAM_INFO
	.align		4
.L_2401:
        /*0018*/ 	.byte	0x04, 0x17
        /*001a*/ 	.short	(.L_2403 - .L_2402)
.L_2402:
        /*001c*/ 	.word	0x00000000
        /*0020*/ 	.short	0x0000
        /*0022*/ 	.short	0x0000
        /*0024*/ 	.byte	0x00, 0xf0, 0x11, 0x00


	//----- nvinfo : EIATTR_SPARSE_MMA_MASK
	.align		4
.L_2403:
        /*0028*/ 	.byte	0x03, 0x50
        /*002a*/ 	.short	0x0000


	//----- nvinfo : EIATTR_MAXREG_COUNT
	.align		4
        /*002c*/ 	.byte	0x03, 0x1b
        /*002e*/ 	.short	0x0080


	//----- nvinfo : EIATTR_MERCURY_ISA_VERSION
	.align		4
        /*0030*/ 	.byte	0x03, 0x5f
        /*0032*/ 	.short	0x0101


	//----- nvinfo : EIATTR_EXIT_INSTR_OFFSETS
	.align		4
        /*0034*/ 	.byte	0x04, 0x1c
        /*0036*/ 	.short	(.L_2405 - .L_2404)


	//   ....[0]....
.L_2404:
        /*0038*/ 	.word	0x00001990


	//   ....[1]....
        /*003c*/ 	.word	0x00003250


	//----- nvinfo : EIATTR_MAX_THREADS
	.align		4
.L_2405:
        /*0040*/ 	.byte	0x04, 0x05
        /*0042*/ 	.short	(.L_2407 - .L_2406)
.L_2406:
        /*0044*/ 	.word	0x00000080
        /*0048*/ 	.word	0x00000001
        /*004c*/ 	.word	0x00000001


	//----- nvinfo : EIATTR_CRS_STACK_SIZE
	.align		4
.L_2407:
        /*0050*/ 	.byte	0x04, 0x1e
        /*0052*/ 	.short	(.L_2409 - .L_2408)
.L_2408:
        /*0054*/ 	.word	0x00000000


	//----- nvinfo : EIATTR_CBANK_PARAM_SIZE
	.align		4
.L_2409:
        /*0058*/ 	.byte	0x03, 0x19
        /*005a*/ 	.short	0x0290


	//----- nvinfo : EIATTR_PARAM_CBANK
	.align		4
        /*005c*/ 	.byte	0x04, 0x0a
        /*005e*/ 	.short	(.L_2411 - .L_2410)
	.align		4
.L_2410:
        /*0060*/ 	.word	index@(.nv.constant0._ZN2at6native18elementwise_kernelILi128ELi2EZNS0_22gpu_kernel_impl_nocastIZZZNS0_26logit_backward_kernel_cudaERNS_18TensorIteratorBaseERKN3c106ScalarEENKUlvE_clEvENKUlvE_clEvEUlddE_EEvS4_RKT_EUliE_EEviT1_)
        /*0064*/ 	.short	0x0210
        /*0066*/ 	.short	0x0290


	//----- nvinfo : EIATTR_SW_WAR
	.align		4
.L_2411:
        /*0068*/ 	.byte	0x04, 0x36
        /*006a*/ 	.short	(.L_2413 - .L_2412)
.L_2412:
        /*006c*/ 	.word	0x00000008
.L_2413:


//--------------------- .nv.info._ZN2at6native27unrolled_elementwise_kernelIZZZNS0_26logit_backward_kernel_cudaERNS_18TensorIteratorBaseERKN3c106ScalarEENKUlvE_clEvENKUlvE_clEvEUlddE_St5arrayIPcLm3EELi4E23TrivialOffsetCalculatorILi2EjESE_ILi1EjENS0_6memory15LoadWithoutCastENSH_16StoreWithoutCastEEEviT_T0_T2_T3_T4_T5_ --------------------------
	.section	.nv.info._ZN2at6native27unrolled_elementwise_kernelIZZZNS0_26logit_backward_kernel_cudaERNS_18TensorIteratorBaseERKN3c106ScalarEENKUlvE_clEvENKUlvE_clEvEUlddE_St5arrayIPcLm3EELi4E23TrivialOffsetCalculatorILi2EjESE_ILi1EjENS0_6memory15LoadWithoutCastENSH_16StoreWithoutCastEEEviT_T0_T2_T3_T4_T5_,"",@"SHT_CUDA_INFO"
	.sectionflags	@""
	.align	4


	//----- nvinfo : EIATTR_CUDA_API_VERSION
	.align		4
        /*0000*/ 	.byte	0x04, 0x37
        /*0002*/ 	.short	(.L_2415 - .L_2414)
.L_2414:
        /*0004*/ 	.word	0x00000082


	//----- nvinfo : EIATTR_KPARAM_INFO
	.align		4
.L_2415:
        /*0008*/ 	.byte	0x04, 0x17
        /*000a*/ 	.short	(.L_2417 - .L_2416)
.L_2416:
        /*000c*/ 	.word	0x00000000
        /*0010*/ 	.short	0x0006
        /*0012*/ 	.short	0x0023
        /*0014*/ 	.byte	0x00, 0xf0, 0x05, 0x00


	//----- nvinfo : EIATTR_KPARAM_INFO
	.align		4
.L_2417:
        /*0018*/ 	.byte	0x04, 0x17
        /*001a*/ 	.short	(.L_2419 - .L_2418)
.L_2418:
        /*001c*/ 	.word	0x00000000
        /*0020*/ 	.short	0x0005
        /*0022*/ 	.short	0x0022
        /*0024*/ 	.byte	0x00, 0xf0, 0x05, 0x00


	//----- nvinfo : EIATTR_KPARAM_INFO
	.align		4
.L_2419:
        /*0028*/ 	.byte	0x04, 0x17
        /*002a*/ 	.short	(.L_2421 - .L_2420)
.L_2420:
        /*002c*/ 	.word	0x00000000
        /*0030*/ 	.short	0x0004
        /*0032*/ 	.short	0x0021
        /*0034*/ 	.byte	0x00, 0xf0, 0x05, 0x00


	//----- nvinfo : EIATTR_KPARAM_INFO
	.align		4
.L_2421:
        /*0038*/ 	.byte	0x04, 0x17
        /*003a*/ 	.short	(.L_2423 - .L_2422)
.L_2422:
        /*003c*/ 	.word	0x00000000
        /*0040*/ 	.short	0x0003
        /*0042*/ 	.short	0x0020
        /*0044*/ 	.byte	0x00, 0xf0, 0x05, 0x00


	//----- nvinfo : EIATTR_KPARAM_INFO
	.align		4
.L_2423:
        /*0048*/ 	.byte	0x04, 0x17
        /*004a*/ 	.short	(.L_2425 - .L_2424)
.L_2424:
        /*004c*/ 	.word	0x00000000
        /*0050*/ 	.short	0x0002
        /*0052*/ 	.short	0x0008
        /*0054*/ 	.byte	0x00, 0xf0, 0x61, 0x00


	//----- nvinfo : EIATTR_KPARAM_INFO
	.align		4
.L_2425:
        /*0058*/ 	.byte	0x04, 0x17
        /*005a*/ 	.short	(.L_2427 - .L_2426)
.L_2426:
        /*005c*/ 	.word	0x00000000
        /*0060*/ 	.short	0x0001
        /*0062*/ 	.short	0x0004
        /*0064*/ 	.byte	0x00, 0xf0, 0x05, 0x00


	//----- nvinfo : EIATTR_KPARAM_INFO
	.align		4
.L_2427:
        /*0068*/ 	.byte	0x04, 0x17
        /*006a*/ 	.short	(.L_2429 - .L_2428)
.L_2428:
        /*006c*/ 	.word	0x00000000
        /*0070*/ 	.short	0x0000
        /*0072*/ 	.short	0x0000
        /*0074*/ 	.byte	0x00, 0xf0, 0x11, 0x00


	//----- nvinfo : EIATTR_SPARSE_MMA_MASK
	.align		4
.L_2429:
        /*0078*/ 	.byte	0x03, 0x50
        /*007a*/ 	.short	0x0000


	//----- nvinfo : EIATTR_MAXREG_COUNT
	.align		4
        /*007c*/ 	.byte	0x03, 0x1b
        /*007e*/ 	.short	0x00ff


	//----- nvinfo : EIATTR_MERCURY_ISA_VERSION
	.align		4
        /*0080*/ 	.byte	0x03, 0x5f
        /*0082*/ 	.short	0x0101


	//----- nvinfo : EIATTR_EXIT_INSTR_OFFSETS
	.align		4
        /*0084*/ 	.byte	0x04, 0x1c
        /*0086*/ 	.short	(.L_2431 - .L_2430)


	//   ....[0]....
.L_2430:
        /*0088*/ 	.word	0x00000d50


	//   ....[1]....
        /*008c*/ 	.word	0x00000da0


	//----- nvinfo : EIATTR_MAX_THREADS
	.align		4
.L_2431:
        /*0090*/ 	.byte	0x04, 0x05
        /*0092*/ 	.short	(.L_2433 - .L_2432)
.L_2432:
        /*0094*/ 	.word	0x00000080
        /*0098*/ 	.word	0x00000001
        /*009c*/ 	.word	0x00000001


	//----- nvinfo : EIATTR_CRS_STACK_SIZE
	.align		4
.L_2433:
        /*00a0*/ 	.byte	0x04, 0x1e
        /*00a2*/ 	.short	(.L_2435 - .L_2434)
.L_2434:
        /*00a4*/ 	.word	0x00000000


	//----- nvinfo : EIATTR_CBANK_PARAM_SIZE
	.align		4
.L_2435:
        /*00a8*/ 	.byte	0x03, 0x19
        /*00aa*/ 	.short	0x0024


	//----- nvinfo : EIATTR_PARAM_CBANK
	.align		4
        /*00ac*/ 	.byte	0x04, 0x0a
        /*00ae*/ 	.short	(.L_2437 - .L_2436)
	.align		4
.L_2436:
        /*00b0*/ 	.word	index@(.nv.constant0._ZN2at6native27unrolled_elementwise_kernelIZZZNS0_26logit_backward_kernel_cudaERNS_18TensorIteratorBaseERKN3c106ScalarEENKUlvE_clEvENKUlvE_clEvEUlddE_St5arrayIPcLm3EELi4E23TrivialOffsetCalculatorILi2EjESE_ILi1EjENS0_6memory15LoadWithoutCastENSH_16StoreWithoutCastEEEviT_T0_T2_T3_T4_T5_)
        /*00b4*/ 	.short	0x0210
        /*00b6*/ 	.short	0x0024


	//----- nvinfo : EIATTR_SW_WAR
	.align		4
.L_2437:
        /*00b8*/ 	.byte	0x04, 0x36
        /*00ba*/ 	.short	(.L_2439 - .L_2438)
.L_2438:
        /*00bc*/ 	.word	0x00000008
.L_2439:


//--------------------- .nv.info._ZN2at6native29vectorized_elementwise_kernelILi2EZZZNS0_26logit_backward_kernel_cudaERNS_18TensorIteratorBaseERKN3c106ScalarEENKUlvE_clEvENKUlvE_clEvEUlddE_St5arrayIPcLm3EEEEviT0_T1_ --------------------------
	.section	.nv.info._ZN2at6native29vectorized_elementwise_kernelILi2EZZZNS0_26logit_backward_kernel_cudaERNS_18TensorIteratorBaseERKN3c106ScalarEENKUlvE_clEvENKUlvE_clEvEUlddE_St5arrayIPcLm3EEEEviT0_T1_,"",@"SHT_CUDA_INFO"
	.sectionflags	@""
	.align	4


	//----- nvinfo : EIATTR_CUDA_API_VERSION
	.align		4
        /*0000*/ 	.byte	0x04, 0x37
        /*0002*/ 	.short	(.L_2441 - .L_2440)
.L_2440:
        /*0004*/ 	.word	0x00000082


	//----- nvinfo : EIATTR_KPARAM_INFO
	.align		4
.L_2441:
        /*0008*/ 	.byte	0x04, 0x17
        /*000a*/ 	.short	(.L_2443 - .L_2442)
.L_2442:
        /*000c*/ 	.word	0x00000000
        /*0010*/ 	.short	0x0002
        /*0012*/ 	.short	0x0008
        /*0014*/ 	.byte	0x00, 0xf0, 0x61, 0x00


	//----- nvinfo : EIATTR_KPARAM_INFO
	.align		4
.L_2443:
        /*0018*/ 	.byte	0x04, 0x17
        /*001a*/ 	.short	(.L_2445 - .L_2444)
.L_2444:
        /*001c*/ 	.word	0x00000000
        /*0020*/ 	.short	0x0001
        /*0022*/ 	.short	0x0004
        /*0024*/ 	.byte	0x00, 0xf0, 0x05, 0x00


	//----- nvinfo : EIATTR_KPARAM_INFO
	.align		4
.L_2445:
        /*0028*/ 	.byte	0x04, 0x17
        /*002a*/ 	.short	(.L_2447 - .L_2446)
.L_2446:
        /*002c*/ 	.word	0x00000000
        /*0030*/ 	.short	0x0000
        /*0032*/ 	.short	0x0000
        /*0034*/ 	.byte	0x00, 0xf0, 0x11, 0x00


	//----- nvinfo : EIATTR_SPARSE_MMA_MASK
	.align		4
.L_2447:
        /*0038*/ 	.byte	0x03, 0x50
        /*003a*/ 	.short	0x0000


	//----- nvinfo : EIATTR_MAXREG_COUNT
	.align		4
        /*003c*/ 	.byte	0x03, 0x1b
        /*003e*/ 	.short	0x00ff


	//----- nvinfo : EIATTR_MERCURY_ISA_VERSION
	.align		4
        /*0040*/ 	.byte	0x03, 0x5f
        /*0042*/ 	.short	0x0101


	//----- nvinfo : EIATTR_EXIT_INSTR_OFFSETS
	.align		4
        /*0044*/ 	.byte	0x04, 0x1c
        /*0046*/ 	.short	(.L_2449 - .L_2448)


	//   ....[0]....
.L_2448:
        /*0048*/ 	.word	0x00001260


	//   ....[1]....
        /*004c*/ 	.word	0x00002d40


	//   ....[2]....
        /*0050*/ 	.word	0x00002d90


	//----- nvinfo : EIATTR_MAX_THREADS
	.align		4
.L_2449:
        /*0054*/ 	.byte	0x04, 0x05
        /*0056*/ 	.short	(.L_2451 - .L_2450)
.L_2450:
        /*0058*/ 	.word	0x00000080
        /*005c*/ 	.word	0x00000001
        /*0060*/ 	.word	0x00000001


	//----- nvinfo : EIATTR_CRS_STACK_SIZE
	.align		4
.L_2451:
        /*0064*/ 	.byte	0x04, 0x1e
        /*0066*/ 	.short	(.L_2453 - .L_2452)
.L_2452:
        /*0068*/ 	.word	0x00000000


	//----- nvinfo : EIATTR_CBANK_PARAM_SIZE
	.align		4
.L_2453:
        /*006c*/ 	.byte	0x03, 0x19
        /*006e*/ 	.short	0x0020


	//----- nvinfo : EIATTR_PARAM_CBANK
	.align		4
        /*0070*/ 	.byte	0x04, 0x0a
        /*0072*/ 	.short	(.L_2455 - .L_2454)
	.align		4
.L_2454:
        /*0074*/ 	.word	index@(.nv.constant0._ZN2at6native29vectorized_elementwise_kernelILi2EZZZNS0_26logit_backward_kernel_cudaERNS_18TensorIteratorBaseERKN3c106ScalarEENKUlvE_clEvENKUlvE_clEvEUlddE_St5arrayIPcLm3EEEEviT0_T1_)
        /*0078*/ 	.short	0x0210
        /*007a*/ 	.short	0x0020


	//----- nvinfo : EIATTR_SW_WAR
	.align		4
.L_2455:
        /*007c*/ 	.byte	0x04, 0x36
        /*007e*/ 	.short	(.L_2457 - .L_2456)
.L_2456:
        /*0080*/ 	.word	0x00000008
.L_2457:


//--------------------- .nv.info._ZN2at6native29vectorized_elementwise_kernelILi4EZZZNS0_26logit_backward_kernel_cudaERNS_18TensorIteratorBaseERKN3c106ScalarEENKUlvE_clEvENKUlvE_clEvEUlddE_St5arrayIPcLm3EEEEviT0_T1_ --------------------------
	.section	.nv.info._ZN2at6native29vectorized_elementwise_kernelILi4EZZZNS0_26logit_backward_kernel_cudaERNS_18TensorIteratorBaseERKN3c106ScalarEENKUlvE_clEvENKUlvE_clEvEUlddE_St5arrayIPcLm3EEEEviT0_T1_,"",@"SHT_CUDA_INFO"
	.sectionflags	@""
	.align	4


	//----- nvinfo : EIATTR_CUDA_API_VERSION
	.align		4
        /*0000*/ 	.byte	0x04, 0x37
        /*0002*/ 	.short	(.L_2459 - .L_2458)
.L_2458:
        /*0004*/ 	.word	0x00000082


	//----- nvinfo : EIATTR_KPARAM_INFO
	.align		4
.L_2459:
        /*0008*/ 	.byte	0x04, 0x17
        /*000a*/ 	.short	(.L_2461 - .L_2460)
.L_2460:
        /*000c*/ 	.word	0x00000000
        /*0010*/ 	.short	0x0002
        /*0012*/ 	.short	0x0008
        /*0014*/ 	.byte	0x00, 0xf0, 0x61, 0x00


	//----- nvinfo : EIATTR_KPARAM_INFO
	.align		4
.L_2461:
        /*0018*/ 	.byte	0x04, 0x17
        /*001a*/ 	.short	(.L_2463 - .L_2462)
.L_2462:
        /*001c*/ 	.word	0x00000000
        /*0020*/ 	.short	0x0001
        /*0022*/ 	.short	0x0004
        /*0024*/ 	.byte	0x00, 0xf0, 0x05, 0x00


	//----- nvinfo : EIATTR_KPARAM_INFO
	.align		4
.L_2463:
        /*0028*/ 	.byte	0x04, 0x17
        /*002a*/ 	.short	(.L_2465 - .L_2464)
.L_2464:
        /*002c*/ 	.word	0x00000000
        /*0030*/ 	.short	0x0000
        /*0032*/ 	.short	0x0000
        /*0034*/ 	.byte	0x00, 0xf0, 0x11, 0x00


	//----- nvinfo : EIATTR_SPARSE_MMA_MASK
	.align		4
.L_2465:
        /*0038*/ 	.byte	0x03, 0x50
        /*003a*/ 	.short	0x0000


	//----- nvinfo : EIATTR_MAXREG_COUNT
	.align		4
        /*003c*/ 	.byte	0x03, 0x1b
        /*003e*/ 	.short	0x00ff


	//----- nvinfo : EIATTR_MERCURY_ISA_VERSION
	.align		4
        /*0040*/ 	.byte	0x03, 0x5f
        /*0042*/ 	.short	0x0101


	//----- nvinfo : EIATTR_EXIT_INSTR_OFFSETS
	.align		4
        /*0044*/ 	.byte	0x04, 0x1c
        /*0046*/ 	.short	(.L_2467 - .L_2466)


	//   ....[0]....
.L_2466:
        /*0048*/ 	.word	0x00001260


	//   ....[1]....
        /*004c*/ 	.word	0x00002d40


	//   ....[2]....
        /*0050*/ 	.word	0x00002d90


	//----- nvinfo : EIATTR_MAX_THREADS
	.align		4
.L_2467:
        /*0054*/ 	.byte	0x04, 0x05
        /*0056*/ 	.short	(.L_2469 - .L_2468)
.L_2468:
        /*0058*/ 	.word	0x00000080
        /*005c*/ 	.word	0x00000001
        /*0060*/ 	.word	0x00000001


	//----- nvinfo : EIATTR_CRS_STACK_SIZE
	.align		4
.L_2469:
        /*0064*/ 	.byte	0x04, 0x1e
        /*0066*/ 	.short	(.L_2471 - .L_2470)
.L_2470:
        /*0068*/ 	.word	0x00000000


	//----- nvinfo : EIATTR_CBANK_PARAM_SIZE
	.align		4
.L_2471:
        /*006c*/ 	.byte	0x03, 0x19
        /*006e*/ 	.short	0x0020


	//----- nvinfo : EIATTR_PARAM_CBANK
	.align		4
        /*0070*/ 	.byte	0x04, 0x0a
        /*0072*/ 	.short	(.L_2473 - .L_2472)
	.align		4
.L_2472:
        /*0074*/ 	.word	index@(.nv.constant0._ZN2at6native29vectorized_elementwise_kernelILi4EZZZNS0_26logit_backward_kernel_cudaERNS_18TensorIteratorBaseERKN3c106ScalarEENKUlvE_clEvENKUlvE_clEvEUlddE_St5arrayIPcLm3EEEEviT0_T1_)
        /*0078*/ 	.short	0x0210
        /*007a*/ 	.short	0x0020


	//----- nvinfo : EIATTR_SW_WAR
	.align		4
.L_2473:
        /*007c*/ 	.byte	0x04, 0x36
        /*007e*/ 	.short	(.L_2475 - .L_2474)
.L_2474:
        /*0080*/ 	.word	0x00000008
.L_2475:


//--------------------- .nv.info._ZN2at6native29vectorized_elementwise_kernelILi8EZZZNS0_26logit_backward_kernel_cudaERNS_18TensorIteratorBaseERKN3c106ScalarEENKUlvE_clEvENKUlvE_clEvEUlddE_St5arrayIPcLm3EEEEviT0_T1_ --------------------------
	.section	.nv.info._ZN2at6native29vectorized_elementwise_kernelILi8EZZZNS0_26logit_backward_kernel_cudaERNS_18TensorIteratorBaseERKN3c106ScalarEENKUlvE_clEvENKUlvE_clEvEUlddE_St5arrayIPcLm3EEEEviT0_T1_,"",@"SHT_CUDA_INFO"
	.sectionflags	@""
	.align	4


	//----- nvinfo : EIATTR_CUDA_API_VERSION
	.align		4
        /*0000*/ 	.byte	0x04, 0x37
        /*0002*/ 	.short	(.L_2477 - .L_2476)
.L_2476:
        /*0004*/ 	.word	0x00000082


	//----- nvinfo : EIATTR_KPARAM_INFO
	.align		4
.L_2477:
        /*0008*/ 	.byte	0x04, 0x17
        /*000a*/ 	.short	(.L_2479 - .L_2478)
.L_2478:
        /*000c*/ 	.word	0x00000000
        /*0010*/ 	.short	0x0002
        /*0012*/ 	.short	0x0008
        /*0014*/ 	.byte	0x00, 0xf0, 0x61, 0x00


	//----- nvinfo : EIATTR_KPARAM_INFO
	.align		4
.L_2479:
        /*0018*/ 	.byte	0x04, 0x17
        /*001a*/ 	.short	(.L_2481 - .L_2480)
.L_2480:
        /*001c*/ 	.word	0x00000000
        /*0020*/ 	.short	0x0001
        /*0022*/ 	.short	0x0004
        /*0024*/ 	.byte	0x00, 0xf0, 0x05, 0x00


	//----- nvinfo : EIATTR_KPARAM_INFO
	.align		4
.L_2481:
        /*0028*/ 	.byte	0x04, 0x17
        /*002a*/ 	.short	(.L_2483 - .L_2482)
.L_2482:
        /*002c*/ 	.word	0x00000000
        /*0030*/ 	.short	0x0000
        /*0032*/ 	.short	0x0000
        /*0034*/ 	.byte	0x00, 0xf0, 0x11, 0x00


	//----- nvinfo : EIATTR_SPARSE_MMA_MASK
	.align		4
.L_2483:
        /*0038*/ 	.byte	0x03, 0x50
        /*003a*/ 	.short	0x0000


	//----- nvinfo : EIATTR_MAXREG_COUNT
	.align		4
        /*003c*/ 	.byte	0x03, 0x1b
        /*003e*/ 	.short	0x00ff


	//----- nvinfo : EIATTR_MERCURY_ISA_VERSION
	.align		4
        /*0040*/ 	.byte	0x03, 0x5f
        /*0042*/ 	.short	0x0101


	//----- nvinfo : EIATTR_EXIT_INSTR_OFFSETS
	.align		4
        /*0044*/ 	.byte	0x04, 0x1c
        /*0046*/ 	.short	(.L_2485 - .L_2484)


	//   ....[0]....
.L_2484:
        /*0048*/ 	.word	0x00001260


	//   ....[1]....
        /*004c*/ 	.word	0x00002d40


	//   ....[2]....
        /*0050*/ 	.word	0x00002d90


	//----- nvinfo : EIATTR_MAX_THREADS
	.align		4
.L_2485:
        /*0054*/ 	.byte	0x04, 0x05
        /*0056*/ 	.short	(.L_2487 - .L_2486)
.L_2486:
        /*0058*/ 	.word	0x00000080
        /*005c*/ 	.word	0x00000001
        /*0060*/ 	.word	0x00000001


	//----- nvinfo : EIATTR_CRS_STACK_SIZE
	.align		4
.L_2487:
        /*0064*/ 	.byte	0x04, 0x1e
        /*0066*/ 	.short	(.L_2489 - .L_2488)
.L_2488:
        /*0068*/ 	.word	0x00000000


	//----- nvinfo : EIATTR_CBANK_PARAM_SIZE
	.align		4
.L_2489:
        /*006c*/ 	.byte	0x03, 0x19
        /*006e*/ 	.short	0x0020


	//----- nvinfo : EIATTR_PARAM_CBANK
	.align		4
        /*0070*/ 	.byte	0x04, 0x0a
        /*0072*/ 	.short	(.L_2491 - .L_2490)
	.align		4
.L_2490:
        /*0074*/ 	.word	index@(.nv.constant0._ZN2at6native29vectorized_elementwise_kernelILi8EZZZNS0_26logit_backward_kernel_cudaERNS_18TensorIteratorBaseERKN3c106ScalarEENKUlvE_clEvENKUlvE_clEvEUlddE_St5arrayIPcLm3EEEEviT0_T1_)
        /*0078*/ 	.short	0x0210
        /*007a*/ 	.short	0x0020


	//----- nvinfo : EIATTR_SW_WAR
	.align		4
.L_2491:
        /*007c*/ 	.byte	0x04, 0x36
        /*007e*/ 	.short	(.L_2493 - .L_2492)
.L_2492:
        /*0080*/ 	.word	0x00000008
.L_2493:


//--------------------- .nv.info._ZN2at6native18elementwise_kernelILi128ELi4EZNS0_15gpu_kernel_implIZZZNS0_28sigmoid_backward_kernel_cudaERNS_18TensorIteratorBaseEENKUlvE0_clEvENKUlvE2_clEvEUlN3c108BFloat16ES8_E_EEvS4_RKT_EUliE_EEviT1_ --------------------------
	.section	.nv.info._ZN2at6native18elementwise_kernelILi128ELi4EZNS0_15gpu_kernel_implIZZZNS0_28sigmoid_backward_kernel_cudaERNS_18TensorIteratorBaseEENKUlvE0_clEvENKUlvE2_clEvEUlN3c108BFloat16ES8_E_EEvS4_RKT_EUliE_EEviT1_,"",@"SHT_CUDA_INFO"
	.sectionflags	@""
	.align	4


	//----- nvinfo : EIATTR_CUDA_API_VERSION
	.align		4
        /*0000*/ 	.byte	0x04, 0x37
        /*0002*/ 	.short	(.L_2495 - .L_2494)
.L_2494:
        /*0004*/ 	.word	0x00000082


	//----- nvinfo : EIATTR_KPARAM_INFO
	.align		4
.L_2495:
        /*0008*/ 	.byte	0x04, 0x17
        /*000a*/ 	.short	(.L_2497 - .L_2496)
.L_2496:
        /*000c*/ 	.word	0x00000000
        /*0010*/ 	.short	0x0001
        /*0012*/ 	.short	0x0008
        /*0014*/ 	.byte	0x00, 0xf0, 0x21, 0x0a


	//----- nvinfo : EIATTR_KPARAM_INFO
	.align		4
.L_2497:
        /*0018*/ 	.byte	0x04, 0x17
        /*001a*/ 	.short	(.L_2499 - .L_2498)
.L_2498:
        /*001c*/ 	.word	0x00000000
        /*0020*/ 	.short	0x0000
        /*0022*/ 	.short	0x0000
        /*0024*/ 	.byte	0x00, 0xf0, 0x11, 0x00


	//----- nvinfo : EIATTR_SPARSE_MMA_MASK
	.align		4
.L_2499:
        /*0028*/ 	.byte	0x03, 0x50
        /*002a*/ 	.short	0x0000


	//----- nvinfo : EIATTR_MAXREG_COUNT
	.align		4
        /*002c*/ 	.byte	0x03, 0x1b
        /*002e*/ 	.short	0x0080


	//----- nvinfo : EIATTR_EXTERNS
	.align		4
        /*0030*/ 	.byte	0x04, 0x0f
        /*0032*/ 	.short	(.L_2501 - .L_2500)


	//   ....[0]....
	.align		4
.L_2500:
        /*0034*/ 	.word	index@(__assertfail)


	//----- nvinfo : EIATTR_MERCURY_ISA_VERSION
	.align		4
.L_2501:
        /*0038*/ 	.byte	0x03, 0x5f
        /*003a*/ 	.short	0x0101


	//----- nvinfo : EIATTR_SYSCALL_OFFSETS
	.align		4
        /*003c*/ 	.byte	0x04, 0x46
        /*003e*/ 	.short	(.L_2503 - .L_2502)


	//   ....[0]....
.L_2502:
        /*0040*/ 	.word	0x000026f0


	//   ....[1]....
        /*0044*/ 	.word	0x000036c0


	//   ....[2]....
        /*0048*/ 	.word	0x000046d0


	//   ....[3]....
        /*004c*/ 	.word	0x00006e10


	//   ....[4]....
        /*0050*/ 	.word	0x00007de0


	//   ....[5]....
        /*0054*/ 	.word	0x00008df0


	//   ....[6]....
        /*0058*/ 	.word	0x0000b520


	//   ....[7]....
        /*005c*/ 	.word	0x0000c4f0


	//   ....[8]....
        /*0060*/ 	.word	0x0000d500


	//   ....[9]....
        /*0064*/ 	.word	0x0000fc20


	//   ....[10]....
        /*0068*/ 	.word	0x00010bf0


	//   ....[11]....
        /*006c*/ 	.word	0x00011c00


	//----- nvinfo : EIATTR_EXIT_INSTR_OFFSETS
	.align		4
.L_2503:
        /*0070*/ 	.byte	0x04, 0x1c
        /*0072*/ 	.short	(.L_2505 - .L_2504)


	//   ....[0]....
.L_2504:
        /*0074*/ 	.word	0x0000d5d0


	//   ....[1]....
        /*0078*/ 	.word	0x00010e30


	//   ....[2]....
        /*007c*/ 	.word	0x00010e70


	//   ....[3]....
        /*0080*/ 	.word	0x00010f10


	//   ....[4]....
        /*0084*/ 	.word	0x00010f50


	//   ....[5]....
        /*0088*/ 	.word	0x00010f90


	//   ....[6]....
        /*008c*/ 	.word	0x00011020


	//   ....[7]....
        /*0090*/ 	.word	0x00011060


	//   ....[8]....
        /*0094*/ 	.word	0x00011100


	//   ....[9]....
        /*0098*/ 	.word	0x00011150


	//   ....[10]....
        /*009c*/ 	.word	0x000111a0


	//   ....[11]....
        /*00a0*/ 	.word	0x00011270


	//   ....[12]....
        /*00a4*/ 	.word	0x000112d0


	//   ....[13]....
        /*00a8*/ 	.word	0x00011460


	//   ....[14]....
        /*00ac*/ 	.word	0x000115c0


	//   ....[15]....
        /*00b0*/ 	.word	0x000115e0


	//   ....[16]....
        /*00b4*/ 	.word	0x000116a0


	//   ....[17]....
        /*00b8*/ 	.word	0x00011820


	//   ....[18]....
        /*00bc*/ 	.word	0x000119a0


	//   ....[19]....
        /*00c0*/ 	.word	0x00011b00


	//   ....[20]....
        /*00c4*/ 	.word	0x00011c10


	//   ....[21]....
        /*00c8*/ 	.word	0x00011c50


	//   ....[22]....
        /*00cc*/ 	.word	0x00011c90


	//----- nvinfo : EIATTR_MAX_THREADS
	.align		4
.L_2505:
        /*00d0*/ 	.byte	0x04, 0x05
        /*00d2*/ 	.short	(.L_2507 - .L_2506)
.L_2506:
        /*00d4*/ 	.word	0x00000080
        /*00d8*/ 	.word	0x00000001
        /*00dc*/ 	.word	0x00000001


	//----- nvinfo : EIATTR_CRS_STACK_SIZE
	.align		4
.L_2507:
        /*00e0*/ 	.byte	0x04, 0x1e
        /*00e2*/ 	.short	(.L_2509 - .L_2508)
.L_2508:
        /*00e4*/ 	.word	0x00000000


	//----- nvinfo : EIATTR_CBANK_PARAM_SIZE
	.align		4
.L_2509:
        /*00e8*/ 	.byte	0x03, 0x19
        /*00ea*/ 	.short	0x0290


	//----- nvinfo : EIATTR_PARAM_CBANK
	.align		4
        /*00ec*/ 	.byte	0x04, 0x0a
        /*00ee*/ 	.short	(.L_2511 - .L_2510)
	.align		4
.L_2510:
        /*00f0*/ 	.word	index@(.nv.constant0._ZN2at6native18elementwise_kernelILi128ELi4EZNS0_15gpu_kernel_implIZZZNS0_28sigmoid_backward_kernel_cudaERNS_18TensorIteratorBaseEENKUlvE0_clEvENKUlvE2_clEvEUlN3c108BFloat16ES8_E_EEvS4_RKT_EUliE_EEviT1_)
        /*00f4*/ 	.short	0x0210
        /*00f6*/ 	.short	0x0290


	//----- nvinfo : EIATTR_SW_WAR
	.align		4
.L_2511:
        /*00f8*/ 	.byte	0x04, 0x36
        /*00fa*/ 	.short	(.L_2513 - .L_2512)
.L_2512:
        /*00fc*/ 	.word	0x00000008
.L_2513:


//--------------------- .nv.info._ZN2at6native27unrolled_elementwise_kernelIZZZNS0_28sigmoid_backward_kernel_cudaERNS_18TensorIteratorBaseEENKUlvE0_clEvENKUlvE2_clEvEUlN3c108BFloat16ES7_E_St5arrayIPcLm3EELi4E23TrivialOffsetCalculatorILi2EjESC_ILi1EjENS0_6memory12LoadWithCastILi2EEENSF_13StoreWithCastILi1EEEEEviT_T0_T2_T3_T4_T5_ --------------------------
	.section	.nv.info._ZN2at6native27unrolled_elementwise_kernelIZZZNS0_28sigmoid_backward_kernel_cudaERNS_18TensorIteratorBaseEENKUlvE0_clEvENKUlvE2_clEvEUlN3c108BFloat16ES7_E_St5arrayIPcLm3EELi4E23TrivialOffsetCalculatorILi2EjESC_ILi1EjENS0_6memory12LoadWithCastILi2EEENSF_13StoreWithCastILi1EEEEEviT_T0_T2_T3_T4_T5_,"",@"SHT_CUDA_INFO"
	.sectionflags	@""
	.align	4


	//----- nvinfo : EIATTR_CUDA_API_VERSION
	.align		4
        /*0000*/ 	.byte	0x04, 0x37
        /*0002*/ 	.short	(.L_2515 - .L_2514)
.L_2514:
        /*0004*/ 	.word	0x00000082


	//----- nvinfo : EIATTR_KPARAM_INFO
	.align		4
.L_2515:
        /*0008*/ 	.byte	0x04, 0x17
        /*000a*/ 	.short	(.L_2517 - .L_2516)
.L_2516:
        /*000c*/ 	.word	0x00000000
        /*0010*/ 	.short	0x0006
        /*0012*/ 	.short	0x0030
        /*0014*/ 	.byte	0x00, 0xf0, 0x21, 0x00


	//----- nvinfo : EIATTR_KPARAM_INFO
	.align		4
.L_2517:
        /*0018*/ 	.byte	0x04, 0x17
        /*001a*/ 	.short	(.L_2519 - .L_2518)
.L_2518:
        /*001c*/ 	.word	0x00000000
        /*0020*/ 	.short	0x0005
        /*0022*/ 	.short	0x0024
        /*0024*/ 	.byte	0x00, 0xf0, 0x31, 0x00


	//----- nvinfo : EIATTR_KPARAM_INFO
	.align		4
.L_2519:
        /*0028*/ 	.byte	0x04, 0x17
        /*002a*/ 	.short	(.L_2521 - .L_2520)
.L_2520:
        /*002c*/ 	.word	0x00000000
        /*0030*/ 	.short	0x0004
        /*0032*/ 	.short	0x0021
        /*0034*/ 	.byte	0x00, 0xf0, 0x05, 0x00


	//----- nvinfo : EIATTR_KPARAM_INFO
	.align		4
.L_2521:
        /*0038*/ 	.byte	0x04, 0x17
        /*003a*/ 	.short	(.L_2523 - .L_2522)
.L_2522:
        /*003c*/ 	.word	0x00000000
        /*0040*/ 	.short	0x0003
        /*0042*/ 	.short	0x0020
        /*0044*/ 	.byte	0x00, 0xf0, 0x05, 0x00


	//----- nvinfo : EIATTR_KPARAM_INFO
	.align		4
.L_2523:
        /*0048*/ 	.byte	0x04, 0x17
        /*004a*/ 	.short	(.L_2525 - .L_2524)
.L_2524:
        /*004c*/ 	.word	0x00000000
        /*0050*/ 	.short	0x0002
        /*0052*/ 	.short	0x0008
        /*0054*/ 	.byte	0x00, 0xf0, 0x61, 0x00


	//----- nvinfo : EIATTR_KPARAM_INFO
	.align		4
.L_2525:
        /*0058*/ 	.byte	0x04, 0x17
        /*005a*/ 	.short	(.L_2527 - .L_2526)
.L_2526:
        /*005c*/ 	.word	0x00000000
        /*0060*/ 	.short	0x0001
        /*0062*/ 	.short	0x0004
        /*0064*/ 	.byte	0x00, 0xf0, 0x05, 0x00


	//----- nvinfo : EIATTR_KPARAM_INFO
	.align		4
.L_2527:
        /*0068*/ 	.byte	0x04, 0x17
        /*006a*/ 	.short	(.L_2529 - .L_2528)
.L_2528:
        /*006c*/ 	.word	0x00000000
        /*0070*/ 	.short	0x0000
        /*0072*/ 	.short	0x0000
        /*0074*/ 	.byte	0x00, 0xf0, 0x11, 0x00


	//----- nvinfo : EIATTR_SPARSE_MMA_MASK
	.align		4
.L_2529:
        /*0078*/ 	.byte	0x03, 0x50
        /*007a*/ 	.short	0x0000


	//----- nvinfo : EIATTR_MAXREG_COUNT
	.align		4
        /*007c*/ 	.byte	0x03, 0x1b
        /*007e*/ 	.short	0x00ff


	//----- nvinfo : EIATTR_EXTERNS
	.align		4
        /*0080*/ 	.byte	0x04, 0x0f
        /*0082*/ 	.short	(.L_2531 - .L_2530)


	//   ....[0]....
	.align		4
.L_2530:
        /*0084*/ 	.word	index@(__assertfail)


	//----- nvinfo : EIATTR_MERCURY_ISA_VERSION
	.align		4
.L_2531:
        /*0088*/ 	.byte	0x03, 0x5f
        /*008a*/ 	.short	0x0101


	//----- nvinfo : EIATTR_SYSCALL_OFFSETS
	.align		4
        /*008c*/ 	.byte	0x04, 0x46
        /*008e*/ 	.short	(.L_2533 - .L_2532)


	//   ....[0]....
.L_2532:
        /*0090*/ 	.word	0x000010f0


	//   ....[1]....
        /*0094*/ 	.word	0x000021b0


	//   ....[2]....
        /*0098*/ 	.word	0x000032f0


	//   ....[3]....
        /*009c*/ 	.word	0x000043b0


	//   ....[4]....
        /*00a0*/ 	.word	0x00005500


	//   ....[5]....
        /*00a4*/ 	.word	0x000065d0


	//   ....[6]....
        /*00a8*/ 	.word	0x00007700


	//   ....[7]....
        /*00ac*/ 	.word	0x000086e0


	//   ....[8]....
        /*00b0*/ 	.word	0x00009bc0


	//   ....[9]....
        /*00b4*/ 	.word	0x0000abe0


	//   ....[10]....
        /*00b8*/ 	.word	0x0000bbc0


	//   ....[11]....
        /*00bc*/ 	.word	0x0000cba0


	//----- nvinfo : EIATTR_EXIT_INSTR_OFFSETS
	.align		4
.L_2533:
        /*00c0*/ 	.byte	0x04, 0x1c
        /*00c2*/ 	.short	(.L_2535 - .L_2534)


	//   ....[0]....
.L_2534:
        /*00c4*/ 	.word	0x0000bc80


	//   ....[1]....
        /*00c8*/ 	.word	0x0000bdd0


	//   ....[2]....
        /*00cc*/ 	.word	0x0000be10


	//   ....[3]....
        /*00d0*/ 	.word	0x0000beb0


	//   ....[4]....
        /*00d4*/ 	.word	0x0000bef0


	//   ....[5]....
        /*00d8*/ 	.word	0x0000bf30


	//   ....[6]....
        /*00dc*/ 	.word	0x0000bfc0


	//   ....[7]....
        /*00e0*/ 	.word	0x0000c000


	//   ....[8]....
        /*00e4*/ 	.word	0x0000c0a0


	//   ....[9]....
        /*00e8*/ 	.word	0x0000c0f0


	//   ....[10]....
        /*00ec*/ 	.word	0x0000c140


	//   ....[11]....
        /*00f0*/ 	.word	0x0000c210


	//   ....[12]....
        /*00f4*/ 	.word	0x0000c270


	//   ....[13]....
        /*00f8*/ 	.word	0x0000c400


	//   ....[14]....
        /*00fc*/ 	.word	0x0000c560


	//   ....[15]....
        /*0100*/ 	.word	0x0000c580


	//   ....[16]....
        /*0104*/ 	.word	0x0000c640


	//   ....[17]....
        /*0108*/ 	.word	0x0000c7c0


	//   ....[18]....
        /*010c*/ 	.word	0x0000c940


	//   ....[19]....
        /*0110*/ 	.word	0x0000caa0


	//   ....[20]....
        /*0114*/ 	.word	0x0000cbb0


	//   ....[21]....
        /*0118*/ 	.word	0x0000cbf0


	//   ....[22]....
        /*011c*/ 	.word	0x0000cc30


	//----- nvinfo : EIATTR_MAX_THREADS
	.align		4
.L_2535:
        /*0120*/ 	.byte	0x04, 0x05
        /*0122*/ 	.short	(.L_2537 - .L_2536)
.L_2536:
        /*0124*/ 	.word	0x00000080
        /*0128*/ 	.word	0x00000001
        /*012c*/ 	.word	0x00000001


	//----- nvinfo : EIATTR_CRS_STACK_SIZE
	.align		4
.L_2537:
        /*0130*/ 	.byte	0x04, 0x1e
        /*0132*/ 	.short	(.L_2539 - .L_2538)
.L_2538:
        /*0134*/ 	.word	0x00000000


	//----- nvinfo : EIATTR_CBANK_PARAM_SIZE
	.align		4
.L_2539:
        /*0138*/ 	.byte	0x03, 0x19
        /*013a*/ 	.short	0x0038


	//----- nvinfo : EIATTR_PARAM_CBANK
	.align		4
        /*013c*/ 	.byte	0x04, 0x0a
        /*013e*/ 	.short	(.L_2541 - .L_2540)
	.align		4
.L_2540:
        /*0140*/ 	.word	index@(.nv.constant0._ZN2at6native27unrolled_elementwise_kernelIZZZNS0_28sigmoid_backward_kernel_cudaERNS_18TensorIteratorBaseEENKUlvE0_clEvENKUlvE2_clEvEUlN3c108BFloat16ES7_E_St5arrayIPcLm3EELi4E23TrivialOffsetCalculatorILi2EjESC_ILi1EjENS0_6memory12LoadWithCastILi2EEENSF_13StoreWithCastILi1EEEEEviT_T0_T2_T3_T4_T5_)
        /*0144*/ 	.short	0x0210
        /*0146*/ 	.short	0x0038


	//----- nvinfo : EIATTR_SW_WAR
	.align		4
.L_2541:
        /*0148*/ 	.byte	0x04, 0x36
        /*014a*/ 	.short	(.L_2543 - .L_2542)
.L_2542:
        /*014c*/ 	.word	0x00000008
.L_2543:


//--------------------- .nv.info._ZN2at6native18elementwise_kernelILi128ELi4EZNS0_22gpu_kernel_impl_nocastIZZZNS0_28sigmoid_backward_kernel_cudaERNS_18TensorIteratorBaseEENKUlvE0_clEvENKUlvE2_clEvEUlN3c108BFloat16ES8_E_EEvS4_RKT_EUliE_EEviT1_ --------------------------
	.section	.nv.info._ZN2at6native18elementwise_kernelILi128ELi4EZNS0_22gpu_kernel_impl_nocastIZZZNS0_28sigmoid_backward_kernel_cudaERNS_18TensorIteratorBaseEENKUlvE0_clEvENKUlvE2_clEvEUlN3c108BFloat16ES8_E_EEvS4_RKT_EUliE_EEviT1_,"",@"SHT_CUDA_INFO"
	.sectionflags	@""
	.align	4


	//----- nvinfo : EIATTR_CUDA_API_VERSION
	.align		4
        /*0000*/ 	.byte	0x04, 0x37
        /*0002*/ 	.short	(.L_2545 - .L_2544)
.L_2544:
        /*0004*/ 	.word	0x00000082


	//----- nvinfo : EIATTR_KPARAM_INFO
	.align		4
.L_2545:
        /*0008*/ 	.byte	0x04, 0x17
        /*000a*/ 	.short	(.L_2547 - .L_2546)
.L_2546:
        /*000c*/ 	.word	0x00000000
        /*0010*/ 	.short	0x0001
        /*0012*/ 	.short	0x0008
        /*0014*/ 	.byte	0x00, 0xf0, 0x21, 0x0a


	//----- nvinfo : EIATTR_KPARAM_INFO
	.align		4
.L_2547:
        /*0018*/ 	.byte	0x04, 0x17
        /*001a*/ 	.short	(.L_2549 - .L_2548)
.L_2548:
        /*001c*/ 	.word	0x00000000
        /*0020*/ 	.short	0x0000
        /*0022*/ 	.short	0x0000
        /*0024*/ 	.byte	0x00, 0xf0, 0x11, 0x00


	//----- nvinfo : EIATTR_SPARSE_MMA_MASK
	.align		4
.L_2549:
        /*0028*/ 	.byte	0x03, 0x50
        /*002a*/ 	.short	0x0000


	//----- nvinfo : EIATTR_MAXREG_COUNT
	.align		4
        /*002c*/ 	.byte	0x03, 0x1b
        /*002e*/ 	.short	0x0080


	//----- nvinfo : EIATTR_MERCURY_ISA_VERSION
	.align		4
        /*0030*/ 	.byte	0x03, 0x5f
        /*0032*/ 	.short	0x0101


	//----- nvinfo : EIATTR_EXIT_INSTR_OFFSETS
	.align		4
        /*0034*/ 	.byte	0x04, 0x1c
        /*0036*/ 	.short	(.L_2551 - .L_2550)


	//   ....[0]....
.L_2550:
        /*0038*/ 	.word	0x000047a0


	//   ....[1]....
        /*003c*/ 	.word	0x00005f20


	//----- nvinfo : EIATTR_MAX_THREADS
	.align		4
.L_2551:
        /*0040*/ 	.byte	0x04, 0x05
        /*0042*/ 	.short	(.L_2553 - .L_2552)
.L_2552:
        /*0044*/ 	.word	0x00000080
        /*0048*/ 	.word	0x00000001
        /*004c*/ 	.word	0x00000001


	//----- nvinfo : EIATTR_CRS_STACK_SIZE
	.align		4
.L_2553:
        /*0050*/ 	.byte	0x04, 0x1e
        /*0052*/ 	.short	(.L_2555 - .L_2554)
.L_2554:
        /*0054*/ 	.word	0x00000000


	//----- nvinfo : EIATTR_CBANK_PARAM_SIZE
	.align		4
.L_2555:
        /*0058*/ 	.byte	0x03, 0x19
        /*005a*/ 	.short	0x0290


	//----- nvinfo : EIATTR_PARAM_CBANK
	.align		4
        /*005c*/ 	.byte	0x04, 0x0a
        /*005e*/ 	.short	(.L_2557 - .L_2556)
	.align		4
.L_2556:
        /*0060*/ 	.word	index@(.nv.constant0._ZN2at6native18elementwise_kernelILi128ELi4EZNS0_22gpu_kernel_impl_nocastIZZZNS0_28sigmoid_backward_kernel_cudaERNS_18TensorIteratorBaseEENKUlvE0_clEvENKUlvE2_clEvEUlN3c108BFloat16ES8_E_EEvS4_RKT_EUliE_EEviT1_)
        /*0064*/ 	.short	0x0210
        /*0066*/ 	.short	0x0290


	//----- nvinfo : EIATTR_SW_WAR
	.align		4
.L_2557:
        /*0068*/ 	.byte	0x04, 0x36
        /*006a*/ 	.short	(.L_2559 - .L_2558)
.L_2558:
        /*006c*/ 	.word	0x00000008
.L_2559:


//--------------------- .nv.info._ZN2at6native27unrolled_elementwise_kernelIZZZNS0_28sigmoid_backward_kernel_cudaERNS_18TensorIteratorBaseEENKUlvE0_clEvENKUlvE2_clEvEUlN3c108BFloat16ES7_E_St5arrayIPcLm3EELi4E23TrivialOffsetCalculatorILi2EjESC_ILi1EjENS0_6memory15LoadWithoutCastENSF_16StoreWithoutCastEEEviT_T0_T2_T3_T4_T5_ --------------------------
	.section	.nv.info._ZN2at6native27unrolled_elementwise_kernelIZZZNS0_28sigmoid_backward_kernel_cudaERNS_18TensorIteratorBaseEENKUlvE0_clEvENKUlvE2_clEvEUlN3c108BFloat16ES7_E_St5arrayIPcLm3EELi4E23TrivialOffsetCalculatorILi2EjESC_ILi1EjENS0_6memory15LoadWithoutCastENSF_16StoreWithoutCastEEEviT_T0_T2_T3_T4_T5_,"",@"SHT_CUDA_INFO"
	.sectionflags	@""
	.align	4


	//----- nvinfo : EIATTR_CUDA_API_VERSION
	.align		4
        /*0000*/ 	.byte	0x04, 0x37
        /*0002*/ 	.short	(.L_2561 - .L_2560)
.L_2560:
        /*0004*/ 	.word	0x00000082


	//----- nvinfo : EIATTR_KPARAM_INFO
	.align		4
.L_2561:
        /*0008*/ 	.byte	0x04, 0x17
        /*000a*/ 	.short	(.L_2563 - .L_2562)
.L_2562:
        /*000c*/ 	.word	0x00000000
        /*0010*/ 	.short	0x0006
        /*0012*/ 	.short	0x0023
        /*0014*/ 	.byte	0x00, 0xf0, 0x05, 0x00


	//----- nvinfo : EIATTR_KPARAM_INFO
	.align		4
.L_2563:
        /*0018*/ 	.byte	0x04, 0x17
        /*001a*/ 	.short	(.L_2565 - .L_2564)
.L_2564:
        /*001c*/ 	.word	0x00000000
        /*0020*/ 	.short	0x0005
        /*0022*/ 	.short	0x0022
        /*0024*/ 	.byte	0x00, 0xf0, 0x05, 0x00


	//----- nvinfo : EIATTR_KPARAM_INFO
	.align		4
.L_2565:
        /*0028*/ 	.byte	0x04, 0x17
        /*002a*/ 	.short	(.L_2567 - .L_2566)
.L_2566:
        /*002c*/ 	.word	0x00000000
        /*0030*/ 	.short	0x0004
        /*0032*/ 	.short	0x0021
        /*0034*/ 	.byte	0x00, 0xf0, 0x05, 0x00


	//----- nvinfo : EIATTR_KPARAM_INFO
	.align		4
.L_2567:
        /*0038*/ 	.byte	0x04, 0x17
        /*003a*/ 	.short	(.L_2569 - .L_2568)
.L_2568:
        /*003c*/ 	.word	0x00000000
        /*0040*/ 	.short	0x0003
        /*0042*/ 	.short	0x0020
        /*0044*/ 	.byte	0x00, 0xf0, 0x05, 0x00


	//----- nvinfo : EIATTR_KPARAM_INFO
	.align		4
.L_2569:
        /*0048*/ 	.byte	0x04, 0x17
        /*004a*/ 	.short	(.L_2571 - .L_2570)
.L_2570:
        /*004c*/ 	.word	0x00000000
        /*0050*/ 	.short	0x0002
        /*0052*/ 	.short	0x0008
        /*0054*/ 	.byte	0x00, 0xf0, 0x61, 0x00


	//----- nvinfo : EIATTR_KPARAM_INFO
	.align		4
.L_2571:
        /*0058*/ 	.byte	0x04, 0x17
        /*005a*/ 	.short	(.L_2573 - .L_2572)
.L_2572:
        /*005c*/ 	.word	0x00000000
        /*0060*/ 	.short	0x0001
        /*0062*/ 	.short	0x0004
        /*0064*/ 	.byte	0x00, 0xf0, 0x05, 0x00


	//----- nvinfo : EIATTR_KPARAM_INFO
	.align		4
.L_2573:
        /*0068*/ 	.byte	0x04, 0x17
        /*006a*/ 	.short	(.L_2575 - .L_2574)
.L_2574:
        /*006c*/ 	.word	0x00000000
        /*0070*/ 	.short	0x0000
        /*0072*/ 	.short	0x0000
        /*0074*/ 	.byte	0x00, 0xf0, 0x11, 0x00


	//----- nvinfo : EIATTR_SPARSE_MMA_MASK
	.align		4
.L_2575:
        /*0078*/ 	.byte	0x03, 0x50
        /*007a*/ 	.short	0x0000


	//----- nvinfo : EIATTR_MAXREG_COUNT
	.align		4
        /*007c*/ 	.byte	0x03, 0x1b
        /*007e*/ 	.short	0x00ff


	//----- nvinfo : EIATTR_MERCURY_ISA_VERSION
	.align		4
        /*0080*/ 	.byte	0x03, 0x5f
        /*0082*/ 	.short	0x0101


	//----- nvinfo : EIATTR_EXIT_INSTR_OFFSETS
	.align		4
        /*0084*/ 	.byte	0x04, 0x1c
        /*0086*/ 	.short	(.L_2577 - .L_2576)


	//   ....[0]....
.L_2576:
        /*0088*/ 	.word	0x00000810


	//   ....[1]....
        /*008c*/ 	.word	0x00000860


	//----- nvinfo : EIATTR_MAX_THREADS
	.align		4
.L_2577:
        /*0090*/ 	.byte	0x04, 0x05
        /*0092*/ 	.short	(.L_2579 - .L_2578)
.L_2578:
        /*0094*/ 	.word	0x00000080
        /*0098*/ 	.word	0x00000001
        /*009c*/ 	.word	0x00000001


	//----- nvinfo : EIATTR_CRS_STACK_SIZE
	.align		4
.L_2579:
        /*00a0*/ 	.byte	0x04, 0x1e
        /*00a2*/ 	.short	(.L_2581 - .L_2580)
.L_2580:
        /*00a4*/ 	.word	0x00000000


	//----- nvinfo : EIATTR_CBANK_PARAM_SIZE
	.align		4
.L_2581:
        /*00a8*/ 	.byte	0x03, 0x19
        /*00aa*/ 	.short	0x0024


	//----- nvinfo : EIATTR_PARAM_CBANK
	.align		4
        /*00ac*/ 	.byte	0x04, 0x0a
        /*00ae*/ 	.short	(.L_2583 - .L_2582)
	.align		4
.L_2582:
        /*00b0*/ 	.word	index@(.nv.constant0._ZN2at6native27unrolled_elementwise_kernelIZZZNS0_28sigmoid_backward_kernel_cudaERNS_18TensorIteratorBaseEENKUlvE0_clEvENKUlvE2_clEvEUlN3c108BFloat16ES7_E_St5arrayIPcLm3EELi4E23TrivialOffsetCalculatorILi2EjESC_ILi1EjENS0_6memory15LoadWithoutCastENSF_16StoreWithoutCastEEEviT_T0_T2_T3_T4_T5_)
        /*00b4*/ 	.short	0x0210
        /*00b6*/ 	.short	0x0024


	//----- nvinfo : EIATTR_SW_WAR
	.align		4
.L_2583:
        /*00b8*/ 	.byte	0x04, 0x36
        /*00ba*/ 	.short	(.L_2585 - .L_2584)
.L_2584:
        /*00bc*/ 	.word	0x00000008
.L_2585:


//--------------------- .nv.info._ZN2at6native29vectorized_elementwise_kernelILi2EZZZNS0_28sigmoid_backward_kernel_cudaERNS_18TensorIteratorBaseEENKUlvE0_clEvENKUlvE2_clEvEUlN3c108BFloat16ES7_E_St5arrayIPcLm3EEEEviT0_T1_ --------------------------
	.section	.nv.info._ZN2at6native29vectorized_elementwise_kernelILi2EZZZNS0_28sigmoid_backward_kernel_cudaERNS_18TensorIteratorBaseEENKUlvE0_clEvENKUlvE2_clEvEUlN3c108BFloat16ES7_E_St5arrayIPcLm3EEEEviT0_T1_,"",@"SHT_CUDA_INFO"
	.sectionflags	@""
	.align	4


	//----- nvinfo : EIATTR_CUDA_API_VERSION
	.align		4
        /*0000*/ 	.byte	0x04, 0x37
        /*0002*/ 	.short	(.L_2587 - .L_2586)
.L_2586:
        /*0004*/ 	.word	0x00000082


	//----- nvinfo : EIATTR_KPARAM_INFO
	.align		4
.L_2587:
        /*0008*/ 	.byte	0x04, 0x17
        /*000a*/ 	.short	(.L_2589 - .L_2588)
.L_2588:
        /*000c*/ 	.word	0x00000000
        /*0010*/ 	.short	0x0002
        /*0012*/ 	.short	0x0008
        /*0014*/ 	.byte	0x00, 0xf0, 0x61, 0x00


	//----- nvinfo : EIATTR_KPARAM_INFO
	.align		4
.L_2589:
        /*0018*/ 	.byte	0x04, 0x17
        /*001a*/ 	.short	(.L_2591 - .L_2590)
.L_2590:
        /*001c*/ 	.word	0x00000000
        /*0020*/ 	.short	0x0001
        /*0022*/ 	.short	0x0004
        /*0024*/ 	.byte	0x00, 0xf0, 0x05, 0x00


	//----- nvinfo : EIATTR_KPARAM_INFO
	.align		4
.L_2591:
        /*0028*/ 	.byte	0x04, 0x17
        /*002a*/ 	.short	(.L_2593 - .L_2592)
.L_2592:
        /*002c*/ 	.word	0x00000000
        /*0030*/ 	.short	0x0000
        /*0032*/ 	.short	0x0000
        /*0034*/ 	.byte	0x00, 0xf0, 0x11, 0x00


	//----- nvinfo : EIATTR_SPARSE_MMA_MASK
	.align		4
.L_2593:
        /*0038*/ 	.byte	0x03, 0x50
        /*003a*/ 	.short	0x0000


	//----- nvinfo : EIATTR_MAXREG_COUNT
	.align		4
        /*003c*/ 	.byte	0x03, 0x1b
        /*003e*/ 	.short	0x00ff


	//----- nvinfo : EIATTR_MERCURY_ISA_VERSION
	.align		4
        /*0040*/ 	.byte	0x03, 0x5f
        /*0042*/ 	.short	0x0101


	//----- nvinfo : EIATTR_EXIT_INSTR_OFFSETS
	.align		4
        /*0044*/ 	.byte	0x04, 0x1c
        /*0046*/ 	.short	(.L_2595 - .L_2594)


	//   ....[0]....
.L_2594:
        /*0048*/ 	.word	0x00000720


	//   ....[1]....
        /*004c*/ 	.word	0x000017a0


	//   ....[2]....
        /*0050*/ 	.word	0x000017f0


	//----- nvinfo : EIATTR_MAX_THREADS
	.align		4
.L_2595:
        /*0054*/ 	.byte	0x04, 0x05
        /*0056*/ 	.short	(.L_2597 - .L_2596)
.L_2596:
        /*0058*/ 	.word	0x00000080
        /*005c*/ 	.word	0x00000001
        /*0060*/ 	.word	0x00000001


	//----- nvinfo : EIATTR_CRS_STACK_SIZE
	.align		4
.L_2597:
        /*0064*/ 	.byte	0x04, 0x1e
        /*0066*/ 	.short	(.L_2599 - .L_2598)
.L_2598:
        /*0068*/ 	.word	0x00000000


	//----- nvinfo : EIATTR_CBANK_PARAM_SIZE
	.align		4
.L_2599:
        /*006c*/ 	.byte	0x03, 0x19
        /*006e*/ 	.short	0x0020


	//----- nvinfo : EIATTR_PARAM_CBANK
	.align		4
        /*0070*/ 	.byte	0x04, 0x0a
        /*0072*/ 	.short	(.L_2601 - .L_2600)
	.align		4
.L_2600:
        /*0074*/ 	.word	index@(.nv.constant0._ZN2at6native29vectorized_elementwise_kernelILi2EZZZNS0_28sigmoid_backward_kernel_cudaERNS_18TensorIteratorBaseEENKUlvE0_clEvENKUlvE2_clEvEUlN3c108BFloat16ES7_E_St5arrayIPcLm3EEEEviT0_T1_)
        /*0078*/ 	.short	0x0210
        /*007a*/ 	.short	0x0020


	//----- nvinfo : EIATTR_SW_WAR
	.align		4
.L_2601:
        /*007c*/ 	.byte	0x04, 0x36
        /*007e*/ 	.short	(.L_2603 - .L_2602)
.L_2602:
        /*0080*/ 	.word	0x00000008
.L_2603:


//--------------------- .nv.info._ZN2at6native29vectorized_elementwise_kernelILi4EZZZNS0_28sigmoid_backward_kernel_cudaERNS_18TensorIteratorBaseEENKUlvE0_clEvENKUlvE2_clEvEUlN3c108BFloat16ES7_E_St5arrayIPcLm3EEEEviT0_T1_ --------------------------
	.section	.nv.info._ZN2at6native29vectorized_elementwise_kernelILi4EZZZNS0_28sigmoid_backward_kernel_cudaERNS_18TensorIteratorBaseEENKUlvE0_clEvENKUlvE2_clEvEUlN3c108BFloat16ES7_E_St5arrayIPcLm3EEEEviT0_T1_,"",@"SHT_CUDA_INFO"
	.sectionflags	@""
	.align	4


	//----- nvinfo : EIATTR_CUDA_API_VERSION
	.align		4
        /*0000*/ 	.byte	0x04, 0x37
        /*0002*/ 	.short	(.L_2605 - .L_2604)
.L_2604:
        /*0004*/ 	.word	0x00000082


	//----- nvinfo : EIATTR_KPARAM_INFO
	.align		4
.L_2605:
        /*0008*/ 	.byte	0x04, 0x17
        /*000a*/ 	.short	(.L_2607 - .L_2606)
.L_2606:
        /*000c*/ 	.word	0x00000000
        /*0010*/ 	.short	0x0002
        /*0012*/ 	.short	0x0008
        /*0014*/ 	.byte	0x00, 0xf0, 0x61, 0x00


	//----- nvinfo : EIATTR_KPARAM_INFO
	.align		4
.L_2607:
        /*0018*/ 	.byte	0x04, 0x17
        /*001a*/ 	.short	(.L_2609 - .L_2608)
.L_2608:
        /*001c*/ 	.word	0x00000000
        /*0020*/ 	.short	0x0001
        /*0022*/ 	.short	0x0004
        /*0024*/ 	.byte	0x00, 0xf0, 0x05, 0x00


	//----- nvinfo : EIATTR_KPARAM_INFO
	.align		4
.L_2609:
        /*0028*/ 	.byte	0x04, 0x17
        /*002a*/ 	.short	(.L_2611 - .L_2610)
.L_2610:
        /*002c*/ 	.word	0x00000000
        /*0030*/ 	.short	0x0000
        /*0032*/ 	.short	0x0000
        /*0034*/ 	.byte	0x00, 0xf0, 0x11, 0x00


	//----- nvinfo : EIATTR_SPARSE_MMA_MASK
	.align		4
.L_2611:
        /*0038*/ 	.byte	0x03, 0x50
        /*003a*/ 	.short	0x0000


	//----- nvinfo : EIATTR_MAXREG_COUNT
	.align		4
        /*003c*/ 	.byte	0x03, 0x1b
        /*003e*/ 	.short	0x00ff


	//----- nvinfo : EIATTR_MERCURY_ISA_VERSION
	.align		4
        /*0040*/ 	.byte	0x03, 0x5f
        /*0042*/ 	.short	0x0101


	//----- nvinfo : EIATTR_EXIT_INSTR_OFFSETS
	.align		4
        /*0044*/ 	.byte	0x04, 0x1c
        /*0046*/ 	.short	(.L_2613 - .L_2612)


	//   ....[0]....
.L_2612:
        /*0048*/ 	.word	0x000006c0


	//   ....[1]....
        /*004c*/ 	.word	0x00001740


	//   ....[2]....
        /*0050*/ 	.word	0x00001790


	//----- nvinfo : EIATTR_MAX_THREADS
	.align		4
.L_2613:
        /*0054*/ 	.byte	0x04, 0x05
        /*0056*/ 	.short	(.L_2615 - .L_2614)
.L_2614:
        /*0058*/ 	.word	0x00000080
        /*005c*/ 	.word	0x00000001
        /*0060*/ 	.word	0x00000001


	//----- nvinfo : EIATTR_CRS_STACK_SIZE
	.align		4
.L_2615:
        /*0064*/ 	.byte	0x04, 0x1e
        /*0066*/ 	.short	(.L_2617 - .L_2616)
.L_2616:
        /*0068*/ 	.word	0x00000000


	//----- nvinfo : EIATTR_CBANK_PARAM_SIZE
	.align		4
.L_2617:
        /*006c*/ 	.byte	0x03, 0x19
        /*006e*/ 	.short	0x0020


	//----- nvinfo : EIATTR_PARAM_CBANK
	.align		4
        /*0070*/ 	.byte	0x04, 0x0a
        /*0072*/ 	.short	(.L_2619 - .L_2618)
	.align		4
.L_2618:
        /*0074*/ 	.word	index@(.nv.constant0._ZN2at6native29vectorized_elementwise_kernelILi4EZZZNS0_28sigmoid_backward_kernel_cudaERNS_18TensorIteratorBaseEENKUlvE0_clEvENKUlvE2_clEvEUlN3c108BFloat16ES7_E_St5arrayIPcLm3EEEEviT0_T1_)
        /*0078*/ 	.short	0x0210
        /*007a*/ 	.short	0x0020


	//----- nvinfo : EIATTR_SW_WAR
	.align		4
.L_2619:
        /*007c*/ 	.byte	0x04, 0x36
        /*007e*/ 	.short	(.L_2621 - .L_2620)
.L_2620:
        /*0080*/ 	.word	0x00000008
.L_2621:


//--------------------- .nv.info._ZN2at6native29vectorized_elementwise_kernelILi8EZZZNS0_28sigmoid_backward_kernel_cudaERNS_18TensorIteratorBaseEENKUlvE0_clEvENKUlvE2_clEvEUlN3c108BFloat16ES7_E_St5arrayIPcLm3EEEEviT0_T1_ --------------------------
	.section	.nv.info._ZN2at6native29vectorized_elementwise_kernelILi8EZZZNS0_28sigmoid_backward_kernel_cudaERNS_18TensorIteratorBaseEENKUlvE0_clEvENKUlvE2_clEvEUlN3c108BFloat16ES7_E_St5arrayIPcLm3EEEEviT0_T1_,"",@"SHT_CUDA_INFO"
	.sectionflags	@""
	.align	4


	//----- nvinfo : EIATTR_CUDA_API_VERSION
	.align		4
        /*0000*/ 	.byte	0x04, 0x37
        /*0002*/ 	.short	(.L_2623 - .L_2622)
.L_2622:
        /*0004*/ 	.word	0x00000082


	//----- nvinfo : EIATTR_KPARAM_INFO
	.align		4
.L_2623:
        /*0008*/ 	.byte	0x04, 0x17
        /*000a*/ 	.short	(.L_2625 - .L_2624)
.L_2624:
        /*000c*/ 	.word	0x00000000
        /*0010*/ 	.short	0x0002
        /*0012*/ 	.short	0x0008
        /*0014*/ 	.byte	0x00, 0xf0, 0x61, 0x00


	//----- nvinfo : EIATTR_KPARAM_INFO
	.align		4
.L_2625:
        /*0018*/ 	.byte	0x04, 0x17
        /*001a*/ 	.short	(.L_2627 - .L_2626)
.L_2626:
        /*001c*/ 	.word	0x00000000
        /*0020*/ 	.short	0x0001
        /*0022*/ 	.short	0x0004
        /*0024*/ 	.byte	0x00, 0xf0, 0x05, 0x00


	//----- nvinfo : EIATTR_KPARAM_INFO
	.align		4
.L_2627:
        /*0028*/ 	.byte	0x04, 0x17
        /*002a*/ 	.short	(.L_2629 - .L_2628)
.L_2628:
        /*002c*/ 	.word	0x00000000
        /*0030*/ 	.short	0x0000
        /*0032*/ 	.short	0x0000
        /*0034*/ 	.byte	0x00, 0xf0, 0x11, 0x00


	//----- nvinfo : EIATTR_SPARSE_MMA_MASK
	.align		4
.L_2629:
        /*0038*/ 	.byte	0x03, 0x50
        /*003a*/ 	.short	0x0000


	//----- nvinfo : EIATTR_MAXREG_COUNT
	.align		4
        /*003c*/ 	.byte	0x03, 0x1b
        /*003e*/ 	.short	0x00ff


	//----- nvinfo : EIATTR_MERCURY_ISA_VERSION
	.align		4
        /*0040*/ 	.byte	0x03, 0x5f
        /*0042*/ 	.short	0x0101


	//----- nvinfo : EIATTR_EXIT_INSTR_OFFSETS
	.align		4
        /*0044*/ 	.byte	0x04, 0x1c
        /*0046*/ 	.short	(.L_2631 - .L_2630)


	//   ....[0]....
.L_2630:
        /*0048*/ 	.word	0x00000690


	//   ....[1]....
        /*004c*/ 	.word	0x00001710


	//   ....[2]....
        /*0050*/ 	.word	0x00001760


	//----- nvinfo : EIATTR_MAX_THREADS
	.align		4
.L_2631:
        /*0054*/ 	.byte	0x04, 0x05
        /*0056*/ 	.short	(.L_2633 - .L_2632)
.L_2632:
        /*0058*/ 	.word	0x00000080
        /*005c*/ 	.word	0x00000001
        /*0060*/ 	.word	0x00000001


	//----- nvinfo : EIATTR_CRS_STACK_SIZE
	.align		4
.L_2633:
        /*0064*/ 	.byte	0x04, 0x1e
        /*0066*/ 	.short	(.L_2635 - .L_2634)
.L_2634:
        /*0068*/ 	.word	0x00000000


	//----- nvinfo : EIATTR_CBANK_PARAM_SIZE
	.align		4
.L_2635:
        /*006c*/ 	.byte	0x03, 0x19
        /*006e*/ 	.short	0x0020


	//----- nvinfo : EIATTR_PARAM_CBANK
	.align		4
        /*0070*/ 	.byte	0x04, 0x0a
        /*0072*/ 	.short	(.L_2637 - .L_2636)
	.align		4
.L_2636:
        /*0074*/ 	.word	index@(.nv.constant0._ZN2at6native29vectorized_elementwise_kernelILi8EZZZNS0_28sigmoid_backward_kernel_cudaERNS_18TensorIteratorBaseEENKUlvE0_clEvENKUlvE2_clEvEUlN3c108BFloat16ES7_E_St5arrayIPcLm3EEEEviT0_T1_)
        /*0078*/ 	.short	0x0210
        /*007a*/ 	.short	0x0020


	//----- nvinfo : EIATTR_SW_WAR
	.align		4
.L_2637:
        /*007c*/ 	.byte	0x04, 0x36
        /*007e*/ 	.short	(.L_2639 - .L_2638)
.L_2638:
        /*0080*/ 	.word	0x00000008
.L_2639:


//--------------------- .nv.info._ZN2at6native18elementwise_kernelILi128ELi4EZNS0_15gpu_kernel_implIZZZNS0_28sigmoid_backward_kernel_cudaERNS_18TensorIteratorBaseEENKUlvE0_clEvENKUlvE1_clEvEUlN3c104HalfES8_E_EEvS4_RKT_EUliE_EEviT1_ --------------------------
	.section	.nv.info._ZN2at6native18elementwise_kernelILi128ELi4EZNS0_15gpu_kernel_implIZZZNS0_28sigmoid_backward_kernel_cudaERNS_18TensorIteratorBaseEENKUlvE0_clEvENKUlvE1_clEvEUlN3c104HalfES8_E_EEvS4_RKT_EUliE_EEviT1_,"",@"SHT_CUDA_INFO"
	.sectionflags	@""
	.align	4


	//----- nvinfo : EIATTR_CUDA_API_VERSION
	.align		4
        /*0000*/ 	.byte	0x04, 0x37
        /*0002*/ 	.short	(.L_2641 - .L_2640)
.L_2640:
        /*0004*/ 	.word	0x00000082


	//----- nvinfo : EIATTR_KPARAM_INFO
	.align		4
.L_2641:
        /*0008*/ 	.byte	0x04, 0x17
        /*000a*/ 	.short	(.L_2643 - .L_2642)
.L_2642:
        /*000c*/ 	.word	0x00000000
        /*0010*/ 	.short	0x0001
        /*0012*/ 	.short	0x0008
        /*0014*/ 	.byte	0x00, 0xf0, 0x21, 0x0a


	//----- nvinfo : EIATTR_KPARAM_INFO
	.align		4
.L_2643:
        /*0018*/ 	.byte	0x04, 0x17
        /*001a*/ 	.short	(.L_2645 - .L_2644)
.L_2644:
        /*001c*/ 	.word	0x00000000
        /*0020*/ 	.short	0x0000
        /*0022*/ 	.short	0x0000
        /*0024*/ 	.byte	0x00, 0xf0, 0x11, 0x00


	//----- nvinfo : EIATTR_SPARSE_MMA_MASK
	.align		4
.L_2645:
        /*0028*/ 	.byte	0x03, 0x50
        /*002a*/ 	.short	0x0000


	//----- nvinfo : EIATTR_MAXREG_COUNT
	.align		4
        /*002c*/ 	.byte	0x03, 0x1b
        /*002e*/ 	.short	0x0080


	//----- nvinfo : EIATTR_EXTERNS
	.align		4
        /*0030*/ 	.byte	0x04, 0x0f
        /*0032*/ 	.short	(.L_2647 - .L_2646)


	//   ....[0]....
	.align		4
.L_2646:
        /*0034*/ 	.word	index@(__assertfail)


	//----- nvinfo : EIATTR_MERCURY_ISA_VERSION
	.align		4
.L_2647:
        /*0038*/ 	.byte	0x03, 0x5f
        /*003a*/ 	.short	0x0101


	//----- nvinfo : EIATTR_SYSCALL_OFFSETS
	.align		4
        /*003c*/ 	.byte	0x04, 0x46
        /*003e*/ 	.short	(.L_2649 - .L_2648)


	//   ....[0]....
.L_2648:
        /*0040*/ 	.word	0x000026c0


	//   ....[1]....
        /*0044*/ 	.word	0x00003670


	//   ....[2]....
        /*0048*/ 	.word	0x00004670


	//   ....[3]....
        /*004c*/ 	.word	0x00006d80


	//   ....[4]....
        /*0050*/ 	.word	0x00007d30


	//   ....[5]....
        /*0054*/ 	.word	0x00008d30


	//   ....[6]....
        /*0058*/ 	.word	0x0000b430


	//   ....[7]....
        /*005c*/ 	.word	0x0000c3e0


	//   ....[8]....
        /*0060*/ 	.word	0x0000d3e0


	//   ....[9]....
        /*0064*/ 	.word	0x0000fad0


	//   ....[10]....
        /*0068*/ 	.word	0x00010a80


	//   ....[11]....
        /*006c*/ 	.word	0x00011a80


	//----- nvinfo : EIATTR_EXIT_INSTR_OFFSETS
	.align		4
.L_2649:
        /*0070*/ 	.byte	0x04, 0x1c
        /*0072*/ 	.short	(.L_2651 - .L_2650)


	//   ....[0]....
.L_2650:
        /*0074*/ 	.word	0x0000d4b0


	//   ....[1]....
        /*0078*/ 	.word	0x00010cb0


	//   ....[2]....
        /*007c*/ 	.word	0x00010cf0


	//   ....[3]....
        /*0080*/ 	.word	0x00010d90


	//   ....[4]....
        /*0084*/ 	.word	0x00010dd0


	//   ....[5]....
        /*0088*/ 	.word	0x00010e10


	//   ....[6]....
        /*008c*/ 	.word	0x00010ea0


	//   ....[7]....
        /*0090*/ 	.word	0x00010ec0


	//   ....[8]....
        /*0094*/ 	.word	0x00010f60


	//   ....[9]....
        /*0098*/ 	.word	0x00010fb0


	//   ....[10]....
        /*009c*/ 	.word	0x00011000


	//   ....[11]....
        /*00a0*/ 	.word	0x000110d0


	//   ....[12]....
        /*00a4*/ 	.word	0x00011130


	//   ....[13]....
        /*00a8*/ 	.word	0x000112c0


	//   ....[14]....
        /*00ac*/ 	.word	0x00011420


	//   ....[15]....
        /*00b0*/ 	.word	0x00011460


	//   ....[16]....
        /*00b4*/ 	.word	0x00011520


	//   ....[17]....
        /*00b8*/ 	.word	0x000116a0


	//   ....[18]....
        /*00bc*/ 	.word	0x00011820


	//   ....[19]....
        /*00c0*/ 	.word	0x00011980


	//   ....[20]....
        /*00c4*/ 	.word	0x00011a90


	//   ....[21]....
        /*00c8*/ 	.word	0x00011ad0


	//   ....[22]....
        /*00cc*/ 	.word	0x00011b10


	//----- nvinfo : EIATTR_MAX_THREADS
	.align		4
.L_2651:
        /*00d0*/ 	.byte	0x04, 0x05
        /*00d2*/ 	.short	(.L_2653 - .L_2652)
.L_2652:
        /*00d4*/ 	.word	0x00000080
        /*00d8*/ 	.word	0x00000001
        /*00dc*/ 	.word	0x00000001


	//----- nvinfo : EIATTR_CRS_STACK_SIZE
	.align		4
.L_2653:
        /*00e0*/ 	.byte	0x04, 0x1e
        /*00e2*/ 	.short	(.L_2655 - .L_2654)
.L_2654:
        /*00e4*/ 	.word	0x00000000


	//----- nvinfo : EIATTR_CBANK_PARAM_SIZE
	.align		4
.L_2655:
        /*00e8*/ 	.byte	0x03, 0x19
        /*00ea*/ 	.short	0x0290


	//----- nvinfo : EIATTR_PARAM_CBANK
	.align		4
        /*00ec*/ 	.byte	0x04, 0x0a
        /*00ee*/ 	.short	(.L_2657 - .L_2656)
	.align		4
.L_2656:
        /*00f0*/ 	.word	index@(.nv.constant0._ZN2at6native18elementwise_kernelILi128ELi4EZNS0_15gpu_kernel_implIZZZNS0_28sigmoid_backward_kernel_cudaERNS_18TensorIteratorBaseEENKUlvE0_clEvENKUlvE1_clEvEUlN3c104HalfES8_E_EEvS4_RKT_EUliE_EEviT1_)
        /*00f4*/ 	.short	0x0210
        /*00f6*/ 	.short	0x0290


	//----- nvinfo : EIATTR_SW_WAR
	.align		4
.L_2657:
        /*00f8*/ 	.byte	0x04, 0x36
        /*00fa*/ 	.short	(.L_2659 - .L_2658)
.L_2658:
        /*00fc*/ 	.word	0x00000008
.L_2659:


//--------------------- .nv.info._ZN2at6native27unrolled_elementwise_kernelIZZZNS0_28sigmoid_backward_kernel_cudaERNS_18TensorIteratorBaseEENKUlvE0_clEvENKUlvE1_clEvEUlN3c104HalfES7_E_St5arrayIPcLm3EELi4E23TrivialOffsetCalculatorILi2EjESC_ILi1EjENS0_6memory12LoadWithCastILi2EEENSF_13StoreWithCastILi1EEEEEviT_T0_T2_T3_T4_T5_ --------------------------
	.section	.nv.info._ZN2at6native27unrolled_elementwise_kernelIZZZNS0_28sigmoid_backward_kernel_cudaERNS_18TensorIteratorBaseEENKUlvE0_clEvENKUlvE1_clEvEUlN3c104HalfES7_E_St5arrayIPcLm3EELi4E23TrivialOffsetCalculatorILi2EjESC_ILi1EjENS0_6memory12LoadWithCastILi2EEENSF_13StoreWithCastILi1EEEEEviT_T0_T2_T3_T4_T5_,"",@"SHT_CUDA_INFO"
	.sectionflags	@""
	.align	4


	//----- nvinfo : EIATTR_CUDA_API_VERSION
	.align		4
        /*0000*/ 	.byte	0x04, 0x37
        /*0002*/ 	.short	(.L_2661 - .L_2660)
.L_2660:
        /*0004*/ 	.word	0x00000082


	//----- nvinfo : EIATTR_KPARAM_INFO
	.align		4
.L_2661:
        /*0008*/ 	.byte	0x04, 0x17
        /*000a*/ 	.short	(.L_2663 - .L_2662)
.L_2662:
        /*000c*/ 	.word	0x00000000
        /*0010*/ 	.short	0x0006
        /*0012*/ 	.short	0x0030
        /*0014*/ 	.byte	0x00, 0xf0, 0x21, 0x00


	//----- nvinfo : EIATTR_KPARAM_INFO
	.align		4
.L_2663:
        /*0018*/ 	.byte	0x04, 0x17
        /*001a*/ 	.short	(.L_2665 - .L_2664)
.L_2664:
        /*001c*/ 	.word	0x00000000
        /*0020*/ 	.short	0x0005
        /*0022*/ 	.short	0x0024
        /*0024*/ 	.byte	0x00, 0xf0, 0x31, 0x00


	//----- nvinfo : EIATTR_KPARAM_INFO
	.align		4
.L_2665:
        /*0028*/ 	.byte	0x04, 0x17
        /*002a*/ 	.short	(.L_2667 - .L_2666)
.L_2666:
        /*002c*/ 	.word	0x00000000
        /*0030*/ 	.short	0x0004
        /*0032*/ 	.short	0x0021
        /*0034*/ 	.byte	0x00, 0xf0, 0x05, 0x00


	//----- nvinfo : EIATTR_KPARAM_INFO
	.align		4
.L_2667:
        /*0038*/ 	.byte	0x04, 0x17
        /*003a*/ 	.short	(.L_2669 - .L_2668)
.L_2668:
        /*003c*/ 	.word	0x00000000
        /*0040*/ 	.short	0x0003
        /*0042*/ 	.short	0x0020
        /*0044*/ 	.byte	0x00, 0xf0, 0x05, 0x00


	//----- nvinfo : EIATTR_KPARAM_INFO
	.align		4
.L_2669:
        /*0048*/ 	.byte	0x04, 0x17
        /*004a*/ 	.short	(.L_2671 - .L_2670)
.L_2670:
        /*004c*/ 	.word	0x00000000
        /*0050*/ 	.short	0x0002
        /*0052*/ 	.short	0x0008
        /*0054*/ 	.byte	0x00, 0xf0, 0x61, 0x00


	//----- nvinfo : EIATTR_KPARAM_INFO
	.align		4
.L_2671:
        /*0058*/ 	.byte	0x04, 0x17
        /*005a*/ 	.short	(.L_2673 - .L_2672)
.L_2672:
        /*005c*/ 	.word	0x00000000
        /*0060*/ 	.short	0x0001
        /*0062*/ 	.short	0x0004
        /*0064*/ 	.byte	0x00, 0xf0, 0x05, 0x00


	//----- nvinfo : EIATTR_KPARAM_INFO
	.align		4
.L_2673:
        /*0068*/ 	.byte	0x04, 0x17
        /*006a*/ 	.short	(.L_2675 - .L_2674)
.L_2674:
        /*006c*/ 	.word	0x00000000
        /*0070*/ 	.short	0x0000
        /*0072*/ 	.short	0x0000
        /*0074*/ 	.byte	0x00, 0xf0, 0x11, 0x00


	//----- nvinfo : EIATTR_SPARSE_MMA_MASK
	.align		4
.L_2675:
        /*0078*/ 	.byte	0x03, 0x50
        /*007a*/ 	.short	0x0000


	//----- nvinfo : EIATTR_MAXREG_COUNT
	.align		4
        /*007c*/ 	.byte	0x03, 0x1b
        /*007e*/ 	.short	0x00ff


	//----- nvinfo : EIATTR_EXTERNS
	.align		4
        /*0080*/ 	.byte	0x04, 0x0f
        /*0082*/ 	.short	(.L_2677 - .L_2676)


	//   ....[0]....
	.align		4
.L_2676:
        /*0084*/ 	.word	index@(__assertfail)


	//----- nvinfo : EIATTR_MERCURY_ISA_VERSION
	.align		4
.L_2677:
        /*0088*/ 	.byte	0x03, 0x5f
        /*008a*/ 	.short	0x0101


	//----- nvinfo : EIATTR_SYSCALL_OFFSETS
	.align		4
        /*008c*/ 	.byte	0x04, 0x46
        /*008e*/ 	.short	(.L_2679 - .L_2678)


	//   ....[0]....
.L_2678:
        /*0090*/ 	.word	0x000010c0


	//   ....[1]....
        /*0094*/ 	.word	0x00002150


	//   ....[2]....
        /*0098*/ 	.word	0x00003260


	//   ....[3]....
        /*009c*/ 	.word	0x000042f0


	//   ....[4]....
        /*00a0*/ 	.word	0x00005410


	//   ....[5]....
        /*00a4*/ 	.word	0x000064b0


	//   ....[6]....
        /*00a8*/ 	.word	0x000075b0


	//   ....[7]....
        /*00ac*/ 	.word	0x00008570


	//   ....[8]....
        /*00b0*/ 	.word	0x00009a50


	//   ....[9]....
        /*00b4*/ 	.word	0x0000aa70


	//   ....[10]....
        /*00b8*/ 	.word	0x0000ba50


	//   ....[11]....
        /*00bc*/ 	.word	0x0000ca30


	//----- nvinfo : EIATTR_EXIT_INSTR_OFFSETS
	.align		4
.L_2679:
        /*00c0*/ 	.byte	0x04, 0x1c
        /*00c2*/ 	.short	(.L_2681 - .L_2680)


	//   ....[0]....
.L_2680:
        /*00c4*/ 	.word	0x0000bb10


	//   ....[1]....
        /*00c8*/ 	.word	0x0000bc60


	//   ....[2]....
        /*00cc*/ 	.word	0x0000bca0


	//   ....[3]....
        /*00d0*/ 	.word	0x0000bd40


	//   ....[4]....
        /*00d4*/ 	.word	0x0000bd80


	//   ....[5]....
        /*00d8*/ 	.word	0x0000bdc0


	//   ....[6]....
        /*00dc*/ 	.word	0x0000be50


	//   ....[7]....
        /*00e0*/ 	.word	0x0000be70


	//   ....[8]....
        /*00e4*/ 	.word	0x0000bf10


	//   ....[9]....
        /*00e8*/ 	.word	0x0000bf60


	//   ....[10]....
        /*00ec*/ 	.word	0x0000bfb0


	//   ....[11]....
        /*00f0*/ 	.word	0x0000c080


	//   ....[12]....
        /*00f4*/ 	.word	0x0000c0e0


	//   ....[13]....
        /*00f8*/ 	.word	0x0000c270


	//   ....[14]....
        /*00fc*/ 	.word	0x0000c3d0


	//   ....[15]....
        /*0100*/ 	.word	0x0000c410


	//   ....[16]....
        /*0104*/ 	.word	0x0000c4d0


	//   ....[17]....
        /*0108*/ 	.word	0x0000c650


	//   ....[18]....
        /*010c*/ 	.word	0x0000c7d0


	//   ....[19]....
        /*0110*/ 	.word	0x0000c930


	//   ....[20]....
        /*0114*/ 	.word	0x0000ca40


	//   ....[21]....
        /*0118*/ 	.word	0x0000ca80


	//   ....[22]....
        /*011c*/ 	.word	0x0000cac0


	//----- nvinfo : EIATTR_MAX_THREADS
	.align		4
.L_2681:
        /*0120*/ 	.byte	0x04, 0x05
        /*0122*/ 	.short	(.L_2683 - .L_2682)
.L_2682:
        /*0124*/ 	.word	0x00000080
        /*0128*/ 	.word	0x00000001
        /*012c*/ 	.word	0x00000001


	//----- nvinfo : EIATTR_CRS_STACK_SIZE
	.align		4
.L_2683:
        /*0130*/ 	.byte	0x04, 0x1e
        /*0132*/ 	.short	(.L_2685 - .L_2684)
.L_2684:
        /*0134*/ 	.word	0x00000000


	//----- nvinfo : EIATTR_CBANK_PARAM_SIZE
	.align		4
.L_2685:
        /*0138*/ 	.byte	0x03, 0x19
        /*013a*/ 	.short	0x0038


	//----- nvinfo : EIATTR_PARAM_CBANK
	.align		4
        /*013c*/ 	.byte	0x04, 0x0a
        /*013e*/ 	.short	(.L_2687 - .L_2686)
	.align		4
.L_2686:
        /*0140*/ 	.word	index@(.nv.constant0._ZN2at6native27unrolled_elementwise_kernelIZZZNS0_28sigmoid_backward_kernel_cudaERNS_18TensorIteratorBaseEENKUlvE0_clEvENKUlvE1_clEvEUlN3c104HalfES7_E_St5arrayIPcLm3EELi4E23TrivialOffsetCalculatorILi2EjESC_ILi1EjENS0_6memory12LoadWithCastILi2EEENSF_13StoreWithCastILi1EEEEEviT_T0_T2_T3_T4_T5_)
        /*0144*/ 	.short	0x0210
        /*0146*/ 	.short	0x0038


	//----- nvinfo : EIATTR_SW_WAR
	.align		4
.L_2687:
        /*0148*/ 	.byte	0x04, 0x36
        /*014a*/ 	.short	(.L_2689 - .L_2688)
.L_2688:
        /*014c*/ 	.word	0x00000008
.L_2689:


//--------------------- .nv.info._ZN2at6native18elementwise_kernelILi128ELi4EZNS0_22gpu_kernel_impl_nocastIZZZNS0_28sigmoid_backward_kernel_cudaERNS_18TensorIteratorBaseEENKUlvE0_clEvENKUlvE1_clEvEUlN3c104HalfES8_E_EEvS4_RKT_EUliE_EEviT1_ --------------------------
	.section	.nv.info._ZN2at6native18elementwise_kernelILi128ELi4EZNS0_22gpu_kernel_impl_nocastIZZZNS0_28sigmoid_backward_kernel_cudaERNS_18TensorIteratorBaseEENKUlvE0_clEvENKUlvE1_clEvEUlN3c104HalfES8_E_EEvS4_RKT_EUliE_EEviT1_,"",@"SHT_CUDA_INFO"
	.sectionflags	@""
	.align	4


	//----- nvinfo : EIATTR_CUDA_API_VERSION
	.align		4
        /*0000*/ 	.byte	0x04, 0x37
        /*0002*/ 	.short	(.L_2691 - .L_2690)
.L_2690:
        /*0004*/ 	.word	0x00000082


	//----- nvinfo : EIATTR_KPARAM_INFO
	.align		4
.L_2691:
        /*0008*/ 	.byte	0x04, 0x17
        /*000a*/ 	.short	(.L_2693 - .L_2692)
.L_2692:
        /*000c*/ 	.word	0x00000000
        /*0010*/ 	.short	0x0001
        /*0012*/ 	.short	0x0008
        /*0014*/ 	.byte	0x00, 0xf0, 0x21, 0x0a


	//----- nvinfo : EIATTR_KPARAM_INFO
	.align		4
.L_2693:
        /*0018*/ 	.byte	0x04, 0x17
        /*001a*/ 	.short	(.L_2695 - .L_2694)
.L_2694:
        /*001c*/ 	.word	0x00000000
        /*0020*/ 	.short	0x0000
        /*0022*/ 	.short	0x0000
        /*0024*/ 	.byte	0x00, 0xf0, 0x11, 0x00


	//----- nvinfo : EIATTR_SPARSE_MMA_MASK
	.align		4
.L_2695:
        /*0028*/ 	.byte	0x03, 0x50
        /*002a*/ 	.short	0x0000


	//----- nvinfo : EIATTR_MAXREG_COUNT
	.align		4
        /*002c*/ 	.byte	0x03, 0x1b
        /*002e*/ 	.short	0x0080


	//----- nvinfo : EIATTR_MERCURY_ISA_VERSION
	.align		4
        /*0030*/ 	.byte	0x03, 0x5f
        /*0032*/ 	.short	0x0101


	//----- nvinfo : EIATTR_EXIT_INSTR_OFFSETS
	.align		4
        /*0034*/ 	.byte	0x04, 0x1c
        /*0036*/ 	.short	(.L_2697 - .L_2696)


	//   ....[0]....
.L_2696:
        /*0038*/ 	.word	0x000047a0


	//   ....[1]....
        /*003c*/ 	.word	0x00005f20


	//----- nvinfo : EIATTR_MAX_THREADS
	.align		4
.L_2697:
        /*0040*/ 	.byte	0x04, 0x05
        /*0042*/ 	.short	(.L_2699 - .L_2698)
.L_2698:
        /*0044*/ 	.word	0x00000080
        /*0048*/ 	.word	0x00000001
        /*004c*/ 	.word	0x00000001


	//----- nvinfo : EIATTR_CRS_STACK_SIZE
	.align		4
.L_2699:
        /*0050*/ 	.byte	0x04, 0x1e
        /*0052*/ 	.short	(.L_2701 - .L_2700)
.L_2700:
        /*0054*/ 	.word	0x00000000


	//----- nvinfo : EIATTR_CBANK_PARAM_SIZE
	.align		4
.L_2701:
        /*0058*/ 	.byte	0x03, 0x19
        /*005a*/ 	.short	0x0290


	//----- nvinfo : EIATTR_PARAM_CBANK
	.align		4
        /*005c*/ 	.byte	0x04, 0x0a
        /*005e*/ 	.short	(.L_2703 - .L_2702)
	.align		4
.L_2702:
        /*0060*/ 	.word	index@(.nv.constant0._ZN2at6native18elementwise_kernelILi128ELi4EZNS0_22gpu_kernel_impl_nocastIZZZNS0_28sigmoid_backward_kernel_cudaERNS_18TensorIteratorBaseEENKUlvE0_clEvENKUlvE1_clEvEUlN3c104HalfES8_E_EEvS4_RKT_EUliE_EEviT1_)
        /*0064*/ 	.short	0x0210
        /*0066*/ 	.short	0x0290


	//----- nvinfo : EIATTR_SW_WAR
	.align		4
.L_2703:
        /*0068*/ 	.byte	0x04, 0x36
        /*006a*/ 	.short	(.L_2705 - .L_2704)
.L_2704:
        /*006c*/ 	.word	0x00000008
.L_2705:


//--------------------- .nv.info._ZN2at6native27unrolled_elementwise_kernelIZZZNS0_28sigmoid_backward_kernel_cudaERNS_18TensorIteratorBaseEENKUlvE0_clEvENKUlvE1_clEvEUlN3c104HalfES7_E_St5arrayIPcLm3EELi4E23TrivialOffsetCalculatorILi2EjESC_ILi1EjENS0_6memory15LoadWithoutCastENSF_16StoreWithoutCastEEEviT_T0_T2_T3_T4_T5_ --------------------------
	.section	.nv.info._ZN2at6native27unrolled_elementwise_kernelIZZZNS0_28sigmoid_backward_kernel_cudaERNS_18TensorIteratorBaseEENKUlvE0_clEvENKUlvE1_clEvEUlN3c104HalfES7_E_St5arrayIPcLm3EELi4E23TrivialOffsetCalculatorILi2EjESC_ILi1EjENS0_6memory15LoadWithoutCastENSF_16StoreWithoutCastEEEviT_T0_T2_T3_T4_T5_,"",@"SHT_CUDA_INFO"
	.sectionflags	@""
	.align	4


	//----- nvinfo : EIATTR_CUDA_API_VERSION
	.align		4
        /*0000*/ 	.byte	0x04, 0x37
        /*0002*/ 	.short	(.L_2707 - .L_2706)
.L_2706:
        /*0004*/ 	.word	0x00000082


	//----- nvinfo : EIATTR_KPARAM_INFO
	.align		4
.L_2707:
        /*0008*/ 	.byte	0x04, 0x17
        /*000a*/ 	.short	(.L_2709 - .L_2708)
.L_2708:
        /*000c*/ 	.word	0x00000000
        /*0010*/ 	.short	0x0006
        /*0012*/ 	.short	0x0023
        /*0014*/ 	.byte	0x00, 0xf0, 0x05, 0x00


	//----- nvinfo : EIATTR_KPARAM_INFO
	.align		4
.L_2709:
        /*0018*/ 	.byte	0x04, 0x17
        /*001a*/ 	.short	(.L_2711 - .L_2710)
.L_2710:
        /*001c*/ 	.word	0x00000000
        /*0020*/ 	.short	0x0005
        /*0022*/ 	.short	0x0022
        /*0024*/ 	.byte	0x00, 0xf0, 0x05, 0x00


	//----- nvinfo : EIATTR_KPARAM_INFO
	.align		4
.L_2711:
        /*0028*/ 	.byte	0x04, 0x17
        /*002a*/ 	.short	(.L_2713 - .L_2712)
.L_2712:
        /*002c*/ 	.word	0x00000000
        /*0030*/ 	.short	0x0004
        /*0032*/ 	.short	0x0021
        /*0034*/ 	.byte	0x00, 0xf0, 0x05, 0x00


	//----- nvinfo : EIATTR_KPARAM_INFO
	.align		4
.L_2713:
        /*0038*/ 	.byte	0x04, 0x17
        /*003a*/ 	.short	(.L_2715 - .L_2714)
.L_2714:
        /*003c*/ 	.word	0x00000000
        /*0040*/ 	.short	0x0003
        /*0042*/ 	.short	0x0020
        /*0044*/ 	.byte	0x00, 0xf0, 0x05, 0x00


	//----- nvinfo : EIATTR_KPARAM_INFO
	.align		4
.L_2715:
        /*0048*/ 	.byte	0x04, 0x17
        /*004a*/ 	.short	(.L_2717 - .L_2716)
.L_2716:
        /*004c*/ 	.word	0x00000000
        /*0050*/ 	.short	0x0002
        /*0052*/ 	.short	0x0008
        /*0054*/ 	.byte	0x00, 0xf0, 0x61, 0x00


	//----- nvinfo : EIATTR_KPARAM_INFO
	.align		4
.L_2717:
        /*0058*/ 	.byte	0x04, 0x17
        /*005a*/ 	.short	(.L_2719 - .L_2718)
.L_2718:
        /*005c*/ 	.word	0x00000000
        /*0060*/ 	.short	0x0001
        /*0062*/ 	.short	0x0004
        /*0064*/ 	.byte	0x00, 0xf0, 0x05, 0x00


	//----- nvinfo : EIATTR_KPARAM_INFO
	.align		4
.L_2719:
        /*0068*/ 	.byte	0x04, 0x17
        /*006a*/ 	.short	(.L_2721 - .L_2720)
.L_2720:
        /*006c*/ 	.word	0x00000000
        /*0070*/ 	.short	0x0000
        /*0072*/ 	.short	0x0000
        /*0074*/ 	.byte	0x00, 0xf0, 0x11, 0x00


	//----- nvinfo : EIATTR_SPARSE_MMA_MASK
	.align		4
.L_2721:
        /*0078*/ 	.byte	0x03, 0x50
        /*007a*/ 	.short	0x0000


	//----- nvinfo : EIATTR_MAXREG_COUNT
	.align		4
        /*007c*/ 	.byte	0x03, 0x1b
        /*007e*/ 	.short	0x00ff


	//----- nvinfo : EIATTR_MERCURY_ISA_VERSION
	.align		4
        /*0080*/ 	.byte	0x03, 0x5f
        /*0082*/ 	.short	0x0101


	//----- nvinfo : EIATTR_EXIT_INSTR_OFFSETS
	.align		4
        /*0084*/ 	.byte	0x04, 0x1c
        /*0086*/ 	.short	(.L_2723 - .L_2722)


	//   ....[0]....
.L_2722:
        /*0088*/ 	.word	0x00000810


	//   ....[1]....
        /*008c*/ 	.word	0x00000860


	//----- nvinfo : EIATTR_MAX_THREADS
	.align		4
.L_2723:
        /*0090*/ 	.byte	0x04, 0x05
        /*0092*/ 	.short	(.L_2725 - .L_2724)
.L_2724:
        /*0094*/ 	.word	0x00000080
        /*0098*/ 	.word	0x00000001
        /*009c*/ 	.word	0x00000001


	//----- nvinfo : EIATTR_CRS_STACK_SIZE
	.align		4
.L_2725:
        /*00a0*/ 	.byte	0x04, 0x1e
        /*00a2*/ 	.short	(.L_2727 - .L_2726)
.L_2726:
        /*00a4*/ 	.word	0x00000000


	//----- nvinfo : EIATTR_CBANK_PARAM_SIZE
	.align		4
.L_2727:
        /*00a8*/ 	.byte	0x03, 0x19
        /*00aa*/ 	.short	0x0024


	//----- nvinfo : EIATTR_PARAM_CBANK
	.align		4
        /*00ac*/ 	.byte	0x04, 0x0a
        /*00ae*/ 	.short	(.L_2729 - .L_2728)
	.align		4
.L_2728:
        /*00b0*/ 	.word	index@(.nv.constant0._ZN2at6native27unrolled_elementwise_kernelIZZZNS0_28sigmoid_backward_kernel_cudaERNS_18TensorIteratorBaseEENKUlvE0_clEvENKUlvE1_clEvEUlN3c104HalfES7_E_St5arrayIPcLm3EELi4E23TrivialOffsetCalculatorILi2EjESC_ILi1EjENS0_6memory15LoadWithoutCastENSF_16StoreWithoutCastEEEviT_T0_T2_T3_T4_T5_)
        /*00b4*/ 	.short	0x0210
        /*00b6*/ 	.short	0x0024


	//----- nvinfo : EIATTR_SW_WAR
	.align		4
.L_2729:
        /*00b8*/ 	.byte	0x04, 0x36
        /*00ba*/ 	.short	(.L_2731 - .L_2730)
.L_2730:
        /*00bc*/ 	.word	0x00000008
.L_2731:


//--------------------- .nv.info._ZN2at6native29vectorized_elementwise_kernelILi2EZZZNS0_28sigmoid_backward_kernel_cudaERNS_18TensorIteratorBaseEENKUlvE0_clEvENKUlvE1_clEvEUlN3c104HalfES7_E_St5arrayIPcLm3EEEEviT0_T1_ --------------------------
	.section	.nv.info._ZN2at6native29vectorized_elementwise_kernelILi2EZZZNS0_28sigmoid_backward_kernel_cudaERNS_18TensorIteratorBaseEENKUlvE0_clEvENKUlvE1_clEvEUlN3c104HalfES7_E_St5arrayIPcLm3EEEEviT0_T1_,"",@"SHT_CUDA_INFO"
	.sectionflags	@""
	.align	4


	//----- nvinfo : EIATTR_CUDA_API_VERSION
	.align		4
        /*0000*/ 	.byte	0x04, 0x37
        /*0002*/ 	.short	(.L_2733 - .L_2732)
.L_2732:
        /*0004*/ 	.word	0x00000082


	//----- nvinfo : EIATTR_KPARAM_INFO
	.align		4
.L_2733:
        /*0008*/ 	.byte	0x04, 0x17
        /*000a*/ 	.short	(.L_2735 - .L_2734)
.L_2734:
        /*000c*/ 	.word	0x00000000
        /*0010*/ 	.short	0x0002
        /*0012*/ 	.short	0x0008
        /*0014*/ 	.byte	0x00, 0xf0, 0x61, 0x00


	//----- nvinfo : EIATTR_KPARAM_INFO
	.align		4
.L_2735:
        /*0018*/ 	.byte	0x04, 0x17
        /*001a*/ 	.short	(.L_2737 - .L_2736)
.L_2736:
        /*001c*/ 	.word	0x00000000
        /*0020*/ 	.short	0x0001
        /*0022*/ 	.short	0x0004
        /*0024*/ 	.byte	0x00, 0xf0, 0x05, 0x00


	//----- nvinfo : EIATTR_KPARAM_INFO
	.align		4
.L_2737:
        /*0028*/ 	.byte	0x04, 0x17
        /*002a*/ 	.short	(.L_2739 - .L_2738)
.L_2738:
        /*002c*/ 	.word	0x00000000
        /*0030*/ 	.short	0x0000
        /*0032*/ 	.short	0x0000
        /*0034*/ 	.byte	0x00, 0xf0, 0x11, 0x00


	//----- nvinfo : EIATTR_SPARSE_MMA_MASK
	.align		4
.L_2739:
        /*0038*/ 	.byte	0x03, 0x50
        /*003a*/ 	.short	0x0000


	//----- nvinfo : EIATTR_MAXREG_COUNT
	.align		4
        /*003c*/ 	.byte	0x03, 0x1b
        /*003e*/ 	.short	0x00ff


	//----- nvinfo : EIATTR_MERCURY_ISA_VERSION
	.align		4
        /*0040*/ 	.byte	0x03, 0x5f
        /*0042*/ 	.short	0x0101


	//----- nvinfo : EIATTR_EXIT_INSTR_OFFSETS
	.align		4
        /*0044*/ 	.byte	0x04, 0x1c
        /*0046*/ 	.short	(.L_2741 - .L_2740)


	//   ....[0]....
.L_2740:
        /*0048*/ 	.word	0x000006a0


	//   ....[1]....
        /*004c*/ 	.word	0x00001720


	//   ....[2]....
        /*0050*/ 	.word	0x00001770


	//----- nvinfo : EIATTR_MAX_THREADS
	.align		4
.L_2741:
        /*0054*/ 	.byte	0x04, 0x05
        /*0056*/ 	.short	(.L_2743 - .L_2742)
.L_2742:
        /*0058*/ 	.word	0x00000080
        /*005c*/ 	.word	0x00000001
        /*0060*/ 	.word	0x00000001


	//----- nvinfo : EIATTR_CRS_STACK_SIZE
	.align		4
.L_2743:
        /*0064*/ 	.byte	0x04, 0x1e
        /*0066*/ 	.short	(.L_2745 - .L_2744)
.L_2744:
        /*0068*/ 	.word	0x00000000


	//----- nvinfo : EIATTR_CBANK_PARAM_SIZE
	.align		4
.L_2745:
        /*006c*/ 	.byte	0x03, 0x19
        /*006e*/ 	.short	0x0020


	//----- nvinfo : EIATTR_PARAM_CBANK
	.align		4
        /*0070*/ 	.byte	0x04, 0x0a
        /*0072*/ 	.short	(.L_2747 - .L_2746)
	.align		4
.L_2746:
        /*0074*/ 	.word	index@(.nv.constant0._ZN2at6native29vectorized_elementwise_kernelILi2EZZZNS0_28sigmoid_backward_kernel_cudaERNS_18TensorIteratorBaseEENKUlvE0_clEvENKUlvE1_clEvEUlN3c104HalfES7_E_St5arrayIPcLm3EEEEviT0_T1_)
        /*0078*/ 	.short	0x0210
        /*007a*/ 	.short	0x0020


	//----- nvinfo : EIATTR_SW_WAR
	.align		4
.L_2747:
        /*007c*/ 	.byte	0x04, 0x36
        /*007e*/ 	.short	(.L_2749 - .L_2748)
.L_2748:
        /*0080*/ 	.word	0x00000008
.L_2749:


//--------------------- .nv.info._ZN2at6native29vectorized_elementwise_kernelILi4EZZZNS0_28sigmoid_backward_kernel_cudaERNS_18TensorIteratorBaseEENKUlvE0_clEvENKUlvE1_clEvEUlN3c104HalfES7_E_St5arrayIPcLm3EEEEviT0_T1_ --------------------------
	.section	.nv.info._ZN2at6native29vectorized_elementwise_kernelILi4EZZZNS0_28sigmoid_backward_kernel_cudaERNS_18TensorIteratorBaseEENKUlvE0_clEvENKUlvE1_clEvEUlN3c104HalfES7_E_St5arrayIPcLm3EEEEviT0_T1_,"",@"SHT_CUDA_INFO"
	.sectionflags	@""
	.align	4


	//----- nvinfo : EIATTR_CUDA_API_VERSION
	.align		4
        /*0000*/ 	.byte	0x04, 0x37
        /*0002*/ 	.short	(.L_2751 - .L_2750)
.L_2750:
        /*0004*/ 	.word	0x00000082


	//----- nvinfo : EIATTR_KPARAM_INFO
	.align		4
.L_2751:
        /*0008*/ 	.byte	0x04, 0x17
        /*000a*/ 	.short	(.L_2753 - .L_2752)
.L_2752:
        /*000c*/ 	.word	0x00000000
        /*0010*/ 	.short	0x0002
        /*0012*/ 	.short	0x0008
        /*0014*/ 	.byte	0x00, 0xf0, 0x61, 0x00


	//----- nvinfo : EIATTR_KPARAM_INFO
	.align		4
.L_2753:
        /*0018*/ 	.byte	0x04, 0x17
        /*001a*/ 	.short	(.L_2755 - .L_2754)
.L_2754:
        /*001c*/ 	.word	0x00000000
        /*0020*/ 	.short	0x0001
        /*0022*/ 	.short	0x0004
        /*0024*/ 	.byte	0x00, 0xf0, 0x05, 0x00


	//----- nvinfo : EIATTR_KPARAM_INFO
	.align		4
.L_2755:
        /*0028*/ 	.byte	0x04, 0x17
        /*002a*/ 	.short	(.L_2757 - .L_2756)
.L_2756:
        /*002c*/ 	.word	0x00000000
        /*0030*/ 	.short	0x0000
        /*0032*/ 	.short	0x0000
        /*0034*/ 	.byte	0x00, 0xf0, 0x11, 0x00


	//----- nvinfo : EIATTR_SPARSE_MMA_MASK
	.align		4
.L_2757:
        /*0038*/ 	.byte	0x03, 0x50
        /*003a*/ 	.short	0x0000


	//----- nvinfo : EIATTR_MAXREG_COUNT
	.align		4
        /*003c*/ 	.byte	0x03, 0x1b
        /*003e*/ 	.short	0x00ff


	//----- nvinfo : EIATTR_MERCURY_ISA_VERSION
	.align		4
        /*0040*/ 	.byte	0x03, 0x5f
        /*0042*/ 	.short	0x0101


	//----- nvinfo : EIATTR_EXIT_INSTR_OFFSETS
	.align		4
        /*0044*/ 	.byte	0x04, 0x1c
        /*0046*/ 	.short	(.L_2759 - .L_2758)


	//   ....[0]....
.L_2758:
        /*0048*/ 	.word	0x00000640


	//   ....[1]....
        /*004c*/ 	.word	0x000016c0


	//   ....[2]....
        /*0050*/ 	.word	0x00001710


	//----- nvinfo : EIATTR_MAX_THREADS
	.align		4
.L_2759:
        /*0054*/ 	.byte	0x04, 0x05
        /*0056*/ 	.short	(.L_2761 - .L_2760)
.L_2760:
        /*0058*/ 	.word	0x00000080
        /*005c*/ 	.word	0x00000001
        /*0060*/ 	.word	0x00000001


	//----- nvinfo : EIATTR_CRS_STACK_SIZE
	.align		4
.L_2761:
        /*0064*/ 	.byte	0x04, 0x1e
        /*0066*/ 	.short	(.L_2763 - .L_2762)
.L_2762:
        /*0068*/ 	.word	0x00000000


	//----- nvinfo : EIATTR_CBANK_PARAM_SIZE
	.align		4
.L_2763:
        /*006c*/ 	.byte	0x03, 0x19
        /*006e*/ 	.short	0x0020


	//----- nvinfo : EIATTR_PARAM_CBANK
	.align		4
        /*0070*/ 	.byte	0x04, 0x0a
        /*0072*/ 	.short	(.L_2765 - .L_2764)
	.align		4
.L_2764:
        /*0074*/ 	.word	index@(.nv.constant0._ZN2at6native29vectorized_elementwise_kernelILi4EZZZNS0_28sigmoid_backward_kernel_cudaERNS_18TensorIteratorBaseEENKUlvE0_clEvENKUlvE1_clEvEUlN3c104HalfES7_E_St5arrayIPcLm3EEEEviT0_T1_)
        /*0078*/ 	.short	0x0210
        /*007a*/ 	.short	0x0020


	//----- nvinfo : EIATTR_SW_WAR
	.align		4
.L_2765:
        /*007c*/ 	.byte	0x04, 0x36
        /*007e*/ 	.short	(.L_2767 - .L_2766)
.L_2766:
        /*0080*/ 	.word	0x00000008
.L_2767:


//--------------------- .nv.info._ZN2at6native29vectorized_elementwise_kernelILi8EZZZNS0_28sigmoid_backward_kernel_cudaERNS_18TensorIteratorBaseEENKUlvE0_clEvENKUlvE1_clEvEUlN3c104HalfES7_E_St5arrayIPcLm3EEEEviT0_T1_ --------------------------
	.section	.nv.info._ZN2at6native29vectorized_elementwise_kernelILi8EZZZNS0_28sigmoid_backward_kernel_cudaERNS_18TensorIteratorBaseEENKUlvE0_clEvENKUlvE1_clEvEUlN3c104HalfES7_E_St5arrayIPcLm3EEEEviT0_T1_,"",@"SHT_CUDA_INFO"
	.sectionflags	@""
	.align	4


	//----- nvinfo : EIATTR_CUDA_API_VERSION
	.align		4
        /*0000*/ 	.byte	0x04, 0x37
        /*0002*/ 	.short	(.L_2769 - .L_2768)
.L_2768:
        /*0004*/ 	.word	0x00000082


	//----- nvinfo : EIATTR_KPARAM_INFO
	.align		4
.L_2769:
        /*0008*/ 	.byte	0x04, 0x17
        /*000a*/ 	.short	(.L_2771 - .L_2770)
.L_2770:
        /*000c*/ 	.word	0x00000000
        /*0010*/ 	.short	0x0002
        /*0012*/ 	.short	0x0008
        /*0014*/ 	.byte	0x00, 0xf0, 0x61, 0x00


	//----- nvinfo : EIATTR_KPARAM_INFO
	.align		4
.L_2771:
        /*0018*/ 	.byte	0x04, 0x17
        /*001a*/ 	.short	(.L_2773 - .L_2772)
.L_2772:
        /*001c*/ 	.word	0x00000000
        /*0020*/ 	.short	0x0001
        /*0022*/ 	.short	0x0004
        /*0024*/ 	.byte	0x00, 0xf0, 0x05, 0x00


	//----- nvinfo : EIATTR_KPARAM_INFO
	.align		4
.L_2773:
        /*0028*/ 	.byte	0x04, 0x17
        /*002a*/ 	.short	(.L_2775 - .L_2774)
.L_2774:
        /*002c*/ 	.word	0x00000000
        /*0030*/ 	.short	0x0000
        /*0032*/ 	.short	0x0000
        /*0034*/ 	.byte	0x00, 0xf0, 0x11, 0x00


	//----- nvinfo : EIATTR_SPARSE_MMA_MASK
	.align		4
.L_2775:
        /*0038*/ 	.byte	0x03, 0x50
        /*003a*/ 	.short	0x0000


	//----- nvinfo : EIATTR_MAXREG_COUNT
	.align		4
        /*003c*/ 	.byte	0x03, 0x1b
        /*003e*/ 	.short	0x00ff


	//----- nvinfo : EIATTR_MERCURY_ISA_VERSION
	.align		4
        /*0040*/ 	.byte	0x03, 0x5f
        /*0042*/ 	.short	0x0101


	//----- nvinfo : EIATTR_EXIT_INSTR_OFFSETS
	.align		4
        /*0044*/ 	.byte	0x04, 0x1c
        /*0046*/ 	.short	(.L_2777 - .L_2776)


	//   ....[0]....
.L_2776:
        /*0048*/ 	.word	0x00000610


	//   ....[1]....
        /*004c*/ 	.word	0x00001690


	//   ....[2]....
        /*0050*/ 	.word	0x000016e0


	//----- nvinfo : EIATTR_MAX_THREADS
	.align		4
.L_2777:
        /*0054*/ 	.byte	0x04, 0x05
        /*0056*/ 	.short	(.L_2779 - .L_2778)
.L_2778:
        /*0058*/ 	.word	0x00000080
        /*005c*/ 	.word	0x00000001
        /*0060*/ 	.word	0x00000001


	//----- nvinfo : EIATTR_CRS_STACK_SIZE
	.align		4
.L_2779:
        /*0064*/ 	.byte	0x04, 0x1e
        /*0066*/ 	.short	(.L_2781 - .L_2780)
.L_2780:
        /*0068*/ 	.word	0x00000000


	//----- nvinfo : EIATTR_CBANK_PARAM_SIZE
	.align		4
.L_2781:
        /*006c*/ 	.byte	0x03, 0x19
        /*006e*/ 	.short	0x0020


	//----- nvinfo : EIATTR_PARAM_CBANK
	.align		4
        /*0070*/ 	.byte	0x04, 0x0a
        /*0072*/ 	.short	(.L_2783 - .L_2782)
	.align		4
.L_2782:
        /*0074*/ 	.word	index@(.nv.constant0._ZN2at6native29vectorized_elementwise_kernelILi8EZZZNS0_28sigmoid_backward_kernel_cudaERNS_18TensorIteratorBaseEENKUlvE0_clEvENKUlvE1_clEvEUlN3c104HalfES7_E_St5arrayIPcLm3EEEEviT0_T1_)
        /*0078*/ 	.short	0x0210
        /*007a*/ 	.short	0x0020


	//----- nvinfo : EIATTR_SW_WAR
	.align		4
.L_2783:
        /*007c*/ 	.byte	0x04, 0x36
        /*007e*/ 	.short	(.L_2785 - .L_2784)
.L_2784:
        /*0080*/ 	.word	0x00000008
.L_2785:


//--------------------- .nv.info._ZN2at6native18elementwise_kernelILi128ELi4EZNS0_15gpu_kernel_implIZZZNS0_28sigmoid_backward_kernel_cudaERNS_18TensorIteratorBaseEENKUlvE0_clEvENKUlvE0_clEvEUlffE_EEvS4_RKT_EUliE_EEviT1_ --------------------------
	.section	.nv.info._ZN2at6native18elementwise_kernelILi128ELi4EZNS0_15gpu_kernel_implIZZZNS0_28sigmoid_backward_kernel_cudaERNS_18TensorIteratorBaseEENKUlvE0_clEvENKUlvE0_clEvEUlffE_EEvS4_RKT_EUliE_EEviT1_,"",@"SHT_CUDA_INFO"
	.sectionflags	@""
	.align	4


	//----- nvinfo : EIATTR_CUDA_API_VERSION
	.align		4
        /*0000*/ 	.byte	0x04, 0x37
        /*0002*/ 	.short	(.L_2787 - .L_2786)
.L_2786:
        /*0004*/ 	.word	0x00000082


	//----- nvinfo : EIATTR_KPARAM_INFO
	.align		4
.L_2787:
        /*0008*/ 	.byte	0x04, 0x17
        /*000a*/ 	.short	(.L_2789 - .L_2788)
.L_2788:
        /*000c*/ 	.word	0x00000000
        /*0010*/ 	.short	0x0001
        /*0012*/ 	.short	0x0008
        /*0014*/ 	.byte	0x00, 0xf0, 0x21, 0x0a


	//----- nvinfo : EIATTR_KPARAM_INFO
	.align		4
.L_2789:
        /*0018*/ 	.byte	0x04, 0x17
        /*001a*/ 	.short	(.L_2791 - .L_2790)
.L_2790:
        /*001c*/ 	.word	0x00000000
        /*0020*/ 	.short	0x0000
        /*0022*/ 	.short	0x0000
        /*0024*/ 	.byte	0x00, 0xf0, 0x11, 0x00


	//----- nvinfo : EIATTR_SPARSE_MMA_MASK
	.align		4
.L_2791:
        /*0028*/ 	.byte	0x03, 0x50
        /*002a*/ 	.short	0x0000


	//----- nvinfo : EIATTR_MAXREG_COUNT
	.align		4
        /*002c*/ 	.byte	0x03, 0x1b
        /*002e*/ 	.short	0x0080


	//----- nvinfo : EIATTR_EXTERNS
	.align		4
        /*0030*/ 	.byte	0x04, 0x0f
        /*0032*/ 	.short	(.L_2793 - .L_2792)


	//   ....[0]....
	.align		4
.L_2792:
        /*0034*/ 	.word	index@(__assertfail)


	//----- nvinfo : EIATTR_MERCURY_ISA_VERSION
	.align		4
.L_2793:
        /*0038*/ 	.byte	0x03, 0x5f
        /*003a*/ 	.short	0x0101


	//----- nvinfo : EIATTR_SYSCALL_OFFSETS
	.align		4
        /*003c*/ 	.byte	0x04, 0x46
        /*003e*/ 	.short	(.L_2795 - .L_2794)


	//   ....[0]....
.L_2794:
        /*0040*/ 	.word	0x00002490


	//   ....[1]....
        /*0044*/ 	.word	0x000032b0


	//   ....[2]....
        /*0048*/ 	.word	0x00004130


	//   ....[3]....
        /*004c*/ 	.word	0x000065f0


	//   ....[4]....
        /*0050*/ 	.word	0x00007410


	//   ....[5]....
        /*0054*/ 	.word	0x00008290


	//   ....[6]....
        /*0058*/ 	.word	0x0000a740


	//   ....[7]....
        /*005c*/ 	.word	0x0000b560


	//   ....[8]....
        /*0060*/ 	.word	0x0000c3e0


	//   ....[9]....
        /*0064*/ 	.word	0x0000e880


	//   ....[10]....
        /*0068*/ 	.word	0x0000f6a0


	//   ....[11]....
        /*006c*/ 	.word	0x00010520


	//----- nvinfo : EIATTR_EXIT_INSTR_OFFSETS
	.align		4
.L_2795:
        /*0070*/ 	.byte	0x04, 0x1c
        /*0072*/ 	.short	(.L_2797 - .L_2796)


	//   ....[0]....
.L_2796:
        /*0074*/ 	.word	0x0000c490


	//   ....[1]....
        /*0078*/ 	.word	0x0000f840


	//   ....[2]....
        /*007c*/ 	.word	0x0000f880


	//   ....[3]....
        /*0080*/ 	.word	0x0000f910


	//   ....[4]....
        /*0084*/ 	.word	0x0000f940


	//   ....[5]....
        /*0088*/ 	.word	0x0000f970


	//   ....[6]....
        /*008c*/ 	.word	0x0000f9f0


	//   ....[7]....
        /*0090*/ 	.word	0x0000fa20


	//   ....[8]....
        /*0094*/ 	.word	0x0000fab0


	//   ....[9]....
        /*0098*/ 	.word	0x0000faf0


	//   ....[10]....
        /*009c*/ 	.word	0x0000fb30


	//   ....[11]....
        /*00a0*/ 	.word	0x0000fbf0


	//   ....[12]....
        /*00a4*/ 	.word	0x0000fc40


	//   ....[13]....
        /*00a8*/ 	.word	0x0000fdc0


	//   ....[14]....
        /*00ac*/ 	.word	0x0000ff10


	//   ....[15]....
        /*00b0*/ 	.word	0x0000ff40


	//   ....[16]....
        /*00b4*/ 	.word	0x0000fff0


	//   ....[17]....
        /*00b8*/ 	.word	0x00010160


	//   ....[18]....
        /*00bc*/ 	.word	0x000102d0


	//   ....[19]....
        /*00c0*/ 	.word	0x00010420


	//   ....[20]....
        /*00c4*/ 	.word	0x00010530


	//   ....[21]....
        /*00c8*/ 	.word	0x00010560


	//   ....[22]....
        /*00cc*/ 	.word	0x00010590


	//----- nvinfo : EIATTR_MAX_THREADS
	.align		4
.L_2797:
        /*00d0*/ 	.byte	0x04, 0x05
        /*00d2*/ 	.short	(.L_2799 - .L_2798)
.L_2798:
        /*00d4*/ 	.word	0x00000080
        /*00d8*/ 	.word	0x00000001
        /*00dc*/ 	.word	0x00000001


	//----- nvinfo : EIATTR_CRS_STACK_SIZE
	.align		4
.L_2799:
        /*00e0*/ 	.byte	0x04, 0x1e
        /*00e2*/ 	.short	(.L_2801 - .L_2800)
.L_2800:
        /*00e4*/ 	.word	0x00000000


	//----- nvinfo : EIATTR_CBANK_PARAM_SIZE
	.align		4
.L_2801:
        /*00e8*/ 	.byte	0x03, 0x19
        /*00ea*/ 	.short	0x0290


	//----- nvinfo : EIATTR_PARAM_CBANK
	.align		4
        /*00ec*/ 	.byte	0x04, 0x0a
        /*00ee*/ 	.short	(.L_2803 - .L_2802)
	.align		4
.L_2802:
        /*00f0*/ 	.word	index@(.nv.constant0._ZN2at6native18elementwise_kernelILi128ELi4EZNS0_15gpu_kernel_implIZZZNS0_28sigmoid_backward_kernel_cudaERNS_18TensorIteratorBaseEENKUlvE0_clEvENKUlvE0_clEvEUlffE_EEvS4_RKT_EUliE_EEviT1_)
        /*00f4*/ 	.short	0x0210
        /*00f6*/ 	.short	0x0290


	//----- nvinfo : EIATTR_SW_WAR
	.align		4
.L_2803:
        /*00f8*/ 	.byte	0x04, 0x36
        /*00fa*/ 	.short	(.L_2805 - .L_2804)
.L_2804:
        /*00fc*/ 	.word	0x00000008
.L_2805:


//--------------------- .nv.info._ZN2at6native27unrolled_elementwise_kernelIZZZNS0_28sigmoid_backward_kernel_cudaERNS_18TensorIteratorBaseEENKUlvE0_clEvENKUlvE0_clEvEUlffE_St5arrayIPcLm3EELi4E23TrivialOffsetCalculatorILi2EjESA_ILi1EjENS0_6memory12LoadWithCastILi2EEENSD_13StoreWithCastILi1EEEEEviT_T0_T2_T3_T4_T5_ --------------------------
	.section	.nv.info._ZN2at6native27unrolled_elementwise_kernelIZZZNS0_28sigmoid_backward_kernel_cudaERNS_18TensorIteratorBaseEENKUlvE0_clEvENKUlvE0_clEvEUlffE_St5arrayIPcLm3EELi4E23TrivialOffsetCalculatorILi2EjESA_ILi1EjENS0_6memory12LoadWithCastILi2EEENSD_13StoreWithCastILi1EEEEEviT_T0_T2_T3_T4_T5_,"",@"SHT_CUDA_INFO"
	.sectionflags	@""
	.align	4


	//----- nvinfo : EIATTR_CUDA_API_VERSION
	.align		4
        /*0000*/ 	.byte	0x04, 0x37
        /*0002*/ 	.short	(.L_2807 - .L_2806)
.L_2806:
        /*0004*/ 	.word	0x00000082


	//----- nvinfo : EIATTR_KPARAM_INFO
	.align		4
.L_2807:
        /*0008*/ 	.byte	0x04, 0x17
        /*000a*/ 	.short	(.L_2809 - .L_2808)
.L_2808:
        /*000c*/ 	.word	0x00000000
        /*0010*/ 	.short	0x0006
        /*0012*/ 	.short	0x0030
        /*0014*/ 	.byte	0x00, 0xf0, 0x21, 0x00


	//----- nvinfo : EIATTR_KPARAM_INFO
	.align		4
.L_2809:
        /*0018*/ 	.byte	0x04, 0x17
        /*001a*/ 	.short	(.L_2811 - .L_2810)
.L_2810:
        /*001c*/ 	.word	0x00000000
        /*0020*/ 	.short	0x0005
        /*0022*/ 	.short	0x0024
        /*0024*/ 	.byte	0x00, 0xf0, 0x31, 0x00


	//----- nvinfo : EIATTR_KPARAM_INFO
	.align		4
.L_2811:
        /*0028*/ 	.byte	0x04, 0x17
        /*002a*/ 	.short	(.L_2813 - .L_2812)
.L_2812:
        /*002c*/ 	.word	0x00000000
        /*0030*/ 	.short	0x0004
        /*0032*/ 	.short	0x0021
        /*0034*/ 	.byte	0x00, 0xf0, 0x05, 0x00


	//----- nvinfo : EIATTR_KPARAM_INFO
	.align		4
.L_2813:
        /*0038*/ 	.byte	0x04, 0x17
        /*003a*/ 	.short	(.L_2815 - .L_2814)
.L_2814:
        /*003c*/ 	.word	0x00000000
        /*0040*/ 	.short	0x0003
        /*0042*/ 	.short	0x0020
        /*0044*/ 	.byte	0x00, 0xf0, 0x05, 0x00


	//----- nvinfo : EIATTR_KPARAM_INFO
	.align		4
.L_2815:
        /*0048*/ 	.byte	0x04, 0x17
        /*004a*/ 	.short	(.L_2817 - .L_2816)
.L_2816:
        /*004c*/ 	.word	0x00000000
        /*0050*/ 	.short	0x0002
        /*0052*/ 	.short	0x0008
        /*0054*/ 	.byte	0x00, 0xf0, 0x61, 0x00


	//----- nvinfo : EIATTR_KPARAM_INFO
	.align		4
.L_2817:
        /*0058*/ 	.byte	0x04, 0x17
        /*005a*/ 	.short	(.L_2819 - .L_2818)
.L_2818:
        /*005c*/ 	.word	0x00000000
        /*0060*/ 	.short	0x0001
        /*0062*/ 	.short	0x0004
        /*0064*/ 	.byte	0x00, 0xf0, 0x05, 0x00


	//----- nvinfo : EIATTR_KPARAM_INFO
	.align		4
.L_2819:
        /*0068*/ 	.byte	0x04, 0x17
        /*006a*/ 	.short	(.L_2821 - .L_2820)
.L_2820:
        /*006c*/ 	.word	0x00000000
        /*0070*/ 	.short	0x0000
        /*0072*/ 	.short	0x0000
        /*0074*/ 	.byte	0x00, 0xf0, 0x11, 0x00


	//----- nvinfo : EIATTR_SPARSE_MMA_MASK
	.align		4
.L_2821:
        /*0078*/ 	.byte	0x03, 0x50
        /*007a*/ 	.short	0x0000


	//----- nvinfo : EIATTR_MAXREG_COUNT
	.align		4
        /*007c*/ 	.byte	0x03, 0x1b
        /*007e*/ 	.short	0x00ff


	//----- nvinfo : EIATTR_EXTERNS
	.align		4
        /*0080*/ 	.byte	0x04, 0x0f
        /*0082*/ 	.short	(.L_2823 - .L_2822)


	//   ....[0]....
	.align		4
.L_2822:
        /*0084*/ 	.word	index@(__assertfail)


	//----- nvinfo : EIATTR_MERCURY_ISA_VERSION
	.align		4
.L_2823:
        /*0088*/ 	.byte	0x03, 0x5f
        /*008a*/ 	.short	0x0101


	//----- nvinfo : EIATTR_SYSCALL_OFFSETS
	.align		4
        /*008c*/ 	.byte	0x04, 0x46
        /*008e*/ 	.short	(.L_2825 - .L_2824)


	//   ....[0]....
.L_2824:
        /*0090*/ 	.word	0x00000e90


	//   ....[1]....
        /*0094*/ 	.word	0x00001cc0


	//   ....[2]....
        /*0098*/ 	.word	0x00002b70


	//   ....[3]....
        /*009c*/ 	.word	0x000039a0


	//   ....[4]....
        /*00a0*/ 	.word	0x00004860


	//   ....[5]....
        /*00a4*/ 	.word	0x000056a0


	//   ....[6]....
        /*00a8*/ 	.word	0x00006540


	//   ....[7]....
        /*00ac*/ 	.word	0x00007350


	//   ....[8]....
        /*00b0*/ 	.word	0x00008310


	//   ....[9]....
        /*00b4*/ 	.word	0x000091e0


	//   ....[10]....
        /*00b8*/ 	.word	0x0000a0a0


	//   ....[11]....
        /*00bc*/ 	.word	0x0000af60


	//----- nvinfo : EIATTR_EXIT_INSTR_OFFSETS
	.align		4
.L_2825:
        /*00c0*/ 	.byte	0x04, 0x1c
        /*00c2*/ 	.short	(.L_2827 - .L_2826)


	//   ....[0]....
.L_2826:
        /*00c4*/ 	.word	0x0000a140


	//   ....[1]....
        /*00c8*/ 	.word	0x0000a280


	//   ....[2]....
        /*00cc*/ 	.word	0x0000a2c0


	//   ....[3]....
        /*00d0*/ 	.word	0x0000a350


	//   ....[4]....
        /*00d4*/ 	.word	0x0000a380


	//   ....[5]....
        /*00d8*/ 	.word	0x0000a3b0


	//   ....[6]....
        /*00dc*/ 	.word	0x0000a430


	//   ....[7]....
        /*00e0*/ 	.word	0x0000a460


	//   ....[8]....
        /*00e4*/ 	.word	0x0000a4f0


	//   ....[9]....
        /*00e8*/ 	.word	0x0000a530


	//   ....[10]....
        /*00ec*/ 	.word	0x0000a570


	//   ....[11]....
        /*00f0*/ 	.word	0x0000a630


	//   ....[12]....
        /*00f4*/ 	.word	0x0000a680


	//   ....[13]....
        /*00f8*/ 	.word	0x0000a800


	//   ....[14]....
        /*00fc*/ 	.word	0x0000a950


	//   ....[15]....
        /*0100*/ 	.word	0x0000a980


	//   ....[16]....
        /*0104*/ 	.word	0x0000aa30


	//   ....[17]....
        /*0108*/ 	.word	0x0000aba0


	//   ....[18]....
        /*010c*/ 	.word	0x0000ad10


	//   ....[19]....
        /*0110*/ 	.word	0x0000ae60


	//   ....[20]....
        /*0114*/ 	.word	0x0000af70


	//   ....[21]....
        /*0118*/ 	.word	0x0000afa0


	//   ....[22]....
        /*011c*/ 	.word	0x0000afd0


	//----- nvinfo : EIATTR_MAX_THREADS
	.align		4
.L_2827:
        /*0120*/ 	.byte	0x04, 0x05
        /*0122*/ 	.short	(.L_2829 - .L_2828)
.L_2828:
        /*0124*/ 	.word	0x00000080
        /*0128*/ 	.word	0x00000001
        /*012c*/ 	.word	0x00000001


	//----- nvinfo : EIATTR_CRS_STACK_SIZE
	.align		4
.L_2829:
        /*0130*/ 	.byte	0x04, 0x1e
        /*0132*/ 	.short	(.L_2831 - .L_2830)
.L_2830:
        /*0134*/ 	.word	0x00000000


	//----- nvinfo : EIATTR_CBANK_PARAM_SIZE
	.align		4
.L_2831:
        /*0138*/ 	.byte	0x03, 0x19
        /*013a*/ 	.short	0x0038


	//----- nvinfo : EIATTR_PARAM_CBANK
	.align		4
        /*013c*/ 	.byte	0x04, 0x0a
        /*013e*/ 	.short	(.L_2833 - .L_2832)
	.align		4
.L_2832:
        /*0140*/ 	.word	index@(.nv.constant0._ZN2at6native27unrolled_elementwise_kernelIZZZNS0_28sigmoid_backward_kernel_cudaERNS_18TensorIteratorBaseEENKUlvE0_clEvENKUlvE0_clEvEUlffE_St5arrayIPcLm3EELi4E23TrivialOffsetCalculatorILi2EjESA_ILi1EjENS0_6memory12LoadWithCastILi2EEENSD_13StoreWithCastILi1EEEEEviT_T0_T2_T3_T4_T5_)
        /*0144*/ 	.short	0x0210
        /*0146*/ 	.short	0x0038


	//----- nvinfo : EIATTR_SW_WAR
	.align		4
.L_2833:
        /*0148*/ 	.byte	0x04, 0x36
        /*014a*/ 	.short	(.L_2835 - .L_2834)
.L_2834:
        /*014c*/ 	.word	0x00000008
.L_2835:


//--------------------- .nv.info._ZN2at6native18elementwise_kernelILi128ELi2EZNS0_22gpu_kernel_impl_nocastIZZZNS0_28sigmoid_backward_kernel_cudaERNS_18TensorIteratorBaseEENKUlvE0_clEvENKUlvE0_clEvEUlffE_EEvS4_RKT_EUliE_EEviT1_ --------------------------
	.section	.nv.info._ZN2at6native18elementwise_kernelILi128ELi2EZNS0_22gpu_kernel_impl_nocastIZZZNS0_28sigmoid_backward_kernel_cudaERNS_18TensorIteratorBaseEENKUlvE0_clEvENKUlvE0_clEvEUlffE_EEvS4_RKT_EUliE_EEviT1_,"",@"SHT_CUDA_INFO"
	.sectionflags	@""
	.align	4


	//----- nvinfo : EIATTR_CUDA_API_VERSION
	.align		4
        /*0000*/ 	.byte	0x04, 0x37
        /*0002*/ 	.short	(.L_2837 - .L_2836)
.L_2836:
        /*0004*/ 	.word	0x00000082


	//----- nvinfo : EIATTR_KPARAM_INFO
	.align		4
.L_2837:
        /*0008*/ 	.byte	0x04, 0x17
        /*000a*/ 	.short	(.L_2839 - .L_2838)
.L_2838:
        /*000c*/ 	.word	0x00000000
        /*0010*/ 	.short	0x0001
        /*0012*/ 	.short	0x0008
        /*0014*/ 	.byte	0x00, 0xf0, 0x21, 0x0a


	//----- nvinfo : EIATTR_KPARAM_INFO
	.align		4
.L_2839:
        /*0018*/ 	.byte	0x04, 0x17
        /*001a*/ 	.short	(.L_2841 - .L_2840)
.L_2840:
        /*001c*/ 	.word	0x00000000
        /*0020*/ 	.short	0x0000
        /*0022*/ 	.short	0x0000
        /*0024*/ 	.byte	0x00, 0xf0, 0x11, 0x00


	//----- nvinfo : EIATTR_SPARSE_MMA_MASK
	.align		4
.L_2841:
        /*0028*/ 	.byte	0x03, 0x50
        /*002a*/ 	.short	0x0000


	//----- nvinfo : EIATTR_MAXREG_COUNT
	.align		4
        /*002c*/ 	.byte	0x03, 0x1b
        /*002e*/ 	.short	0x0080


	//----- nvinfo : EIATTR_MERCURY_ISA_VERSION
	.align		4
        /*0030*/ 	.byte	0x03, 0x5f
        /*0032*/ 	.short	0x0101


	//----- nvinfo : EIATTR_EXIT_INSTR_OFFSETS
	.align		4
        /*0034*/ 	.byte	0x04, 0x1c
        /*0036*/ 	.short	(.L_2843 - .L_2842)


	//   ....[0]....
.L_2842:
        /*0038*/ 	.word	0x000017d0


	//   ....[1]....
        /*003c*/ 	.word	0x00002ee0


	//----- nvinfo : EIATTR_MAX_THREADS
	.align		4
.L_2843:
        /*0040*/ 	.byte	0x04, 0x05
        /*0042*/ 	.short	(.L_2845 - .L_2844)
.L_2844:
        /*0044*/ 	.word	0x00000080
        /*0048*/ 	.word	0x00000001
        /*004c*/ 	.word	0x00000001


	//----- nvinfo : EIATTR_CRS_STACK_SIZE
	.align		4
.L_2845:
        /*0050*/ 	.byte	0x04, 0x1e
        /*0052*/ 	.short	(.L_2847 - .L_2846)
.L_2846:
        /*0054*/ 	.word	0x00000000


	//----- nvinfo : EIATTR_CBANK_PARAM_SIZE
	.align		4
.L_2847:
        /*0058*/ 	.byte	0x03, 0x19
        /*005a*/ 	.short	0x0290


	//----- nvinfo : EIATTR_PARAM_CBANK
	.align		4
        /*005c*/ 	.byte	0x04, 0x0a
        /*005e*/ 	.short	(.L_2849 - .L_2848)
	.align		4
.L_2848:
        /*0060*/ 	.word	index@(.nv.constant0._ZN2at6native18elementwise_kernelILi128ELi2EZNS0_22gpu_kernel_impl_nocastIZZZNS0_28sigmoid_backward_kernel_cudaERNS_18TensorIteratorBaseEENKUlvE0_clEvENKUlvE0_clEvEUlffE_EEvS4_RKT_EUliE_EEviT1_)
        /*0064*/ 	.short	0x0210
        /*0066*/ 	.short	0x0290


	//----- nvinfo : EIATTR_SW_WAR
	.align		4
.L_2849:
        /*0068*/ 	.byte	0x04, 0x36
        /*006a*/ 	.short	(.L_2851 - .L_2850)
.L_2850:
        /*006c*/ 	.word	0x00000008
.L_2851:


//--------------------- .nv.info._ZN2at6native27unrolled_elementwise_kernelIZZZNS0_28sigmoid_backward_kernel_cudaERNS_18TensorIteratorBaseEENKUlvE0_clEvENKUlvE0_clEvEUlffE_St5arrayIPcLm3EELi4E23TrivialOffsetCalculatorILi2EjESA_ILi1EjENS0_6memory15LoadWithoutCastENSD_16StoreWithoutCastEEEviT_T0_T2_T3_T4_T5_ --------------------------
	.section	.nv.info._ZN2at6native27unrolled_elementwise_kernelIZZZNS0_28sigmoid_backward_kernel_cudaERNS_18TensorIteratorBaseEENKUlvE0_clEvENKUlvE0_clEvEUlffE_St5arrayIPcLm3EELi4E23TrivialOffsetCalculatorILi2EjESA_ILi1EjENS0_6memory15LoadWithoutCastENSD_16StoreWithoutCastEEEviT_T0_T2_T3_T4_T5_,"",@"SHT_CUDA_INFO"
	.sectionflags	@""
	.align	4


	//----- nvinfo : EIATTR_CUDA_API_VERSION
	.align		4
        /*0000*/ 	.byte	0x04, 0x37
        /*0002*/ 	.short	(.L_2853 - .L_2852)
.L_2852:
        /*0004*/ 	.word	0x00000082


	//----- nvinfo : EIATTR_KPARAM_INFO
	.align		4
.L_2853:
        /*0008*/ 	.byte	0x04, 0x17
        /*000a*/ 	.short	(.L_2855 - .L_2854)
.L_2854:
        /*000c*/ 	.word	0x00000000
        /*0010*/ 	.short	0x0006
        /*0012*/ 	.short	0x0023
        /*0014*/ 	.byte	0x00, 0xf0, 0x05, 0x00


	//----- nvinfo : EIATTR_KPARAM_INFO
	.align		4
.L_2855:
        /*0018*/ 	.byte	0x04, 0x17
        /*001a*/ 	.short	(.L_2857 - .L_2856)
.L_2856:
        /*001c*/ 	.word	0x00000000
        /*0020*/ 	.short	0x0005
        /*0022*/ 	.short	0x0022
        /*0024*/ 	.byte	0x00, 0xf0, 0x05, 0x00


	//----- nvinfo : EIATTR_KPARAM_INFO
	.align		4
.L_2857:
        /*0028*/ 	.byte	0x04, 0x17
        /*002a*/ 	.short	(.L_2859 - .L_2858)
.L_2858:
        /*002c*/ 	.word	0x00000000
        /*0030*/ 	.short	0x0004
        /*0032*/ 	.short	0x0021
        /*0034*/ 	.byte	0x00, 0xf0, 0x05, 0x00


	//----- nvinfo : EIATTR_KPARAM_INFO
	.align		4
.L_2859:
        /*0038*/ 	.byte	0x04, 0x17
        /*003a*/ 	.short	(.L_2861 - .L_2860)
.L_2860:
        /*003c*/ 	.word	0x00000000
        /*0040*/ 	.short	0x0003
        /*0042*/ 	.short	0x0020
        /*0044*/ 	.byte	0x00, 0xf0, 0x05, 0x00


	//----- nvinfo : EIATTR_KPARAM_INFO
	.align		4
.L_2861:
        /*0048*/ 	.byte	0x04, 0x17
        /*004a*/ 	.short	(.L_2863 - .L_2862)
.L_2862:
        /*004c*/ 	.word	0x00000000
        /*0050*/ 	.short	0x0002
        /*0052*/ 	.short	0x0008
        /*0054*/ 	.byte	0x00, 0xf0, 0x61, 0x00


	//----- nvinfo : EIATTR_KPARAM_INFO
	.align		4
.L_2863:
        /*0058*/ 	.byte	0x04, 0x17
        /*005a*/ 	.short	(.L_2865 - .L_2864)
.L_2864:
        /*005c*/ 	.word	0x00000000
        /*0060*/ 	.short	0x0001
        /*0062*/ 	.short	0x0004
        /*0064*/ 	.byte	0x00, 0xf0, 0x05, 0x00


	//----- nvinfo : EIATTR_KPARAM_INFO
	.align		4
.L_2865:
        /*0068*/ 	.byte	0x04, 0x17
        /*006a*/ 	.short	(.L_2867 - .L_2866)
.L_2866:
        /*006c*/ 	.word	0x00000000
        /*0070*/ 	.short	0x0000
        /*0072*/ 	.short	0x0000
        /*0074*/ 	.byte	0x00, 0xf0, 0x11, 0x00


	//----- nvinfo : EIATTR_SPARSE_MMA_MASK
	.align		4
.L_2867:
        /*0078*/ 	.byte	0x03, 0x50
        /*007a*/ 	.short	0x0000


	//----- nvinfo : EIATTR_MAXREG_COUNT
	.align		4
        /*007c*/ 	.byte	0x03, 0x1b
        /*007e*/ 	.short	0x00ff


	//----- nvinfo : EIATTR_MERCURY_ISA_VERSION
	.align		4
        /*0080*/ 	.byte	0x03, 0x5f
        /*0082*/ 	.short	0x0101


	//----- nvinfo : EIATTR_EXIT_INSTR_OFFSETS
	.align		4
        /*0084*/ 	.byte	0x04, 0x1c
        /*0086*/ 	.short	(.L_2869 - .L_2868)


	//   ....[0]....
.L_2868:
        /*0088*/ 	.word	0x000004e0


	//   ....[1]....
        /*008c*/ 	.word	0x00000560


	//----- nvinfo : EIATTR_MAX_THREADS
	.align		4
.L_2869:
        /*0090*/ 	.byte	0x04, 0x05
        /*0092*/ 	.short	(.L_2871 - .L_2870)
.L_2870:
        /*0094*/ 	.word	0x00000080
        /*0098*/ 	.word	0x00000001
        /*009c*/ 	.word	0x00000001


	//----- nvinfo : EIATTR_CRS_STACK_SIZE
	.align		4
.L_2871:
        /*00a0*/ 	.byte	0x04, 0x1e
        /*00a2*/ 	.short	(.L_2873 - .L_2872)
.L_2872:
        /*00a4*/ 	.word	0x00000000


	//----- nvinfo : EIATTR_CBANK_PARAM_SIZE
	.align		4
.L_2873:
        /*00a8*/ 	.byte	0x03, 0x19
        /*00aa*/ 	.short	0x0024


	//----- nvinfo : EIATTR_PARAM_CBANK
	.align		4
        /*00ac*/ 	.byte	0x04, 0x0a
        /*00ae*/ 	.short	(.L_2875 - .L_2874)
	.align		4
.L_2874:
        /*00b0*/ 	.word	index@(.nv.constant0._ZN2at6native27unrolled_elementwise_kernelIZZZNS0_28sigmoid_backward_kernel_cudaERNS_18TensorIteratorBaseEENKUlvE0_clEvENKUlvE0_clEvEUlffE_St5arrayIPcLm3EELi4E23TrivialOffsetCalculatorILi2EjESA_ILi1EjENS0_6memory15LoadWithoutCastENSD_16StoreWithoutCastEEEviT_T0_T2_T3_T4_T5_)
        /*00b4*/ 	.short	0x0210
        /*00b6*/ 	.short	0x0024


	//----- nvinfo : EIATTR_SW_WAR
	.align		4
.L_2875:
        /*00b8*/ 	.byte	0x04, 0x36
        /*00ba*/ 	.short	(.L_2877 - .L_2876)
.L_2876:
        /*00bc*/ 	.word	0x00000008
.L_2877:


//--------------------- .nv.info._ZN2at6native29vectorized_elementwise_kernelILi2EZZZNS0_28sigmoid_backward_kernel_cudaERNS_18TensorIteratorBaseEENKUlvE0_clEvENKUlvE0_clEvEUlffE_St5arrayIPcLm3EEEEviT0_T1_ --------------------------
	.section	.nv.info._ZN2at6native29vectorized_elementwise_kernelILi2EZZZNS0_28sigmoid_backward_kernel_cudaERNS_18TensorIteratorBaseEENKUlvE0_clEvENKUlvE0_clEvEUlffE_St5arrayIPcLm3EEEEviT0_T1_,"",@"SHT_CUDA_INFO"
	.sectionflags	@""
	.align	4


	//----- nvinfo : EIATTR_CUDA_API_VERSION
	.align		4
        /*0000*/ 	.byte	0x04, 0x37
        /*0002*/ 	.short	(.L_2879 - .L_2878)
.L_2878:
        /*0004*/ 	.word	0x00000082


	//----- nvinfo : EIATTR_KPARAM_INFO
	.align		4
.L_2879:
        /*0008*/ 	.byte	0x04, 0x17
        /*000a*/ 	.short	(.L_2881 - .L_2880)
.L_2880:
        /*000c*/ 	.word	0x00000000
        /*0010*/ 	.short	0x0002
        /*0012*/ 	.short	0x0008
        /*0014*/ 	.byte	0x00, 0xf0, 0x61, 0x00


	//----- nvinfo : EIATTR_KPARAM_INFO
	.align		4
.L_2881:
        /*0018*/ 	.byte	0x04, 0x17
        /*001a*/ 	.short	(.L_2883 - .L_2882)
.L_2882:
        /*001c*/ 	.word	0x00000000
        /*0020*/ 	.short	0x0001
        /*0022*/ 	.short	0x0004
        /*0024*/ 	.byte	0x00, 0xf0, 0x05, 0x00


	//----- nvinfo : EIATTR_KPARAM_INFO
	.align		4
.L_2883:
        /*0028*/ 	.byte	0x04, 0x17
        /*002a*/ 	.short	(.L_2885 - .L_2884)
.L_2884:
        /*002c*/ 	.word	0x00000000
        /*0030*/ 	.short	0x0000
        /*0032*/ 	.short	0x0000
        /*0034*/ 	.byte	0x00, 0xf0, 0x11, 0x00


	//----- nvinfo : EIATTR_SPARSE_MMA_MASK
	.align		4
.L_2885:
        /*0038*/ 	.byte	0x03, 0x50
        /*003a*/ 	.short	0x0000


	//----- nvinfo : EIATTR_MAXREG_COUNT
	.align		4
        /*003c*/ 	.byte	0x03, 0x1b
        /*003e*/ 	.short	0x00ff


	//----- nvinfo : EIATTR_MERCURY_ISA_VERSION
	.align		4
        /*0040*/ 	.byte	0x03, 0x5f
        /*0042*/ 	.short	0x0101


	//----- nvinfo : EIATTR_EXIT_INSTR_OFFSETS
	.align		4
        /*0044*/ 	.byte	0x04, 0x1c
        /*0046*/ 	.short	(.L_2887 - .L_2886)


	//   ....[0]....
.L_2886:
        /*0048*/ 	.word	0x00000360


	//   ....[1]....
        /*004c*/ 	.word	0x00000db0


	//   ....[2]....
        /*0050*/ 	.word	0x00000e00


	//----- nvinfo : EIATTR_MAX_THREADS
	.align		4
.L_2887:
        /*0054*/ 	.byte	0x04, 0x05
        /*0056*/ 	.short	(.L_2889 - .L_2888)
.L_2888:
        /*0058*/ 	.word	0x00000080
        /*005c*/ 	.word	0x00000001
        /*0060*/ 	.word	0x00000001


	//----- nvinfo : EIATTR_CRS_STACK_SIZE
	.align		4
.L_2889:
        /*0064*/ 	.byte	0x04, 0x1e
        /*0066*/ 	.short	(.L_2891 - .L_2890)
.L_2890:
        /*0068*/ 	.word	0x00000000


	//----- nvinfo : EIATTR_CBANK_PARAM_SIZE
	.align		4
.L_2891:
        /*006c*/ 	.byte	0x03, 0x19
        /*006e*/ 	.short	0x0020


	//----- nvinfo : EIATTR_PARAM_CBANK
	.align		4
        /*0070*/ 	.byte	0x04, 0x0a
        /*0072*/ 	.short	(.L_2893 - .L_2892)
	.align		4
.L_2892:
        /*0074*/ 	.word	index@(.nv.constant0._ZN2at6native29vectorized_elementwise_kernelILi2EZZZNS0_28sigmoid_backward_kernel_cudaERNS_18TensorIteratorBaseEENKUlvE0_clEvENKUlvE0_clEvEUlffE_St5arrayIPcLm3EEEEviT0_T1_)
        /*0078*/ 	.short	0x0210
        /*007a*/ 	.short	0x0020


	//----- nvinfo : EIATTR_SW_WAR
	.align		4
.L_2893:
        /*007c*/ 	.byte	0x04, 0x36
        /*007e*/ 	.short	(.L_2895 - .L_2894)
.L_2894:
        /*0080*/ 	.word	0x00000008
.L_2895:


//--------------------- .nv.info._ZN2at6native29vectorized_elementwise_kernelILi4EZZZNS0_28sigmoid_backward_kernel_cudaERNS_18TensorIteratorBaseEENKUlvE0_clEvENKUlvE0_clEvEUlffE_St5arrayIPcLm3EEEEviT0_T1_ --------------------------
	.section	.nv.info._ZN2at6native29vectorized_elementwise_kernelILi4EZZZNS0_28sigmoid_backward_kernel_cudaERNS_18TensorIteratorBaseEENKUlvE0_clEvENKUlvE0_clEvEUlffE_St5arrayIPcLm3EEEEviT0_T1_,"",@"SHT_CUDA_INFO"
	.sectionflags	@""
	.align	4


	//----- nvinfo : EIATTR_CUDA_API_VERSION
	.align		4
        /*0000*/ 	.byte	0x04, 0x37
        /*0002*/ 	.short	(.L_2897 - .L_2896)
.L_2896:
        /*0004*/ 	.word	0x00000082


	//----- nvinfo : EIATTR_KPARAM_INFO
	.align		4
.L_2897:
        /*0008*/ 	.byte	0x04, 0x17
        /*000a*/ 	.short	(.L_2899 - .L_2898)
.L_2898:
        /*000c*/ 	.word	0x00000000
        /*0010*/ 	.short	0x0002
        /*0012*/ 	.short	0x0008
        /*0014*/ 	.byte	0x00, 0xf0, 0x61, 0x00


	//----- nvinfo : EIATTR_KPARAM_INFO
	.align		4
.L_2899:
        /*0018*/ 	.byte	0x04, 0x17
        /*001a*/ 	.short	(.L_2901 - .L_2900)
.L_2900:
        /*001c*/ 	.word	0x00000000
        /*0020*/ 	.short	0x0001
        /*0022*/ 	.short	0x0004
        /*0024*/ 	.byte	0x00, 0xf0, 0x05, 0x00


	//----- nvinfo : EIATTR_KPARAM_INFO
	.align		4
.L_2901:
        /*0028*/ 	.byte	0x04, 0x17
        /*002a*/ 	.short	(.L_2903 - .L_2902)
.L_2902:
        /*002c*/ 	.word	0x00000000
        /*0030*/ 	.short	0x0000
        /*0032*/ 	.short	0x0000
        /*0034*/ 	.byte	0x00, 0xf0, 0x11, 0x00


	//----- nvinfo : EIATTR_SPARSE_MMA_MASK
	.align		4
.L_2903:
        /*0038*/ 	.byte	0x03, 0x50
        /*003a*/ 	.short	0x0000


	//----- nvinfo : EIATTR_MAXREG_COUNT
	.align		4
        /*003c*/ 	.byte	0x03, 0x1b
        /*003e*/ 	.short	0x00ff


	//----- nvinfo : EIATTR_MERCURY_ISA_VERSION
	.align		4
        /*0040*/ 	.byte	0x03, 0x5f
        /*0042*/ 	.short	0x0101


	//----- nvinfo : EIATTR_EXIT_INSTR_OFFSETS
	.align		4
        /*0044*/ 	.byte	0x04, 0x1c
        /*0046*/ 	.short	(.L_2905 - .L_2904)


	//   ....[0]....
.L_2904:
        /*0048*/ 	.word	0x00000300


	//   ....[1]....
        /*004c*/ 	.word	0x00000d50


	//   ....[2]....
        /*0050*/ 	.word	0x00000da0


	//----- nvinfo : EIATTR_MAX_THREADS
	.align		4
.L_2905:
        /*0054*/ 	.byte	0x04, 0x05
        /*0056*/ 	.short	(.L_2907 - .L_2906)
.L_2906:
        /*0058*/ 	.word	0x00000080
        /*005c*/ 	.word	0x00000001
        /*0060*/ 	.word	0x00000001


	//----- nvinfo : EIATTR_CRS_STACK_SIZE
	.align		4
.L_2907:
        /*0064*/ 	.byte	0x04, 0x1e
        /*0066*/ 	.short	(.L_2909 - .L_2908)
.L_2908:
        /*0068*/ 	.word	0x00000000


	//----- nvinfo : EIATTR_CBANK_PARAM_SIZE
	.align		4
.L_2909:
        /*006c*/ 	.byte	0x03, 0x19
        /*006e*/ 	.short	0x0020


	//----- nvinfo : EIATTR_PARAM_CBANK
	.align		4
        /*0070*/ 	.byte	0x04, 0x0a
        /*0072*/ 	.short	(.L_2911 - .L_2910)
	.align		4
.L_2910:
        /*0074*/ 	.word	index@(.nv.constant0._ZN2at6native29vectorized_elementwise_kernelILi4EZZZNS0_28sigmoid_backward_kernel_cudaERNS_18TensorIteratorBaseEENKUlvE0_clEvENKUlvE0_clEvEUlffE_St5arrayIPcLm3EEEEviT0_T1_)
        /*0078*/ 	.short	0x0210
        /*007a*/ 	.short	0x0020


	//----- nvinfo : EIATTR_SW_WAR
	.align		4
.L_2911:
        /*007c*/ 	.byte	0x04, 0x36
        /*007e*/ 	.short	(.L_2913 - .L_2912)
.L_2912:
        /*0080*/ 	.word	0x00000008
.L_2913:


//--------------------- .nv.info._ZN2at6native29vectorized_elementwise_kernelILi8EZZZNS0_28sigmoid_backward_kernel_cudaERNS_18TensorIteratorBaseEENKUlvE0_clEvENKUlvE0_clEvEUlffE_St5arrayIPcLm3EEEEviT0_T1_ --------------------------
	.section	.nv.info._ZN2at6native29vectorized_elementwise_kernelILi8EZZZNS0_28sigmoid_backward_kernel_cudaERNS_18TensorIteratorBaseEENKUlvE0_clEvENKUlvE0_clEvEUlffE_St5arrayIPcLm3EEEEviT0_T1_,"",@"SHT_CUDA_INFO"
	.sectionflags	@""
	.align	4


	//----- nvinfo : EIATTR_CUDA_API_VERSION
	.align		4
        /*0000*/ 	.byte	0x04, 0x37
        /*0002*/ 	.short	(.L_2915 - .L_2914)
.L_2914:
        /*0004*/ 	.word	0x00000082


	//----- nvinfo : EIATTR_KPARAM_INFO
	.align		4
.L_2915:
        /*0008*/ 	.byte	0x04, 0x17
        /*000a*/ 	.short	(.L_2917 - .L_2916)
.L_2916:
        /*000c*/ 	.word	0x00000000
        /*0010*/ 	.short	0x0002
        /*0012*/ 	.short	0x0008
        /*0014*/ 	.byte	0x00, 0xf0, 0x61, 0x00


	//----- nvinfo : EIATTR_KPARAM_INFO
	.align		4
.L_2917:
        /*0018*/ 	.byte	0x04, 0x17
        /*001a*/ 	.short	(.L_2919 - .L_2918)
.L_2918:
        /*001c*/ 	.word	0x00000000
        /*0020*/ 	.short	0x0001
        /*0022*/ 	.short	0x0004
        /*0024*/ 	.byte	0x00, 0xf0, 0x05, 0x00


	//----- nvinfo : EIATTR_KPARAM_INFO
	.align		4
.L_2919:
        /*0028*/ 	.byte	0x04, 0x17
        /*002a*/ 	.short	(.L_2921 - .L_2920)
.L_2920:
        /*002c*/ 	.word	0x00000000
        /*0030*/ 	.short	0x0000
        /*0032*/ 	.short	0x0000
        /*0034*/ 	.byte	0x00, 0xf0, 0x11, 0x00


	//----- nvinfo : EIATTR_SPARSE_MMA_MASK
	.align		4
.L_2921:
        /*0038*/ 	.byte	0x03, 0x50
        /*003a*/ 	.short	0x0000


	//----- nvinfo : EIATTR_MAXREG_COUNT
	.align		4
        /*003c*/ 	.byte	0x03, 0x1b
        /*003e*/ 	.short	0x00ff


	//----- nvinfo : EIATTR_MERCURY_ISA_VERSION
	.align		4
        /*0040*/ 	.byte	0x03, 0x5f
        /*0042*/ 	.short	0x0101


	//----- nvinfo : EIATTR_EXIT_INSTR_OFFSETS
	.align		4
        /*0044*/ 	.byte	0x04, 0x1c
        /*0046*/ 	.short	(.L_2923 - .L_2922)


	//   ....[0]....
.L_2922:
        /*0048*/ 	.word	0x00000300


	//   ....[1]....
        /*004c*/ 	.word	0x00000d50


	//   ....[2]....
        /*0050*/ 	.word	0x00000da0


	//----- nvinfo : EIATTR_MAX_THREADS
	.align		4
.L_2923:
        /*0054*/ 	.byte	0x04, 0x05
        /*0056*/ 	.short	(.L_2925 - .L_2924)
.L_2924:
        /*0058*/ 	.word	0x00000080
        /*005c*/ 	.word	0x00000001
        /*0060*/ 	.word	0x00000001


	//----- nvinfo : EIATTR_CRS_STACK_SIZE
	.align		4
.L_2925:
        /*0064*/ 	.byte	0x04, 0x1e
        /*0066*/ 	.short	(.L_2927 - .L_2926)
.L_2926:
        /*0068*/ 	.word	0x00000000


	//----- nvinfo : EIATTR_CBANK_PARAM_SIZE
	.align		4
.L_2927:
        /*006c*/ 	.byte	0x03, 0x19
        /*006e*/ 	.short	0x0020


	//----- nvinfo : EIATTR_PARAM_CBANK
	.align		4
        /*0070*/ 	.byte	0x04, 0x0a
        /*0072*/ 	.short	(.L_2929 - .L_2928)
	.align		4
.L_2928:
        /*0074*/ 	.word	index@(.nv.constant0._ZN2at6native29vectorized_elementwise_kernelILi8EZZZNS0_28sigmoid_backward_kernel_cudaERNS_18TensorIteratorBaseEENKUlvE0_clEvENKUlvE0_clEvEUlffE_St5arrayIPcLm3EEEEviT0_T1_)
        /*0078*/ 	.short	0x0210
        /*007a*/ 	.short	0x0020


	//----- nvinfo : EIATTR_SW_WAR
	.align		4
.L_2929:
        /*007c*/ 	.byte	0x04, 0x36
        /*007e*/ 	.short	(.L_2931 - .L_2930)
.L_2930:
        /*0080*/ 	.word	0x00000008
.L_2931:


//--------------------- .nv.info._ZN2at6native18elementwise_kernelILi128ELi4EZNS0_15gpu_kernel_implIZZZNS0_28sigmoid_backward_kernel_cudaERNS_18TensorIteratorBaseEENKUlvE0_clEvENKUlvE_clEvEUlddE_EEvS4_RKT_EUliE_EEviT1_ --------------------------
	.section	.nv.info._ZN2at6native18elementwise_kernelILi128ELi4EZNS0_15gpu_kernel_implIZZZNS0_28sigmoid_backward_kernel_cudaERNS_18TensorIteratorBaseEENKUlvE0_clEvENKUlvE_clEvEUlddE_EEvS4_RKT_EUliE_EEviT1_,"",@"SHT_CUDA_INFO"
	.sectionflags	@""
	.align	4


	//----- nvinfo : EIATTR_CUDA_API_VERSION
	.align		4
        /*0000*/ 	.byte	0x04, 0x37
        /*0002*/ 	.short	(.L_2933 - .L_2932)
.L_2932:
        /*0004*/ 	.word	0x00000082


	//----- nvinfo : EIATTR_KPARAM_INFO
	.align		4
.L_2933:
        /*0008*/ 	.byte	0x04, 0x17
        /*000a*/ 	.short	(.L_2935 - .L_2934)
.L_2934:
        /*000c*/ 	.word	0x00000000
        /*0010*/ 	.short	0x0001
        /*0012*/ 	.short	0x0008
        /*0014*/ 	.byte	0x00, 0xf0, 0x21, 0x0a


	//----- nvinfo : EIATTR_KPARAM_INFO
	.align		4
.L_2935:
        /*0018*/ 	.byte	0x04, 0x17
        /*001a*/ 	.short	(.L_2937 - .L_2936)
.L_2936:
        /*001c*/ 	.word	0x00000000
        /*0020*/ 	.short	0x0000
        /*0022*/ 	.short	0x0000
        /*0024*/ 	.byte	0x00, 0xf0, 0x11, 0x00


	//----- nvinfo : EIATTR_SPARSE_MMA_MASK
	.align		4
.L_2937:
        /*0028*/ 	.byte	0x03, 0x50
        /*002a*/ 	.short	0x0000


	//----- nvinfo : EIATTR_MAXREG_COUNT
	.align		4
        /*002c*/ 	.byte	0x03, 0x1b
        /*002e*/ 	.short	0x0080


	//----- nvinfo : EIATTR_EXTERNS
	.align		4
        /*0030*/ 	.byte	0x04, 0x0f
        /*0032*/ 	.short	(.L_2939 - .L_2938)


	//   ....[0]....
	.align		4
.L_2938:
        /*0034*/ 	.word	index@(__assertfail)


	//----- nvinfo : EIATTR_MERCURY_ISA_VERSION
	.align		4
.L_2939:
        /*0038*/ 	.byte	0x03, 0x5f
        /*003a*/ 	.short	0x0101


	//----- nvinfo : EIATTR_SYSCALL_OFFSETS
	.align		4
        /*003c*/ 	.byte	0x04, 0x46
        /*003e*/ 	.short	(.L_2941 - .L_2940)


	//   ....[0]....
.L_2940:
        /*0040*/ 	.word	0x00002590


	//   ....[1]....
        /*0044*/ 	.word	0x000034a0


	//   ....[2]....
        /*0048*/ 	.word	0x000045f0


	//   ....[3]....
        /*004c*/ 	.word	0x00006bb0


	//   ....[4]....
        /*0050*/ 	.word	0x00007ac0


	//   ....[5]....
        /*0054*/ 	.word	0x00008c10


	//   ....[6]....
        /*0058*/ 	.word	0x0000b1c0


	//   ....[7]....
        /*005c*/ 	.word	0x0000c0d0


	//   ....[8]....
        /*0060*/ 	.word	0x0000d220


	//   ....[9]....
        /*0064*/ 	.word	0x0000f7c0


	//   ....[10]....
        /*0068*/ 	.word	0x000106d0


	//   ....[11]....
        /*006c*/ 	.word	0x00011820


	//----- nvinfo : EIATTR_EXIT_INSTR_OFFSETS
	.align		4
.L_2941:
        /*0070*/ 	.byte	0x04, 0x1c
        /*0072*/ 	.short	(.L_2943 - .L_2942)


	//   ....[0]....
.L_2942:
        /*0074*/ 	.word	0x0000d2d0


	//   ....[1]....
        /*0078*/ 	.word	0x00010860


	//   ....[2]....
        /*007c*/ 	.word	0x000108a0


	//   ....[3]....
        /*0080*/ 	.word	0x00010930


	//   ....[4]....
        /*0084*/ 	.word	0x00010960


	//   ....[5]....
        /*0088*/ 	.word	0x00010990


	//   ....[6]....
        /*008c*/ 	.word	0x00010a60


	//   ....[7]....
        /*0090*/ 	.word	0x00010ae0


	//   ....[8]....
        /*0094*/ 	.word	0x00010bc0


	//   ....[9]....
        /*0098*/ 	.word	0x00010c50


	//   ....[10]....
        /*009c*/ 	.word	0x00010c70


	//   ....[11]....
        /*00a0*/ 	.word	0x00010d30


	//   ....[12]....
        /*00a4*/ 	.word	0x00010d60


	//   ....[13]....
        /*00a8*/ 	.word	0x00010f30


	//   ....[14]....
        /*00ac*/ 	.word	0x000110d0


	//   ....[15]....
        /*00b0*/ 	.word	0x00011150


	//   ....[16]....
        /*00b4*/ 	.word	0x00011200


	//   ....[17]....
        /*00b8*/ 	.word	0x000113c0


	//   ....[18]....
        /*00bc*/ 	.word	0x00011580


	//   ....[19]....
        /*00c0*/ 	.word	0x00011720


	//   ....[20]....
        /*00c4*/ 	.word	0x00011830


	//   ....[21]....
        /*00c8*/ 	.word	0x00011860


	//   ....[22]....
        /*00cc*/ 	.word	0x00011890


	//----- nvinfo : EIATTR_MAX_THREADS
	.align		4
.L_2943:
        /*00d0*/ 	.byte	0x04, 0x05
        /*00d2*/ 	.short	(.L_2945 - .L_2944)
.L_2944:
        /*00d4*/ 	.word	0x00000080
        /*00d8*/ 	.word	0x00000001
        /*00dc*/ 	.word	0x00000001


	//----- nvinfo : EIATTR_CRS_STACK_SIZE
	.align		4
.L_2945:
        /*00e0*/ 	.byte	0x04, 0x1e
        /*00e2*/ 	.short	(.L_2947 - .L_2946)
.L_2946:
        /*00e4*/ 	.word	0x00000000


	//----- nvinfo : EIATTR_CBANK_PARAM_SIZE
	.align		4
.L_2947:
        /*00e8*/ 	.byte	0x03, 0x19
        /*00ea*/ 	.short	0x0290


	//----- nvinfo : EIATTR_PARAM_CBANK
	.align		4
        /*00ec*/ 	.byte	0x04, 0x0a
        /*00ee*/ 	.short	(.L_2949 - .L_2948)
	.align		4
.L_2948:
        /*00f0*/ 	.word	index@(.nv.constant0._ZN2at6native18elementwise_kernelILi128ELi4EZNS0_15gpu_kernel_implIZZZNS0_28sigmoid_backward_kernel_cudaERNS_18TensorIteratorBaseEENKUlvE0_clEvENKUlvE_clEvEUlddE_EEvS4_RKT_EUliE_EEviT1_)
        /*00f4*/ 	.short	0x0210
        /*00f6*/ 	.short	0x0290


	//----- nvinfo : EIATTR_SW_WAR
	.align		4
.L_2949:
        /*00f8*/ 	.byte	0x04, 0x36
        /*00fa*/ 	.short	(.L_2951 - .L_2950)
.L_2950:
        /*00fc*/ 	.word	0x00000008
.L_2951:


//--------------------- .nv.info._ZN2at6native27unrolled_elementwise_kernelIZZZNS0_28sigmoid_backward_kernel_cudaERNS_18TensorIteratorBaseEENKUlvE0_clEvENKUlvE_clEvEUlddE_St5arrayIPcLm3EELi4E23TrivialOffsetCalculatorILi2EjESA_ILi1EjENS0_6memory12LoadWithCastILi2EEENSD_13StoreWithCastILi1EEEEEviT_T0_T2_T3_T4_T5_ --------------------------
	.section	.nv.info._ZN2at6native27unrolled_elementwise_kernelIZZZNS0_28sigmoid_backward_kernel_cudaERNS_18TensorIteratorBaseEENKUlvE0_clEvENKUlvE_clEvEUlddE_St5arrayIPcLm3EELi4E23TrivialOffsetCalculatorILi2EjESA_ILi1EjENS0_6memory12LoadWithCastILi2EEENSD_13StoreWithCastILi1EEEEEviT_T0_T2_T3_T4_T5_,"",@"SHT_CUDA_INFO"
	.sectionflags	@""
	.align	4


	//----- nvinfo : EIATTR_CUDA_API_VERSION
	.align		4
        /*0000*/ 	.byte	0x04, 0x37
        /*0002*/ 	.short	(.L_2953 - .L_2952)
.L_2952:
        /*0004*/ 	.word	0x00000082


	//----- nvinfo : EIATTR_KPARAM_INFO
	.align		4
.L_2953:
        /*0008*/ 	.byte	0x04, 0x17
        /*000a*/ 	.short	(.L_2955 - .L_2954)
.L_2954:
        /*000c*/ 	.word	0x00000000
        /*0010*/ 	.short	0x0006
        /*0012*/ 	.short	0x0030
        /*0014*/ 	.byte	0x00, 0xf0, 0x21, 0x00


	//----- nvinfo : EIATTR_KPARAM_INFO
	.align		4
.L_2955:
        /*0018*/ 	.byte	0x04, 0x17
        /*001a*/ 	.short	(.L_2957 - .L_2956)
.L_2956:
        /*001c*/ 	.word	0x00000000
        /*0020*/ 	.short	0x0005
        /*0022*/ 	.short	0x0024
        /*0024*/ 	.byte	0x00, 0xf0, 0x31, 0x00


	//----- nvinfo : EIATTR_KPARAM_INFO
	.align		4
.L_2957:
        /*0028*/ 	.byte	0x04, 0x17
        /*002a*/ 	.short	(.L_2959 - .L_2958)
.L_2958:
        /*002c*/ 	.word	0x00000000
        /*0030*/ 	.short	0x0004
        /*0032*/ 	.short	0x0021
        /*0034*/ 	.byte	0x00, 0xf0, 0x05, 0x00


	//----- nvinfo : EIATTR_KPARAM_INFO
	.align		4
.L_2959:
        /*0038*/ 	.byte	0x04, 0x17
        /*003a*/ 	.short	(.L_2961 - .L_2960)
.L_2960:
        /*003c*/ 	.word	0x00000000
        /*0040*/ 	.short	0x0003
        /*0042*/ 	.short	0x0020
        /*0044*/ 	.byte	0x00, 0xf0, 0x05, 0x00


	//----- nvinfo : EIATTR_KPARAM_INFO
	.align		4
.L_2961:
        /*0048*/ 	.byte	0x04, 0x17
        /*004a*/ 	.short	(.L_2963 - .L_2962)
.L_2962:
        /*004c*/ 	.word	0x00000000
        /*0050*/ 	.short	0x0002
        /*0052*/ 	.short	0x0008
        /*0054*/ 	.byte	0x00, 0xf0, 0x61, 0x00


	//----- nvinfo : EIATTR_KPARAM_INFO
	.align		4
.L_2963:
        /*0058*/ 	.byte	0x04, 0x17
        /*005a*/ 	.short	(.L_2965 - .L_2964)
.L_2964:
        /*005c*/ 	.word	0x00000000
        /*0060*/ 	.short	0x0001
        /*0062*/ 	.short	0x0004
        /*0064*/ 	.byte	0x00, 0xf0, 0x05, 0x00


	//----- nvinfo : EIATTR_KPARAM_INFO
	.align		4
.L_2965:
        /*0068*/ 	.byte	0x04, 0x17
        /*006a*/ 	.short	(.L_2967 - .L_2966)
.L_2966:
        /*006c*/ 	.word	0x00000000
        /*0070*/ 	.short	0x0000
        /*0072*/ 	.short	0x0000
        /*0074*/ 	.byte	0x00, 0xf0, 0x11, 0x00


	//----- nvinfo : EIATTR_SPARSE_MMA_MASK
	.align		4
.L_2967:
        /*0078*/ 	.byte	0x03, 0x50
        /*007a*/ 	.short	0x0000


	//----- nvinfo : EIATTR_MAXREG_COUNT
	.align		4
        /*007c*/ 	.byte	0x03, 0x1b
        /*007e*/ 	.short	0x00ff


	//----- nvinfo : EIATTR_EXTERNS
	.align		4
        /*0080*/ 	.byte	0x04, 0x0f
        /*0082*/ 	.short	(.L_2969 - .L_2968)


	//   ....[0]....
	.align		4
.L_2968:
        /*0084*/ 	.word	index@(__assertfail)


	//----- nvinfo : EIATTR_MERCURY_ISA_VERSION
	.align		4
.L_2969:
        /*0088*/ 	.byte	0x03, 0x5f
        /*008a*/ 	.short	0x0101


	//----- nvinfo : EIATTR_SYSCALL_OFFSETS
	.align		4
        /*008c*/ 	.byte	0x04, 0x46
        /*008e*/ 	.short	(.L_2971 - .L_2970)


	//   ....[0]....
.L_2970:
        /*0090*/ 	.word	0x00000fa0


	//   ....[1]....
        /*0094*/ 	.word	0x00001ec0


	//   ....[2]....
        /*0098*/ 	.word	0x00002e60


	//   ....[3]....
        /*009c*/ 	.word	0x00003d80


	//   ....[4]....
        /*00a0*/ 	.word	0x00004d30


	//   ....[5]....
        /*00a4*/ 	.word	0x00005c50


	//   ....[6]....
        /*00a8*/ 	.word	0x00006be0


	//   ....[7]....
        /*00ac*/ 	.word	0x00007b10


	//   ....[8]....
        /*00b0*/ 	.word	0x00008d90


	//   ....[9]....
        /*00b4*/ 	.word	0x00009f20


	//   ....[10]....
        /*00b8*/ 	.word	0x0000b0a0


	//   ....[11]....
        /*00bc*/ 	.word	0x0000c240


	//----- nvinfo : EIATTR_EXIT_INSTR_OFFSETS
	.align		4
.L_2971:
        /*00c0*/ 	.byte	0x04, 0x1c
        /*00c2*/ 	.short	(.L_2973 - .L_2972)


	//   ....[0]....
.L_2972:
        /*00c4*/ 	.word	0x0000b140


	//   ....[1]....
        /*00c8*/ 	.word	0x0000b280


	//   ....[2]....
        /*00cc*/ 	.word	0x0000b2c0


	//   ....[3]....
        /*00d0*/ 	.word	0x0000b350


	//   ....[4]....
        /*00d4*/ 	.word	0x0000b380


	//   ....[5]....
        /*00d8*/ 	.word	0x0000b3b0


	//   ....[6]....
        /*00dc*/ 	.word	0x0000b480


	//   ....[7]....
        /*00e0*/ 	.word	0x0000b500


	//   ....[8]....
        /*00e4*/ 	.word	0x0000b5e0


	//   ....[9]....
        /*00e8*/ 	.word	0x0000b670


	//   ....[10]....
        /*00ec*/ 	.word	0x0000b690


	//   ....[11]....
        /*00f0*/ 	.word	0x0000b750


	//   ....[12]....
        /*00f4*/ 	.word	0x0000b780


	//   ....[13]....
        /*00f8*/ 	.word	0x0000b950


	//   ....[14]....
        /*00fc*/ 	.word	0x0000baf0


	//   ....[15]....
        /*0100*/ 	.word	0x0000bb70


	//   ....[16]....
        /*0104*/ 	.word	0x0000bc20


	//   ....[17]....
        /*0108*/ 	.word	0x0000bde0


	//   ....[18]....
        /*010c*/ 	.word	0x0000bfa0


	//   ....[19]....
        /*0110*/ 	.word	0x0000c140


	//   ....[20]....
        /*0114*/ 	.word	0x0000c250


	//   ....[21]....
        /*0118*/ 	.word	0x0000c280


	//   ....[22]....
        /*011c*/ 	.word	0x0000c2b0


	//----- nvinfo : EIATTR_MAX_THREADS
	.align		4
.L_2973:
        /*0120*/ 	.byte	0x04, 0x05
        /*0122*/ 	.short	(.L_2975 - .L_2974)
.L_2974:
        /*0124*/ 	.word	0x00000080
        /*0128*/ 	.word	0x00000001
        /*012c*/ 	.word	0x00000001


	//----- nvinfo : EIATTR_CRS_STACK_SIZE
	.align		4
.L_2975:
        /*0130*/ 	.byte	0x04, 0x1e
        /*0132*/ 	.short	(.L_2977 - .L_2976)
.L_2976:
        /*0134*/ 	.word	0x00000000


	//----- nvinfo : EIATTR_CBANK_PARAM_SIZE
	.align		4
.L_2977:
        /*0138*/ 	.byte	0x03, 0x19
        /*013a*/ 	.short	0x0038


	//----- nvinfo : EIATTR_PARAM_CBANK
	.align		4
        /*013c*/ 	.byte	0x04, 0x0a
        /*013e*/ 	.short	(.L_2979 - .L_2978)
	.align		4
.L_2978:
        /*0140*/ 	.word	index@(.nv.constant0._ZN2at6native27unrolled_elementwise_kernelIZZZNS0_28sigmoid_backward_kernel_cudaERNS_18TensorIteratorBaseEENKUlvE0_clEvENKUlvE_clEvEUlddE_St5arrayIPcLm3EELi4E23TrivialOffsetCalculatorILi2EjESA_ILi1EjENS0_6memory12LoadWithCastILi2EEENSD_13StoreWithCastILi1EEEEEviT_T0_T2_T3_T4_T5_)
        /*0144*/ 	.short	0x0210
        /*0146*/ 	.short	0x0038


	//----- nvinfo : EIATTR_SW_WAR
	.align		4
.L_2979:
        /*0148*/ 	.byte	0x04, 0x36
        /*014a*/ 	.short	(.L_2981 - .L_2980)
.L_2980:
        /*014c*/ 	.word	0x00000008
.L_2981:


//--------------------- .nv.info._ZN2at6native18elementwise_kernelILi128ELi2EZNS0_22gpu_kernel_impl_nocastIZZZNS0_28sigmoid_backward_kernel_cudaERNS_18TensorIteratorBaseEENKUlvE0_clEvENKUlvE_clEvEUlddE_EEvS4_RKT_EUliE_EEviT1_ --------------------------
	.section	.nv.info._ZN2at6native18elementwise_kernelILi128ELi2EZNS0_22gpu_kernel_impl_nocastIZZZNS0_28sigmoid_backward_kernel_cudaERNS_18TensorIteratorBaseEENKUlvE0_clEvENKUlvE_clEvEUlddE_EEvS4_RKT_EUliE_EEviT1_,"",@"SHT_CUDA_INFO"
	.sectionflags	@""
	.align	4


	//----- nvinfo : EIATTR_CUDA_API_VERSION
	.align		4
        /*0000*/ 	.byte	0x04, 0x37
        /*0002*/ 	.short	(.L_2983 - .L_2982)
.L_2982:
        /*0004*/ 	.word	0x00000082


	//----- nvinfo : EIATTR_KPARAM_INFO
	.align		4
.L_2983:
        /*0008*/ 	.byte	0x04, 0x17
        /*000a*/ 	.short	(.L_2985 - .L_2984)
.L_2984:
        /*000c*/ 	.word	0x00000000
        /*0010*/ 	.short	0x0001
        /*0012*/ 	.short	0x0008
        /*0014*/ 	.byte	0x00, 0xf0, 0x21, 0x0a


	//----- nvinfo : EIATTR_KPARAM_INFO
	.align		4
.L_2985:
        /*0018*/ 	.byte	0x04, 0x17
        /*001a*/ 	.short	(.L_2987 - .L_2986)
.L_2986:
        /*001c*/ 	.word	0x00000000
        /*0020*/ 	.short	0x0000
        /*0022*/ 	.short	0x0000
        /*0024*/ 	.byte	0x00, 0xf0, 0x11, 0x00


	//----- nvinfo : EIATTR_SPARSE_MMA_MASK
	.align		4
.L_2987:
        /*0028*/ 	.byte	0x03, 0x50
        /*002a*/ 	.short	0x0000


	//----- nvinfo : EIATTR_MAXREG_COUNT
	.align		4
        /*002c*/ 	.byte	0x03, 0x1b
        /*002e*/ 	.short	0x0080


	//----- nvinfo : EIATTR_MERCURY_ISA_VERSION
	.align		4
        /*0030*/ 	.byte	0x03, 0x5f
        /*0032*/ 	.short	0x0101


	//----- nvinfo : EIATTR_EXIT_INSTR_OFFSETS
	.align		4
        /*0034*/ 	.byte	0x04, 0x1c
        /*0036*/ 	.short	(.L_2989 - .L_2988)


	//   ....[0]....
.L_2988:
        /*0038*/ 	.word	0x000017d0


	//   ....[1]....
        /*003c*/ 	.word	0x00002ee0


	//----- nvinfo : EIATTR_MAX_THREADS
	.align		4
.L_2989:
        /*0040*/ 	.byte	0x04, 0x05
        /*0042*/ 	.short	(.L_2991 - .L_2990)
.L_2990:
        /*0044*/ 	.word	0x00000080
        /*0048*/ 	.word	0x00000001
        /*004c*/ 	.word	0x00000001


	//----- nvinfo : EIATTR_CRS_STACK_SIZE
	.align		4
.L_2991:
        /*0050*/ 	.byte	0x04, 0x1e
        /*0052*/ 	.short	(.L_2993 - .L_2992)
.L_2992:
        /*0054*/ 	.word	0x00000000


	//----- nvinfo : EIATTR_CBANK_PARAM_SIZE
	.align		4
.L_2993:
        /*0058*/ 	.byte	0x03, 0x19
        /*005a*/ 	.short	0x0290


	//----- nvinfo : EIATTR_PARAM_CBANK
	.align		4
        /*005c*/ 	.byte	0x04, 0x0a
        /*005e*/ 	.short	(.L_2995 - .L_2994)
	.align		4
.L_2994:
        /*0060*/ 	.word	index@(.nv.constant0._ZN2at6native18elementwise_kernelILi128ELi2EZNS0_22gpu_kernel_impl_nocastIZZZNS0_28sigmoid_backward_kernel_cudaERNS_18TensorIteratorBaseEENKUlvE0_clEvENKUlvE_clEvEUlddE_EEvS4_RKT_EUliE_EEviT1_)
        /*0064*/ 	.short	0x0210
        /*0066*/ 	.short	0x0290


	//----- nvinfo : EIATTR_SW_WAR
	.align		4
.L_2995:
        /*0068*/ 	.byte	0x04, 0x36
        /*006a*/ 	.short	(.L_2997 - .L_2996)
.L_2996:
        /*006c*/ 	.word	0x00000008
.L_2997:


//--------------------- .nv.info._ZN2at6native27unrolled_elementwise_kernelIZZZNS0_28sigmoid_backward_kernel_cudaERNS_18TensorIteratorBaseEENKUlvE0_clEvENKUlvE_clEvEUlddE_St5arrayIPcLm3EELi4E23TrivialOffsetCalculatorILi2EjESA_ILi1EjENS0_6memory15LoadWithoutCastENSD_16StoreWithoutCastEEEviT_T0_T2_T3_T4_T5_ --------------------------
	.section	.nv.info._ZN2at6native27unrolled_elementwise_kernelIZZZNS0_28sigmoid_backward_kernel_cudaERNS_18TensorIteratorBaseEENKUlvE0_clEvENKUlvE_clEvEUlddE_St5arrayIPcLm3EELi4E23TrivialOffsetCalculatorILi2EjESA_ILi1EjENS0_6memory15LoadWithoutCastENSD_16StoreWithoutCastEEEviT_T0_T2_T3_T4_T5_,"",@"SHT_CUDA_INFO"
	.sectionflags	@""
	.align	4


	//----- nvinfo : EIATTR_CUDA_API_VERSION
	.align		4
        /*0000*/ 	.byte	0x04, 0x37
        /*0002*/ 	.short	(.L_2999 - .L_2998)
.L_2998:
        /*0004*/ 	.word	0x00000082


	//----- nvinfo : EIATTR_KPARAM_INFO
	.align		4
.L_2999:
        /*0008*/ 	.byte	0x04, 0x17
        /*000a*/ 	.short	(.L_3001 - .L_3000)
.L_3000:
        /*000c*/ 	.word	0x00000000
        /*0010*/ 	.short	0x0006
        /*0012*/ 	.short	0x0023
        /*0014*/ 	.byte	0x00, 0xf0, 0x05, 0x00


	//----- nvinfo : EIATTR_KPARAM_INFO
	.align		4
.L_3001:
        /*0018*/ 	.byte	0x04, 0x17
        /*001a*/ 	.short	(.L_3003 - .L_3002)
.L_3002:
        /*001c*/ 	.word	0x00000000
        /*0020*/ 	.short	0x0005
        /*0022*/ 	.short	0x0022
        /*0024*/ 	.byte	0x00, 0xf0, 0x05, 0x00


	//----- nvinfo : EIATTR_KPARAM_INFO
	.align		4
.L_3003:
        /*0028*/ 	.byte	0x04, 0x17
        /*002a*/ 	.short	(.L_3005 - .L_3004)
.L_3004:
        /*002c*/ 	.word	0x00000000
        /*0030*/ 	.short	0x0004
        /*0032*/ 	.short	0x0021
        /*0034*/ 	.byte	0x00, 0xf0, 0x05, 0x00


	//----- nvinfo : EIATTR_KPARAM_INFO
	.align		4
.L_3005:
        /*0038*/ 	.byte	0x04, 0x17
        /*003a*/ 	.short	(.L_3007 - .L_3006)
.L_3006:
        /*003c*/ 	.word	0x00000000
        /*0040*/ 	.short	0x0003
        /*0042*/ 	.short	0x0020
        /*0044*/ 	.byte	0x00, 0xf0, 0x05, 0x00


	//----- nvinfo : EIATTR_KPARAM_INFO
	.align		4
.L_3007:
        /*0048*/ 	.byte	0x04, 0x17
        /*004a*/ 	.short	(.L_3009 - .L_3008)
.L_3008:
        /*004c*/ 	.word	0x00000000
        /*0050*/ 	.short	0x0002
        /*0052*/ 	.short	0x0008
        /*0054*/ 	.byte	0x00, 0xf0, 0x61, 0x00


	//----- nvinfo : EIATTR_KPARAM_INFO
	.align		4
.L_3009:
        /*0058*/ 	.byte	0x04, 0x17
        /*005a*/ 	.short	(.L_3011 - .L_3010)
.L_3010:
        /*005c*/ 	.word	0x00000000
        /*0060*/ 	.short	0x0001
        /*0062*/ 	.short	0x0004
        /*0064*/ 	.byte	0x00, 0xf0, 0x05, 0x00


	//----- nvinfo : EIATTR_KPARAM_INFO
	.align		4
.L_3011:
        /*0068*/ 	.byte	0x04, 0x17
        /*006a*/ 	.short	(.L_3013 - .L_3012)
.L_3012:
        /*006c*/ 	.word	0x00000000
        /*0070*/ 	.short	0x0000
        /*0072*/ 	.short	0x0000
        /*0074*/ 	.byte	0x00, 0xf0, 0x11, 0x00


	//----- nvinfo : EIATTR_SPARSE_MMA_MASK
	.align		4
.L_3013:
        /*0078*/ 	.byte	0x03, 0x50
        /*007a*/ 	.short	0x0000


	//----- nvinfo : EIATTR_MAXREG_COUNT
	.align		4
        /*007c*/ 	.byte	0x03, 0x1b
        /*007e*/ 	.short	0x00ff


	//----- nvinfo : EIATTR_MERCURY_ISA_VERSION
	.align		4
        /*0080*/ 	.byte	0x03, 0x5f
        /*0082*/ 	.short	0x0101


	//----- nvinfo : EIATTR_EXIT_INSTR_OFFSETS
	.align		4
        /*0084*/ 	.byte	0x04, 0x1c
        /*0086*/ 	.short	(.L_3015 - .L_3014)


	//   ....[0]....
.L_3014:
        /*0088*/ 	.word	0x00000510


	//   ....[1]....
        /*008c*/ 	.word	0x00000590


	//----- nvinfo : EIATTR_MAX_THREADS
	.align		4
.L_3015:
        /*0090*/ 	.byte	0x04, 0x05
        /*0092*/ 	.short	(.L_3017 - .L_3016)
.L_3016:
        /*0094*/ 	.word	0x00000080
        /*0098*/ 	.word	0x00000001
        /*009c*/ 	.word	0x00000001


	//----- nvinfo : EIATTR_CRS_STACK_SIZE
	.align		4
.L_3017:
        /*00a0*/ 	.byte	0x04, 0x1e
        /*00a2*/ 	.short	(.L_3019 - .L_3018)
.L_3018:
        /*00a4*/ 	.word	0x00000000


	//----- nvinfo : EIATTR_CBANK_PARAM_SIZE
	.align		4
.L_3019:
        /*00a8*/ 	.byte	0x03, 0x19
        /*00aa*/ 	.short	0x0024


	//----- nvinfo : EIATTR_PARAM_CBANK
	.align		4
        /*00ac*/ 	.byte	0x04, 0x0a
        /*00ae*/ 	.short	(.L_3021 - .L_3020)
	.align		4
.L_3020:
        /*00b0*/ 	.word	index@(.nv.constant0._ZN2at6native27unrolled_elementwise_kernelIZZZNS0_28sigmoid_backward_kernel_cudaERNS_18TensorIteratorBaseEENKUlvE0_clEvENKUlvE_clEvEUlddE_St5arrayIPcLm3EELi4E23TrivialOffsetCalculatorILi2EjESA_ILi1EjENS0_6memory15LoadWithoutCastENSD_16StoreWithoutCastEEEviT_T0_T2_T3_T4_T5_)
        /*00b4*/ 	.short	0x0210
        /*00b6*/ 	.short	0x0024


	//----- nvinfo : EIATTR_SW_WAR
	.align		4
.L_3021:
        /*00b8*/ 	.byte	0x04, 0x36
        /*00ba*/ 	.short	(.L_3023 - .L_3022)
.L_3022:
        /*00bc*/ 	.word	0x00000008
.L_3023:


//--------------------- .nv.info._ZN2at6native29vectorized_elementwise_kernelILi2EZZZNS0_28sigmoid_backward_kernel_cudaERNS_18TensorIteratorBaseEENKUlvE0_clEvENKUlvE_clEvEUlddE_St5arrayIPcLm3EEEEviT0_T1_ --------------------------
	.section	.nv.info._ZN2at6native29vectorized_elementwise_kernelILi2EZZZNS0_28sigmoid_backward_kernel_cudaERNS_18TensorIteratorBaseEENKUlvE0_clEvENKUlvE_clEvEUlddE_St5arrayIPcLm3EEEEviT0_T1_,"",@"SHT_CUDA_INFO"
	.sectionflags	@""
	.align	4


	//----- nvinfo : EIATTR_CUDA_API_VERSION
	.align		4
        /*0000*/ 	.byte	0x04, 0x37
        /*0002*/ 	.short	(.L_3025 - .L_3024)
.L_3024:
        /*0004*/ 	.word	0x00000082


	//----- nvinfo : EIATTR_KPARAM_INFO
	.align		4
.L_3025:
        /*0008*/ 	.byte	0x04, 0x17
        /*000a*/ 	.short	(.L_3027 - .L_3026)
.L_3026:
        /*000c*/ 	.word	0x00000000
        /*0010*/ 	.short	0x0002
        /*0012*/ 	.short	0x0008
        /*0014*/ 	.byte	0x00, 0xf0, 0x61, 0x00


	//----- nvinfo : EIATTR_KPARAM_INFO
	.align		4
.L_3027:
        /*0018*/ 	.byte	0x04, 0x17
        /*001a*/ 	.short	(.L_3029 - .L_3028)
.L_3028:
        /*001c*/ 	.word	0x00000000
        /*0020*/ 	.short	0x0001
        /*0022*/ 	.short	0x0004
        /*0024*/ 	.byte	0x00, 0xf0, 0x05, 0x00


	//----- nvinfo : EIATTR_KPARAM_INFO
	.align		4
.L_3029:
        /*0028*/ 	.byte	0x04, 0x17
        /*002a*/ 	.short	(.L_3031 - .L_3030)
.L_3030:
        /*002c*/ 	.word	0x00000000
        /*0030*/ 	.short	0x0000
        /*0032*/ 	.short	0x0000
        /*0034*/ 	.byte	0x00, 0xf0, 0x11, 0x00


	//----- nvinfo : EIATTR_SPARSE_MMA_MASK
	.align		4
.L_3031:
        /*0038*/ 	.byte	0x03, 0x50
        /*003a*/ 	.short	0x0000


	//----- nvinfo : EIATTR_MAXREG_COUNT
	.align		4
        /*003c*/ 	.byte	0x03, 0x1b
        /*003e*/ 	.short	0x00ff


	//----- nvinfo : EIATTR_MERCURY_ISA_VERSION
	.align		4
        /*0040*/ 	.byte	0x03, 0x5f
        /*0042*/ 	.short	0x0101


	//----- nvinfo : EIATTR_EXIT_INSTR_OFFSETS
	.align		4
        /*0044*/ 	.byte	0x04, 0x1c
        /*0046*/ 	.short	(.L_3033 - .L_3032)


	//   ....[0]....
.L_3032:
        /*0048*/ 	.word	0x00000360


	//   ....[1]....
        /*004c*/ 	.word	0x00000de0


	//   ....[2]....
        /*0050*/ 	.word	0x00000e30


	//----- nvinfo : EIATTR_MAX_THREADS
	.align		4
.L_3033:
        /*0054*/ 	.byte	0x04, 0x05
        /*0056*/ 	.short	(.L_3035 - .L_3034)
.L_3034:
        /*0058*/ 	.word	0x00000080
        /*005c*/ 	.word	0x00000001
        /*0060*/ 	.word	0x00000001


	//----- nvinfo : EIATTR_CRS_STACK_SIZE
	.align		4
.L_3035:
        /*0064*/ 	.byte	0x04, 0x1e
        /*0066*/ 	.short	(.L_3037 - .L_3036)
.L_3036:
        /*0068*/ 	.word	0x00000000


	//----- nvinfo : EIATTR_CBANK_PARAM_SIZE
	.align		4
.L_3037:
        /*006c*/ 	.byte	0x03, 0x19
        /*006e*/ 	.short	0x0020


	//----- nvinfo : EIATTR_PARAM_CBANK
	.align		4
        /*0070*/ 	.byte	0x04, 0x0a
        /*0072*/ 	.short	(.L_3039 - .L_3038)
	.align		4
.L_3038:
        /*0074*/ 	.word	index@(.nv.constant0._ZN2at6native29vectorized_elementwise_kernelILi2EZZZNS0_28sigmoid_backward_kernel_cudaERNS_18TensorIteratorBaseEENKUlvE0_clEvENKUlvE_clEvEUlddE_St5arrayIPcLm3EEEEviT0_T1_)
        /*0078*/ 	.short	0x0210
        /*007a*/ 	.short	0x0020


	//----- nvinfo : EIATTR_SW_WAR
	.align		4
.L_3039:
        /*007c*/ 	.byte	0x04, 0x36
        /*007e*/ 	.short	(.L_3041 - .L_3040)
.L_3040:
        /*0080*/ 	.word	0x00000008
.L_3041:


//--------------------- .nv.info._ZN2at6native29vectorized_elementwise_kernelILi4EZZZNS0_28sigmoid_backward_kernel_cudaERNS_18TensorIteratorBaseEENKUlvE0_clEvENKUlvE_clEvEUlddE_St5arrayIPcLm3EEEEviT0_T1_ --------------------------
	.section	.nv.info._ZN2at6native29vectorized_elementwise_kernelILi4EZZZNS0_28sigmoid_backward_kernel_cudaERNS_18TensorIteratorBaseEENKUlvE0_clEvENKUlvE_clEvEUlddE_St5arrayIPcLm3EEEEviT0_T1_,"",@"SHT_CUDA_INFO"
	.sectionflags	@""
	.align	4


	//----- nvinfo : EIATTR_CUDA_API_VERSION
	.align		4
        /*0000*/ 	.byte	0x04, 0x37
        /*0002*/ 	.short	(.L_3043 - .L_3042)
.L_3042:
        /*0004*/ 	.word	0x00000082


	//----- nvinfo : EIATTR_KPARAM_INFO
	.align		4
.L_3043:
        /*0008*/ 	.byte	0x04, 0x17
        /*000a*/ 	.short	(.L_3045 - .L_3044)
.L_3044:
        /*000c*/ 	.word	0x00000000
        /*0010*/ 	.short	0x0002
        /*0012*/ 	.short	0x0008
        /*0014*/ 	.byte	0x00, 0xf0, 0x61, 0x00


	//----- nvinfo : EIATTR_KPARAM_INFO
	.align		4
.L_3045:
        /*0018*/ 	.byte	0x04, 0x17
        /*001a*/ 	.short	(.L_3047 - .L_3046)
.L_3046:
        /*001c*/ 	.word	0x00000000
        /*0020*/ 	.short	0x0001
        /*0022*/ 	.short	0x0004
        /*0024*/ 	.byte	0x00, 0xf0, 0x05, 0x00


	//----- nvinfo : EIATTR_KPARAM_INFO
	.align		4
.L_3047:
        /*0028*/ 	.byte	0x04, 0x17
        /*002a*/ 	.short	(.L_3049 - .L_3048)
.L_3048:
        /*002c*/ 	.word	0x00000000
        /*0030*/ 	.short	0x0000
        /*0032*/ 	.short	0x0000
        /*0034*/ 	.byte	0x00, 0xf0, 0x11, 0x00


	//----- nvinfo : EIATTR_SPARSE_MMA_MASK
	.align		4
.L_3049:
        /*0038*/ 	.byte	0x03, 0x50
        /*003a*/ 	.short	0x0000


	//----- nvinfo : EIATTR_MAXREG_COUNT
	.align		4
        /*003c*/ 	.byte	0x03, 0x1b
        /*003e*/ 	.short	0x00ff


	//----- nvinfo : EIATTR_MERCURY_ISA_VERSION
	.align		4
        /*0040*/ 	.byte	0x03, 0x5f
        /*0042*/ 	.short	0x0101


	//----- nvinfo : EIATTR_EXIT_INSTR_OFFSETS
	.align		4
        /*0044*/ 	.byte	0x04, 0x1c
        /*0046*/ 	.short	(.L_3051 - .L_3050)


	//   ....[0]....
.L_3050:
        /*0048*/ 	.word	0x00000360


	//   ....[1]....
        /*004c*/ 	.word	0x00000de0


	//   ....[2]....
        /*0050*/ 	.word	0x00000e30


	//----- nvinfo : EIATTR_MAX_THREADS
	.align		4
.L_3051:
        /*0054*/ 	.byte	0x04, 0x05
        /*0056*/ 	.short	(.L_3053 - .L_3052)
.L_3052:
        /*0058*/ 	.word	0x00000080
        /*005c*/ 	.word	0x00000001
        /*0060*/ 	.word	0x00000001


	//----- nvinfo : EIATTR_CRS_STACK_SIZE
	.align		4
.L_3053:
        /*0064*/ 	.byte	0x04, 0x1e
        /*0066*/ 	.short	(.L_3055 - .L_3054)
.L_3054:
        /*0068*/ 	.word	0x00000000


	//----- nvinfo : EIATTR_CBANK_PARAM_SIZE
	.align		4
.L_3055:
        /*006c*/ 	.byte	0x03, 0x19
        /*006e*/ 	.short	0x0020


	//----- nvinfo : EIATTR_PARAM_CBANK
	.align		4
        /*0070*/ 	.byte	0x04, 0x0a
        /*0072*/ 	.short	(.L_3057 - .L_3056)
	.align		4
.L_3056:
        /*0074*/ 	.word	index@(.nv.constant0._ZN2at6native29vectorized_elementwise_kernelILi4EZZZNS0_28sigmoid_backward_kernel_cudaERNS_18TensorIteratorBaseEENKUlvE0_clEvENKUlvE_clEvEUlddE_St5arrayIPcLm3EEEEviT0_T1_)
        /*0078*/ 	.short	0x0210
        /*007a*/ 	.short	0x0020


	//----- nvinfo : EIATTR_SW_WAR
	.align		4
.L_3057:
        /*007c*/ 	.byte	0x04, 0x36
        /*007e*/ 	.short	(.L_3059 - .L_3058)
.L_3058:
        /*0080*/ 	.word	0x00000008
.L_3059:


//--------------------- .nv.info._ZN2at6native29vectorized_elementwise_kernelILi8EZZZNS0_28sigmoid_backward_kernel_cudaERNS_18TensorIteratorBaseEENKUlvE0_clEvENKUlvE_clEvEUlddE_St5arrayIPcLm3EEEEviT0_T1_ --------------------------
	.section	.nv.info._ZN2at6native29vectorized_elementwise_kernelILi8EZZZNS0_28sigmoid_backward_kernel_cudaERNS_18TensorIteratorBaseEENKUlvE0_clEvENKUlvE_clEvEUlddE_St5arrayIPcLm3EEEEviT0_T1_,"",@"SHT_CUDA_INFO"
	.sectionflags	@""
	.align	4


	//----- nvinfo : EIATTR_CUDA_API_VERSION
	.align		4
        /*0000*/ 	.byte	0x04, 0x37
        /*0002*/ 	.short	(.L_3061 - .L_3060)
.L_3060:
        /*0004*/ 	.word	0x00000082


	//----- nvinfo : EIATTR_KPARAM_INFO
	.align		4
.L_3061:
        /*0008*/ 	.byte	0x04, 0x17
        /*000a*/ 	.short	(.L_3063 - .L_3062)
.L_3062:
        /*000c*/ 	.word	0x00000000
        /*0010*/ 	.short	0x0002
        /*0012*/ 	.short	0x0008
        /*0014*/ 	.byte	0x00, 0xf0, 0x61, 0x00


	//----- nvinfo : EIATTR_KPARAM_INFO
	.align		4
.L_3063:
        /*0018*/ 	.byte	0x04, 0x17
        /*001a*/ 	.short	(.L_3065 - .L_3064)
.L_3064:
        /*001c*/ 	.word	0x00000000
        /*0020*/ 	.short	0x0001
        /*0022*/ 	.short	0x0004
        /*0024*/ 	.byte	0x00, 0xf0, 0x05, 0x00


	//----- nvinfo : EIATTR_KPARAM_INFO
	.align		4
.L_3065:
        /*0028*/ 	.byte	0x04, 0x17
        /*002a*/ 	.short	(.L_3067 - .L_3066)
.L_3066:
        /*002c*/ 	.word	0x00000000
        /*0030*/ 	.short	0x0000
        /*0032*/ 	.short	0x0000
        /*0034*/ 	.byte	0x00, 0xf0, 0x11, 0x00


	//----- nvinfo : EIATTR_SPARSE_MMA_MASK
	.align		4
.L_3067:
        /*0038*/ 	.byte	0x03, 0x50
        /*003a*/ 	.short	0x0000


	//----- nvinfo : EIATTR_MAXREG_COUNT
	.align		4
        /*003c*/ 	.byte	0x03, 0x1b
        /*003e*/ 	.short	0x00ff


	//----- nvinfo : EIATTR_MERCURY_ISA_VERSION
	.align		4
        /*0040*/ 	.byte	0x03, 0x5f
        /*0042*/ 	.short	0x0101


	//----- nvinfo : EIATTR_EXIT_INSTR_OFFSETS
	.align		4
        /*0044*/ 	.byte	0x04, 0x1c
        /*0046*/ 	.short	(.L_3069 - .L_3068)


	//   ....[0]....
.L_3068:
        /*0048*/ 	.word	0x00000360


	//   ....[1]....
        /*004c*/ 	.word	0x00000de0


	//   ....[2]....
        /*0050*/ 	.word	0x00000e30


	//----- nvinfo : EIATTR_MAX_THREADS
	.align		4
.L_3069:
        /*0054*/ 	.byte	0x04, 0x05
        /*0056*/ 	.short	(.L_3071 - .L_3070)
.L_3070:
        /*0058*/ 	.word	0x00000080
        /*005c*/ 	.word	0x00000001
        /*0060*/ 	.word	0x00000001


	//----- nvinfo : EIATTR_CRS_STACK_SIZE
	.align		4
.L_3071:
        /*0064*/ 	.byte	0x04, 0x1e
        /*0066*/ 	.short	(.L_3073 - .L_3072)
.L_3072:
        /*0068*/ 	.word	0x00000000


	//----- nvinfo : EIATTR_CBANK_PARAM_SIZE
	.align		4
.L_3073:
        /*006c*/ 	.byte	0x03, 0x19
        /*006e*/ 	.short	0x0020


	//----- nvinfo : EIATTR_PARAM_CBANK
	.align		4
        /*0070*/ 	.byte	0x04, 0x0a
        /*0072*/ 	.short	(.L_3075 - .L_3074)
	.align		4
.L_3074:
        /*0074*/ 	.word	index@(.nv.constant0._ZN2at6native29vectorized_elementwise_kernelILi8EZZZNS0_28sigmoid_backward_kernel_cudaERNS_18TensorIteratorBaseEENKUlvE0_clEvENKUlvE_clEvEUlddE_St5arrayIPcLm3EEEEviT0_T1_)
        /*0078*/ 	.short	0x0210
        /*007a*/ 	.short	0x0020


	//----- nvinfo : EIATTR_SW_WAR
	.align		4
.L_3075:
        /*007c*/ 	.byte	0x04, 0x36
        /*007e*/ 	.short	(.L_3077 - .L_3076)
.L_3076:
        /*0080*/ 	.word	0x00000008
.L_3077:


//--------------------- .nv.callgraph             --------------------------
	.section	.nv.callgraph,"",@"SHT_CUDA_CALLGRAPH"
	.align	4
	.sectionentsize	8
	.align		4
        /*0000*/ 	.word	0x00000000
	.align		4
        /*0004*/ 	.word	0xffffffff
	.align		4
        /*0008*/ 	.word	index@(_ZN2at6native18elementwise_kernelILi128ELi4EZNS0_15gpu_kernel_implIZZZNS0_25tanh_backward_kernel_cudaERNS_18TensorIteratorBaseEENKUlvE0_clEvENKUlvE2_clEvEUlN3c108BFloat16ES8_E_EEvS4_RKT_EUliE_EEviT1_)
	.align		4
        /*000c*/ 	.word	index@(__assertfail)
	.align		4
        /*0010*/ 	.word	index@(_ZN2at6native27unrolled_elementwise_kernelIZZZNS0_25tanh_backward_kernel_cudaERNS_18TensorIteratorBaseEENKUlvE0_clEvENKUlvE2_clEvEUlN3c108BFloat16ES7_E_St5arrayIPcLm3EELi4E23TrivialOffsetCalculatorILi2EjESC_ILi1EjENS0_6memory12LoadWithCastILi2EEENSF_13StoreWithCastILi1EEEEEviT_T0_T2_T3_T4_T5_)
	.align		4
        /*0014*/ 	.word	index@(__assertfail)
	.align		4
        /*0018*/ 	.word	index@(_ZN2at6native18elementwise_kernelILi128ELi4EZNS0_15gpu_kernel_implIZZZNS0_25tanh_backward_kernel_cudaERNS_18TensorIteratorBaseEENKUlvE0_clEvENKUlvE1_clEvEUlN3c104HalfES8_E_EEvS4_RKT_EUliE_EEviT1_)
	.align		4
        /*001c*/ 	.word	index@(__assertfail)
	.align		4
        /*0020*/ 	.word	index@(_ZN2at6native27unrolled_elementwise_kernelIZZZNS0_25tanh_backward_kernel_cudaERNS_18TensorIteratorBaseEENKUlvE0_clEvENKUlvE1_clEvEUlN3c104HalfES7_E_St5arrayIPcLm3EELi4E23TrivialOffsetCalculatorILi2EjESC_ILi1EjENS0_6memory12LoadWithCastILi2EEENSF_13StoreWithCastILi1EEEEEviT_T0_T2_T3_T4_T5_)
	.align		4
        /*0024*/ 	.word	index@(__assertfail)
	.align		4
        /*0028*/ 	.word	index@(_ZN2at6native18elementwise_kernelILi128ELi4EZNS0_15gpu_kernel_implIZZZNS0_25tanh_backward_kernel_cudaERNS_18TensorIteratorBaseEENKUlvE0_clEvENKUlvE0_clEvEUlffE_EEvS4_RKT_EUliE_EEviT1_)
	.align		4
        /*002c*/ 	.word	index@(__assertfail)
	.align		4
        /*0030*/ 	.word	index@(_ZN2at6native27unrolled_elementwise_kernelIZZZNS0_25tanh_backward_kernel_cudaERNS_18TensorIteratorBaseEENKUlvE0_clEvENKUlvE0_clEvEUlffE_St5arrayIPcLm3EELi4E23TrivialOffsetCalculatorILi2EjESA_ILi1EjENS0_6memory12LoadWithCastILi2EEENSD_13StoreWithCastILi1EEEEEviT_T0_T2_T3_T4_T5_)
	.align		4
        /*0034*/ 	.word	index@(__assertfail)
	.align		4
        /*0038*/ 	.word	index@(_ZN2at6native18elementwise_kernelILi128ELi4EZNS0_15gpu_kernel_implIZZZNS0_25tanh_backward_kernel_cudaERNS_18TensorIteratorBaseEENKUlvE0_clEvENKUlvE_clEvEUlddE_EEvS4_RKT_EUliE_EEviT1_)
	.align		4
        /*003c*/ 	.word	index@(__assertfail)
	.align		4
        /*0040*/ 	.word	index@(_ZN2at6native27unrolled_elementwise_kernelIZZZNS0_25tanh_backward_kernel_cudaERNS_18TensorIteratorBaseEENKUlvE0_clEvENKUlvE_clEvEUlddE_St5arrayIPcLm3EELi4E23TrivialOffsetCalculatorILi2EjESA_ILi1EjENS0_6memory12LoadWithCastILi2EEENSD_13StoreWithCastILi1EEEEEviT_T0_T2_T3_T4_T5_)
	.align		4
        /*0044*/ 	.word	index@(__assertfail)
	.align		4
        /*0048*/ 	.word	index@(_ZN2at6native18elementwise_kernelILi128ELi4EZNS0_15gpu_kernel_implIZZZNS0_26logit_backward_kernel_cudaERNS_18TensorIteratorBaseERKN3c106ScalarEENKUlvE_clEvENKUlvE2_clEvEUlNS5_8BFloat16ESB_E0_EEvS4_RKT_EUliE_EEviT1_)
	.align		4
        /*004c*/ 	.word	index@(__assertfail)
	.align		4
        /*0050*/ 	.word	index@(_ZN2at6native27unrolled_elementwise_kernelIZZZNS0_26logit_backward_kernel_cudaERNS_18TensorIteratorBaseERKN3c106ScalarEENKUlvE_clEvENKUlvE2_clEvEUlNS4_8BFloat16ESA_E0_St5arrayIPcLm3EELi4E23TrivialOffsetCalculatorILi2EjESF_ILi1EjENS0_6memory12LoadWithCastILi2EEENSI_13StoreWithCastILi1EEEEEviT_T0_T2_T3_T4_T5_)
	.align		4
        /*0054*/ 	.word	index@(__assertfail)
	.align		4
        /*0058*/ 	.word	index@(_ZN2at6native18elementwise_kernelILi128ELi4EZNS0_15gpu_kernel_implIZZZNS0_26logit_backward_kernel_cudaERNS_18TensorIteratorBaseERKN3c106ScalarEENKUlvE_clEvENKUlvE2_clEvEUlNS5_8BFloat16ESB_E_EEvS4_RKT_EUliE_EEviT1_)
	.align		4
        /*005c*/ 	.word	index@(__assertfail)
	.align		4
        /*0060*/ 	.word	index@(_ZN2at6native27unrolled_elementwise_kernelIZZZNS0_26logit_backward_kernel_cudaERNS_18TensorIteratorBaseERKN3c106ScalarEENKUlvE_clEvENKUlvE2_clEvEUlNS4_8BFloat16ESA_E_St5arrayIPcLm3EELi4E23TrivialOffsetCalculatorILi2EjESF_ILi1EjENS0_6memory12LoadWithCastILi2EEENSI_13StoreWithCastILi1EEEEEviT_T0_T2_T3_T4_T5_)
	.align		4
        /*0064*/ 	.word	index@(__assertfail)
	.align		4
        /*0068*/ 	.word	index@(_ZN2at6native18elementwise_kernelILi128ELi4EZNS0_15gpu_kernel_implIZZZNS0_26logit_backward_kernel_cudaERNS_18TensorIteratorBaseERKN3c106ScalarEENKUlvE_clEvENKUlvE1_clEvEUlNS5_4HalfESB_E0_EEvS4_RKT_EUliE_EEviT1_)
	.align		4
        /*006c*/ 	.word	index@(__assertfail)
	.align		4
        /*0070*/ 	.word	index@(_ZN2at6native27unrolled_elementwise_kernelIZZZNS0_26logit_backward_kernel_cudaERNS_18TensorIteratorBaseERKN3c106ScalarEENKUlvE_clEvENKUlvE1_clEvEUlNS4_4HalfESA_E0_St5arrayIPcLm3EELi4E23TrivialOffsetCalculatorILi2EjESF_ILi1EjENS0_6memory12LoadWithCastILi2EEENSI_13StoreWithCastILi1EEEEEviT_T0_T2_T3_T4_T5_)
	.align		4
        /*0074*/ 	.word	index@(__assertfail)
	.align		4
        /*0078*/ 	.word	index@(_ZN2at6native18elementwise_kernelILi128ELi4EZNS0_15gpu_kernel_implIZZZNS0_26logit_backward_kernel_cudaERNS_18TensorIteratorBaseERKN3c106ScalarEENKUlvE_clEvENKUlvE1_clEvEUlNS5_4HalfESB_E_EEvS4_RKT_EUliE_EEviT1_)
	.align		4
        /*007c*/ 	.word	index@(__assertfail)
	.align		4
        /*0080*/ 	.word	index@(_ZN2at6native27unrolled_elementwise_kernelIZZZNS0_26logit_backward_kernel_cudaERNS_18TensorIteratorBaseERKN3c106ScalarEENKUlvE_clEvENKUlvE1_clEvEUlNS4_4HalfESA_E_St5arrayIPcLm3EELi4E23TrivialOffsetCalculatorILi2EjESF_ILi1EjENS0_6memory12LoadWithCastILi2EEENSI_13StoreWithCastILi1EEEEEviT_T0_T2_T3_T4_T5_)
	.align		4
        /*0084*/ 	.word	index@(__assertfail)
	.align		4
        /*0088*/ 	.word	index@(_ZN2at6native18elementwise_kernelILi128ELi4EZNS0_15gpu_kernel_implIZZZNS0_26logit_backward_kernel_cudaERNS_18TensorIteratorBaseERKN3c106ScalarEENKUlvE_clEvENKUlvE0_clEvEUlffE0_EEvS4_RKT_EUliE_EEviT1_)
	.align		4
        /*008c*/ 	.word	index@(__assertfail)
	.align		4
        /*0090*/ 	.word	index@(_ZN2at6native27unrolled_elementwise_kernelIZZZNS0_26logit_backward_kernel_cudaERNS_18TensorIteratorBaseERKN3c106ScalarEENKUlvE_clEvENKUlvE0_clEvEUlffE0_St5arrayIPcLm3EELi4E23TrivialOffsetCalculatorILi2EjESE_ILi1EjENS0_6memory12LoadWithCastILi2EEENSH_13StoreWithCastILi1EEEEEviT_T0_T2_T3_T4_T5_)
	.align		4
        /*0094*/ 	.word	index@(__assertfail)
	.align		4
        /*0098*/ 	.word	index@(_ZN2at6native18elementwise_kernelILi128ELi4EZNS0_15gpu_kernel_implIZZZNS0_26logit_backward_kernel_cudaERNS_18TensorIteratorBaseERKN3c106ScalarEENKUlvE_clEvENKUlvE0_clEvEUlffE_EEvS4_RKT_EUliE_EEviT1_)
	.align		4
        /*009c*/ 	.word	index@(__assertfail)
	.align		4
        /*00a0*/ 	.word	index@(_ZN2at6native27unrolled_elementwise_kernelIZZZNS0_26logit_backward_kernel_cudaERNS_18TensorIteratorBaseERKN3c106ScalarEENKUlvE_clEvENKUlvE0_clEvEUlffE_St5arrayIPcLm3EELi4E23TrivialOffsetCalculatorILi2EjESE_ILi1EjENS0_6memory12LoadWithCastILi2EEENSH_13StoreWithCastILi1EEEEEviT_T0_T2_T3_T4_T5_)
	.align		4
        /*00a4*/ 	.word	index@(__assertfail)
	.align		4
        /*00a8*/ 	.word	index@(_ZN2at6native18elementwise_kernelILi128ELi4EZNS0_15gpu_kernel_implIZZZNS0_26logit_backward_kernel_cudaERNS_18TensorIteratorBaseERKN3c106ScalarEENKUlvE_clEvENKUlvE_clEvEUlddE0_EEvS4_RKT_EUliE_EEviT1_)
	.align		4
        /*00ac*/ 	.word	index@(__assertfail)
	.align		4
        /*00b0*/ 	.word	index@(_ZN2at6native27unrolled_elementwise_kernelIZZZNS0_26logit_backward_kernel_cudaERNS_18TensorIteratorBaseERKN3c106ScalarEENKUlvE_clEvENKUlvE_clEvEUlddE0_St5arrayIPcLm3EELi4E23TrivialOffsetCalculatorILi2EjESE_ILi1EjENS0_6memory12LoadWithCastILi2EEENSH_13StoreWithCastILi1EEEEEviT_T0_T2_T3_T4_T5_)
	.align		4
        /*00b4*/ 	.word	index@(__assertfail)
	.align		4
        /*00b8*/ 	.word	index@(_ZN2at6native18elementwise_kernelILi128ELi4EZNS0_15gpu_kernel_implIZZZNS0_26logit_backward_kernel_cudaERNS_18TensorIteratorBaseERKN3c106ScalarEENKUlvE_clEvENKUlvE_clEvEUlddE_EEvS4_RKT_EUliE_EEviT1_)
	.align		4
        /*00bc*/ 	.word	index@(__assertfail)
	.align		4
        /*00c0*/ 	.word	index@(_ZN2at6native27unrolled_elementwise_kernelIZZZNS0_26logit_backward_kernel_cudaERNS_18TensorIteratorBaseERKN3c106ScalarEENKUlvE_clEvENKUlvE_clEvEUlddE_St5arrayIPcLm3EELi4E23TrivialOffsetCalculatorILi2EjESE_ILi1EjENS0_6memory12LoadWithCastILi2EEENSH_13StoreWithCastILi1EEEEEviT_T0_T2_T3_T4_T5_)
	.align		4
        /*00c4*/ 	.word	index@(__assertfail)
	.align		4
        /*00c8*/ 	.word	index@(_ZN2at6native18elementwise_kernelILi128ELi4EZNS0_15gpu_kernel_implIZZZNS0_28sigmoid_backward_kernel_cudaERNS_18TensorIteratorBaseEENKUlvE0_clEvENKUlvE2_clEvEUlN3c108BFloat16ES8_E_EEvS4_RKT_EUliE_EEviT1_)
	.align		4
        /*00cc*/ 	.word	index@(__assertfail)
	.align		4
        /*00d0*/ 	.word	index@(_ZN2at6native27unrolled_elementwise_kernelIZZZNS0_28sigmoid_backward_kernel_cudaERNS_18TensorIteratorBaseEENKUlvE0_clEvENKUlvE2_clEvEUlN3c108BFloat16ES7_E_St5arrayIPcLm3EELi4E23TrivialOffsetCalculatorILi2EjESC_ILi1EjENS0_6memory12LoadWithCastILi2EEENSF_13StoreWithCastILi1EEEEEviT_T0_T2_T3_T4_T5_)
	.align		4
        /*00d4*/ 	.word	index@(__assertfail)
	.align		4
        /*00d8*/ 	.word	index@(_ZN2at6native18elementwise_kernelILi128ELi4EZNS0_15gpu_kernel_implIZZZNS0_28sigmoid_backward_kernel_cudaERNS_18TensorIteratorBaseEENKUlvE0_clEvENKUlvE1_clEvEUlN3c104HalfES8_E_EEvS4_RKT_EUliE_EEviT1_)
	.align		4
        /*00dc*/ 	.word	index@(__assertfail)
	.align		4
        /*00e0*/ 	.word	index@(_ZN2at6native27unrolled_elementwise_kernelIZZZNS0_28sigmoid_backward_kernel_cudaERNS_18TensorIteratorBaseEENKUlvE0_clEvENKUlvE1_clEvEUlN3c104HalfES7_E_St5arrayIPcLm3EELi4E23TrivialOffsetCalculatorILi2EjESC_ILi1EjENS0_6memory12LoadWithCastILi2EEENSF_13StoreWithCastILi1EEEEEviT_T0_T2_T3_T4_T5_)
	.align		4
        /*00e4*/ 	.word	index@(__assertfail)
	.align		4
        /*00e8*/ 	.word	index@(_ZN2at6native18elementwise_kernelILi128ELi4EZNS0_15gpu_kernel_implIZZZNS0_28sigmoid_backward_kernel_cudaERNS_18TensorIteratorBaseEENKUlvE0_clEvENKUlvE0_clEvEUlffE_EEvS4_RKT_EUliE_EEviT1_)
	.align		4
        /*00ec*/ 	.word	index@(__assertfail)
	.align		4
        /*00f0*/ 	.word	index@(_ZN2at6native27unrolled_elementwise_kernelIZZZNS0_28sigmoid_backward_kernel_cudaERNS_18TensorIteratorBaseEENKUlvE0_clEvENKUlvE0_clEvEUlffE_St5arrayIPcLm3EELi4E23TrivialOffsetCalculatorILi2EjESA_ILi1EjENS0_6memory12LoadWithCastILi2EEENSD_13StoreWithCastILi1EEEEEviT_T0_T2_T3_T4_T5_)
	.align		4
        /*00f4*/ 	.word	index@(__assertfail)
	.align		4
        /*00f8*/ 	.word	index@(_ZN2at6native18elementwise_kernelILi128ELi4EZNS0_15gpu_kernel_implIZZZNS0_28sigmoid_backward_kernel_cudaERNS_18TensorIteratorBaseEENKUlvE0_clEvENKUlvE_clEvEUlddE_EEvS4_RKT_EUliE_EEviT1_)
	.align		4
        /*00fc*/ 	.word	index@(__assertfail)
	.align		4
        /*0100*/ 	.word	index@(_ZN2at6native27unrolled_elementwise_kernelIZZZNS0_28sigmoid_backward_kernel_cudaERNS_18TensorIteratorBaseEENKUlvE0_clEvENKUlvE_clEvEUlddE_St5arrayIPcLm3EELi4E23TrivialOffsetCalculatorILi2EjESA_ILi1EjENS0_6memory12LoadWithCastILi2EEENSD_13StoreWithCastILi1EEEEEviT_T0_T2_T3_T4_T5_)
	.align		4
        /*0104*/ 	.word	index@(__assertfail)
	.align		4
        /*0108*/ 	.word	0x00000000
	.align		4
        /*010c*/ 	.word	0xfffffffe
	.align		4
        /*0110*/ 	.word	0x00000000
	.align		4
        /*0114*/ 	.word	0xfffffffd
	.align		4
        /*0118*/ 	.word	0x00000000
	.align		4
        /*011c*/ 	.word	0xfffffffc


//--------------------- .nv.constant4             --------------------------
	.section	.nv.constant4,"a",@progbits
	.align	8
	.align		8
.nv.constant4:
        /*0000*/ 	.dword	__assertfail
	.align		8
        /*0008*/ 	.dword	__unnamed_1
	.align		8
        /*0010*/ 	.dword	__unnamed_2
	.align		8
        /*0018*/ 	.dword	__unnamed_3
	.align		8
        /*0020*/ 	.dword	__unnamed_4
	.align		8
        /*0028*/ 	.dword	__unnamed_5
	.align		8
        /*0030*/ 	.dword	__unnamed_6
	.align		8
        /*0038*/ 	.dword	__unnamed_7
	.align		8
        /*0040*/ 	.dword	__unnamed_8
	.align		8
        /*0048*/ 	.dword	_ZN62_INTERNAL_a6db5d9b_31_BinaryMiscBackwardOpsKernels_cu_ee0d68c74cuda3std3__45__cpo5beginE
	.align		8
        /*0050*/ 	.dword	_ZN62_INTERNAL_a6db5d9b_31_BinaryMiscBackwardOpsKernels_cu_ee0d68c74cuda3std3__45__cpo3endE
	.align		8
        /*0058*/ 	.dword	_ZN62_INTERNAL_a6db5d9b_31_BinaryMiscBackwardOpsKernels_cu_ee0d68c74cuda3std3__45__cpo6cbeginE
	.align		8
        /*0060*/ 	.dword	_ZN62_INTERNAL_a6db5d9b_31_BinaryMiscBackwardOpsKernels_cu_ee0d68c74cuda3std3__45__cpo4cendE
	.align		8
        /*0068*/ 	.dword	_ZN62_INTERNAL_a6db5d9b_31_BinaryMiscBackwardOpsKernels_cu_ee0d68c74cuda3std3__45__cpo6rbeginE
	.align		8
        /*0070*/ 	.dword	_ZN62_INTERNAL_a6db5d9b_31_BinaryMiscBackwardOpsKernels_cu_ee0d68c74cuda3std3__45__cpo4rendE
	.align		8
        /*0078*/ 	.dword	_ZN62_INTERNAL_a6db5d9b_31_BinaryMiscBackwardOpsKernels_cu_ee0d68c74cuda3std3__45__cpo7crbeginE
	.align		8
        /*0080*/ 	.dword	_ZN62_INTERNAL_a6db5d9b_31_BinaryMiscBackwardOpsKernels_cu_ee0d68c74cuda3std3__45__cpo5crendE
	.align		8
        /*0088*/ 	.dword	_ZN62_INTERNAL_a6db5d9b_31_BinaryMiscBackwardOpsKernels_cu_ee0d68c74cuda3std3__464_GLOBAL__N__a6db5d9b_31_BinaryMiscBackwardOpsKernels_cu_ee0d68c76ignoreE
	.align		8
        /*0090*/ 	.dword	_ZN62_INTERNAL_a6db5d9b_31_BinaryMiscBackwardOpsKernels_cu_ee0d68c74cuda3std3__419piecewise_constructE
	.align		8
        /*0098*/ 	.dword	_ZN62_INTERNAL_a6db5d9b_31_BinaryMiscBackwardOpsKernels_cu_ee0d68c74cuda3std3__48in_placeE
	.align		8
        /*00a0*/ 	.dword	_ZN62_INTERNAL_a6db5d9b_31_BinaryMiscBackwardOpsKernels_cu_ee0d68c74cuda3std3__420unreachable_sentinelE
	.align		8
        /*00a8*/ 	.dword	_ZN62_INTERNAL_a6db5d9b_31_BinaryMiscBackwardOpsKernels_cu_ee0d68c74cuda3std6ranges3__45__cpo4swapE
	.align		8
        /*00b0*/ 	.dword	_ZN62_INTERNAL_a6db5d9b_31_BinaryMiscBackwardOpsKernels_cu_ee0d68c74cuda3std6ranges3__45__cpo9iter_moveE
	.align		8
        /*00b8*/ 	.dword	_ZN62_INTERNAL_a6db5d9b_31_BinaryMiscBackwardOpsKernels_cu_ee0d68c74cuda3std6ranges3__45__cpo5beginE
	.align		8
        /*00c0*/ 	.dword	_ZN62_INTERNAL_a6db5d9b_31_BinaryMiscBackwardOpsKernels_cu_ee0d68c74cuda3std6ranges3__45__cpo3endE
	.align		8
        /*00c8*/ 	.dword	_ZN62_INTERNAL_a6db5d9b_31_BinaryMiscBackwardOpsKernels_cu_ee0d68c74cuda3std6ranges3__45__cpo6cbeginE
	.align		8
        /*00d0*/ 	.dword	_ZN62_INTERNAL_a6db5d9b_31_BinaryMiscBackwardOpsKernels_cu_ee0d68c74cuda3std6ranges3__45__cpo4cendE
	.align		8
        /*00d8*/ 	.dword	_ZN62_INTERNAL_a6db5d9b_31_BinaryMiscBackwardOpsKernels_cu_ee0d68c74cuda3std6ranges3__45__cpo7advanceE
	.align		8
        /*00e0*/ 	.dword	_ZN62_INTERNAL_a6db5d9b_31_BinaryMiscBackwardOpsKernels_cu_ee0d68c74cuda3std6ranges3__45__cpo9iter_swapE
	.align		8
        /*00e8*/ 	.dword	_ZN62_INTERNAL_a6db5d9b_31_BinaryMiscBackwardOpsKernels_cu_ee0d68c74cuda3std6ranges3__45__cpo4nextE
	.align		8
        /*00f0*/ 	.dword	_ZN62_INTERNAL_a6db5d9b_31_BinaryMiscBackwardOpsKernels_cu_ee0d68c74cuda3std6ranges3__45__cpo4prevE
	.align		8
        /*00f8*/ 	.dword	_ZN62_INTERNAL_a6db5d9b_31_BinaryMiscBackwardOpsKernels_cu_ee0d68c74cuda3std6ranges3__45__cpo4dataE
	.align		8
        /*0100*/ 	.dword	_ZN62_INTERNAL_a6db5d9b_31_BinaryMiscBackwardOpsKernels_cu_ee0d68c74cuda3std6ranges3__45__cpo5cdataE
	.align		8
        /*0108*/ 	.dword	_ZN62_INTERNAL_a6db5d9b_31_BinaryMiscBackwardOpsKernels_cu_ee0d68c74cuda3std6ranges3__45__cpo4sizeE
	.align		8
        /*0110*/ 	.dword	_ZN62_INTERNAL_a6db5d9b_31_BinaryMiscBackwardOpsKernels_cu_ee0d68c74cuda3std6ranges3__45__cpo5ssizeE
	.align		8
        /*0118*/ 	.dword	_ZN62_INTERNAL_a6db5d9b_31_BinaryMiscBackwardOpsKernels_cu_ee0d68c74cuda3std6ranges3__45__cpo8distanceE
	.align		8
        /*0120*/ 	.dword	_ZN62_INTERNAL_a6db5d9b_31_BinaryMiscBackwardOpsKernels_cu_ee0d68c76thrust23THRUST_300001_SM_900_NS6system6detail10sequential3seqE
	.align		8
        /*0128*/ 	.dword	$str$8
	.align		8
        /*0130*/ 	.dword	$str$9


//--------------------- .text._ZN2at6native18elementwise_kernelILi128ELi4EZNS0_15gpu_kernel_implIZZZNS0_25tanh_backward_kernel_cudaERNS_18TensorIteratorBaseEENKUlvE0_clEvENKUlvE2_clEvEUlN3c108BFloat16ES8_E_EEvS4_RKT_EUliE_EEviT1_ --------------------------
	.section	.text._ZN2at6native18elementwise_kernelILi128ELi4EZNS0_15gpu_kernel_implIZZZNS0_25tanh_backward_kernel_cudaERNS_18TensorIteratorBaseEENKUlvE0_clEvENKUlvE2_clEvEUlN3c108BFloat16ES8_E_EEvS4_RKT_EUliE_EEviT1_,"ax",@progbits
	.align	128
        .global         _ZN2at6native18elementwise_kernelILi128ELi4EZNS0_15gpu_kernel_implIZZZNS0_25tanh_backward_kernel_cudaERNS_18TensorIteratorBaseEENKUlvE0_clEvENKUlvE2_clEvEUlN3c108BFloat16ES8_E_EEvS4_RKT_EUliE_EEviT1_
        .type           _ZN2at6native18elementwise_kernelILi128ELi4EZNS0_15gpu_kernel_implIZZZNS0_25tanh_backward_kernel_cudaERNS_18TensorIteratorBaseEENKUlvE0_clEvENKUlvE2_clEvEUlN3c108BFloat16ES8_E_EEvS4_RKT_EUliE_EEviT1_,@function
        .size           _ZN2at6native18elementwise_kernelILi128ELi4EZNS0_15gpu_kernel_implIZZZNS0_25tanh_backward_kernel_cudaERNS_18TensorIteratorBaseEENKUlvE0_clEvENKUlvE2_clEvEUlN3c108BFloat16ES8_E_EEvS4_RKT_EUliE_EEviT1_,(.L_x_14586 - _ZN2at6native18elementwise_kernelILi128ELi4EZNS0_15gpu_kernel_implIZZZNS0_25tanh_backward_kernel_cudaERNS_18TensorIteratorBaseEENKUlvE0_clEvENKUlvE2_clEvEUlN3c108BFloat16ES8_E_EEvS4_RKT_EUliE_EEviT1_)
        .other          _ZN2at6native18elementwise_kernelILi128ELi4EZNS0_15gpu_kernel_implIZZZNS0_25tanh_backward_kernel_cudaERNS_18TensorIteratorBaseEENKUlvE0_clEvENKUlvE2_clEvEUlN3c108BFloat16ES8_E_EEvS4_RKT_EUliE_EEviT1_,@"STO_CUDA_ENTRY STV_DEFAULT"
_ZN2at6native18elementwise_kernelILi128ELi4EZNS0_15gpu_kernel_implIZZZNS0_25tanh_backward_kernel_cudaERNS_18TensorIteratorBaseEENKUlvE0_clEvENKUlvE2_clEvEUlN3c108BFloat16ES8_E_EEvS4_RKT_EUliE_EEviT1_:
.text._ZN2at6native18elementwise_kernelILi128ELi4EZNS0_15gpu_kernel_implIZZZNS0_25tanh_backward_kernel_cudaERNS_18TensorIteratorBaseEENKUlvE0_clEvENKUlvE2_clEvEUlN3c108BFloat16ES8_E_EEvS4_RKT_EUliE_EEviT1_:
[----:B------:R-:W0:Y:S01]  /*0000*/  LDC R1, c[0x0][0x28] ;  /* 0x00000a00ff017b82 */ /* 0x000e220000000800 */
[----:B------:R-:W1:Y:S01]  /*0010*/  S2R R18, SR_CTAID.X ;  /* 0x0000000000127919 */ /* 0x000e620000002500 */
[----:B------:R-:W-:Y:S01]  /*0020*/  ULDC UR4, c[0x0][0x210] ;  /* 0x0000840000047ab9 */ /* 0x000fe20000000800 */
[----:B------:R-:W-:Y:S01]  /*0030*/  ULDC.64 UR36, c[0x0][0x208] ;  /* 0x0000820000247ab9 */ /* 0x000fe20000000a00 */
[----:B------:R-:W-:Y:S01]  /*0040*/  BSSY B6, `(.L_x_0) ;  /* 0x0000473000067945 */ /* 0x000fe20003800000 */
[----:B------:R-:W1:Y:S02]  /*0050*/  S2R R23, SR_TID.X ;  /* 0x0000000000177919 */ /* 0x000e640000002100 */
[----:B-1----:R-:W-:-:S05]  /*0060*/  IMAD R19, R18, 0x200, R23 ;  /* 0x0000020012137824 */ /* 0x002fca00078e0217 */
[----:B------:R-:W-:-:S13]  /*0070*/  ISETP.GE.AND P0, PT, R19, UR4, PT ;  /* 0x0000000413007c0c */ /* 0x000fda000bf06270 */
[----:B0-----:R-:W-:Y:S05]  /*0080*/  @P0 BRA `(.L_x_1) ;  /* 0x0000004400b80947 */ /* 0x001fea0003800000 */
[----:B------:R-:W0:Y:S01]  /*0090*/  LDC R6, c[0x0][0x218] ;  /* 0x00008600ff067b82 */ /* 0x000e220000000800 */
[----:B------:R-:W-:Y:S02]  /*00a0*/  IMAD.MOV.U32 R22, RZ, RZ, RZ ;  /* 0x000000ffff167224 */ /* 0x000fe400078e00ff */
[----:B------:R-:W-:Y:S02]  /*00b0*/  IMAD.MOV.U32 R0, RZ, RZ, RZ ;  /* 0x000000ffff007224 */ /* 0x000fe400078e00ff */
[----:B------:R-:W-:Y:S01]  /*00c0*/  IMAD.MOV.U32 R16, RZ, RZ, RZ ;  /* 0x000000ffff107224 */ /* 0x000fe200078e00ff */
[----:B0-----:R-:W-:-:S13]  /*00d0*/  ISETP.NE.AND P0, PT, R6, RZ, PT ;  /* 0x000000ff0600720c */ /* 0x001fda0003f05270 */
[----:B------:R-:W-:Y:S05]  /*00e0*/  @!P0 BRA `(.L_x_2) ;  /* 0x0000001400788947 */ /* 0x000fea0003800000 */
[----:B------:R-:W-:Y:S01]  /*00f0*/  IMAD.MOV.U32 R2, RZ, RZ, RZ ;  /* 0x000000ffff027224 */ /* 0x000fe200078e00ff */
[----:B------:R-:W-:Y:S01]  /*0100*/  ULDC.64 UR4, c[0x0][0x220] ;  /* 0x0000880000047ab9 */ /* 0x000fe20000000a00 */
[----:B------:R-:W-:Y:S01]  /*0110*/  IMAD.MOV.U32 R3, RZ, RZ, R19 ;  /* 0x000000ffff037224 */ /* 0x000fe200078e0013 */
[----:B------:R-:W-:Y:S01]  /*0120*/  ISETP.NE.AND P0, PT, R6, 0x1, PT ;  /* 0x000000010600780c */ /* 0x000fe20003f05270 */
[----:B------:R-:W-:Y:S01]  /*0130*/  ULDC UR6, c[0x0][0x350] ;  /* 0x0000d40000067ab9 */ /* 0x000fe20000000800 */
[----:B------:R-:W-:Y:S01]  /*0140*/  IMAD.HI.U32 R4, R19, UR4, R2 ;  /* 0x0000000413047c27 */ /* 0x000fe2000f8e0002 */
[----:B------:R-:W-:-:S04]  /*0150*/  ULDC UR4, c[0x0][0x21c] ;  /* 0x0000870000047ab9 */ /* 0x000fc80000000800 */
[----:B------:R-:W-:-:S05]  /*0160*/  SHF.R.U32.HI R5, RZ, UR5, R4 ;  /* 0x00000005ff057c19 */ /* 0x000fca0008011604 */
[----:B------:R-:W-:-:S04]  /*0170*/  IMAD.MOV R0, RZ, RZ, -R5 ;  /* 0x000000ffff007224 */ /* 0x000fc800078e0a05 */
[----:B------:R-:W-:Y:S01]  /*0180*/  IMAD R19, R0, UR4, R19 ;  /* 0x0000000400137c24 */ /* 0x000fe2000f8e0213 */
[----:B------:R-:W-:-:S03]  /*0190*/  ULDC.64 UR4, c[0x0][0x348] ;  /* 0x0000d20000047ab9 */ /* 0x000fc60000000a00 */
[C---:B------:R-:W-:Y:S02]  /*01a0*/  IMAD R16, R19.reuse, UR4, RZ ;  /* 0x0000000413107c24 */ /* 0x040fe4000f8e02ff */
[C---:B------:R-:W-:Y:S02]  /*01b0*/  IMAD R0, R19.reuse, UR5, RZ ;  /* 0x0000000513007c24 */ /* 0x040fe4000f8e02ff */
[----:B------:R-:W-:Y:S01]  /*01c0*/  IMAD R22, R19, UR6, RZ ;  /* 0x0000000613167c24 */ /* 0x000fe2000f8e02ff */
[----:B------:R-:W-:Y:S06]  /*01d0*/  @!P0 BRA `(.L_x_2) ;  /* 0x00000014003c8947 */ /* 0x000fec0003800000 */
[----:B------:R-:W-:Y:S01]  /*01e0*/  IMAD.MOV.U32 R4, RZ, RZ, RZ ;  /* 0x000000ffff047224 */ /* 0x000fe200078e00ff */
[----:B------:R-:W-:Y:S01]  /*01f0*/  ULDC.64 UR8, c[0x0][0x228] ;  /* 0x00008a0000087ab9 */ /* 0x000fe20000000a00 */
[----:B------:R-:W-:Y:S01]  /*0200*/  ULDC UR4, c[0x0][0x230] ;  /* 0x00008c0000047ab9 */ /* 0x000fe20000000800 */
[----:B------:R-:W-:Y:S01]  /*0210*/  ISETP.NE.AND P0, PT, R6, 0x2, PT ;  /* 0x000000020600780c */ /* 0x000fe20003f05270 */
[----:B------:R-:W-:-:S05]  /*0220*/  IMAD.HI.U32 R2, R5, UR9, R4 ;  /* 0x0000000905027c27 */ /* 0x000fca000f8e0004 */
[----:B------:R-:W-:Y:S01]  /*0230*/  SHF.R.U32.HI R3, RZ, UR4, R2 ;  /* 0x00000004ff037c19 */ /* 0x000fe20008011602 */
[----:B------:R-:W-:-:S04]  /*0240*/  ULDC UR4, c[0x0][0x354] ;  /* 0x0000d50000047ab9 */ /* 0x000fc80000000800 */
[----:B------:R-:W-:-:S04]  /*0250*/  IMAD.MOV R4, RZ, RZ, -R3 ;  /* 0x000000ffff047224 */ /* 0x000fc800078e0a03 */
[----:B------:R-:W-:Y:S01]  /*0260*/  IMAD R5, R4, UR8, R5 ;  /* 0x0000000804057c24 */ /* 0x000fe2000f8e0205 */
[----:B------:R-:W-:-:S03]  /*0270*/  ULDC.64 UR8, c[0x0][0x358] ;  /* 0x0000d60000087ab9 */ /* 0x000fc60000000a00 */
[C---:B------:R-:W-:Y:S02]  /*0280*/  IMAD R22, R5.reuse, UR9, RZ ;  /* 0x0000000905167c24 */ /* 0x040fe4000f8e02ff */
[C---:B------:R-:W-:Y:S02]  /*0290*/  IMAD R16, R5.reuse, UR4, R16 ;  /* 0x0000000405107c24 */ /* 0x040fe4000f8e0210 */
[----:B------:R-:W-:Y:S02]  /*02a0*/  IMAD R0, R5, UR8, R0 ;  /* 0x0000000805007c24 */ /* 0x000fe4000f8e0200 */
[----:B------:R-:W-:Y:S01]  /*02b0*/  IMAD R22, R19, UR6, R22 ;  /* 0x0000000613167c24 */ /* 0x000fe2000f8e0216 */
[----:B------:R-:W-:Y:S06]  /*02c0*/  @!P0 BRA `(.L_x_2) ;  /* 0x0000001400008947 */ /* 0x000fec0003800000 */
[----:B------:R-:W-:Y:S01]  /*02d0*/  IMAD.MOV.U32 R2, RZ, RZ, RZ ;  /* 0x000000ffff027224 */ /* 0x000fe200078e00ff */
[----:B------:R-:W-:Y:S01]  /*02e0*/  ULDC.64 UR4, c[0x0][0x238] ;  /* 0x00008e0000047ab9 */ /* 0x000fe20000000a00 */
        /* <DEDUP_REMOVED lines=8> */
[C---:B------:R-:W-:Y:S02]  /*0370*/  IMAD R16, R3.reuse, UR4, R16 ;  /* 0x0000000403107c24 */ /* 0x040fe4000f8e0210 */
[C---:B------:R-:W-:Y:S02]  /*0380*/  IMAD R0, R3.reuse, UR5, R0 ;  /* 0x0000000503007c24 */ /* 0x040fe4000f8e0200 */
[----:B------:R-:W-:Y:S01]  /*0390*/  IMAD R22, R3, UR6, R22 ;  /* 0x0000000603167c24 */ /* 0x000fe2000f8e0216 */
        /* <DEDUP_REMOVED lines=297> */
[----:B------:R-:W-:Y:S02]  /*1630*/  ULDC UR6, c[0x0][0x470] ;  /* 0x00011c0000067ab9 */ /* 0x000fe40000000800 */
        /* <DEDUP_REMOVED lines=8> */
[----:B------:R-:W-:-:S07]  /*16c0*/  IMAD R22, R3, UR6, R22 ;  /* 0x0000000603167c24 */ /* 0x000fce000f8e0216 */
.L_x_2:
[----:B------:R-:W0:Y:S01]  /*16d0*/  LDC.U8 R5, c[0x0][0x492] ;  /* 0x00012480ff057b82 */ /* 0x000e220000000000 */
[----:B------:R-:W-:Y:S01]  /*16e0*/  ULDC.64 UR4, c[0x0][0x478] ;  /* 0x00011e0000047ab9 */ /* 0x000fe20000000a00 */
[----:B------:R-:W-:Y:S01]  /*16f0*/  ULDC.64 UR6, c[0x0][0x480] ;  /* 0x0001200000067ab9 */ /* 0x000fe20000000a00 */
[----:B------:R-:W-:Y:S02]  /*1700*/  IADD3 R16, P1, R16, UR4, RZ ;  /* 0x0000000410107c10 */ /* 0x000fe4000ff3e0ff */
[----:B------:R-:W-:-:S03]  /*1710*/  IADD3 R2, P2, R0, UR6, RZ ;  /* 0x0000000600027c10 */ /* 0x000fc6000ff5e0ff */
[----:B------:R-:W-:Y:S02]  /*1720*/  IMAD.X R17, RZ, RZ, UR5, P1 ;  /* 0x00000005ff117e24 */ /* 0x000fe400088e06ff */
[----:B------:R-:W-:Y:S01]  /*1730*/  IMAD.X R3, RZ, RZ, UR7, P2 ;  /* 0x00000007ff037e24 */ /* 0x000fe200090e06ff */
[----:B0-----:R-:W-:-:S04]  /*1740*/  PRMT R4, R5, 0x9910, RZ ;  /* 0x0000991005047816 */ /* 0x001fc800000000ff */
[----:B------:R-:W-:-:S13]  /*1750*/  ISETP.GT.AND P0, PT, R4, 0x9, PT ;  /* 0x000000090400780c */ /* 0x000fda0003f04270 */
[----:B------:R-:W-:Y:S05]  /*1760*/  @P0 BRA `(.L_x_3) ;  /* 0x0000000400300947 */ /* 0x000fea0003800000 */
[----:B------:R-:W-:-:S13]  /*1770*/  ISETP.GT.AND P0, PT, R4, 0x4, PT ;  /* 0x000000040400780c */ /* 0x000fda0003f04270 */
[----:B------:R-:W-:Y:S05]  /*1780*/  @P0 BRA `(.L_x_4) ;  /* 0x0000000000940947 */ /* 0x000fea0003800000 */
[----:B------:R-:W-:-:S13]  /*1790*/  ISETP.GT.AND P0, PT, R4, 0x1, PT ;  /* 0x000000010400780c */ /* 0x000fda0003f04270 */
[----:B------:R-:W-:Y:S05]  /*17a0*/  @P0 BRA `(.L_x_5) ;  /* 0x0000000000380947 */ /* 0x000fea0003800000 */
[----:B------:R-:W-:-:S13]  /*17b0*/  ISETP.NE.AND P0, PT, R5, RZ, PT ;  /* 0x000000ff0500720c */ /* 0x000fda0003f05270 */
[----:B------:R-:W-:Y:S05]  /*17c0*/  @!P0 BRA `(.L_x_6) ;  /* 0x00000000001c8947 */ /* 0x000fea0003800000 */
[----:B------:R-:W-:-:S13]  /*17d0*/  ISETP.NE.AND P0, PT, R4, 0x1, PT ;  /* 0x000000010400780c */ /* 0x000fda0003f05270 */
[----:B------:R-:W-:Y:S05]  /*17e0*/  @P0 BRA `(.L_x_7) ;  /* 0x0000000c00840947 */ /* 0x000fea0003800000 */
[----:B------:R-:W2:Y:S02]  /*17f0*/  LDG.E.S8 R2, desc[UR36][R2.64] ;  /* 0x0000002402027981 */ /* 0x000ea4000c1e1300 */
[----:B--2---:R-:W0:Y:S02]  /*1800*/  I2F.S16 R0, R2 ;  /* 0x0000000200007306 */ /* 0x004e240000101400 */
[----:B0-----:R-:W-:-:S04]  /*1810*/  F2FP.BF16.F32.PACK_AB R0, RZ, R0 ;  /* 0x00000000ff00723e */ /* 0x001fc800000010ff */
[----:B------:R-:W-:Y:S01]  /*1820*/  PRMT R19, R0, 0x7610, R19 ;  /* 0x0000761000137816 */ /* 0x000fe20000000013 */
[----:B------:R-:W-:Y:S06]  /*1830*/  BRA `(.L_x_8) ;  /* 0x0000000c00dc7947 */ /* 0x000fec0003800000 */
.L_x_6:
[----:B------:R-:W2:Y:S02]  /*1840*/  LDG.E.U8 R2, desc[UR36][R2.64] ;  /* 0x0000002402027981 */ /* 0x000ea4000c1e1100 */
[----:B--2---:R-:W-:-:S04]  /*1850*/  I2FP.F32.U32 R0, R2 ;  /* 0x0000000200007245 */ /* 0x004fc80000201000 */
[----:B------:R-:W-:-:S04]  /*1860*/  F2FP.BF16.F32.PACK_AB R0, RZ, R0 ;  /* 0x00000000ff00723e */ /* 0x000fc800000010ff */
[----:B------:R-:W-:Y:S01]  /*1870*/  PRMT R19, R0, 0x7610, R19 ;  /* 0x0000761000137816 */ /* 0x000fe20000000013 */
[----:B------:R-:W-:Y:S06]  /*1880*/  BRA `(.L_x_8) ;  /* 0x0000000c00c87947 */ /* 0x000fec0003800000 */
.L_x_5:
[----:B------:R-:W-:-:S13]  /*1890*/  ISETP.NE.AND P0, PT, R4, 0x2, PT ;  /* 0x000000020400780c */ /* 0x000fda0003f05270 */
[----:B------:R-:W-:Y:S05]  /*18a0*/  @!P0 BRA `(.L_x_9) ;  /* 0x0000000000388947 */ /* 0x000fea0003800000 */
[----:B------:R-:W-:-:S13]  /*18b0*/  ISETP.NE.AND P0, PT, R4, 0x3, PT ;  /* 0x000000030400780c */ /* 0x000fda0003f05270 */
[----:B------:R-:W-:Y:S05]  /*18c0*/  @!P0 BRA `(.L_x_10) ;  /* 0x00000000001c8947 */ /* 0x000fea0003800000 */
[----:B------:R-:W-:-:S13]  /*18d0*/  ISETP.NE.AND P0, PT, R4, 0x4, PT ;  /* 0x000000040400780c */ /* 0x000fda0003f05270 */
[----:B------:R-:W-:Y:S05]  /*18e0*/  @P0 BRA `(.L_x_7) ;  /* 0x0000000c00440947 */ /* 0x000fea0003800000 */
[----:B------:R-:W2:Y:S02]  /*18f0*/  LDG.E.64 R2, desc[UR36][R2.64] ;  /* 0x0000002402027981 */ /* 0x000ea4000c1e1b00 */
[----:B--2---:R-:W0:Y:S02]  /*1900*/  I2F.S64 R0, R2 ;  /* 0x0000000200007312 */ /* 0x004e240000301400 */
[----:B0-----:R-:W-:-:S04]  /*1910*/  F2FP.BF16.F32.PACK_AB R0, RZ, R0 ;  /* 0x00000000ff00723e */ /* 0x001fc800000010ff */
[----:B------:R-:W-:Y:S01]  /*1920*/  PRMT R19, R0, 0x7610, R19 ;  /* 0x0000761000137816 */ /* 0x000fe20000000013 */
[----:B------:R-:W-:Y:S06]  /*1930*/  BRA `(.L_x_8) ;  /* 0x0000000c009c7947 */ /* 0x000fec0003800000 */
.L_x_10:
[----:B------:R-:W2:Y:S02]  /*1940*/  LDG.E R2, desc[UR36][R2.64] ;  /* 0x0000002402027981 */ /* 0x000ea4000c1e1900 */
[----:B--2---:R-:W-:-:S04]  /*1950*/  I2FP.F32.S32 R0, R2 ;  /* 0x0000000200007245 */ /* 0x004fc80000201400 */
[----:B------:R-:W-:-:S04]  /*1960*/  F2FP.BF16.F32.PACK_AB R0, RZ, R0 ;  /* 0x00000000ff00723e */ /* 0x000fc800000010ff */
[----:B------:R-:W-:Y:S01]  /*1970*/  PRMT R19, R0, 0x7610, R19 ;  /* 0x0000761000137816 */ /* 0x000fe20000000013 */
[----:B------:R-:W-:Y:S06]  /*1980*/  BRA `(.L_x_8) ;  /* 0x0000000c00887947 */ /* 0x000fec0003800000 */
.L_x_9:
[----:B------:R-:W2:Y:S02]  /*1990*/  LDG.E.U16 R2, desc[UR36][R2.64] ;  /* 0x0000002402027981 */ /* 0x000ea4000c1e1500 */
[----:B--2---:R-:W0:Y:S02]  /*19a0*/  I2F.S16 R0, R2 ;  /* 0x0000000200007306 */ /* 0x004e240000101400 */
[----:B0-----:R-:W-:-:S04]  /*19b0*/  F2FP.BF16.F32.PACK_AB R0, RZ, R0 ;  /* 0x00000000ff00723e */ /* 0x001fc800000010ff */
[----:B------:R-:W-:Y:S01]  /*19c0*/  PRMT R19, R0, 0x7610, R19 ;  /* 0x0000761000137816 */ /* 0x000fe20000000013 */
[----:B------:R-:W-:Y:S06]  /*19d0*/  BRA `(.L_x_8) ;  /* 0x0000000c00747947 */ /* 0x000fec0003800000 */
.L_x_4:
[----:B------:R-:W-:-:S13]  /*19e0*/  ISETP.GT.AND P0, PT, R4, 0x6, PT ;  /* 0x000000060400780c */ /* 0x000fda0003f04270 */
[----:B------:R-:W-:Y:S05]  /*19f0*/  @P0 BRA `(.L_x_11) ;  /* 0x0000000000300947 */ /* 0x000fea0003800000 */
[----:B------:R-:W-:-:S13]  /*1a00*/  ISETP.NE.AND P0, PT, R4, 0x5, PT ;  /* 0x000000050400780c */ /* 0x000fda0003f05270 */
[----:B------:R-:W-:Y:S05]  /*1a10*/  @!P0 BRA `(.L_x_12) ;  /* 0x0000000000148947 */ /* 0x000fea0003800000 */
[----:B------:R-:W-:-:S13]  /*1a20*/  ISETP.NE.AND P0, PT, R4, 0x6, PT ;  /* 0x000000060400780c */ /* 0x000fda0003f05270 */
[----:B------:R-:W-:Y:S05]  /*1a30*/  @P0 BRA `(.L_x_7) ;  /* 0x0000000800f00947 */ /* 0x000fea0003800000 */
[----:B------:R-:W2:Y:S02]  /*1a40*/  LDG.E R2, desc[UR36][R2.64] ;  /* 0x0000002402027981 */ /* 0x000ea4000c1e1900 */
[----:B--2---:R-:W-:Y:S01]  /*1a50*/  F2FP.BF16.F32.PACK_AB R19, RZ, R2 ;  /* 0x00000002ff13723e */ /* 0x004fe200000010ff */
[----:B------:R-:W-:Y:S06]  /*1a60*/  BRA `(.L_x_8) ;  /* 0x0000000c00507947 */ /* 0x000fec0003800000 */
.L_x_12:
[----:B------:R-:W2:Y:S02]  /*1a70*/  LDG.E.U16 R0, desc[UR36][R2.64] ;  /* 0x0000002402007981 */ /* 0x000ea4000c1e1500 */
[----:B--2---:R-:W-:-:S05]  /*1a80*/  HADD2.F32 R0, -RZ, R0.H0_H0 ;  /* 0x20000000ff007230 */ /* 0x004fca0000004100 */
[----:B------:R-:W-:-:S04]  /*1a90*/  F2FP.BF16.F32.PACK_AB R0, RZ, R0 ;  /* 0x00000000ff00723e */ /* 0x000fc800000010ff */
[----:B------:R-:W-:Y:S01]  /*1aa0*/  PRMT R19, R0, 0x7610, R19 ;  /* 0x0000761000137816 */ /* 0x000fe20000000013 */
[----:B------:R-:W-:Y:S06]  /*1ab0*/  BRA `(.L_x_8) ;  /* 0x0000000c003c7947 */ /* 0x000fec0003800000 */
.L_x_11:
[----:B------:R-:W-:-:S13]  /*1ac0*/  ISETP.NE.AND P0, PT, R4, 0x7, PT ;  /* 0x000000070400780c */ /* 0x000fda0003f05270 */
[----:B------:R-:W-:Y:S05]  /*1ad0*/  @!P0 BRA `(.L_x_13) ;  /* 0x0000000000308947 */ /* 0x000fea0003800000 */
[----:B------:R-:W-:-:S13]  /*1ae0*/  ISETP.NE.AND P0, PT, R4, 0x8, PT ;  /* 0x000000080400780c */ /* 0x000fda0003f05270 */
[----:B------:R-:W-:Y:S05]  /*1af0*/  @!P0 BRA `(.L_x_14) ;  /* 0x0000000000148947 */ /* 0x000fea0003800000 */
[----:B------:R-:W-:-:S13]  /*1b00*/  ISETP.NE.AND P0, PT, R4, 0x9, PT ;  /* 0x000000090400780c */ /* 0x000fda0003f05270 */
[----:B------:R-:W-:Y:S05]  /*1b10*/  @P0 BRA `(.L_x_7) ;  /* 0x0000000800b80947 */ /* 0x000fea0003800000 */
[----:B------:R-:W2:Y:S02]  /*1b20*/  LDG.E R2, desc[UR36][R2.64] ;  /* 0x0000002402027981 */ /* 0x000ea4000c1e1900 */
[----:B--2---:R-:W-:Y:S01]  /*1b30*/  F2FP.BF16.F32.PACK_AB R19, RZ, R2 ;  /* 0x00000002ff13723e */ /* 0x004fe200000010ff */
[----:B------:R-:W-:Y:S06]  /*1b40*/  BRA `(.L_x_8) ;  /* 0x0000000c00187947 */ /* 0x000fec0003800000 */
.L_x_14:
[----:B------:R-:W2:Y:S02]  /*1b50*/  LDG.E.U16 R2, desc[UR36][R2.64] ;  /* 0x0000002402027981 */ /* 0x000ea4000c1e1500 */
[----:B--2---:R-:W-:-:S05]  /*1b60*/  HADD2.F32 R0, -RZ, R2.H0_H0 ;  /* 0x20000002ff007230 */ /* 0x004fca0000004100 */
[----:B------:R-:W-:-:S04]  /*1b70*/  F2FP.BF16.F32.PACK_AB R0, RZ, R0 ;  /* 0x00000000ff00723e */ /* 0x000fc800000010ff */
[----:B------:R-:W-:Y:S01]  /*1b80*/  PRMT R19, R0, 0x7610, R19 ;  /* 0x0000761000137816 */ /* 0x000fe20000000013 */
[----:B------:R-:W-:Y:S06]  /*1b90*/  BRA `(.L_x_8) ;  /* 0x0000000c00047947 */ /* 0x000fec0003800000 */
.L_x_13:
[----:B------:R-:W2:Y:S01]  /*1ba0*/  LDG.E.64 R2, desc[UR36][R2.64] ;  /* 0x0000002402027981 */ /* 0x000ea2000c1e1b00 */
[----:B------:R-:W-:Y:S01]  /*1bb0*/  UMOV UR4, 0xf0000000 ;  /* 0xf000000000047882 */ /* 0x000fe20000000000 */
[----:B------:R-:W-:Y:S01]  /*1bc0*/  UMOV UR5, 0x380fffff ;  /* 0x380fffff00057882 */ /* 0x000fe20000000000 */
[----:B--2---:R-:W0:Y:S01]  /*1bd0*/  F2F.F32.F64 R0, R2 ;  /* 0x0000000200007310 */ /* 0x004e220000301000 */
[----:B------:R-:W-:-:S14]  /*1be0*/  DSETP.GEU.AND P0, PT, |R2|, UR4, PT ;  /* 0x0000000402007e2a */ /* 0x000fdc000bf0e200 */
[----:B0-----:R-:W-:-:S05]  /*1bf0*/  @!P0 FMUL R0, R0, 1.175494350822287508e-38 ;  /* 0x0080000000008820 */ /* 0x001fca0000400000 */
[----:B------:R-:W-:-:S04]  /*1c00*/  F2FP.BF16.F32.PACK_AB R0, RZ, R0 ;  /* 0x00000000ff00723e */ /* 0x000fc800000010ff */
[----:B------:R-:W-:Y:S01]  /*1c10*/  PRMT R19, R0, 0x7610, R19 ;  /* 0x0000761000137816 */ /* 0x000fe20000000013 */
[----:B------:R-:W-:Y:S06]  /*1c20*/  BRA `(.L_x_8) ;  /* 0x0000000800e07947 */ /* 0x000fec0003800000 */
.L_x_3:
[----:B------:R-:W-:-:S13]  /*1c30*/  ISETP.GT.AND P0, PT, R4, 0x18, PT ;  /* 0x000000180400780c */ /* 0x000fda0003f04270 */
[----:B------:R-:W-:Y:S05]  /*1c40*/  @P0 BRA `(.L_x_15) ;  /* 0x0000000400080947 */ /* 0x000fea0003800000 */
[----:B------:R-:W-:-:S13]  /*1c50*/  ISETP.GT.AND P0, PT, R4, 0xe, PT ;  /* 0x0000000e0400780c */ /* 0x000fda0003f04270 */
[----:B------:R-:W-:Y:S05]  /*1c60*/  @P0 BRA `(.L_x_16) ;  /* 0x00000000004c0947 */ /* 0x000fea0003800000 */
[----:B------:R-:W-:-:S13]  /*1c70*/  ISETP.NE.AND P0, PT, R4, 0xa, PT ;  /* 0x0000000a0400780c */ /* 0x000fda0003f05270 */
[----:B------:R-:W-:Y:S05]  /*1c80*/  @!P0 BRA `(.L_x_17) ;  /* 0x0000000000208947 */ /* 0x000fea0003800000 */
[----:B------:R-:W-:-:S13]  /*1c90*/  ISETP.NE.AND P0, PT, R4, 0xb, PT ;  /* 0x0000000b0400780c */ /* 0x000fda0003f05270 */
[----:B------:R-:W-:Y:S05]  /*1ca0*/  @P0 BRA `(.L_x_7) ;  /* 0x0000000800540947 */ /* 0x000fea0003800000 */
[----:B------:R-:W2:Y:S02]  /*1cb0*/  LDG.E.U8 R2, desc[UR36][R2.64] ;  /* 0x0000002402027981 */ /* 0x000ea4000c1e1100 */
[----:B--2---:R-:W-:-:S04]  /*1cc0*/  ISETP.NE.AND P0, PT, R2, RZ, PT ;  /* 0x000000ff0200720c */ /* 0x004fc80003f05270 */
[----:B------:R-:W-:-:S04]  /*1cd0*/  FSEL R0, RZ, 1, !P0 ;  /* 0x3f800000ff007808 */ /* 0x000fc80004000000 */
[----:B------:R-:W-:-:S04]  /*1ce0*/  F2FP.BF16.F32.PACK_AB R0, RZ, R0 ;  /* 0x00000000ff00723e */ /* 0x000fc800000010ff */
[----:B------:R-:W-:Y:S01]  /*1cf0*/  PRMT R19, R0, 0x7610, R19 ;  /* 0x0000761000137816 */ /* 0x000fe20000000013 */
[----:B------:R-:W-:Y:S06]  /*1d00*/  BRA `(.L_x_8) ;  /* 0x0000000800a87947 */ /* 0x000fec0003800000 */
.L_x_17:
        /* <DEDUP_REMOVED lines=9> */
.L_x_16:
[----:B------:R-:W-:-:S13]  /*1da0*/  ISETP.NE.AND P0, PT, R4, 0xf, PT ;  /* 0x0000000f0400780c */ /* 0x000fda0003f05270 */
[----:B------:R-:W-:Y:S05]  /*1db0*/  @!P0 BRA `(.L_x_18) ;  /* 0x0000000000a48947 */ /* 0x000fea0003800000 */
[----:B------:R-:W-:-:S13]  /*1dc0*/  ISETP.NE.AND P0, PT, R4, 0x17, PT ;  /* 0x000000170400780c */ /* 0x000fda0003f05270 */
[----:B------:R-:W-:Y:S05]  /*1dd0*/  @!P0 BRA `(.L_x_19) ;  /* 0x0000000000608947 */ /* 0x000fea0003800000 */
[----:B------:R-:W-:-:S13]  /*1de0*/  ISETP.NE.AND P0, PT, R4, 0x18, PT ;  /* 0x000000180400780c */ /* 0x000fda0003f05270 */
[----:B------:R-:W-:Y:S05]  /*1df0*/  @P0 BRA `(.L_x_7) ;  /* 0x0000000800000947 */ /* 0x000fea0003800000 */
[----:B------:R-:W2:Y:S01]  /*1e00*/  LDG.E.U8 R0, desc[UR36][R2.64] ;  /* 0x0000002402007981 */ /* 0x000ea2000c1e1100 */
[----:B------:R-:W-:Y:S02]  /*1e10*/  IMAD.MOV.U32 R8, RZ, RZ, -0x800000 ;  /* 0xff800000ff087424 */ /* 0x000fe400078e00ff */
[----:B--2---:R-:W-:-:S05]  /*1e20*/  IMAD.SHL.U32 R0, R0, 0x1000000, RZ ;  /* 0x0100000000007824 */ /* 0x004fca00078e00ff */
[----:B------:R-:W-:-:S04]  /*1e30*/  LOP3.LUT R4, R0, 0x7f000000, RZ, 0xc0, !PT ;  /* 0x7f00000000047812 */ /* 0x000fc800078ec0ff */
[----:B------:R-:W0:Y:S01]  /*1e40*/  FLO.U32 R5, R4 ;  /* 0x0000000400057300 */ /* 0x000e2200000e0000 */
[C---:B------:R-:W-:Y:S02]  /*1e50*/  VIADD R6, R4.reuse, 0x1000000 ;  /* 0x0100000004067836 */ /* 0x040fe40000000000 */
[----:B------:R-:W-:-:S03]  /*1e60*/  VIADD R2, R4, 0xffffffff ;  /* 0xffffffff04027836 */ /* 0x000fc60000000000 */
[----:B------:R-:W-:Y:S02]  /*1e70*/  SHF.R.S32.HI R6, RZ, 0x8, R6 ;  /* 0x00000008ff067819 */ /* 0x000fe40000011406 */
[----:B------:R-:W-:Y:S02]  /*1e80*/  SHF.R.S32.HI R2, RZ, 0x1f, R2 ;  /* 0x0000001fff027819 */ /* 0x000fe40000011402 */
[----:B0-----:R-:W-:-:S04]  /*1e90*/  IADD3 R5, -R5, 0x1f, RZ ;  /* 0x0000001f05057810 */ /* 0x001fc80007ffe1ff */
[C---:B------:R-:W-:Y:S01]  /*1ea0*/  ISETP.GT.U32.AND P0, PT, R5.reuse, 0x4, PT ;  /* 0x000000040500780c */ /* 0x040fe20003f04070 */
[----:B------:R-:W-:-:S05]  /*1eb0*/  VIADD R5, R5, 0xfffffffc ;  /* 0xfffffffc05057836 */ /* 0x000fca0000000000 */
[----:B------:R-:W-:-:S05]  /*1ec0*/  SEL R5, R5, RZ, P0 ;  /* 0x000000ff05057207 */ /* 0x000fca0000000000 */
[----:B------:R-:W-:Y:S01]  /*1ed0*/  IMAD R8, R5, R8, 0x3c000000 ;  /* 0x3c00000005087424 */ /* 0x000fe200078e0208 */
[----:B------:R-:W-:-:S04]  /*1ee0*/  SHF.L.U32 R5, R4, R5, RZ ;  /* 0x0000000504057219 */ /* 0x000fc800000006ff */
[----:B------:R-:W-:-:S04]  /*1ef0*/  LEA.HI R5, R5, R8, RZ, 0x1c ;  /* 0x0000000805057211 */ /* 0x000fc800078fe0ff */
[----:B------:R-:W-:-:S04]  /*1f00*/  LOP3.LUT R5, R5, 0x7f800000, R6, 0xf8, !PT ;  /* 0x7f80000005057812 */ /* 0x000fc800078ef806 */
[----:B------:R-:W-:-:S04]  /*1f10*/  LOP3.LUT R5, R5, R2, RZ, 0x30, !PT ;  /* 0x0000000205057212 */ /* 0x000fc800078e30ff */
[----:B------:R-:W-:-:S04]  /*1f20*/  LOP3.LUT R5, R5, 0x80000000, R0, 0xf8, !PT ;  /* 0x8000000005057812 */ /* 0x000fc800078ef800 */
[----:B------:R-:W-:-:S04]  /*1f30*/  F2FP.BF16.F32.PACK_AB R5, RZ, R5 ;  /* 0x00000005ff05723e */ /* 0x000fc800000010ff */
[----:B------:R-:W-:Y:S01]  /*1f40*/  PRMT R19, R5, 0x7610, R19 ;  /* 0x0000761005137816 */ /* 0x000fe20000000013 */
[----:B------:R-:W-:Y:S06]  /*1f50*/  BRA `(.L_x_8) ;  /* 0x0000000800147947 */ /* 0x000fec0003800000 */
.L_x_19:
[----:B------:R-:W2:Y:S02]  /*1f60*/  LDG.E.U8 R2, desc[UR36][R2.64] ;  /* 0x0000002402027981 */ /* 0x000ea4000c1e1100 */
[C---:B--2---:R-:W-:Y:S02]  /*1f70*/  IMAD.SHL.U32 R0, R2.reuse, 0x2000000, RZ ;  /* 0x0200000002007824 */ /* 0x044fe400078e00ff */
[----:B------:R-:W-:-:S03]  /*1f80*/  IMAD.SHL.U32 R5, R2, 0x1000000, RZ ;  /* 0x0100000002057824 */ /* 0x000fc600078e00ff */
[----:B------:R-:W-:-:S13]  /*1f90*/  ISETP.GE.U32.AND P0, PT, R0, 0x8000000, PT ;  /* 0x080000000000780c */ /* 0x000fda0003f06070 */
[C---:B------:R-:W-:Y:S02]  /*1fa0*/  @!P0 IMAD.SHL.U32 R0, R2.reuse, 0x100, RZ ;  /* 0x0000010002008824 */ /* 0x040fe400078e00ff */
[----:B------:R-:W-:-:S03]  /*1fb0*/  @P0 IMAD.SHL.U32 R4, R2, 0x200000, RZ ;  /* 0x0020000002040824 */ /* 0x000fc600078e00ff */
[----:B------:R-:W-:Y:S02]  /*1fc0*/  @!P0 LOP3.LUT R0, R0, 0x7f00, RZ, 0xc0, !PT ;  /* 0x00007f0000008812 */ /* 0x000fe400078ec0ff */
[----:B------:R-:W-:Y:S02]  /*1fd0*/  @P0 LOP3.LUT R4, R4, 0x70000000, RZ, 0xfc, !PT ;  /* 0x7000000004040812 */ /* 0x000fe400078efcff */
[----:B------:R-:W-:-:S03]  /*1fe0*/  @!P0 LOP3.LUT R0, R0, 0x3f000000, RZ, 0xfc, !PT ;  /* 0x3f00000000008812 */ /* 0x000fc600078efcff */
[----:B------:R-:W-:Y:S02]  /*1ff0*/  @P0 FMUL.FTZ R4, R4, 1.9259299443872358531e-34 ;  /* 0x0780000004040820 */ /* 0x000fe40000410000 */
[----:B------:R-:W-:-:S05]  /*2000*/  @!P0 FADD.FTZ R4, R0, -0.5 ;  /* 0xbf00000000048421 */ /* 0x000fca0000010000 */
[----:B------:R-:W-:-:S04]  /*2010*/  LOP3.LUT R4, R4, 0x80000000, R5, 0xf8, !PT ;  /* 0x8000000004047812 */ /* 0x000fc800078ef805 */
[----:B------:R-:W-:-:S04]  /*2020*/  F2FP.BF16.F32.PACK_AB R4, RZ, R4 ;  /* 0x00000004ff04723e */ /* 0x000fc800000010ff */
[----:B------:R-:W-:Y:S01]  /*2030*/  PRMT R19, R4, 0x7610, R19 ;  /* 0x0000761004137816 */ /* 0x000fe20000000013 */
[----:B------:R-:W-:Y:S06]  /*2040*/  BRA `(.L_x_8) ;  /* 0x0000000400d87947 */ /* 0x000fec0003800000 */
.L_x_18:
[----:B------:R0:W5:Y:S01]  /*2050*/  LDG.E.U16 R19, desc[UR36][R2.64] ;  /* 0x0000002402137981 */ /* 0x000162000c1e1500 */
[----:B------:R-:W-:Y:S05]  /*2060*/  BRA `(.L_x_8) ;  /* 0x0000000400d07947 */ /* 0x000fea0003800000 */
.L_x_15:
[----:B------:R-:W-:-:S13]  /*2070*/  ISETP.GT.AND P0, PT, R4, 0x1b, PT ;  /* 0x0000001b0400780c */ /* 0x000fda0003f04270 */
[----:B------:R-:W-:Y:S05]  /*2080*/  @P0 BRA `(.L_x_20) ;  /* 0x0000000400140947 */ /* 0x000fea0003800000 */
[----:B------:R-:W-:-:S13]  /*2090*/  ISETP.NE.AND P0, PT, R4, 0x19, PT ;  /* 0x000000190400780c */ /* 0x000fda0003f05270 */
[----:B------:R-:W-:Y:S05]  /*20a0*/  @!P0 BRA `(.L_x_21) ;  /* 0x0000000000988947 */ /* 0x000fea0003800000 */
[----:B------:R-:W-:-:S13]  /*20b0*/  ISETP.NE.AND P0, PT, R4, 0x1a, PT ;  /* 0x0000001a0400780c */ /* 0x000fda0003f05270 */
[----:B------:R-:W-:Y:S05]  /*20c0*/  @!P0 BRA `(.L_x_22) ;  /* 0x00000000001c8947 */ /* 0x000fea0003800000 */
[----:B------:R-:W-:-:S13]  /*20d0*/  ISETP.NE.AND P0, PT, R4, 0x1b, PT ;  /* 0x0000001b0400780c */ /* 0x000fda0003f05270 */
[----:B------:R-:W-:Y:S05]  /*20e0*/  @P0 BRA `(.L_x_7) ;  /* 0x0000000400440947 */ /* 0x000fea0003800000 */
[----:B------:R-:W2:Y:S02]  /*20f0*/  LDG.E.U16 R0, desc[UR36][R2.64] ;  /* 0x0000002402007981 */ /* 0x000ea4000c1e1500 */
[----:B--2---:R-:W-:-:S04]  /*2100*/  I2FP.F32.U32 R0, R0 ;  /* 0x0000000000007245 */ /* 0x004fc80000201000 */
[----:B------:R-:W-:-:S04]  /*2110*/  F2FP.BF16.F32.PACK_AB R0, RZ, R0 ;  /* 0x00000000ff00723e */ /* 0x000fc800000010ff */
[----:B------:R-:W-:Y:S01]  /*2120*/  PRMT R19, R0, 0x7610, R19 ;  /* 0x0000761000137816 */ /* 0x000fe20000000013 */
[----:B------:R-:W-:Y:S06]  /*2130*/  BRA `(.L_x_8) ;  /* 0x00000004009c7947 */ /* 0x000fec0003800000 */
.L_x_22:
[----:B------:R-:W2:Y:S01]  /*2140*/  LDG.E.U8 R2, desc[UR36][R2.64] ;  /* 0x0000002402027981 */ /* 0x000ea2000c1e1100 */
[----:B------:R-:W-:Y:S01]  /*2150*/  BSSY B0, `(.L_x_23) ;  /* 0x0000018000007945 */ /* 0x000fe20003800000 */
[----:B------:R-:W-:Y:S01]  /*2160*/  IMAD.MOV.U32 R0, RZ, RZ, RZ ;  /* 0x000000ffff007224 */ /* 0x000fe200078e00ff */
[----:B--2---:R-:W-:-:S13]  /*2170*/  ISETP.NE.AND P0, PT, R2, RZ, PT ;  /* 0x000000ff0200720c */ /* 0x004fda0003f05270 */
[----:B------:R-:W-:Y:S05]  /*2180*/  @!P0 BRA `(.L_x_24) ;  /* 0x0000000000508947 */ /* 0x000fea0003800000 */
[----:B------:R-:W-:-:S13]  /*2190*/  ISETP.NE.AND P0, PT, R2, 0x80, PT ;  /* 0x000000800200780c */ /* 0x000fda0003f05270 */
[----:B------:R-:W-:Y:S01]  /*21a0*/  @!P0 IMAD.MOV.U32 R0, RZ, RZ, 0x7f800001 ;  /* 0x7f800001ff008424 */ /* 0x000fe200078e00ff */
[----:B------:R-:W-:Y:S06]  /*21b0*/  @!P0 BRA `(.L_x_24) ;  /* 0x0000000000448947 */ /* 0x000fec0003800000 */
[C---:B------:R-:W-:Y:S01]  /*21c0*/  LOP3.LUT P0, R0, R2.reuse, 0x78, RZ, 0xc0, !PT ;  /* 0x0000007802007812 */ /* 0x040fe2000780c0ff */
[----:B------:R-:W-:Y:S01]  /*21d0*/  BSSY B1, `(.L_x_25) ;  /* 0x000000c000017945 */ /* 0x000fe20003800000 */
[----:B------:R-:W-:Y:S02]  /*21e0*/  SHF.R.U32.HI R3, RZ, 0x7, R2 ;  /* 0x00000007ff037819 */ /* 0x000fe40000011602 */
[----:B------:R-:W-:Y:S02]  /*21f0*/  LOP3.LUT R2, R2, 0x7, RZ, 0xc0, !PT ;  /* 0x0000000702027812 */ /* 0x000fe400078ec0ff */
[----:B------:R-:W-:Y:S01]  /*2200*/  SHF.R.U32.HI R0, RZ, 0x3, R0 ;  /* 0x00000003ff007819 */ /* 0x000fe20000011600 */
[----:B------:R-:W-:-:S06]  /*2210*/  IMAD.U32 R4, R3, -0x80000000, RZ ;  /* 0x8000000003047824 */ /* 0x000fcc00078e00ff */
[----:B------:R-:W-:Y:S05]  /*2220*/  @P0 BRA `(.L_x_26) ;  /* 0x0000000000180947 */ /* 0x000fea0003800000 */
[----:B------:R-:W0:Y:S02]  /*2230*/  FLO.U32 R3, R2 ;  /* 0x0000000200037300 */ /* 0x000e2400000e0000 */
[----:B0-----:R-:W-:-:S04]  /*2240*/  IADD3 R3, -R3, 0x1f, RZ ;  /* 0x0000001f03037810 */ /* 0x001fc80007ffe1ff */
[----:B------:R-:W-:Y:S01]  /*2250*/  IADD3 R0, R0, 0x1d, -R3 ;  /* 0x0000001d00007810 */ /* 0x000fe20007ffe803 */
[----:B------:R-:W-:-:S05]  /*2260*/  VIADD R5, R3, 0xffffffe4 ;  /* 0xffffffe403057836 */ /* 0x000fca0000000000 */
[----:B------:R-:W-:-:S04]  /*2270*/  SHF.L.U32 R5, R2, R5, RZ ;  /* 0x0000000502057219 */ /* 0x000fc800000006ff */
[----:B------:R-:W-:-:S07]  /*2280*/  LOP3.LUT R2, R5, 0x7, RZ, 0xc0, !PT ;  /* 0x0000000705027812 */ /* 0x000fce00078ec0ff */
.L_x_26:
[----:B------:R-:W-:Y:S05]  /*2290*/  BSYNC B1 ;  /* 0x0000000000017941 */ /* 0x000fea0003800000 */
.L_x_25:
[----:B------:R-:W-:Y:S01]  /*22a0*/  LEA R3, R0, 0x3b800000, 0x17 ;  /* 0x3b80000000037811 */ /* 0x000fe200078eb8ff */
[----:B------:R-:W-:-:S05]  /*22b0*/  IMAD.SHL.U32 R0, R2, 0x100000, RZ ;  /* 0x0010000002007824 */ /* 0x000fca00078e00ff */
[----:B------:R-:W-:-:S07]  /*22c0*/  LOP3.LUT R0, R3, R0, R4, 0xfe, !PT ;  /* 0x0000000003007212 */ /* 0x000fce00078efe04 */
.L_x_24:
[----:B------:R-:W-:Y:S05]  /*22d0*/  BSYNC B0 ;  /* 0x0000000000007941 */ /* 0x000fea0003800000 */
.L_x_23:
[----:B------:R-:W-:-:S04]  /*22e0*/  F2FP.BF16.F32.PACK_AB R0, RZ, R0 ;  /* 0x00000000ff00723e */ /* 0x000fc800000010ff */
[----:B------:R-:W-:Y:S01]  /*22f0*/  PRMT R19, R0, 0x7610, R19 ;  /* 0x0000761000137816 */ /* 0x000fe20000000013 */
[----:B------:R-:W-:Y:S06]  /*2300*/  BRA `(.L_x_8) ;  /* 0x0000000400287947 */ /* 0x000fec0003800000 */
.L_x_21:
        /* <DEDUP_REMOVED lines=21> */
.L_x_30:
[----:B------:R-:W-:Y:S05]  /*2460*/  BSYNC B1 ;  /* 0x0000000000017941 */ /* 0x000fea0003800000 */
.L_x_29:
[----:B------:R-:W-:Y:S01]  /*2470*/  LEA R3, R0, 0x37800000, 0x17 ;  /* 0x3780000000037811 */ /* 0x000fe200078eb8ff */
[----:B------:R-:W-:-:S05]  /*2480*/  IMAD.SHL.U32 R0, R2, 0x200000, RZ ;  /* 0x0020000002007824 */ /* 0x000fca00078e00ff */
[----:B------:R-:W-:-:S07]  /*2490*/  LOP3.LUT R0, R3, R0, R4, 0xfe, !PT ;  /* 0x0000000003007212 */ /* 0x000fce00078efe04 */
.L_x_28:
[----:B------:R-:W-:Y:S05]  /*24a0*/  BSYNC B0 ;  /* 0x0000000000007941 */ /* 0x000fea0003800000 */
.L_x_27:
[----:B------:R-:W-:-:S04]  /*24b0*/  F2FP.BF16.F32.PACK_AB R0, RZ, R0 ;  /* 0x00000000ff00723e */ /* 0x000fc800000010ff */
[----:B------:R-:W-:Y:S01]  /*24c0*/  PRMT R19, R0, 0x7610, R19 ;  /* 0x0000761000137816 */ /* 0x000fe20000000013 */
[----:B------:R-:W-:Y:S06]  /*24d0*/  BRA `(.L_x_8) ;  /* 0x0000000000b47947 */ /* 0x000fec0003800000 */
.L_x_20:
[----:B------:R-:W-:-:S13]  /*24e0*/  ISETP.NE.AND P0, PT, R4, 0x1c, PT ;  /* 0x0000001c0400780c */ /* 0x000fda0003f05270 */
[----:B------:R-:W-:Y:S05]  /*24f0*/  @!P0 BRA `(.L_x_31) ;  /* 0x00000000009c8947 */ /* 0x000fea0003800000 */
[----:B------:R-:W-:-:S13]  /*2500*/  ISETP.NE.AND P0, PT, R4, 0x1d, PT ;  /* 0x0000001d0400780c */ /* 0x000fda0003f05270 */
[----:B------:R-:W-:Y:S05]  /*2510*/  @!P0 BRA `(.L_x_32) ;  /* 0x0000000000808947 */ /* 0x000fea0003800000 */
[----:B------:R-:W-:-:S13]  /*2520*/  ISETP.NE.AND P0, PT, R4, 0x2c, PT ;  /* 0x0000002c0400780c */ /* 0x000fda0003f05270 */
[----:B------:R-:W-:Y:S05]  /*2530*/  @P0 BRA `(.L_x_7) ;  /* 0x0000000000300947 */ /* 0x000fea0003800000 */
[----:B------:R-:W2:Y:S01]  /*2540*/  LDG.E.U8 R2, desc[UR36][R2.64] ;  /* 0x0000002402027981 */ /* 0x000ea2000c1e1100 */
[----:B------:R-:W-:Y:S01]  /*2550*/  BSSY B0, `(.L_x_33) ;  /* 0x0000007000007945 */ /* 0x000fe20003800000 */
[----:B------:R-:W-:Y:S01]  /*2560*/  IMAD.MOV.U32 R0, RZ, RZ, 0x400000 ;  /* 0x00400000ff007424 */ /* 0x000fe200078e00ff */
[----:B--2---:R-:W-:-:S13]  /*2570*/  ISETP.NE.AND P0, PT, R2, RZ, PT ;  /* 0x000000ff0200720c */ /* 0x004fda0003f05270 */
[----:B------:R-:W-:Y:S05]  /*2580*/  @!P0 BRA `(.L_x_34) ;  /* 0x00000000000c8947 */ /* 0x000fea0003800000 */
[----:B------:R-:W-:-:S13]  /*2590*/  ISETP.NE.AND P0, PT, R2, 0xff, PT ;  /* 0x000000ff0200780c */ /* 0x000fda0003f05270 */
[----:B------:R-:W-:Y:S02]  /*25a0*/  @!P0 IMAD.MOV.U32 R0, RZ, RZ, 0x7f800001 ;  /* 0x7f800001ff008424 */ /* 0x000fe400078e00ff */
[----:B------:R-:W-:-:S07]  /*25b0*/  @P0 IMAD.SHL.U32 R0, R2, 0x800000, RZ ;  /* 0x0080000002000824 */ /* 0x000fce00078e00ff */
.L_x_34:
[----:B------:R-:W-:Y:S05]  /*25c0*/  BSYNC B0 ;  /* 0x0000000000007941 */ /* 0x000fea0003800000 */
.L_x_33:
[----:B------:R-:W-:-:S04]  /*25d0*/  F2FP.BF16.F32.PACK_AB R0, RZ, R0 ;  /* 0x00000000ff00723e */ /* 0x000fc800000010ff */
[----:B------:R-:W-:Y:S01]  /*25e0*/  PRMT R19, R0, 0x7610, R19 ;  /* 0x0000761000137816 */ /* 0x000fe20000000013 */
[----:B------:R-:W-:Y:S06]  /*25f0*/  BRA `(.L_x_8) ;  /* 0x00000000006c7947 */ /* 0x000fec0003800000 */
.L_x_7:
[----:B------:R-:W-:Y:S01]  /*2600*/  MOV R2, 0x0 ;  /* 0x0000000000027802 */ /* 0x000fe20000000f00 */
[----:B------:R-:W-:Y:S01]  /*2610*/  ULDC.64 UR4, c[0x4][0x128] ;  /* 0x01004a0000047ab9 */ /* 0x000fe20000000a00 */
[----:B------:R-:W-:Y:S01]  /*2620*/  ULDC.64 UR6, c[0x4][0x38] ;  /* 0x01000e0000067ab9 */ /* 0x000fe20000000a00 */
[----:B------:R-:W-:Y:S02]  /*2630*/  IMAD.U32 R4, RZ, RZ, UR4 ;  /* 0x00000004ff047e24 */ /* 0x000fe4000f8e00ff */
[----:B------:R-:W-:Y:S01]  /*2640*/  IMAD.U32 R5, RZ, RZ, UR5 ;  /* 0x00000005ff057e24 */ /* 0x000fe2000f8e00ff */
[----:B------:R-:W0:Y:S01]  /*2650*/  LDC.64 R2, c[0x4][R2] ;  /* 0x0100000002027b82 */ /* 0x000e220000000a00 */
[----:B------:R-:W-:Y:S01]  /*2660*/  ULDC.64 UR4, c[0x4][0x130] ;  /* 0x01004c0000047ab9 */ /* 0x000fe20000000a00 */
[----:B------:R-:W-:Y:S02]  /*2670*/  IMAD.U32 R10, RZ, RZ, UR6 ;  /* 0x00000006ff0a7e24 */ /* 0x000fe4000f8e00ff */
[----:B------:R-:W-:-:S02]  /*2680*/  IMAD.U32 R6, RZ, RZ, UR4 ;  /* 0x00000004ff067e24 */ /* 0x000fc4000f8e00ff */
[----:B------:R-:W-:Y:S02]  /*2690*/  IMAD.U32 R7, RZ, RZ, UR5 ;  /* 0x00000005ff077e24 */ /* 0x000fe4000f8e00ff */
[----:B------:R-:W-:Y:S02]  /*26a0*/  IMAD.U32 R11, RZ, RZ, UR7 ;  /* 0x00000007ff0b7e24 */ /* 0x000fe4000f8e00ff */
[----:B------:R-:W-:Y:S02]  /*26b0*/  IMAD.MOV.U32 R8, RZ, RZ, 0x4e ;  /* 0x0000004eff087424 */ /* 0x000fe400078e00ff */
[----:B------:R-:W-:Y:S02]  /*26c0*/  IMAD.MOV.U32 R12, RZ, RZ, 0x1 ;  /* 0x00000001ff0c7424 */ /* 0x000fe400078e00ff */
[----:B------:R-:W-:-:S07]  /*26d0*/  IMAD.MOV.U32 R13, RZ, RZ, RZ ;  /* 0x000000ffff0d7224 */ /* 0x000fce00078e00ff */
[----:B------:R-:W-:-:S07]  /*26e0*/  LEPC R20, `(.L_x_35) ;  /* 0x000000001014794e */ /* 0x000fce0000000000 */
[----:B0-----:R-:W-:Y:S05]  /*26f0*/  CALL.ABS.NOINC R2 ;  /* 0x0000000002007343 */ /* 0x001fea0003c00000 */
.L_x_35:
[----:B------:R-:W-:Y:S01]  /*2700*/  PRMT R19, RZ, 0x7610, R19 ;  /* 0x00007610ff137816 */ /* 0x000fe20000000013 */
[----:B------:R-:W-:Y:S06]  /*2710*/  BRA `(.L_x_8) ;  /* 0x0000000000247947 */ /* 0x000fec0003800000 */
.L_x_32:
[----:B------:R-:W2:Y:S02]  /*2720*/  LDG.E.64 R2, desc[UR36][R2.64] ;  /* 0x0000002402027981 */ /* 0x000ea4000c1e1b00 */
[----:B--2---:R-:W0:Y:S02]  /*2730*/  I2F.U64 R0, R2 ;  /* 0x0000000200007312 */ /* 0x004e240000301000 */
[----:B0-----:R-:W-:-:S04]  /*2740*/  F2FP.BF16.F32.PACK_AB R0, RZ, R0 ;  /* 0x00000000ff00723e */ /* 0x001fc800000010ff */
[----:B------:R-:W-:Y:S01]  /*2750*/  PRMT R19, R0, 0x7610, R19 ;  /* 0x0000761000137816 */ /* 0x000fe20000000013 */
[----:B------:R-:W-:Y:S06]  /*2760*/  BRA `(.L_x_8) ;  /* 0x0000000000107947 */ /* 0x000fec0003800000 */
.L_x_31:
[----:B------:R-:W2:Y:S02]  /*2770*/  LDG.E R2, desc[UR36][R2.64] ;  /* 0x0000002402027981 */ /* 0x000ea4000c1e1900 */
[----:B--2---:R-:W-:-:S04]  /*2780*/  I2FP.F32.U32 R0, R2 ;  /* 0x0000000200007245 */ /* 0x004fc80000201000 */
[----:B------:R-:W-:-:S04]  /*2790*/  F2FP.BF16.F32.PACK_AB R0, RZ, R0 ;  /* 0x00000000ff00723e */ /* 0x000fc800000010ff */
[----:B------:R-:W-:-:S07]  /*27a0*/  PRMT R19, R0, 0x7610, R19 ;  /* 0x0000761000137816 */ /* 0x000fce0000000013 */
.L_x_8:
[----:B------:R-:W1:Y:S01]  /*27b0*/  LDC.U8 R4, c[0x0][0x493] ;  /* 0x000124c0ff047b82 */ /* 0x000e620000000000 */
[----:B------:R-:W-:Y:S02]  /*27c0*/  ULDC.64 UR4, c[0x0][0x488] ;  /* 0x0001220000047ab9 */ /* 0x000fe40000000a00 */
[----:B0-----:R-:W-:-:S05]  /*27d0*/  IADD3 R2, P1, R22, UR4, RZ ;  /* 0x0000000416027c10 */ /* 0x001fca000ff3e0ff */
[----:B------:R-:W-:Y:S01]  /*27e0*/  IMAD.X R3, RZ, RZ, UR5, P1 ;  /* 0x00000005ff037e24 */ /* 0x000fe200088e06ff */
[----:B-1----:R-:W-:-:S04]  /*27f0*/  PRMT R0, R4, 0x9910, RZ ;  /* 0x0000991004007816 */ /* 0x002fc800000000ff */
        /* <DEDUP_REMOVED lines=12> */
[----:B0-----:R-:W-:Y:S01]  /*28c0*/  F2FP.BF16.F32.PACK_AB R0, RZ, R0 ;  /* 0x00000000ff00723e */ /* 0x001fe200000010ff */
[----:B------:R-:W-:Y:S06]  /*28d0*/  BRA `(.L_x_41) ;  /* 0x0000000c00a07947 */ /* 0x000fec0003800000 */
.L_x_39:
[----:B------:R-:W2:Y:S02]  /*28e0*/  LDG.E.U8 R2, desc[UR36][R2.64] ;  /* 0x0000002402027981 */ /* 0x000ea4000c1e1100 */
[----:B--2---:R-:W-:-:S04]  /*28f0*/  I2FP.F32.U32 R0, R2 ;  /* 0x0000000200007245 */ /* 0x004fc80000201000 */
[----:B------:R-:W-:Y:S01]  /*2900*/  F2FP.BF16.F32.PACK_AB R0, RZ, R0 ;  /* 0x00000000ff00723e */ /* 0x000fe200000010ff */
[----:B------:R-:W-:Y:S06]  /*2910*/  BRA `(.L_x_41) ;  /* 0x0000000c00907947 */ /* 0x000fec0003800000 */
.L_x_38:
        /* <DEDUP_REMOVED lines=8> */
[----:B0-----:R-:W-:Y:S01]  /*29a0*/  F2FP.BF16.F32.PACK_AB R0, RZ, R0 ;  /* 0x00000000ff00723e */ /* 0x001fe200000010ff */
[----:B------:R-:W-:Y:S06]  /*29b0*/  BRA `(.L_x_41) ;  /* 0x0000000c00687947 */ /* 0x000fec0003800000 */
.L_x_43:
[----:B------:R-:W2:Y:S02]  /*29c0*/  LDG.E R2, desc[UR36][R2.64] ;  /* 0x0000002402027981 */ /* 0x000ea4000c1e1900 */
[----:B--2---:R-:W-:-:S04]  /*29d0*/  I2FP.F32.S32 R0, R2 ;  /* 0x0000000200007245 */ /* 0x004fc80000201400 */
[----:B------:R-:W-:Y:S01]  /*29e0*/  F2FP.BF16.F32.PACK_AB R0, RZ, R0 ;  /* 0x00000000ff00723e */ /* 0x000fe200000010ff */
[----:B------:R-:W-:Y:S06]  /*29f0*/  BRA `(.L_x_41) ;  /* 0x0000000c00587947 */ /* 0x000fec0003800000 */
.L_x_42:
[----:B------:R-:W2:Y:S02]  /*2a00*/  LDG.E.U16 R2, desc[UR36][R2.64] ;  /* 0x0000002402027981 */ /* 0x000ea4000c1e1500 */
[----:B--2---:R-:W0:Y:S02]  /*2a10*/  I2F.S16 R0, R2 ;  /* 0x0000000200007306 */ /* 0x004e240000101400 */
[----:B0-----:R-:W-:Y:S01]  /*2a20*/  F2FP.BF16.F32.PACK_AB R0, RZ, R0 ;  /* 0x00000000ff00723e */ /* 0x001fe200000010ff */
[----:B------:R-:W-:Y:S06]  /*2a30*/  BRA `(.L_x_41) ;  /* 0x0000000c00487947 */ /* 0x000fec0003800000 */
.L_x_37:
        /* <DEDUP_REMOVED lines=9> */
.L_x_45:
[----:B------:R-:W2:Y:S02]  /*2ad0*/  LDG.E.U16 R0, desc[UR36][R2.64] ;  /* 0x0000002402007981 */ /* 0x000ea4000c1e1500 */
[----:B--2---:R-:W-:-:S05]  /*2ae0*/  HADD2.F32 R0, -RZ, R0.H0_H0 ;  /* 0x20000000ff007230 */ /* 0x004fca0000004100 */
[----:B------:R-:W-:Y:S01]  /*2af0*/  F2FP.BF16.F32.PACK_AB R0, RZ, R0 ;  /* 0x00000000ff00723e */ /* 0x000fe200000010ff */
[----:B------:R-:W-:Y:S06]  /*2b00*/  BRA `(.L_x_41) ;  /* 0x0000000c00147947 */ /* 0x000fec0003800000 */
.L_x_44:
        /* <DEDUP_REMOVED lines=9> */
.L_x_47:
[----:B------:R-:W2:Y:S02]  /*2ba0*/  LDG.E.U16 R2, desc[UR36][R2.64] ;  /* 0x0000002402027981 */ /* 0x000ea4000c1e1500 */
[----:B--2---:R-:W-:-:S05]  /*2bb0*/  HADD2.F32 R0, -RZ, R2.H0_H0 ;  /* 0x20000002ff007230 */ /* 0x004fca0000004100 */
[----:B------:R-:W-:Y:S01]  /*2bc0*/  F2FP.BF16.F32.PACK_AB R0, RZ, R0 ;  /* 0x00000000ff00723e */ /* 0x000fe200000010ff */
[----:B------:R-:W-:Y:S06]  /*2bd0*/  BRA `(.L_x_41) ;  /* 0x0000000800e07947 */ /* 0x000fec0003800000 */
.L_x_46:
[----:B------:R-:W2:Y:S01]  /*2be0*/  LDG.E.64 R2, desc[UR36][R2.64] ;  /* 0x0000002402027981 */ /* 0x000ea2000c1e1b00 */
[----:B------:R-:W-:Y:S01]  /*2bf0*/  UMOV UR4, 0xf0000000 ;  /* 0xf000000000047882 */ /* 0x000fe20000000000 */
[----:B------:R-:W-:Y:S01]  /*2c00*/  UMOV UR5, 0x380fffff ;  /* 0x380fffff00057882 */ /* 0x000fe20000000000 */
[----:B--2---:R-:W0:Y:S01]  /*2c10*/  F2F.F32.F64 R0, R2 ;  /* 0x0000000200007310 */ /* 0x004e220000301000 */
[----:B------:R-:W-:-:S14]  /*2c20*/  DSETP.GEU.AND P0, PT, |R2|, UR4, PT ;  /* 0x0000000402007e2a */ /* 0x000fdc000bf0e200 */
[----:B0-----:R-:W-:-:S05]  /*2c30*/  @!P0 FMUL R0, R0, 1.175494350822287508e-38 ;  /* 0x0080000000008820 */ /* 0x001fca0000400000 */
[----:B------:R-:W-:Y:S01]  /*2c40*/  F2FP.BF16.F32.PACK_AB R0, RZ, R0 ;  /* 0x00000000ff00723e */ /* 0x000fe200000010ff */
[----:B------:R-:W-:Y:S06]  /*2c50*/  BRA `(.L_x_41) ;  /* 0x0000000800c07947 */ /* 0x000fec0003800000 */
.L_x_36:
        /* <DEDUP_REMOVED lines=11> */
[----:B------:R-:W-:Y:S01]  /*2d10*/  F2FP.BF16.F32.PACK_AB R0, RZ, R0 ;  /* 0x00000000ff00723e */ /* 0x000fe200000010ff */
[----:B------:R-:W-:Y:S06]  /*2d20*/  BRA `(.L_x_41) ;  /* 0x00000008008c7947 */ /* 0x000fec0003800000 */
.L_x_50:
        /* <DEDUP_REMOVED lines=8> */
.L_x_49:
        /* <DEDUP_REMOVED lines=28> */
.L_x_52:
        /* <DEDUP_REMOVED lines=15> */
.L_x_51:
[----:B------:R0:W5:Y:S01]  /*3060*/  LDG.E.U16 R0, desc[UR36][R2.64] ;  /* 0x0000002402007981 */ /* 0x000162000c1e1500 */
[----:B------:R-:W-:Y:S05]  /*3070*/  BRA `(.L_x_41) ;  /* 0x0000000400b87947 */ /* 0x000fea0003800000 */
.L_x_48:
        /* <DEDUP_REMOVED lines=10> */
[----:B------:R-:W-:Y:S01]  /*3120*/  F2FP.BF16.F32.PACK_AB R0, RZ, R0 ;  /* 0x00000000ff00723e */ /* 0x000fe200000010ff */
[----:B------:R-:W-:Y:S06]  /*3130*/  BRA `(.L_x_41) ;  /* 0x0000000400887947 */ /* 0x000fec0003800000 */
.L_x_55:
        /* <DEDUP_REMOVED lines=21> */
.L_x_59:
[----:B------:R-:W-:Y:S05]  /*3290*/  BSYNC B1 ;  /* 0x0000000000017941 */ /* 0x000fea0003800000 */
.L_x_58:
[----:B------:R-:W-:Y:S01]  /*32a0*/  LEA R3, R0, 0x3b800000, 0x17 ;  /* 0x3b80000000037811 */ /* 0x000fe200078eb8ff */
[----:B------:R-:W-:-:S05]  /*32b0*/  IMAD.SHL.U32 R0, R2, 0x100000, RZ ;  /* 0x0010000002007824 */ /* 0x000fca00078e00ff */
[----:B------:R-:W-:-:S07]  /*32c0*/  LOP3.LUT R0, R3, R0, R4, 0xfe, !PT ;  /* 0x0000000003007212 */ /* 0x000fce00078efe04 */
.L_x_57:
[----:B------:R-:W-:Y:S05]  /*32d0*/  BSYNC B0 ;  /* 0x0000000000007941 */ /* 0x000fea0003800000 */
.L_x_56:
[----:B------:R-:W-:Y:S01]  /*32e0*/  F2FP.BF16.F32.PACK_AB R0, RZ, R0 ;  /* 0x00000000ff00723e */ /* 0x000fe200000010ff */
[----:B------:R-:W-:Y:S06]  /*32f0*/  BRA `(.L_x_41) ;  /* 0x0000000400187947 */ /* 0x000fec0003800000 */
.L_x_54:
        /* <DEDUP_REMOVED lines=21> */
.L_x_63:
[----:B------:R-:W-:Y:S05]  /*3450*/  BSYNC B1 ;  /* 0x0000000000017941 */ /* 0x000fea0003800000 */
.L_x_62:
[----:B------:R-:W-:Y:S01]  /*3460*/  LEA R3, R0, 0x37800000, 0x17 ;  /* 0x3780000000037811 */ /* 0x000fe200078eb8ff */
[----:B------:R-:W-:-:S05]  /*3470*/  IMAD.SHL.U32 R0, R2, 0x200000, RZ ;  /* 0x0020000002007824 */ /* 0x000fca00078e00ff */
[----:B------:R-:W-:-:S07]  /*3480*/  LOP3.LUT R0, R3, R0, R4, 0xfe, !PT ;  /* 0x0000000003007212 */ /* 0x000fce00078efe04 */
.L_x_61:
[----:B------:R-:W-:Y:S05]  /*3490*/  BSYNC B0 ;  /* 0x0000000000007941 */ /* 0x000fea0003800000 */
.L_x_60:
[----:B------:R-:W-:Y:S01]  /*34a0*/  F2FP.BF16.F32.PACK_AB R0, RZ, R0 ;  /* 0x00000000ff00723e */ /* 0x000fe200000010ff */
[----:B------:R-:W-:Y:S06]  /*34b0*/  BRA `(.L_x_41) ;  /* 0x0000000000a87947 */ /* 0x000fec0003800000 */
.L_x_53:
        /* <DEDUP_REMOVED lines=14> */
.L_x_67:
[----:B------:R-:W-:Y:S05]  /*35a0*/  BSYNC B0 ;  /* 0x0000000000007941 */ /* 0x000fea0003800000 */
.L_x_66:
[----:B------:R-:W-:Y:S01]  /*35b0*/  F2FP.BF16.F32.PACK_AB R0, RZ, R0 ;  /* 0x00000000ff00723e */ /* 0x000fe200000010ff */
[----:B------:R-:W-:Y:S06]  /*35c0*/  BRA `(.L_x_41) ;  /* 0x0000000000647947 */ /* 0x000fec0003800000 */
.L_x_40:
        /* <DEDUP_REMOVED lines=15> */
[----:B0----5:R-:W-:Y:S05]  /*36c0*/  CALL.ABS.NOINC R2 ;  /* 0x0000000002007343 */ /* 0x021fea0003c00000 */
.L_x_68:
[----:B------:R-:W-:Y:S01]  /*36d0*/  PRMT R0, RZ, 0x7610, R0 ;  /* 0x00007610ff007816 */ /* 0x000fe20000000000 */
[----:B------:R-:W-:Y:S06]  /*36e0*/  BRA `(.L_x_41) ;  /* 0x00000000001c7947 */ /* 0x000fec0003800000 */
.L_x_65:
[----:B------:R-:W2:Y:S02]  /*36f0*/  LDG.E.64 R2, desc[UR36][R2.64] ;  /* 0x0000002402027981 */ /* 0x000ea4000c1e1b00 */
[----:B--2---:R-:W0:Y:S02]  /*3700*/  I2F.U64 R0, R2 ;  /* 0x0000000200007312 */ /* 0x004e240000301000 */
[----:B0-----:R-:W-:Y:S01]  /*3710*/  F2FP.BF16.F32.PACK_AB R0, RZ, R0 ;  /* 0x00000000ff00723e */ /* 0x001fe200000010ff */
[----:B------:R-:W-:Y:S06]  /*3720*/  BRA `(.L_x_41) ;  /* 0x00000000000c7947 */ /* 0x000fec0003800000 */
.L_x_64:
[----:B------:R-:W2:Y:S02]  /*3730*/  LDG.E R2, desc[UR36][R2.64] ;  /* 0x0000002402027981 */ /* 0x000ea4000c1e1900 */
[----:B--2---:R-:W-:-:S04]  /*3740*/  I2FP.F32.U32 R0, R2 ;  /* 0x0000000200007245 */ /* 0x004fc80000201000 */
[----:B------:R-:W-:-:S07]  /*3750*/  F2FP.BF16.F32.PACK_AB R0, RZ, R0 ;  /* 0x00000000ff00723e */ /* 0x000fce00000010ff */
.L_x_41:
[----:B-----5:R-:W-:Y:S01]  /*3760*/  IMAD.U32 R0, R0, 0x10000, RZ ;  /* 0x0001000000007824 */ /* 0x020fe200078e00ff */
[----:B------:R-:W1:Y:S01]  /*3770*/  LDC.U8 R5, c[0x0][0x491] ;  /* 0x00012440ff057b82 */ /* 0x000e620000000000 */
[----:B------:R-:W-:Y:S02]  /*3780*/  IMAD.U32 R19, R19, 0x10000, RZ ;  /* 0x0001000013137824 */ /* 0x000fe400078e00ff */
[----:B------:R-:W-:-:S06]  /*3790*/  FMUL.FTZ R0, R0, R0 ;  /* 0x0000000000007220 */ /* 0x000fcc0000410000 */
[----:B------:R-:W0:Y:S02]  /*37a0*/  F2F.BF16.F32 R0, R0 ;  /* 0x0000000000007304 */ /* 0x000e240000202000 */
[----:B0-----:R-:W-:Y:S01]  /*37b0*/  IMAD.U32 R2, R0, 0x10000, RZ ;  /* 0x0001000000027824 */ /* 0x001fe200078e00ff */
[----:B-1----:R-:W-:-:S03]  /*37c0*/  PRMT R3, R5, 0x9910, RZ ;  /* 0x0000991005037816 */ /* 0x002fc600000000ff */
[----:B------:R-:W-:Y:S01]  /*37d0*/  FADD.FTZ R2, -R2, 1 ;  /* 0x3f80000002027421 */ /* 0x000fe20000010100 */
[----:B------:R-:W-:-:S05]  /*37e0*/  ISETP.GT.AND P0, PT, R3, 0x9, PT ;  /* 0x000000090300780c */ /* 0x000fca0003f04270 */
[----:B------:R-:W0:Y:S02]  /*37f0*/  F2F.BF16.F32 R2, R2 ;  /* 0x0000000200027304 */ /* 0x000e240000202000 */
[----:B0-----:R-:W-:-:S04]  /*3800*/  IMAD.U32 R4, R2, 0x10000, RZ ;  /* 0x0001000002047824 */ /* 0x001fc800078e00ff */
[----:B------:R-:W-:-:S04]  /*3810*/  FMUL.FTZ R4, R19, R4 ;  /* 0x0000000413047220 */ /* 0x000fc80000410000 */
[----:B------:R0:W1:Y:S01]  /*3820*/  F2F.BF16.F32 R7, R4 ;  /* 0x0000000400077304 */ /* 0x0000620000202000 */
        /* <DEDUP_REMOVED lines=9> */
[----:B-1----:R-:W-:-:S04]  /*38c0*/  IMAD.U32 R0, R7, 0x10000, RZ ;  /* 0x0001000007007824 */ /* 0x002fc800078e00ff */
[----:B------:R-:W1:Y:S02]  /*38d0*/  F2I.FTZ.TRUNC.NTZ R3, R0 ;  /* 0x0000000000037305 */ /* 0x000e64000021f100 */
[----:B-1----:R1:W-:Y:S01]  /*38e0*/  STG.E.U8 desc[UR36][R16.64], R3 ;  /* 0x0000000310007986 */ /* 0x0023e2000c101124 */
[----:B------:R-:W-:Y:S05]  /*38f0*/  BRA `(.L_x_74) ;  /* 0x0000000c00947947 */ /* 0x000fea0003800000 */
.L_x_72:
[----:B-1----:R-:W-:-:S06]  /*3900*/  IMAD.U32 R3, R7, 0x10000, RZ ;  /* 0x0001000007037824 */ /* 0x002fcc00078e00ff */
[----:B------:R-:W1:Y:S02]  /*3910*/  F2I.S64.TRUNC R2, R3 ;  /* 0x0000000300027311 */ /* 0x000e64000020d900 */
[----:B-1----:R2:W-:Y:S01]  /*3920*/  STG.E.U8 desc[UR36][R16.64], R2 ;  /* 0x0000000210007986 */ /* 0x0025e2000c101124 */
[----:B------:R-:W-:Y:S05]  /*3930*/  BRA `(.L_x_74) ;  /* 0x0000000c00847947 */ /* 0x000fea0003800000 */
.L_x_71:
[----:B------:R-:W-:-:S13]  /*3940*/  ISETP.NE.AND P0, PT, R3, 0x2, PT ;  /* 0x000000020300780c */ /* 0x000fda0003f05270 */
[----:B------:R-:W-:Y:S05]  /*3950*/  @!P0 BRA `(.L_x_75) ;  /* 0x0000000000308947 */ /* 0x000fea0003800000 */
[----:B------:R-:W-:-:S13]  /*3960*/  ISETP.NE.AND P0, PT, R3, 0x3, PT ;  /* 0x000000030300780c */ /* 0x000fda0003f05270 */
[----:B------:R-:W-:Y:S05]  /*3970*/  @!P0 BRA `(.L_x_76) ;  /* 0x0000000000188947 */ /* 0x000fea0003800000 */
[----:B------:R-:W-:-:S13]  /*3980*/  ISETP.NE.AND P0, PT, R3, 0x4, PT ;  /* 0x000000040300780c */ /* 0x000fda0003f05270 */
[----:B------:R-:W-:Y:S05]  /*3990*/  @P0 BRA `(.L_x_73) ;  /* 0x0000000c000c0947 */ /* 0x000fea0003800000 */
[----:B-1----:R-:W-:-:S06]  /*39a0*/  IMAD.U32 R2, R7, 0x10000, RZ ;  /* 0x0001000007027824 */ /* 0x002fcc00078e00ff */
[----:B------:R-:W1:Y:S02]  /*39b0*/  F2I.S64.TRUNC R2, R2 ;  /* 0x0000000200027311 */ /* 0x000e64000020d900 */
[----:B-1----:R1:W-:Y:S01]  /*39c0*/  STG.E.64 desc[UR36][R16.64], R2 ;  /* 0x0000000210007986 */ /* 0x0023e2000c101b24 */
[----:B------:R-:W-:Y:S05]  /*39d0*/  BRA `(.L_x_74) ;  /* 0x0000000c005c7947 */ /* 0x000fea0003800000 */
.L_x_76:
[----:B-1----:R-:W-:-:S06]  /*39e0*/  IMAD.U32 R7, R7, 0x10000, RZ ;  /* 0x0001000007077824 */ /* 0x002fcc00078e00ff */
[----:B------:R-:W1:Y:S02]  /*39f0*/  F2I.FTZ.TRUNC.NTZ R7, R7 ;  /* 0x0000000700077305 */ /* 0x000e64000021f100 */
[----:B-1----:R4:W-:Y:S01]  /*3a00*/  STG.E desc[UR36][R16.64], R7 ;  /* 0x0000000710007986 */ /* 0x0029e2000c101924 */
[----:B------:R-:W-:Y:S05]  /*3a10*/  BRA `(.L_x_74) ;  /* 0x0000000c004c7947 */ /* 0x000fea0003800000 */
.L_x_75:
[----:B-1----:R-:W-:-:S06]  /*3a20*/  IMAD.U32 R7, R7, 0x10000, RZ ;  /* 0x0001000007077824 */ /* 0x002fcc00078e00ff */
[----:B------:R-:W1:Y:S02]  /*3a30*/  F2I.FTZ.TRUNC.NTZ R7, R7 ;  /* 0x0000000700077305 */ /* 0x000e64000021f100 */
[----:B-1----:R3:W-:Y:S01]  /*3a40*/  STG.E.U16 desc[UR36][R16.64], R7 ;  /* 0x0000000710007986 */ /* 0x0027e2000c101524 */
[----:B------:R-:W-:Y:S05]  /*3a50*/  BRA `(.L_x_74) ;  /* 0x0000000c003c7947 */ /* 0x000fea0003800000 */
.L_x_70:
[----:B------:R-:W-:-:S13]  /*3a60*/  ISETP.GT.AND P0, PT, R3, 0x6, PT ;  /* 0x000000060300780c */ /* 0x000fda0003f04270 */
[----:B------:R-:W-:Y:S05]  /*3a70*/  @P0 BRA `(.L_x_77) ;  /* 0x00000000002c0947 */ /* 0x000fea0003800000 */
[----:B------:R-:W-:-:S13]  /*3a80*/  ISETP.NE.AND P0, PT, R3, 0x5, PT ;  /* 0x000000050300780c */ /* 0x000fda0003f05270 */
[----:B------:R-:W-:Y:S05]  /*3a90*/  @!P0 BRA `(.L_x_78) ;  /* 0x0000000000148947 */ /* 0x000fea0003800000 */
[----:B------:R-:W-:-:S13]  /*3aa0*/  ISETP.NE.AND P0, PT, R3, 0x6, PT ;  /* 0x000000060300780c */ /* 0x000fda0003f05270 */
[----:B------:R-:W-:Y:S05]  /*3ab0*/  @P0 BRA `(.L_x_73) ;  /* 0x0000000800c40947 */ /* 0x000fea0003800000 */
[----:B-1----:R-:W-:-:S05]  /*3ac0*/  IMAD.U32 R7, R7, 0x10000, RZ ;  /* 0x0001000007077824 */ /* 0x002fca00078e00ff */
[----:B------:R1:W-:Y:S01]  /*3ad0*/  STG.E desc[UR36][R16.64], R7 ;  /* 0x0000000710007986 */ /* 0x0003e2000c101924 */
[----:B------:R-:W-:Y:S05]  /*3ae0*/  BRA `(.L_x_74) ;  /* 0x0000000c00187947 */ /* 0x000fea0003800000 */
.L_x_78:
[----:B-1----:R-:W-:-:S05]  /*3af0*/  IMAD.U32 R0, R7, 0x10000, RZ ;  /* 0x0001000007007824 */ /* 0x002fca00078e00ff */
[----:B------:R-:W-:-:S05]  /*3b00*/  F2FP.F16.F32.PACK_AB R0, RZ, R0 ;  /* 0x00000000ff00723e */ /* 0x000fca00000000ff */
[----:B------:R1:W-:Y:S01]  /*3b10*/  STG.E.U16 desc[UR36][R16.64], R0 ;  /* 0x0000000010007986 */ /* 0x0003e2000c101524 */
[----:B------:R-:W-:Y:S05]  /*3b20*/  BRA `(.L_x_74) ;  /* 0x0000000c00087947 */ /* 0x000fea0003800000 */
.L_x_77:
[----:B------:R-:W-:-:S13]  /*3b30*/  ISETP.NE.AND P0, PT, R3, 0x7, PT ;  /* 0x000000070300780c */ /* 0x000fda0003f05270 */
[----:B------:R-:W-:Y:S05]  /*3b40*/  @!P0 BRA `(.L_x_79) ;  /* 0x0000000000348947 */ /* 0x000fea0003800000 */
[----:B------:R-:W-:-:S13]  /*3b50*/  ISETP.NE.AND P0, PT, R3, 0x8, PT ;  /* 0x000000080300780c */ /* 0x000fda0003f05270 */
[----:B------:R-:W-:Y:S05]  /*3b60*/  @!P0 BRA `(.L_x_80) ;  /* 0x0000000000188947 */ /* 0x000fea0003800000 */
[----:B------:R-:W-:-:S13]  /*3b70*/  ISETP.NE.AND P0, PT, R3, 0x9, PT ;  /* 0x000000090300780c */ /* 0x000fda0003f05270 */
[----:B------:R-:W-:Y:S05]  /*3b80*/  @P0 BRA `(.L_x_73) ;  /* 0x0000000800900947 */ /* 0x000fea0003800000 */
[----:B-1----:R-:W-:Y:S02]  /*3b90*/  IMAD.U32 R2, R7, 0x10000, RZ ;  /* 0x0001000007027824 */ /* 0x002fe400078e00ff */
[----:B------:R-:W-:-:S05]  /*3ba0*/  IMAD.MOV.U32 R3, RZ, RZ, RZ ;  /* 0x000000ffff037224 */ /* 0x000fca00078e00ff */
[----:B------:R1:W-:Y:S01]  /*3bb0*/  STG.E.64 desc[UR36][R16.64], R2 ;  /* 0x0000000210007986 */ /* 0x0003e2000c101b24 */
[----:B------:R-:W-:Y:S05]  /*3bc0*/  BRA `(.L_x_74) ;  /* 0x0000000800e07947 */ /* 0x000fea0003800000 */
.L_x_80:
[----:B-1----:R-:W-:-:S05]  /*3bd0*/  IMAD.U32 R7, R7, 0x10000, RZ ;  /* 0x0001000007077824 */ /* 0x002fca00078e00ff */
[----:B------:R-:W-:-:S04]  /*3be0*/  F2FP.F16.F32.PACK_AB R3, RZ, R7 ;  /* 0x00000007ff03723e */ /* 0x000fc800000000ff */
[----:B------:R-:W-:-:S05]  /*3bf0*/  PRMT R3, R3, 0x5410, RZ ;  /* 0x0000541003037816 */ /* 0x000fca00000000ff */
[----:B------:R1:W-:Y:S01]  /*3c00*/  STG.E desc[UR36][R16.64], R3 ;  /* 0x0000000310007986 */ /* 0x0003e2000c101924 */
[----:B------:R-:W-:Y:S05]  /*3c10*/  BRA `(.L_x_74) ;  /* 0x0000000800cc7947 */ /* 0x000fea0003800000 */
.L_x_79:
[----:B-1----:R-:W-:-:S04]  /*3c20*/  IMAD.U32 R2, R7, 0x10000, RZ ;  /* 0x0001000007027824 */ /* 0x002fc800078e00ff */
[----:B------:R-:W-:-:S06]  /*3c30*/  FMUL.FTZ R2, R2, 1 ;  /* 0x3f80000002027820 */ /* 0x000fcc0000410000 */
[----:B------:R-:W1:Y:S02]  /*3c40*/  F2F.F64.F32 R2, R2 ;  /* 0x0000000200027310 */ /* 0x000e640000201800 */
[----:B-1----:R1:W-:Y:S01]  /*3c50*/  STG.E.64 desc[UR36][R16.64], R2 ;  /* 0x0000000210007986 */ /* 0x0023e2000c101b24 */
[----:B------:R-:W-:Y:S05]  /*3c60*/  BRA `(.L_x_74) ;  /* 0x0000000800b87947 */ /* 0x000fea0003800000 */
.L_x_69:
        /* <DEDUP_REMOVED lines=8> */
[----:B-1----:R-:W-:-:S05]  /*3cf0*/  IMAD.U32 R7, R7, 0x10000, RZ ;  /* 0x0001000007077824 */ /* 0x002fca00078e00ff */
[----:B------:R-:W-:-:S04]  /*3d00*/  FSETP.NEU.FTZ.AND P0, PT, R7, RZ, PT ;  /* 0x000000ff0700720b */ /* 0x000fc80003f1d000 */
[----:B------:R-:W-:-:S05]  /*3d10*/  SEL R3, RZ, 0x1, !P0 ;  /* 0x00000001ff037807 */ /* 0x000fca0004000000 */
[----:B------:R1:W-:Y:S01]  /*3d20*/  STG.E.U8 desc[UR36][R16.64], R3 ;  /* 0x0000000310007986 */ /* 0x0003e2000c101124 */
[----:B------:R-:W-:Y:S05]  /*3d30*/  BRA `(.L_x_74) ;  /* 0x0000000800847947 */ /* 0x000fea0003800000 */
.L_x_83:
[----:B-1----:R-:W-:-:S04]  /*3d40*/  IMAD.U32 R7, R7, 0x10000, RZ ;  /* 0x0001000007077824 */ /* 0x002fc800078e00ff */
[----:B0-----:R-:W-:Y:S01]  /*3d50*/  FMUL.FTZ R4, R7, 1 ;  /* 0x3f80000007047820 */ /* 0x001fe20000410000 */
[----:B------:R-:W-:-:S05]  /*3d60*/  CS2R R6, SRZ ;  /* 0x0000000000067805 */ /* 0x000fca000001ff00 */
[----:B------:R-:W0:Y:S02]  /*3d70*/  F2F.F64.F32 R4, R4 ;  /* 0x0000000400047310 */ /* 0x000e240000201800 */
[----:B0-----:R0:W-:Y:S01]  /*3d80*/  STG.E.128 desc[UR36][R16.64], R4 ;  /* 0x0000000410007986 */ /* 0x0011e2000c101d24 */
[----:B------:R-:W-:Y:S05]  /*3d90*/  BRA `(.L_x_74) ;  /* 0x00000008006c7947 */ /* 0x000fea0003800000 */
.L_x_82:
[----:B------:R-:W-:-:S13]  /*3da0*/  ISETP.NE.AND P0, PT, R3, 0xf, PT ;  /* 0x0000000f0300780c */ /* 0x000fda0003f05270 */
[----:B------:R-:W-:Y:S05]  /*3db0*/  @!P0 BRA `(.L_x_84) ;  /* 0x0000000000b48947 */ /* 0x000fea0003800000 */
[----:B------:R-:W-:-:S13]  /*3dc0*/  ISETP.NE.AND P0, PT, R3, 0x17, PT ;  /* 0x000000170300780c */ /* 0x000fda0003f05270 */
[----:B------:R-:W-:Y:S05]  /*3dd0*/  @!P0 BRA `(.L_x_85) ;  /* 0x0000000000548947 */ /* 0x000fea0003800000 */
[----:B------:R-:W-:-:S13]  /*3de0*/  ISETP.NE.AND P0, PT, R3, 0x18, PT ;  /* 0x000000180300780c */ /* 0x000fda0003f05270 */
[----:B------:R-:W-:Y:S05]  /*3df0*/  @P0 BRA `(.L_x_73) ;  /* 0x0000000400f40947 */ /* 0x000fea0003800000 */
[----:B-1----:R-:W-:Y:S01]  /*3e00*/  IMAD.U32 R7, R7, 0x10000, RZ ;  /* 0x0001000007077824 */ /* 0x002fe200078e00ff */
[----:B------:R-:W-:Y:S04]  /*3e10*/  BSSY B0, `(.L_x_86) ;  /* 0x000000e000007945 */ /* 0x000fe80003800000 */
[C---:B------:R-:W-:Y:S02]  /*3e20*/  LOP3.LUT R2, R7.reuse, 0x7fffffff, RZ, 0xc0, !PT ;  /* 0x7fffffff07027812 */ /* 0x040fe400078ec0ff */
[----:B------:R-:W-:Y:S02]  /*3e30*/  LOP3.LUT R0, R7, 0x80000000, RZ, 0xc0, !PT ;  /* 0x8000000007007812 */ /* 0x000fe400078ec0ff */
[----:B------:R-:W-:Y:S02]  /*3e40*/  ISETP.GT.U32.AND P0, PT, R2, 0x43efffff, PT ;  /* 0x43efffff0200780c */ /* 0x000fe40003f04070 */
[----:B------:R-:W-:Y:S01]  /*3e50*/  SHF.R.U32.HI R3, RZ, 0x18, R0 ;  /* 0x00000018ff037819 */ /* 0x000fe20000011600 */
[----:B------:R-:W-:-:S10]  /*3e60*/  IMAD.MOV.U32 R0, RZ, RZ, 0x7f ;  /* 0x0000007fff007424 */ /* 0x000fd400078e00ff */
[----:B------:R-:W-:Y:S05]  /*3e70*/  @P0 BRA `(.L_x_87) ;  /* 0x00000000001c0947 */ /* 0x000fea0003800000 */
[----:B------:R-:W-:-:S13]  /*3e80*/  ISETP.GE.U32.AND P0, PT, R2, 0x3c800000, PT ;  /* 0x3c8000000200780c */ /* 0x000fda0003f06070 */
[----:B------:R-:W-:Y:S01]  /*3e90*/  @P0 SHF.R.U32.HI R0, RZ, 0x14, R7 ;  /* 0x00000014ff000819 */ /* 0x000fe20000011607 */
[----:B------:R-:W-:-:S03]  /*3ea0*/  @!P0 FADD.FTZ R2, R2, 16384 ;  /* 0x4680000002028421 */ /* 0x000fc60000010000 */
[----:B------:R-:W-:-:S04]  /*3eb0*/  @P0 LOP3.LUT R0, R0, 0x1, RZ, 0xc0, !PT ;  /* 0x0000000100000812 */ /* 0x000fc800078ec0ff */
[----:B------:R-:W-:-:S04]  /*3ec0*/  @P0 IADD3 R0, R7, 0x407ffff, R0 ;  /* 0x0407ffff07000810 */ /* 0x000fc80007ffe000 */
[----:B------:R-:W-:Y:S01]  /*3ed0*/  @P0 SHF.R.U32.HI R0, RZ, 0x14, R0 ;  /* 0x00000014ff000819 */ /* 0x000fe20000011600 */
[----:B------:R-:W-:-:S07]  /*3ee0*/  @!P0 VIADD R0, R2, 0xb9800000 ;  /* 0xb980000002008836 */ /* 0x000fce0000000000 */
.L_x_87:
[----:B------:R-:W-:Y:S05]  /*3ef0*/  BSYNC B0 ;  /* 0x0000000000007941 */ /* 0x000fea0003800000 */
.L_x_86:
[----:B------:R-:W-:-:S05]  /*3f00*/  LOP3.LUT R3, R0, R3, RZ, 0xfc, !PT ;  /* 0x0000000300037212 */ /* 0x000fca00078efcff */
[----:B------:R1:W-:Y:S01]  /*3f10*/  STG.E.U8 desc[UR36][R16.64], R3 ;  /* 0x0000000310007986 */ /* 0x0003e2000c101124 */
[----:B------:R-:W-:Y:S05]  /*3f20*/  BRA `(.L_x_74) ;  /* 0x0000000800087947 */ /* 0x000fea0003800000 */
.L_x_85:
[----:B-1----:R-:W-:Y:S01]  /*3f30*/  IMAD.U32 R7, R7, 0x10000, RZ ;  /* 0x0001000007077824 */ /* 0x002fe200078e00ff */
[----:B------:R-:W-:Y:S04]  /*3f40*/  BSSY B0, `(.L_x_88) ;  /* 0x000000f000007945 */ /* 0x000fe80003800000 */
[----:B------:R-:W-:-:S04]  /*3f50*/  LOP3.LUT R2, R7, 0x7fffffff, RZ, 0xc0, !PT ;  /* 0x7fffffff07027812 */ /* 0x000fc800078ec0ff */
[----:B------:R-:W-:-:S13]  /*3f60*/  ISETP.GT.U32.AND P0, PT, R2, 0x477fffff, PT ;  /* 0x477fffff0200780c */ /* 0x000fda0003f04070 */
[----:B------:R-:W-:Y:S05]  /*3f70*/  @P0 BRA `(.L_x_89) ;  /* 0x0000000000200947 */ /* 0x000fea0003800000 */
[----:B------:R-:W-:-:S13]  /*3f80*/  ISETP.GE.U32.AND P0, PT, R2, 0x38800000, PT ;  /* 0x388000000200780c */ /* 0x000fda0003f06070 */
[----:B------:R-:W-:Y:S01]  /*3f90*/  @P0 SHF.R.U32.HI R0, RZ, 0x15, R7 ;  /* 0x00000015ff000819 */ /* 0x000fe20000011607 */
[----:B------:R-:W-:-:S03]  /*3fa0*/  @!P0 FADD.FTZ R2, R2, 128 ;  /* 0x4300000002028421 */ /* 0x000fc60000010000 */
[----:B------:R-:W-:-:S04]  /*3fb0*/  @P0 LOP3.LUT R0, R0, 0x1, RZ, 0xc0, !PT ;  /* 0x0000000100000812 */ /* 0x000fc800078ec0ff */
[----:B------:R-:W-:-:S04]  /*3fc0*/  @P0 IADD3 R0, R7, 0x80fffff, R0 ;  /* 0x080fffff07000810 */ /* 0x000fc80007ffe000 */
[----:B------:R-:W-:Y:S01]  /*3fd0*/  @P0 SHF.R.U32.HI R0, RZ, 0x15, R0 ;  /* 0x00000015ff000819 */ /* 0x000fe20000011600 */
[----:B------:R-:W-:Y:S01]  /*3fe0*/  @!P0 VIADD R0, R2, 0xbd000000 ;  /* 0xbd00000002008836 */ /* 0x000fe20000000000 */
[----:B------:R-:W-:Y:S06]  /*3ff0*/  BRA `(.L_x_90) ;  /* 0x00000000000c7947 */ /* 0x000fec0003800000 */
.L_x_89:
[----:B------:R-:W-:Y:S01]  /*4000*/  IMAD.MOV.U32 R0, RZ, RZ, 0x7f ;  /* 0x0000007fff007424 */ /* 0x000fe200078e00ff */
[----:B------:R-:W-:-:S04]  /*4010*/  ISETP.GT.U32.AND P0, PT, R2, 0x7f800000, PT ;  /* 0x7f8000000200780c */ /* 0x000fc80003f04070 */
[----:B------:R-:W-:-:S09]  /*4020*/  SEL R0, R0, 0x7c, P0 ;  /* 0x0000007c00007807 */ /* 0x000fd20000000000 */
.L_x_90:
[----:B------:R-:W-:Y:S05]  /*4030*/  BSYNC B0 ;  /* 0x0000000000007941 */ /* 0x000fea0003800000 */
.L_x_88:
[----:B------:R-:W-:-:S04]  /*4040*/  LOP3.LUT R2, R7, 0x80000000, RZ, 0xc0, !PT ;  /* 0x8000000007027812 */ /* 0x000fc800078ec0ff */
[----:B------:R-:W-:-:S04]  /*4050*/  SHF.R.U32.HI R3, RZ, 0x18, R2 ;  /* 0x00000018ff037819 */ /* 0x000fc80000011602 */
[----:B------:R-:W-:-:S05]  /*4060*/  LOP3.LUT R3, R0, R3, RZ, 0xfc, !PT ;  /* 0x0000000300037212 */ /* 0x000fca00078efcff */
[----:B------:R1:W-:Y:S01]  /*4070*/  STG.E.U8 desc[UR36][R16.64], R3 ;  /* 0x0000000310007986 */ /* 0x0003e2000c101124 */
[----:B------:R-:W-:Y:S05]  /*4080*/  BRA `(.L_x_74) ;  /* 0x0000000400b07947 */ /* 0x000fea0003800000 */
.L_x_84:
[----:B-1----:R1:W-:Y:S01]  /*4090*/  STG.E.U16 desc[UR36][R16.64], R7 ;  /* 0x0000000710007986 */ /* 0x0023e2000c101524 */
[----:B------:R-:W-:Y:S05]  /*40a0*/  BRA `(.L_x_74) ;  /* 0x0000000400a87947 */ /* 0x000fea0003800000 */
.L_x_81:
        /* <DEDUP_REMOVED lines=8> */
[----:B-1----:R-:W-:-:S06]  /*4130*/  IMAD.U32 R3, R7, 0x10000, RZ ;  /* 0x0001000007037824 */ /* 0x002fcc00078e00ff */
[----:B------:R-:W1:Y:S02]  /*4140*/  F2I.FTZ.U32.TRUNC.NTZ R3, R3 ;  /* 0x0000000300037305 */ /* 0x000e64000021f000 */
[----:B-1----:R1:W-:Y:S01]  /*4150*/  STG.E.U16 desc[UR36][R16.64], R3 ;  /* 0x0000000310007986 */ /* 0x0023e2000c101524 */
[----:B------:R-:W-:Y:S05]  /*4160*/  BRA `(.L_x_74) ;  /* 0x0000000400787947 */ /* 0x000fea0003800000 */
.L_x_93:
[----:B-1----:R-:W-:Y:S01]  /*4170*/  IMAD.U32 R7, R7, 0x10000, RZ ;  /* 0x0001000007077824 */ /* 0x002fe200078e00ff */
[----:B------:R-:W-:Y:S01]  /*4180*/  BSSY B0, `(.L_x_94) ;  /* 0x0000014000007945 */ /* 0x000fe20003800000 */
[----:B------:R-:W-:-:S03]  /*4190*/  IMAD.MOV.U32 R8, RZ, RZ, 0x80 ;  /* 0x00000080ff087424 */ /* 0x000fc600078e00ff */
[----:B------:R-:W-:-:S04]  /*41a0*/  LOP3.LUT R2, R7, 0x7fffffff, RZ, 0xc0, !PT ;  /* 0x7fffffff07027812 */ /* 0x000fc800078ec0ff */
[----:B------:R-:W-:-:S13]  /*41b0*/  ISETP.GT.U32.AND P0, PT, R2, 0x437fffff, PT ;  /* 0x437fffff0200780c */ /* 0x000fda0003f04070 */
[----:B------:R-:W-:Y:S05]  /*41c0*/  @P0 BRA `(.L_x_95) ;  /* 0x00000000003c0947 */ /* 0x000fea0003800000 */
[----:B------:R-:W-:-:S13]  /*41d0*/  ISETP.GE.U32.AND P0, PT, R2, 0x3c000000, PT ;  /* 0x3c0000000200780c */ /* 0x000fda0003f06070 */
[----:B------:R-:W-:-:S04]  /*41e0*/  @P0 SHF.R.U32.HI R0, RZ, 0x14, R7 ;  /* 0x00000014ff000819 */ /* 0x000fc80000011607 */
[----:B------:R-:W-:-:S04]  /*41f0*/  @P0 LOP3.LUT R0, R0, 0x1, RZ, 0xc0, !PT ;  /* 0x0000000100000812 */ /* 0x000fc800078ec0ff */
[----:B------:R-:W-:-:S04]  /*4200*/  @P0 IADD3 R0, R7, 0x487ffff, R0 ;  /* 0x0487ffff07000810 */ /* 0x000fc80007ffe000 */
[----:B------:R-:W-:-:S04]  /*4210*/  @P0 SHF.R.U32.HI R0, RZ, 0x14, R0 ;  /* 0x00000014ff000819 */ /* 0x000fc80000011600 */
[----:B------:R-:W-:Y:S01]  /*4220*/  @P0 LOP3.LUT R0, R0, 0xff, RZ, 0xc0, !PT ;  /* 0x000000ff00000812 */ /* 0x000fe200078ec0ff */
[----:B------:R-:W-:Y:S06]  /*4230*/  @P0 BRA `(.L_x_96) ;  /* 0x0000000000100947 */ /* 0x000fec0003800000 */
[----:B------:R-:W-:Y:S01]  /*4240*/  FADD.FTZ R0, R2, 8192 ;  /* 0x4600000002007421 */ /* 0x000fe20000010000 */
[----:B------:R-:W-:-:S04]  /*4250*/  PRMT R8, RZ, 0x7610, R8 ;  /* 0x00007610ff087816 */ /* 0x000fc80000000008 */
[----:B------:R-:W-:-:S13]  /*4260*/  LOP3.LUT P0, R0, R0, 0xff, RZ, 0xc0, !PT ;  /* 0x000000ff00007812 */ /* 0x000fda000780c0ff */
[----:B------:R-:W-:Y:S05]  /*4270*/  @!P0 BRA `(.L_x_95) ;  /* 0x0000000000108947 */ /* 0x000fea0003800000 */
.L_x_96:
[----:B------:R-:W-:-:S04]  /*4280*/  LOP3.LUT R2, R7, 0x80000000, RZ, 0xc0, !PT ;  /* 0x8000000007027812 */ /* 0x000fc800078ec0ff */
[----:B------:R-:W-:-:S04]  /*4290*/  SHF.R.U32.HI R3, RZ, 0x18, R2 ;  /* 0x00000018ff037819 */ /* 0x000fc80000011602 */
[----:B------:R-:W-:-:S04]  /*42a0*/  LOP3.LUT R0, R0, R3, RZ, 0xfc, !PT ;  /* 0x0000000300007212 */ /* 0x000fc800078efcff */
[----:B------:R-:W-:-:S07]  /*42b0*/  PRMT R8, R0, 0x7610, R8 ;  /* 0x0000761000087816 */ /* 0x000fce0000000008 */
.L_x_95:
[----:B------:R-:W-:Y:S05]  /*42c0*/  BSYNC B0 ;  /* 0x0000000000007941 */ /* 0x000fea0003800000 */
.L_x_94:
[----:B------:R1:W-:Y:S01]  /*42d0*/  STG.E.U8 desc[UR36][R16.64], R8 ;  /* 0x0000000810007986 */ /* 0x0003e2000c101124 */
[----:B------:R-:W-:Y:S05]  /*42e0*/  BRA `(.L_x_74) ;  /* 0x0000000400187947 */ /* 0x000fea0003800000 */
.L_x_92:
        /* <DEDUP_REMOVED lines=17> */
.L_x_99:
[----:B------:R-:W-:-:S04]  /*4400*/  LOP3.LUT R2, R7, 0x80000000, RZ, 0xc0, !PT ;  /* 0x8000000007027812 */ /* 0x000fc800078ec0ff */
[----:B------:R-:W-:-:S04]  /*4410*/  SHF.R.U32.HI R3, RZ, 0x18, R2 ;  /* 0x00000018ff037819 */ /* 0x000fc80000011602 */
[----:B------:R-:W-:-:S04]  /*4420*/  LOP3.LUT R0, R0, R3, RZ, 0xfc, !PT ;  /* 0x0000000300007212 */ /* 0x000fc800078efcff */
[----:B------:R-:W-:-:S07]  /*4430*/  PRMT R8, R0, 0x7610, R8 ;  /* 0x0000761000087816 */ /* 0x000fce0000000008 */
.L_x_98:
[----:B------:R-:W-:Y:S05]  /*4440*/  BSYNC B0 ;  /* 0x0000000000007941 */ /* 0x000fea0003800000 */
.L_x_97:
[----:B------:R1:W-:Y:S01]  /*4450*/  STG.E.U8 desc[UR36][R16.64], R8 ;  /* 0x0000000810007986 */ /* 0x0003e2000c101124 */
[----:B------:R-:W-:Y:S05]  /*4460*/  BRA `(.L_x_74) ;  /* 0x0000000000b87947 */ /* 0x000fea0003800000 */
.L_x_91:
[----:B------:R-:W-:-:S13]  /*4470*/  ISETP.NE.AND P0, PT, R3, 0x1c, PT ;  /* 0x0000001c0300780c */ /* 0x000fda0003f05270 */
[----:B------:R-:W-:Y:S05]  /*4480*/  @!P0 BRA `(.L_x_100) ;  /* 0x0000000000a48947 */ /* 0x000fea0003800000 */
[----:B------:R-:W-:-:S13]  /*4490*/  ISETP.NE.AND P0, PT, R3, 0x1d, PT ;  /* 0x0000001d0300780c */ /* 0x000fda0003f05270 */
[----:B------:R-:W-:Y:S05]  /*44a0*/  @!P0 BRA `(.L_x_101) ;  /* 0x00000000008c8947 */ /* 0x000fea0003800000 */
[----:B------:R-:W-:-:S13]  /*44b0*/  ISETP.NE.AND P0, PT, R3, 0x2c, PT ;  /* 0x0000002c0300780c */ /* 0x000fda0003f05270 */
[----:B------:R-:W-:Y:S05]  /*44c0*/  @P0 BRA `(.L_x_73) ;  /* 0x0000000000400947 */ /* 0x000fea0003800000 */
[----:B-1----:R-:W-:Y:S02]  /*44d0*/  IMAD.U32 R7, R7, 0x10000, RZ ;  /* 0x0001000007077824 */ /* 0x002fe400078e00ff */
[----:B------:R-:W-:-:S03]  /*44e0*/  IMAD.MOV.U32 R3, RZ, RZ, 0xff ;  /* 0x000000ffff037424 */ /* 0x000fc600078e00ff */
[----:B0-----:R-:W-:-:S04]  /*44f0*/  SHF.R.U32.HI R4, RZ, 0x17, R7 ;  /* 0x00000017ff047819 */ /* 0x001fc80000011607 */
[----:B------:R-:W-:-:S04]  /*4500*/  LOP3.LUT R2, R4, 0xff, RZ, 0xc0, !PT ;  /* 0x000000ff04027812 */ /* 0x000fc800078ec0ff */
[----:B------:R-:W-:-:S13]  /*4510*/  ISETP.NE.AND P1, PT, R2, 0xff, PT ;  /* 0x000000ff0200780c */ /* 0x000fda0003f25270 */
[--C-:B------:R-:W-:Y:S02]  /*4520*/  @P1 SHF.R.U32.HI R0, RZ, 0x16, R7.reuse ;  /* 0x00000016ff001819 */ /* 0x100fe40000011607 */
[----:B------:R-:W-:Y:S02]  /*4530*/  @P1 LOP3.LUT P0, RZ, R2, 0x3fffff, R7, 0xf8, !PT ;  /* 0x003fffff02ff1812 */ /* 0x000fe4000780f807 */
[----:B------:R-:W-:-:S04]  /*4540*/  @P1 LOP3.LUT R0, R0, 0x1, RZ, 0xc0, !PT ;  /* 0x0000000100001812 */ /* 0x000fc800078ec0ff */
[----:B------:R-:W-:Y:S01]  /*4550*/  @P1 ISETP.EQ.U32.AND P2, PT, R0, 0x1, P0 ;  /* 0x000000010000180c */ /* 0x000fe20000742070 */
[----:B------:R-:W-:Y:S01]  /*4560*/  @P1 VIADD R0, R4, 0x1 ;  /* 0x0000000104001836 */ /* 0x000fe20000000000 */
[----:B------:R-:W-:Y:S02]  /*4570*/  PLOP3.LUT P0, PT, PT, PT, PT, 0x80, 0x0 ;  /* 0x000000000000781c */ /* 0x000fe40003f0f070 */
[----:B------:R-:W-:-:S13]  /*4580*/  @P1 PLOP3.LUT P0, PT, P2, PT, PT, 0x80, 0x0 ;  /* 0x000000000000181c */ /* 0x000fda000170f070 */
[----:B------:R-:W-:-:S04]  /*4590*/  @!P0 IMAD.MOV R0, RZ, RZ, R4 ;  /* 0x000000ffff008224 */ /* 0x000fc800078e0204 */
[----:B------:R-:W-:-:S05]  /*45a0*/  @P1 IMAD.MOV.U32 R3, RZ, RZ, R0 ;  /* 0x000000ffff031224 */ /* 0x000fca00078e0000 */
[----:B------:R0:W-:Y:S01]  /*45b0*/  STG.E.U8 desc[UR36][R16.64], R3 ;  /* 0x0000000310007986 */ /* 0x0001e2000c101124 */
[----:B------:R-:W-:Y:S05]  /*45c0*/  BRA `(.L_x_74) ;  /* 0x0000000000607947 */ /* 0x000fea0003800000 */
.L_x_73:
[----:B------:R-:W-:Y:S01]  /*45d0*/  MOV R2, 0x0 ;  /* 0x0000000000027802 */ /* 0x000fe20000000f00 */
[----:B------:R-:W-:Y:S01]  /*45e0*/  ULDC.64 UR4, c[0x4][0x128] ;  /* 0x01004a0000047ab9 */ /* 0x000fe20000000a00 */
[----:B------:R-:W-:Y:S01]  /*45f0*/  ULDC.64 UR6, c[0x4][0x130] ;  /* 0x01004c0000067ab9 */ /* 0x000fe20000000a00 */
[----:B0-----:R-:W-:Y:S02]  /*4600*/  IMAD.U32 R4, RZ, RZ, UR4 ;  /* 0x00000004ff047e24 */ /* 0x001fe4000f8e00ff */
[----:B------:R-:W-:Y:S01]  /*4610*/  IMAD.U32 R5, RZ, RZ, UR5 ;  /* 0x00000005ff057e24 */ /* 0x000fe2000f8e00ff */
[----:B------:R-:W0:Y:S01]  /*4620*/  LDC.64 R2, c[0x4][R2] ;  /* 0x0100000002027b82 */ /* 0x000e220000000a00 */
[----:B------:R-:W-:Y:S01]  /*4630*/  ULDC.64 UR4, c[0x4][0x40] ;  /* 0x0100100000047ab9 */ /* 0x000fe20000000a00 */
[----:B------:R-:W-:Y:S02]  /*4640*/  IMAD.U32 R6, RZ, RZ, UR6 ;  /* 0x00000006ff067e24 */ /* 0x000fe4000f8e00ff */
[----:B-1----:R-:W-:-:S02]  /*4650*/  IMAD.U32 R7, RZ, RZ, UR7 ;  /* 0x00000007ff077e24 */ /* 0x002fc4000f8e00ff */
[----:B------:R-:W-:Y:S02]  /*4660*/  IMAD.U32 R10, RZ, RZ, UR4 ;  /* 0x00000004ff0a7e24 */ /* 0x000fe4000f8e00ff */
[----:B------:R-:W-:Y:S02]  /*4670*/  IMAD.U32 R11, RZ, RZ, UR5 ;  /* 0x00000005ff0b7e24 */ /* 0x000fe4000f8e00ff */
[----:B------:R-:W-:Y:S02]  /*4680*/  IMAD.MOV.U32 R8, RZ, RZ, 0x65 ;  /* 0x00000065ff087424 */ /* 0x000fe400078e00ff */
[----:B------:R-:W-:Y:S02]  /*4690*/  IMAD.MOV.U32 R12, RZ, RZ, 0x1 ;  /* 0x00000001ff0c7424 */ /* 0x000fe400078e00ff */
[----:B------:R-:W-:-:S07]  /*46a0*/  IMAD.MOV.U32 R13, RZ, RZ, RZ ;  /* 0x000000ffff0d7224 */ /* 0x000fce00078e00ff */
[----:B------:R-:W-:-:S07]  /*46b0*/  LEPC R20, `(.L_x_102) ;  /* 0x000000001014794e */ /* 0x000fce0000000000 */
[----:B0-----:R-:W-:Y:S05]  /*46c0*/  CALL.ABS.NOINC R2 ;  /* 0x0000000002007343 */ /* 0x001fea0003c00000 */
.L_x_102:
[----:B------:R-:W-:Y:S05]  /*46d0*/  BRA `(.L_x_74) ;  /* 0x00000000001c7947 */ /* 0x000fea0003800000 */
.L_x_101:
[----:B-1----:R-:W-:-:S06]  /*46e0*/  IMAD.U32 R2, R7, 0x10000, RZ ;  /* 0x0001000007027824 */ /* 0x002fcc00078e00ff */
[----:B------:R-:W1:Y:S02]  /*46f0*/  F2I.U64.TRUNC R2, R2 ;  /* 0x0000000200027311 */ /* 0x000e64000020d800 */
[----:B-1----:R1:W-:Y:S01]  /*4700*/  STG.E.64 desc[UR36][R16.64], R2 ;  /* 0x0000000210007986 */ /* 0x0023e2000c101b24 */
[----:B------:R-:W-:Y:S05]  /*4710*/  BRA `(.L_x_74) ;  /* 0x00000000000c7947 */ /* 0x000fea0003800000 */
.L_x_100:
[----:B-1----:R-:W-:-:S06]  /*4720*/  IMAD.U32 R7, R7, 0x10000, RZ ;  /* 0x0001000007077824 */ /* 0x002fcc00078e00ff */
[----:B------:R-:W1:Y:S02]  /*4730*/  F2I.FTZ.U32.TRUNC.NTZ R7, R7 ;  /* 0x0000000700077305 */ /* 0x000e64000021f000 */
[----:B-1----:R1:W-:Y:S02]  /*4740*/  STG.E desc[UR36][R16.64], R7 ;  /* 0x0000000710007986 */ /* 0x0023e4000c101924 */
.L_x_74:
[----:B------:R-:W-:-:S04]  /*4750*/  IMAD R18, R18, 0x200, R23 ;  /* 0x0000020012127824 */ /* 0x000fc800078e0217 */
[----:B------:R-:W-:-:S07]  /*4760*/  VIADD R19, R18, 0x80 ;  /* 0x0000008012137836 */ /* 0x000fce0000000000 */
.L_x_1:
[----:B------:R-:W-:Y:S05]  /*4770*/  BSYNC B6 ;  /* 0x0000000000067941 */ /* 0x000fea0003800000 */
.L_x_0:
[----:B------:R-:W-:Y:S01]  /*4780*/  ULDC UR4, c[0x0][0x210] ;  /* 0x0000840000047ab9 */ /* 0x000fe20000000800 */
[----:B------:R-:W-:Y:S01]  /*4790*/  BSSY B6, `(.L_x_103) ;  /* 0x000046e000067945 */ /* 0x000fe20003800000 */
[----:B------:R-:W-:-:S13]  /*47a0*/  ISETP.GE.AND P0, PT, R19, UR4, PT ;  /* 0x0000000413007c0c */ /* 0x000fda000bf06270 */
[----:B------:R-:W-:Y:S05]  /*47b0*/  @P0 BRA `(.L_x_104) ;  /* 0x0000004400ac0947 */ /* 0x000fea0003800000 */
[----:B0-----:R-:W0:Y:S01]  /*47c0*/  LDC R6, c[0x0][0x218] ;  /* 0x00008600ff067b82 */ /* 0x001e220000000800 */
[----:B------:R-:W-:Y:S02]  /*47d0*/  IMAD.MOV.U32 R18, RZ, RZ, RZ ;  /* 0x000000ffff127224 */ /* 0x000fe400078e00ff */
[----:B-1----:R-:W-:Y:S02]  /*47e0*/  IMAD.MOV.U32 R0, RZ, RZ, RZ ;  /* 0x000000ffff007224 */ /* 0x002fe400078e00ff */
[----:B--234-:R-:W-:Y:S01]  /*47f0*/  IMAD.MOV.U32 R16, RZ, RZ, RZ ;  /* 0x000000ffff107224 */ /* 0x01cfe200078e00ff */
[----:B0-----:R-:W-:-:S13]  /*4800*/  ISETP.NE.AND P0, PT, R6, RZ, PT ;  /* 0x000000ff0600720c */ /* 0x001fda0003f05270 */
[----:B------:R-:W-:Y:S05]  /*4810*/  @!P0 BRA `(.L_x_105) ;  /* 0x0000001400708947 */ /* 0x000fea0003800000 */
        /* <DEDUP_REMOVED lines=348> */
.L_x_105:
        /* <DEDUP_REMOVED lines=23> */
.L_x_109:
[----:B------:R-:W2:Y:S02]  /*5f50*/  LDG.E.U8 R2, desc[UR36][R2.64] ;  /* 0x0000002402027981 */ /* 0x000ea4000c1e1100 */
[----:B--2---:R-:W-:-:S04]  /*5f60*/  I2FP.F32.U32 R0, R2 ;  /* 0x0000000200007245 */ /* 0x004fc80000201000 */
[----:B------:R-:W-:-:S04]  /*5f70*/  F2FP.BF16.F32.PACK_AB R0, RZ, R0 ;  /* 0x00000000ff00723e */ /* 0x000fc800000010ff */
[----:B------:R-:W-:Y:S01]  /*5f80*/  PRMT R22, R0, 0x7610, R22 ;  /* 0x0000761000167816 */ /* 0x000fe20000000016 */
[----:B------:R-:W-:Y:S06]  /*5f90*/  BRA `(.L_x_111) ;  /* 0x0000000c00c87947 */ /* 0x000fec0003800000 */
.L_x_108:
        /* <DEDUP_REMOVED lines=11> */
.L_x_113:
[----:B------:R-:W2:Y:S02]  /*6050*/  LDG.E R2, desc[UR36][R2.64] ;  /* 0x0000002402027981 */ /* 0x000ea4000c1e1900 */
[----:B--2---:R-:W-:-:S04]  /*6060*/  I2FP.F32.S32 R0, R2 ;  /* 0x0000000200007245 */ /* 0x004fc80000201400 */
[----:B------:R-:W-:-:S04]  /*6070*/  F2FP.BF16.F32.PACK_AB R0, RZ, R0 ;  /* 0x00000000ff00723e */ /* 0x000fc800000010ff */
[----:B------:R-:W-:Y:S01]  /*6080*/  PRMT R22, R0, 0x7610, R22 ;  /* 0x0000761000167816 */ /* 0x000fe20000000016 */
[----:B------:R-:W-:Y:S06]  /*6090*/  BRA `(.L_x_111) ;  /* 0x0000000c00887947 */ /* 0x000fec0003800000 */
.L_x_112:
[----:B------:R-:W2:Y:S02]  /*60a0*/  LDG.E.U16 R2, desc[UR36][R2.64] ;  /* 0x0000002402027981 */ /* 0x000ea4000c1e1500 */
[----:B--2---:R-:W0:Y:S02]  /*60b0*/  I2F.S16 R0, R2 ;  /* 0x0000000200007306 */ /* 0x004e240000101400 */
[----:B0-----:R-:W-:-:S04]  /*60c0*/  F2FP.BF16.F32.PACK_AB R0, RZ, R0 ;  /* 0x00000000ff00723e */ /* 0x001fc800000010ff */
[----:B------:R-:W-:Y:S01]  /*60d0*/  PRMT R22, R0, 0x7610, R22 ;  /* 0x0000761000167816 */ /* 0x000fe20000000016 */
[----:B------:R-:W-:Y:S06]  /*60e0*/  BRA `(.L_x_111) ;  /* 0x0000000c00747947 */ /* 0x000fec0003800000 */
.L_x_107:
        /* <DEDUP_REMOVED lines=9> */
.L_x_115:
[----:B------:R-:W2:Y:S02]  /*6180*/  LDG.E.U16 R0, desc[UR36][R2.64] ;  /* 0x0000002402007981 */ /* 0x000ea4000c1e1500 */
[----:B--2---:R-:W-:-:S05]  /*6190*/  HADD2.F32 R0, -RZ, R0.H0_H0 ;  /* 0x20000000ff007230 */ /* 0x004fca0000004100 */
[----:B------:R-:W-:-:S04]  /*61a0*/  F2FP.BF16.F32.PACK_AB R0, RZ, R0 ;  /* 0x00000000ff00723e */ /* 0x000fc800000010ff */
[----:B------:R-:W-:Y:S01]  /*61b0*/  PRMT R22, R0, 0x7610, R22 ;  /* 0x0000761000167816 */ /* 0x000fe20000000016 */
[----:B------:R-:W-:Y:S06]  /*61c0*/  BRA `(.L_x_111) ;  /* 0x0000000c003c7947 */ /* 0x000fec0003800000 */
.L_x_114:
        /* <DEDUP_REMOVED lines=9> */
.L_x_117:
[----:B------:R-:W2:Y:S02]  /*6260*/  LDG.E.U16 R2, desc[UR36][R2.64] ;  /* 0x0000002402027981 */ /* 0x000ea4000c1e1500 */
[----:B--2---:R-:W-:-:S05]  /*6270*/  HADD2.F32 R0, -RZ, R2.H0_H0 ;  /* 0x20000002ff007230 */ /* 0x004fca0000004100 */
[----:B------:R-:W-:-:S04]  /*6280*/  F2FP.BF16.F32.PACK_AB R0, RZ, R0 ;  /* 0x00000000ff00723e */ /* 0x000fc800000010ff */
[----:B------:R-:W-:Y:S01]  /*6290*/  PRMT R22, R0, 0x7610, R22 ;  /* 0x0000761000167816 */ /* 0x000fe20000000016 */
[----:B------:R-:W-:Y:S06]  /*62a0*/  BRA `(.L_x_111) ;  /* 0x0000000c00047947 */ /* 0x000fec0003800000 */
.L_x_116:
        /* <DEDUP_REMOVED lines=9> */
.L_x_106:
        /* <DEDUP_REMOVED lines=14> */
.L_x_120:
        /* <DEDUP_REMOVED lines=9> */
.L_x_119:
        /* <DEDUP_REMOVED lines=28> */
.L_x_122:
        /* <DEDUP_REMOVED lines=15> */
.L_x_121:
[----:B------:R0:W5:Y:S01]  /*6760*/  LDG.E.U16 R22, desc[UR36][R2.64] ;  /* 0x0000002402167981 */ /* 0x000162000c1e1500 */
[----:B------:R-:W-:Y:S05]  /*6770*/  BRA `(.L_x_111) ;  /* 0x0000000400d07947 */ /* 0x000fea0003800000 */
.L_x_118:
        /* <DEDUP_REMOVED lines=13> */
.L_x_125:
        /* <DEDUP_REMOVED lines=21> */
.L_x_129:
[----:B------:R-:W-:Y:S05]  /*69a0*/  BSYNC B1 ;  /* 0x0000000000017941 */ /* 0x000fea0003800000 */
.L_x_128:
[----:B------:R-:W-:Y:S01]  /*69b0*/  LEA R3, R0, 0x3b800000, 0x17 ;  /* 0x3b80000000037811 */ /* 0x000fe200078eb8ff */
[----:B------:R-:W-:-:S05]  /*69c0*/  IMAD.SHL.U32 R0, R2, 0x100000, RZ ;  /* 0x0010000002007824 */ /* 0x000fca00078e00ff */
[----:B------:R-:W-:-:S07]  /*69d0*/  LOP3.LUT R0, R3, R0, R4, 0xfe, !PT ;  /* 0x0000000003007212 */ /* 0x000fce00078efe04 */
.L_x_127:
[----:B------:R-:W-:Y:S05]  /*69e0*/  BSYNC B0 ;  /* 0x0000000000007941 */ /* 0x000fea0003800000 */
.L_x_126:
[----:B------:R-:W-:-:S04]  /*69f0*/  F2FP.BF16.F32.PACK_AB R0, RZ, R0 ;  /* 0x00000000ff00723e */ /* 0x000fc800000010ff */
[----:B------:R-:W-:Y:S01]  /*6a00*/  PRMT R22, R0, 0x7610, R22 ;  /* 0x0000761000167816 */ /* 0x000fe20000000016 */
[----:B------:R-:W-:Y:S06]  /*6a10*/  BRA `(.L_x_111) ;  /* 0x0000000400287947 */ /* 0x000fec0003800000 */
.L_x_124:
        /* <DEDUP_REMOVED lines=21> */
.L_x_133:
[----:B------:R-:W-:Y:S05]  /*6b70*/  BSYNC B1 ;  /* 0x0000000000017941 */ /* 0x000fea0003800000 */
.L_x_132:
[----:B------:R-:W-:Y:S01]  /*6b80*/  LEA R3, R0, 0x37800000, 0x17 ;  /* 0x3780000000037811 */ /* 0x000fe200078eb8ff */
[----:B------:R-:W-:-:S05]  /*6b90*/  IMAD.SHL.U32 R0, R2, 0x200000, RZ ;  /* 0x0020000002007824 */ /* 0x000fca00078e00ff */
[----:B------:R-:W-:-:S07]  /*6ba0*/  LOP3.LUT R0, R3, R0, R4, 0xfe, !PT ;  /* 0x0000000003007212 */ /* 0x000fce00078efe04 */
.L_x_131:
[----:B------:R-:W-:Y:S05]  /*6bb0*/  BSYNC B0 ;  /* 0x0000000000007941 */ /* 0x000fea0003800000 */
.L_x_130:
[----:B------:R-:W-:-:S04]  /*6bc0*/  F2FP.BF16.F32.PACK_AB R0, RZ, R0 ;  /* 0x00000000ff00723e */ /* 0x000fc800000010ff */
[----:B------:R-:W-:Y:S01]  /*6bd0*/  PRMT R22, R0, 0x7610, R22 ;  /* 0x0000761000167816 */ /* 0x000fe20000000016 */
[----:B------:R-:W-:Y:S06]  /*6be0*/  BRA `(.L_x_111) ;  /* 0x0000000000b47947 */ /* 0x000fec0003800000 */
.L_x_123:
        /* <DEDUP_REMOVED lines=14> */
.L_x_137:
[----:B------:R-:W-:Y:S05]  /*6cd0*/  BSYNC B0 ;  /* 0x0000000000007941 */ /* 0x000fea0003800000 */
.L_x_136:
[----:B------:R-:W-:-:S04]  /*6ce0*/  F2FP.BF16.F32.PACK_AB R0, RZ, R0 ;  /* 0x00000000ff00723e */ /* 0x000fc800000010ff */
[----:B------:R-:W-:Y:S01]  /*6cf0*/  PRMT R22, R0, 0x7610, R22 ;  /* 0x0000761000167816 */ /* 0x000fe20000000016 */
[----:B------:R-:W-:Y:S06]  /*6d00*/  BRA `(.L_x_111) ;  /* 0x00000000006c7947 */ /* 0x000fec0003800000 */
.L_x_110:
        /* <DEDUP_REMOVED lines=16> */
.L_x_138:
[----:B------:R-:W-:Y:S01]  /*6e10*/  PRMT R22, RZ, 0x7610, R22 ;  /* 0x00007610ff167816 */ /* 0x000fe20000000016 */
[----:B------:R-:W-:Y:S06]  /*6e20*/  BRA `(.L_x_111) ;  /* 0x0000000000247947 */ /* 0x000fec0003800000 */
.L_x_135:
[----:B------:R-:W2:Y:S02]  /*6e30*/  LDG.E.64 R2, desc[UR36][R2.64] ;  /* 0x0000002402027981 */ /* 0x000ea4000c1e1b00 */
[----:B--2---:R-:W0:Y:S02]  /*6e40*/  I2F.U64 R0, R2 ;  /* 0x0000000200007312 */ /* 0x004e240000301000 */
[----:B0-----:R-:W-:-:S04]  /*6e50*/  F2FP.BF16.F32.PACK_AB R0, RZ, R0 ;  /* 0x00000000ff00723e */ /* 0x001fc800000010ff */
[----:B------:R-:W-:Y:S01]  /*6e60*/  PRMT R22, R0, 0x7610, R22 ;  /* 0x0000761000167816 */ /* 0x000fe20000000016 */
[----:B------:R-:W-:Y:S06]  /*6e70*/  BRA `(.L_x_111) ;  /* 0x0000000000107947 */ /* 0x000fec0003800000 */
.L_x_134:
[----:B------:R-:W2:Y:S02]  /*6e80*/  LDG.E R2, desc[UR36][R2.64] ;  /* 0x0000002402027981 */ /* 0x000ea4000c1e1900 */
[----:B--2---:R-:W-:-:S04]  /*6e90*/  I2FP.F32.U32 R0, R2 ;  /* 0x0000000200007245 */ /* 0x004fc80000201000 */
[----:B------:R-:W-:-:S04]  /*6ea0*/  F2FP.BF16.F32.PACK_AB R0, RZ, R0 ;  /* 0x00000000ff00723e */ /* 0x000fc800000010ff */
[----:B------:R-:W-:-:S07]  /*6eb0*/  PRMT R22, R0, 0x7610, R22 ;  /* 0x0000761000167816 */ /* 0x000fce0000000016 */
.L_x_111:
        /* <DEDUP_REMOVED lines=19> */
.L_x_142:
[----:B------:R-:W2:Y:S02]  /*6ff0*/  LDG.E.U8 R2, desc[UR36][R2.64] ;  /* 0x0000002402027981 */ /* 0x000ea4000c1e1100 */
[----:B--2---:R-:W-:-:S04]  /*7000*/  I2FP.F32.U32 R0, R2 ;  /* 0x0000000200007245 */ /* 0x004fc80000201000 */
[----:B------:R-:W-:Y:S01]  /*7010*/  F2FP.BF16.F32.PACK_AB R0, RZ, R0 ;  /* 0x00000000ff00723e */ /* 0x000fe200000010ff */
[----:B------:R-:W-:Y:S06]  /*7020*/  BRA `(.L_x_144) ;  /* 0x0000000c00907947 */ /* 0x000fec0003800000 */
.L_x_141:
        /* <DEDUP_REMOVED lines=10> */
.L_x_146:
[----:B------:R-:W2:Y:S02]  /*70d0*/  LDG.E R2, desc[UR36][R2.64] ;  /* 0x0000002402027981 */ /* 0x000ea4000c1e1900 */
[----:B--2---:R-:W-:-:S04]  /*70e0*/  I2FP.F32.S32 R0, R2 ;  /* 0x0000000200007245 */ /* 0x004fc80000201400 */
[----:B------:R-:W-:Y:S01]  /*70f0*/  F2FP.BF16.F32.PACK_AB R0, RZ, R0 ;  /* 0x00000000ff00723e */ /* 0x000fe200000010ff */
[----:B------:R-:W-:Y:S06]  /*7100*/  BRA `(.L_x_144) ;  /* 0x0000000c00587947 */ /* 0x000fec0003800000 */
.L_x_145:
[----:B------:R-:W2:Y:S02]  /*7110*/  LDG.E.U16 R2, desc[UR36][R2.64] ;  /* 0x0000002402027981 */ /* 0x000ea4000c1e1500 */
[----:B--2---:R-:W0:Y:S02]  /*7120*/  I2F.S16 R0, R2 ;  /* 0x0000000200007306 */ /* 0x004e240000101400 */
[----:B0-----:R-:W-:Y:S01]  /*7130*/  F2FP.BF16.F32.PACK_AB R0, RZ, R0 ;  /* 0x00000000ff00723e */ /* 0x001fe200000010ff */
[----:B------:R-:W-:Y:S06]  /*7140*/  BRA `(.L_x_144) ;  /* 0x0000000c00487947 */ /* 0x000fec0003800000 */
.L_x_140:
        /* <DEDUP_REMOVED lines=9> */
.L_x_148:
[----:B------:R-:W2:Y:S02]  /*71e0*/  LDG.E.U16 R0, desc[UR36][R2.64] ;  /* 0x0000002402007981 */ /* 0x000ea4000c1e1500 */
[----:B--2---:R-:W-:-:S05]  /*71f0*/  HADD2.F32 R0, -RZ, R0.H0_H0 ;  /* 0x20000000ff007230 */ /* 0x004fca0000004100 */
[----:B------:R-:W-:Y:S01]  /*7200*/  F2FP.BF16.F32.PACK_AB R0, RZ, R0 ;  /* 0x00000000ff00723e */ /* 0x000fe200000010ff */
[----:B------:R-:W-:Y:S06]  /*7210*/  BRA `(.L_x_144) ;  /* 0x0000000c00147947 */ /* 0x000fec0003800000 */
.L_x_147:
        /* <DEDUP_REMOVED lines=9> */
.L_x_150:
[----:B------:R-:W2:Y:S02]  /*72b0*/  LDG.E.U16 R2, desc[UR36][R2.64] ;  /* 0x0000002402027981 */ /* 0x000ea4000c1e1500 */
[----:B--2---:R-:W-:-:S05]  /*72c0*/  HADD2.F32 R0, -RZ, R2.H0_H0 ;  /* 0x20000002ff007230 */ /* 0x004fca0000004100 */
[----:B------:R-:W-:Y:S01]  /*72d0*/  F2FP.BF16.F32.PACK_AB R0, RZ, R0 ;  /* 0x00000000ff00723e */ /* 0x000fe200000010ff */
[----:B------:R-:W-:Y:S06]  /*72e0*/  BRA `(.L_x_144) ;  /* 0x0000000800e07947 */ /* 0x000fec0003800000 */
.L_x_149:
        /* <DEDUP_REMOVED lines=8> */
.L_x_139:
        /* <DEDUP_REMOVED lines=13> */
.L_x_153:
        /* <DEDUP_REMOVED lines=8> */
.L_x_152:
        /* <DEDUP_REMOVED lines=28> */
.L_x_155:
        /* <DEDUP_REMOVED lines=15> */
.L_x_154:
[----:B------:R0:W5:Y:S01]  /*7770*/  LDG.E.U16 R0, desc[UR36][R2.64] ;  /* 0x0000002402007981 */ /* 0x000162000c1e1500 */
[----:B------:R-:W-:Y:S05]  /*7780*/  BRA `(.L_x_144) ;  /* 0x0000000400b87947 */ /* 0x000fea0003800000 */
.L_x_151:
        /* <DEDUP_REMOVED lines=12> */
.L_x_158:
        /* <DEDUP_REMOVED lines=21> */
.L_x_162:
[----:B------:R-:W-:Y:S05]  /*79a0*/  BSYNC B1 ;  /* 0x0000000000017941 */ /* 0x000fea0003800000 */
.L_x_161:
[----:B------:R-:W-:Y:S01]  /*79b0*/  LEA R3, R0, 0x3b800000, 0x17 ;  /* 0x3b80000000037811 */ /* 0x000fe200078eb8ff */
[----:B------:R-:W-:-:S05]  /*79c0*/  IMAD.SHL.U32 R0, R2, 0x100000, RZ ;  /* 0x0010000002007824 */ /* 0x000fca00078e00ff */
[----:B------:R-:W-:-:S07]  /*79d0*/  LOP3.LUT R0, R3, R0, R4, 0xfe, !PT ;  /* 0x0000000003007212 */ /* 0x000fce00078efe04 */
.L_x_160:
[----:B------:R-:W-:Y:S05]  /*79e0*/  BSYNC B0 ;  /* 0x0000000000007941 */ /* 0x000fea0003800000 */
.L_x_159:
[----:B------:R-:W-:Y:S01]  /*79f0*/  F2FP.BF16.F32.PACK_AB R0, RZ, R0 ;  /* 0x00000000ff00723e */ /* 0x000fe200000010ff */
[----:B------:R-:W-:Y:S06]  /*7a00*/  BRA `(.L_x_144) ;  /* 0x0000000400187947 */ /* 0x000fec0003800000 */
.L_x_157:
        /* <DEDUP_REMOVED lines=21> */
.L_x_166:
[----:B------:R-:W-:Y:S05]  /*7b60*/  BSYNC B1 ;  /* 0x0000000000017941 */ /* 0x000fea0003800000 */
.L_x_165:
[----:B------:R-:W-:Y:S01]  /*7b70*/  LEA R3, R0, 0x37800000, 0x17 ;  /* 0x3780000000037811 */ /* 0x000fe200078eb8ff */
[----:B------:R-:W-:-:S05]  /*7b80*/  IMAD.SHL.U32 R0, R2, 0x200000, RZ ;  /* 0x0020000002007824 */ /* 0x000fca00078e00ff */
[----:B------:R-:W-:-:S07]  /*7b90*/  LOP3.LUT R0, R3, R0, R4, 0xfe, !PT ;  /* 0x0000000003007212 */ /* 0x000fce00078efe04 */
.L_x_164:
[----:B------:R-:W-:Y:S05]  /*7ba0*/  BSYNC B0 ;  /* 0x0000000000007941 */ /* 0x000fea0003800000 */
.L_x_163:
[----:B------:R-:W-:Y:S01]  /*7bb0*/  F2FP.BF16.F32.PACK_AB R0, RZ, R0 ;  /* 0x00000000ff00723e */ /* 0x000fe200000010ff */
[----:B------:R-:W-:Y:S06]  /*7bc0*/  BRA `(.L_x_144) ;  /* 0x0000000000a87947 */ /* 0x000fec0003800000 */
.L_x_156:
        /* <DEDUP_REMOVED lines=14> */
.L_x_170:
[----:B------:R-:W-:Y:S05]  /*7cb0*/  BSYNC B0 ;  /* 0x0000000000007941 */ /* 0x000fea0003800000 */
.L_x_169:
[----:B------:R-:W-:Y:S01]  /*7cc0*/  F2FP.BF16.F32.PACK_AB R0, RZ, R0 ;  /* 0x00000000ff00723e */ /* 0x000fe200000010ff */
[----:B------:R-:W-:Y:S06]  /*7cd0*/  BRA `(.L_x_144) ;  /* 0x0000000000647947 */ /* 0x000fec0003800000 */
.L_x_143:
        /* <DEDUP_REMOVED lines=16> */
.L_x_171:
[----:B------:R-:W-:Y:S01]  /*7de0*/  PRMT R0, RZ, 0x7610, R0 ;  /* 0x00007610ff007816 */ /* 0x000fe20000000000 */
[----:B------:R-:W-:Y:S06]  /*7df0*/  BRA `(.L_x_144) ;  /* 0x00000000001c7947 */ /* 0x000fec0003800000 */
.L_x_168:
[----:B------:R-:W2:Y:S02]  /*7e00*/  LDG.E.64 R2, desc[UR36][R2.64] ;  /* 0x0000002402027981 */ /* 0x000ea4000c1e1b00 */
[----:B--2---:R-:W0:Y:S02]  /*7e10*/  I2F.U64 R0, R2 ;  /* 0x0000000200007312 */ /* 0x004e240000301000 */
[----:B0-----:R-:W-:Y:S01]  /*7e20*/  F2FP.BF16.F32.PACK_AB R0, RZ, R0 ;  /* 0x00000000ff00723e */ /* 0x001fe200000010ff */
[----:B------:R-:W-:Y:S06]  /*7e30*/  BRA `(.L_x_144) ;  /* 0x00000000000c7947 */ /* 0x000fec0003800000 */
.L_x_167:
[----:B------:R-:W2:Y:S02]  /*7e40*/  LDG.E R2, desc[UR36][R2.64] ;  /* 0x0000002402027981 */ /* 0x000ea4000c1e1900 */
[----:B--2---:R-:W-:-:S04]  /*7e50*/  I2FP.F32.U32 R0, R2 ;  /* 0x0000000200007245 */ /* 0x004fc80000201000 */
[----:B------:R-:W-:-:S07]  /*7e60*/  F2FP.BF16.F32.PACK_AB R0, RZ, R0 ;  /* 0x00000000ff00723e */ /* 0x000fce00000010ff */
.L_x_144:
        /* <DEDUP_REMOVED lines=11> */
[----:B------:R-:W-:-:S06]  /*7f20*/  FMUL.FTZ R3, R22, R3 ;  /* 0x0000000316037220 */ /* 0x000fcc0000410000 */
[----:B------:R-:W0:Y:S01]  /*7f30*/  F2F.BF16.F32 R3, R3 ;  /* 0x0000000300037304 */ /* 0x000e220000202000 */
        /* <DEDUP_REMOVED lines=9> */
[----:B0-----:R-:W-:-:S04]  /*7fd0*/  IMAD.U32 R0, R3, 0x10000, RZ ;  /* 0x0001000003007824 */ /* 0x001fc800078e00ff */
[----:B------:R-:W0:Y:S02]  /*7fe0*/  F2I.FTZ.TRUNC.NTZ R3, R0 ;  /* 0x0000000000037305 */ /* 0x000e24000021f100 */
[----:B0-----:R1:W-:Y:S01]  /*7ff0*/  STG.E.U8 desc[UR36][R16.64], R3 ;  /* 0x0000000310007986 */ /* 0x0013e2000c101124 */
[----:B------:R-:W-:Y:S05]  /*8000*/  BRA `(.L_x_177) ;  /* 0x0000000c00947947 */ /* 0x000fea0003800000 */
.L_x_175:
[----:B0-----:R-:W-:-:S06]  /*8010*/  IMAD.U32 R3, R3, 0x10000, RZ ;  /* 0x0001000003037824 */ /* 0x001fcc00078e00ff */
[----:B------:R-:W0:Y:S02]  /*8020*/  F2I.S64.TRUNC R2, R3 ;  /* 0x0000000300027311 */ /* 0x000e24000020d900 */
[----:B0-----:R0:W-:Y:S01]  /*8030*/  STG.E.U8 desc[UR36][R16.64], R2 ;  /* 0x0000000210007986 */ /* 0x0011e2000c101124 */
[----:B------:R-:W-:Y:S05]  /*8040*/  BRA `(.L_x_177) ;  /* 0x0000000c00847947 */ /* 0x000fea0003800000 */
.L_x_174:
[----:B------:R-:W-:-:S13]  /*8050*/  ISETP.NE.AND P0, PT, R5, 0x2, PT ;  /* 0x000000020500780c */ /* 0x000fda0003f05270 */
[----:B------:R-:W-:Y:S05]  /*8060*/  @!P0 BRA `(.L_x_178) ;  /* 0x0000000000308947 */ /* 0x000fea0003800000 */
[----:B------:R-:W-:-:S13]  /*8070*/  ISETP.NE.AND P0, PT, R5, 0x3, PT ;  /* 0x000000030500780c */ /* 0x000fda0003f05270 */
[----:B------:R-:W-:Y:S05]  /*8080*/  @!P0 BRA `(.L_x_179) ;  /* 0x0000000000188947 */ /* 0x000fea0003800000 */
[----:B------:R-:W-:-:S13]  /*8090*/  ISETP.NE.AND P0, PT, R5, 0x4, PT ;  /* 0x000000040500780c */ /* 0x000fda0003f05270 */
[----:B------:R-:W-:Y:S05]  /*80a0*/  @P0 BRA `(.L_x_176) ;  /* 0x0000000c000c0947 */ /* 0x000fea0003800000 */
[----:B0-----:R-:W-:-:S06]  /*80b0*/  IMAD.U32 R3, R3, 0x10000, RZ ;  /* 0x0001000003037824 */ /* 0x001fcc00078e00ff */
[----:B------:R-:W0:Y:S02]  /*80c0*/  F2I.S64.TRUNC R2, R3 ;  /* 0x0000000300027311 */ /* 0x000e24000020d900 */
[----:B0-----:R4:W-:Y:S01]  /*80d0*/  STG.E.64 desc[UR36][R16.64], R2 ;  /* 0x0000000210007986 */ /* 0x0019e2000c101b24 */
[----:B------:R-:W-:Y:S05]  /*80e0*/  BRA `(.L_x_177) ;  /* 0x0000000c005c7947 */ /* 0x000fea0003800000 */
.L_x_179:
[----:B0-----:R-:W-:-:S06]  /*80f0*/  IMAD.U32 R3, R3, 0x10000, RZ ;  /* 0x0001000003037824 */ /* 0x001fcc00078e00ff */
[----:B------:R-:W0:Y:S02]  /*8100*/  F2I.FTZ.TRUNC.NTZ R3, R3 ;  /* 0x0000000300037305 */ /* 0x000e24000021f100 */
[----:B0-----:R3:W-:Y:S01]  /*8110*/  STG.E desc[UR36][R16.64], R3 ;  /* 0x0000000310007986 */ /* 0x0017e2000c101924 */
[----:B------:R-:W-:Y:S05]  /*8120*/  BRA `(.L_x_177) ;  /* 0x0000000c004c7947 */ /* 0x000fea0003800000 */
.L_x_178:
[----:B0-----:R-:W-:-:S06]  /*8130*/  IMAD.U32 R3, R3, 0x10000, RZ ;  /* 0x0001000003037824 */ /* 0x001fcc00078e00ff */
[----:B------:R-:W0:Y:S02]  /*8140*/  F2I.FTZ.TRUNC.NTZ R3, R3 ;  /* 0x0000000300037305 */ /* 0x000e24000021f100 */
[----:B0-----:R2:W-:Y:S01]  /*8150*/  STG.E.U16 desc[UR36][R16.64], R3 ;  /* 0x0000000310007986 */ /* 0x0015e2000c101524 */
[----:B------:R-:W-:Y:S05]  /*8160*/  BRA `(.L_x_177) ;  /* 0x0000000c003c7947 */ /* 0x000fea0003800000 */
.L_x_173:
[----:B------:R-:W-:-:S13]  /*8170*/  ISETP.GT.AND P0, PT, R5, 0x6, PT ;  /* 0x000000060500780c */ /* 0x000fda0003f04270 */
[----:B------:R-:W-:Y:S05]  /*8180*/  @P0 BRA `(.L_x_180) ;  /* 0x00000000002c0947 */ /* 0x000fea0003800000 */
[----:B------:R-:W-:-:S13]  /*8190*/  ISETP.NE.AND P0, PT, R5, 0x5, PT ;  /* 0x000000050500780c */ /* 0x000fda0003f05270 */
[----:B------:R-:W-:Y:S05]  /*81a0*/  @!P0 BRA `(.L_x_181) ;  /* 0x0000000000148947 */ /* 0x000fea0003800000 */
[----:B------:R-:W-:-:S13]  /*81b0*/  ISETP.NE.AND P0, PT, R5, 0x6, PT ;  /* 0x000000060500780c */ /* 0x000fda0003f05270 */
[----:B------:R-:W-:Y:S05]  /*81c0*/  @P0 BRA `(.L_x_176) ;  /* 0x0000000800c40947 */ /* 0x000fea0003800000 */
[----:B0-----:R-:W-:-:S05]  /*81d0*/  IMAD.U32 R3, R3, 0x10000, RZ ;  /* 0x0001000003037824 */ /* 0x001fca00078e00ff */
[----:B------:R0:W-:Y:S01]  /*81e0*/  STG.E desc[UR36][R16.64], R3 ;  /* 0x0000000310007986 */ /* 0x0001e2000c101924 */
[----:B------:R-:W-:Y:S05]  /*81f0*/  BRA `(.L_x_177) ;  /* 0x0000000c00187947 */ /* 0x000fea0003800000 */
.L_x_181:
[----:B0-----:R-:W-:-:S05]  /*8200*/  IMAD.U32 R0, R3, 0x10000, RZ ;  /* 0x0001000003007824 */ /* 0x001fca00078e00ff */
[----:B------:R-:W-:-:S05]  /*8210*/  F2FP.F16.F32.PACK_AB R0, RZ, R0 ;  /* 0x00000000ff00723e */ /* 0x000fca00000000ff */
[----:B------:R0:W-:Y:S01]  /*8220*/  STG.E.U16 desc[UR36][R16.64], R0 ;  /* 0x0000000010007986 */ /* 0x0001e2000c101524 */
[----:B------:R-:W-:Y:S05]  /*8230*/  BRA `(.L_x_177) ;  /* 0x0000000c00087947 */ /* 0x000fea0003800000 */
.L_x_180:
[----:B------:R-:W-:-:S13]  /*8240*/  ISETP.NE.AND P0, PT, R5, 0x7, PT ;  /* 0x000000070500780c */ /* 0x000fda0003f05270 */
[----:B------:R-:W-:Y:S05]  /*8250*/  @!P0 BRA `(.L_x_182) ;  /* 0x0000000000348947 */ /* 0x000fea0003800000 */
[----:B------:R-:W-:-:S13]  /*8260*/  ISETP.NE.AND P0, PT, R5, 0x8, PT ;  /* 0x000000080500780c */ /* 0x000fda0003f05270 */
[----:B------:R-:W-:Y:S05]  /*8270*/  @!P0 BRA `(.L_x_183) ;  /* 0x0000000000188947 */ /* 0x000fea0003800000 */
[----:B------:R-:W-:-:S13]  /*8280*/  ISETP.NE.AND P0, PT, R5, 0x9, PT ;  /* 0x000000090500780c */ /* 0x000fda0003f05270 */
[----:B------:R-:W-:Y:S05]  /*8290*/  @P0 BRA `(.L_x_176) ;  /* 0x0000000800900947 */ /* 0x000fea0003800000 */
[----:B0-----:R-:W-:Y:S02]  /*82a0*/  IMAD.U32 R2, R3, 0x10000, RZ ;  /* 0x0001000003027824 */ /* 0x001fe400078e00ff */
[----:B------:R-:W-:-:S05]  /*82b0*/  IMAD.MOV.U32 R3, RZ, RZ, RZ ;  /* 0x000000ffff037224 */ /* 0x000fca00078e00ff */
[----:B------:R0:W-:Y:S01]  /*82c0*/  STG.E.64 desc[UR36][R16.64], R2 ;  /* 0x0000000210007986 */ /* 0x0001e2000c101b24 */
[----:B------:R-:W-:Y:S05]  /*82d0*/  BRA `(.L_x_177) ;  /* 0x0000000800e07947 */ /* 0x000fea0003800000 */
.L_x_183:
[----:B0-----:R-:W-:-:S05]  /*82e0*/  IMAD.U32 R3, R3, 0x10000, RZ ;  /* 0x0001000003037824 */ /* 0x001fca00078e00ff */
[----:B------:R-:W-:-:S04]  /*82f0*/  F2FP.F16.F32.PACK_AB R3, RZ, R3 ;  /* 0x00000003ff03723e */ /* 0x000fc800000000ff */
[----:B------:R-:W-:-:S05]  /*8300*/  PRMT R3, R3, 0x5410, RZ ;  /* 0x0000541003037816 */ /* 0x000fca00000000ff */
[----:B------:R0:W-:Y:S01]  /*8310*/  STG.E desc[UR36][R16.64], R3 ;  /* 0x0000000310007986 */ /* 0x0001e2000c101924 */
[----:B------:R-:W-:Y:S05]  /*8320*/  BRA `(.L_x_177) ;  /* 0x0000000800cc7947 */ /* 0x000fea0003800000 */
.L_x_182:
[----:B0-----:R-:W-:-:S04]  /*8330*/  IMAD.U32 R2, R3, 0x10000, RZ ;  /* 0x0001000003027824 */ /* 0x001fc800078e00ff */
[----:B------:R-:W-:-:S06]  /*8340*/  FMUL.FTZ R2, R2, 1 ;  /* 0x3f80000002027820 */ /* 0x000fcc0000410000 */
[----:B------:R-:W0:Y:S02]  /*8350*/  F2F.F64.F32 R2, R2 ;  /* 0x0000000200027310 */ /* 0x000e240000201800 */
[----:B0-----:R0:W-:Y:S01]  /*8360*/  STG.E.64 desc[UR36][R16.64], R2 ;  /* 0x0000000210007986 */ /* 0x0011e2000c101b24 */
[----:B------:R-:W-:Y:S05]  /*8370*/  BRA `(.L_x_177) ;  /* 0x0000000800b87947 */ /* 0x000fea0003800000 */
.L_x_172:
        /* <DEDUP_REMOVED lines=8> */
[----:B0-----:R-:W-:-:S05]  /*8400*/  IMAD.U32 R3, R3, 0x10000, RZ ;  /* 0x0001000003037824 */ /* 0x001fca00078e00ff */
[----:B------:R-:W-:-:S04]  /*8410*/  FSETP.NEU.FTZ.AND P0, PT, R3, RZ, PT ;  /* 0x000000ff0300720b */ /* 0x000fc80003f1d000 */
[----:B------:R-:W-:-:S05]  /*8420*/  SEL R3, RZ, 0x1, !P0 ;  /* 0x00000001ff037807 */ /* 0x000fca0004000000 */
[----:B------:R0:W-:Y:S01]  /*8430*/  STG.E.U8 desc[UR36][R16.64], R3 ;  /* 0x0000000310007986 */ /* 0x0001e2000c101124 */
[----:B------:R-:W-:Y:S05]  /*8440*/  BRA `(.L_x_177) ;  /* 0x0000000800847947 */ /* 0x000fea0003800000 */
.L_x_186:
[----:B0-----:R-:W-:Y:S01]  /*8450*/  IMAD.U32 R3, R3, 0x10000, RZ ;  /* 0x0001000003037824 */ /* 0x001fe200078e00ff */
[----:B------:R-:W-:-:S03]  /*8460*/  CS2R R6, SRZ ;  /* 0x0000000000067805 */ /* 0x000fc6000001ff00 */
[----:B------:R-:W-:-:S04]  /*8470*/  FMUL.FTZ R3, R3, 1 ;  /* 0x3f80000003037820 */ /* 0x000fc80000410000 */
[----:B------:R-:W0:Y:S02]  /*8480*/  F2F.F64.F32 R4, R3 ;  /* 0x0000000300047310 */ /* 0x000e240000201800 */
[----:B0-----:R0:W-:Y:S01]  /*8490*/  STG.E.128 desc[UR36][R16.64], R4 ;  /* 0x0000000410007986 */ /* 0x0011e2000c101d24 */
[----:B------:R-:W-:Y:S05]  /*84a0*/  BRA `(.L_x_177) ;  /* 0x00000008006c7947 */ /* 0x000fea0003800000 */
.L_x_185:
[----:B------:R-:W-:-:S13]  /*84b0*/  ISETP.NE.AND P0, PT, R5, 0xf, PT ;  /* 0x0000000f0500780c */ /* 0x000fda0003f05270 */
[----:B------:R-:W-:Y:S05]  /*84c0*/  @!P0 BRA `(.L_x_187) ;  /* 0x0000000000b48947 */ /* 0x000fea0003800000 */
[----:B------:R-:W-:-:S13]  /*84d0*/  ISETP.NE.AND P0, PT, R5, 0x17, PT ;  /* 0x000000170500780c */ /* 0x000fda0003f05270 */
[----:B------:R-:W-:Y:S05]  /*84e0*/  @!P0 BRA `(.L_x_188) ;  /* 0x0000000000548947 */ /* 0x000fea0003800000 */
[----:B------:R-:W-:-:S13]  /*84f0*/  ISETP.NE.AND P0, PT, R5, 0x18, PT ;  /* 0x000000180500780c */ /* 0x000fda0003f05270 */
[----:B------:R-:W-:Y:S05]  /*8500*/  @P0 BRA `(.L_x_176) ;  /* 0x0000000400f40947 */ /* 0x000fea0003800000 */
[----:B0-----:R-:W-:Y:S01]  /*8510*/  IMAD.U32 R5, R3, 0x10000, RZ ;  /* 0x0001000003057824 */ /* 0x001fe200078e00ff */
        /* <DEDUP_REMOVED lines=14> */
.L_x_190:
[----:B------:R-:W-:Y:S05]  /*8600*/  BSYNC B0 ;  /* 0x0000000000007941 */ /* 0x000fea0003800000 */
.L_x_189:
[----:B------:R-:W-:-:S05]  /*8610*/  LOP3.LUT R3, R0, R3, RZ, 0xfc, !PT ;  /* 0x0000000300037212 */ /* 0x000fca00078efcff */
[----:B------:R0:W-:Y:S01]  /*8620*/  STG.E.U8 desc[UR36][R16.64], R3 ;  /* 0x0000000310007986 */ /* 0x0001e2000c101124 */
[----:B------:R-:W-:Y:S05]  /*8630*/  BRA `(.L_x_177) ;  /* 0x0000000800087947 */ /* 0x000fea0003800000 */
.L_x_188:
[----:B0-----:R-:W-:Y:S01]  /*8640*/  IMAD.U32 R3, R3, 0x10000, RZ ;  /* 0x0001000003037824 */ /* 0x001fe200078e00ff */
        /* <DEDUP_REMOVED lines=12> */
.L_x_192:
[----:B------:R-:W-:Y:S01]  /*8710*/  IMAD.MOV.U32 R0, RZ, RZ, 0x7f ;  /* 0x0000007fff007424 */ /* 0x000fe200078e00ff */
[----:B------:R-:W-:-:S04]  /*8720*/  ISETP.GT.U32.AND P0, PT, R2, 0x7f800000, PT ;  /* 0x7f8000000200780c */ /* 0x000fc80003f04070 */
[----:B------:R-:W-:-:S09]  /*8730*/  SEL R0, R0, 0x7c, P0 ;  /* 0x0000007c00007807 */ /* 0x000fd20000000000 */
.L_x_193:
[----:B------:R-:W-:Y:S05]  /*8740*/  BSYNC B0 ;  /* 0x0000000000007941 */ /* 0x000fea0003800000 */
.L_x_191:
[----:B------:R-:W-:-:S04]  /*8750*/  LOP3.LUT R2, R3, 0x80000000, RZ, 0xc0, !PT ;  /* 0x8000000003027812 */ /* 0x000fc800078ec0ff */
[----:B------:R-:W-:-:S04]  /*8760*/  SHF.R.U32.HI R3, RZ, 0x18, R2 ;  /* 0x00000018ff037819 */ /* 0x000fc80000011602 */
[----:B------:R-:W-:-:S05]  /*8770*/  LOP3.LUT R3, R0, R3, RZ, 0xfc, !PT ;  /* 0x0000000300037212 */ /* 0x000fca00078efcff */
[----:B------:R0:W-:Y:S01]  /*8780*/  STG.E.U8 desc[UR36][R16.64], R3 ;  /* 0x0000000310007986 */ /* 0x0001e2000c101124 */
[----:B------:R-:W-:Y:S05]  /*8790*/  BRA `(.L_x_177) ;  /* 0x0000000400b07947 */ /* 0x000fea0003800000 */
.L_x_187:
[----:B0-----:R0:W-:Y:S01]  /*87a0*/  STG.E.U16 desc[UR36][R16.64], R3 ;  /* 0x0000000310007986 */ /* 0x0011e2000c101524 */
[----:B------:R-:W-:Y:S05]  /*87b0*/  BRA `(.L_x_177) ;  /* 0x0000000400a87947 */ /* 0x000fea0003800000 */
.L_x_184:
        /* <DEDUP_REMOVED lines=8> */
[----:B0-----:R-:W-:-:S06]  /*8840*/  IMAD.U32 R3, R3, 0x10000, RZ ;  /* 0x0001000003037824 */ /* 0x001fcc00078e00ff */
[----:B------:R-:W0:Y:S02]  /*8850*/  F2I.FTZ.U32.TRUNC.NTZ R3, R3 ;  /* 0x0000000300037305 */ /* 0x000e24000021f000 */
[----:B0-----:R0:W-:Y:S01]  /*8860*/  STG.E.U16 desc[UR36][R16.64], R3 ;  /* 0x0000000310007986 */ /* 0x0011e2000c101524 */
[----:B------:R-:W-:Y:S05]  /*8870*/  BRA `(.L_x_177) ;  /* 0x0000000400787947 */ /* 0x000fea0003800000 */
.L_x_196:
[----:B0-----:R-:W-:Y:S01]  /*8880*/  IMAD.U32 R3, R3, 0x10000, RZ ;  /* 0x0001000003037824 */ /* 0x001fe200078e00ff */
        /* <DEDUP_REMOVED lines=16> */
.L_x_199:
[----:B------:R-:W-:-:S04]  /*8990*/  LOP3.LUT R2, R3, 0x80000000, RZ, 0xc0, !PT ;  /* 0x8000000003027812 */ /* 0x000fc800078ec0ff */
[----:B------:R-:W-:-:S04]  /*89a0*/  SHF.R.U32.HI R3, RZ, 0x18, R2 ;  /* 0x00000018ff037819 */ /* 0x000fc80000011602 */
[----:B------:R-:W-:-:S04]  /*89b0*/  LOP3.LUT R0, R0, R3, RZ, 0xfc, !PT ;  /* 0x0000000300007212 */ /* 0x000fc800078efcff */
[----:B------:R-:W-:-:S07]  /*89c0*/  PRMT R8, R0, 0x7610, R8 ;  /* 0x0000761000087816 */ /* 0x000fce0000000008 */
.L_x_198:
[----:B------:R-:W-:Y:S05]  /*89d0*/  BSYNC B0 ;  /* 0x0000000000007941 */ /* 0x000fea0003800000 */
.L_x_197:
[----:B------:R0:W-:Y:S01]  /*89e0*/  STG.E.U8 desc[UR36][R16.64], R8 ;  /* 0x0000000810007986 */ /* 0x0001e2000c101124 */
[----:B------:R-:W-:Y:S05]  /*89f0*/  BRA `(.L_x_177) ;  /* 0x0000000400187947 */ /* 0x000fea0003800000 */
.L_x_195:
        /* <DEDUP_REMOVED lines=17> */
.L_x_202:
[----:B------:R-:W-:-:S04]  /*8b10*/  LOP3.LUT R2, R3, 0x80000000, RZ, 0xc0, !PT ;  /* 0x8000000003027812 */ /* 0x000fc800078ec0ff */
[----:B------:R-:W-:-:S04]  /*8b20*/  SHF.R.U32.HI R3, RZ, 0x18, R2 ;  /* 0x00000018ff037819 */ /* 0x000fc80000011602 */
[----:B------:R-:W-:-:S04]  /*8b30*/  LOP3.LUT R0, R0, R3, RZ, 0xfc, !PT ;  /* 0x0000000300007212 */ /* 0x000fc800078efcff */
[----:B------:R-:W-:-:S07]  /*8b40*/  PRMT R8, R0, 0x7610, R8 ;  /* 0x0000761000087816 */ /* 0x000fce0000000008 */
.L_x_201:
[----:B------:R-:W-:Y:S05]  /*8b50*/  BSYNC B0 ;  /* 0x0000000000007941 */ /* 0x000fea0003800000 */
.L_x_200:
[----:B------:R0:W-:Y:S01]  /*8b60*/  STG.E.U8 desc[UR36][R16.64], R8 ;  /* 0x0000000810007986 */ /* 0x0001e2000c101124 */
[----:B------:R-:W-:Y:S05]  /*8b70*/  BRA `(.L_x_177) ;  /* 0x0000000000b87947 */ /* 0x000fea0003800000 */
.L_x_194:
[----:B------:R-:W-:-:S13]  /*8b80*/  ISETP.NE.AND P0, PT, R5, 0x1c, PT ;  /* 0x0000001c0500780c */ /* 0x000fda0003f05270 */
[----:B------:R-:W-:Y:S05]  /*8b90*/  @!P0 BRA `(.L_x_203) ;  /* 0x0000000000a48947 */ /* 0x000fea0003800000 */
[----:B------:R-:W-:-:S13]  /*8ba0*/  ISETP.NE.AND P0, PT, R5, 0x1d, PT ;  /* 0x0000001d0500780c */ /* 0x000fda0003f05270 */
[----:B------:R-:W-:Y:S05]  /*8bb0*/  @!P0 BRA `(.L_x_204) ;  /* 0x00000000008c8947 */ /* 0x000fea0003800000 */
[----:B------:R-:W-:-:S13]  /*8bc0*/  ISETP.NE.AND P0, PT, R5, 0x2c, PT ;  /* 0x0000002c0500780c */ /* 0x000fda0003f05270 */
[----:B------:R-:W-:Y:S05]  /*8bd0*/  @P0 BRA `(.L_x_176) ;  /* 0x0000000000400947 */ /* 0x000fea0003800000 */
[----:B0-----:R-:W-:-:S05]  /*8be0*/  IMAD.U32 R3, R3, 0x10000, RZ ;  /* 0x0001000003037824 */ /* 0x001fca00078e00ff */
[----:B------:R-:W-:-:S04]  /*8bf0*/  SHF.R.U32.HI R4, RZ, 0x17, R3 ;  /* 0x00000017ff047819 */ /* 0x000fc80000011603 */
[----:B------:R-:W-:-:S04]  /*8c00*/  LOP3.LUT R2, R4, 0xff, RZ, 0xc0, !PT ;  /* 0x000000ff04027812 */ /* 0x000fc800078ec0ff */
[----:B------:R-:W-:-:S13]  /*8c10*/  ISETP.NE.AND P1, PT, R2, 0xff, PT ;  /* 0x000000ff0200780c */ /* 0x000fda0003f25270 */
[--C-:B------:R-:W-:Y:S02]  /*8c20*/  @P1 SHF.R.U32.HI R0, RZ, 0x16, R3.reuse ;  /* 0x00000016ff001819 */ /* 0x100fe40000011603 */
[----:B------:R-:W-:Y:S01]  /*8c30*/  @P1 LOP3.LUT P0, RZ, R2, 0x3fffff, R3, 0xf8, !PT ;  /* 0x003fffff02ff1812 */ /* 0x000fe2000780f803 */
[----:B------:R-:W-:Y:S01]  /*8c40*/  IMAD.MOV.U32 R3, RZ, RZ, 0xff ;  /* 0x000000ffff037424 */ /* 0x000fe200078e00ff */
        /* <DEDUP_REMOVED lines=9> */
.L_x_176:
[----:B------:R-:W-:Y:S01]  /*8ce0*/  MOV R0, 0x0 ;  /* 0x0000000000007802 */ /* 0x000fe20000000f00 */
[----:B------:R-:W-:Y:S01]  /*8cf0*/  ULDC.64 UR4, c[0x4][0x128] ;  /* 0x01004a0000047ab9 */ /* 0x000fe20000000a00 */
[----:B------:R-:W-:Y:S01]  /*8d00*/  ULDC.64 UR6, c[0x4][0x40] ;  /* 0x0100100000067ab9 */ /* 0x000fe20000000a00 */
[----:B------:R-:W-:Y:S01]  /*8d10*/  IMAD.U32 R4, RZ, RZ, UR4 ;  /* 0x00000004ff047e24 */ /* 0x000fe2000f8e00ff */
[----:B0-----:R0:W1:Y:S01]  /*8d20*/  LDC.64 R2, c[0x4][R0] ;  /* 0x0100000000027b82 */ /* 0x0010620000000a00 */
[----:B------:R-:W-:Y:S01]  /*8d30*/  IMAD.U32 R5, RZ, RZ, UR5 ;  /* 0x00000005ff057e24 */ /* 0x000fe2000f8e00ff */
[----:B------:R-:W-:Y:S01]  /*8d40*/  ULDC.64 UR4, c[0x4][0x130] ;  /* 0x01004c0000047ab9 */ /* 0x000fe20000000a00 */
[----:B------:R-:W-:Y:S02]  /*8d50*/  IMAD.U32 R10, RZ, RZ, UR6 ;  /* 0x00000006ff0a7e24 */ /* 0x000fe4000f8e00ff */
[----:B------:R-:W-:Y:S02]  /*8d60*/  IMAD.U32 R6, RZ, RZ, UR4 ;  /* 0x00000004ff067e24 */ /* 0x000fe4000f8e00ff */
[----:B------:R-:W-:-:S02]  /*8d70*/  IMAD.U32 R7, RZ, RZ, UR5 ;  /* 0x00000005ff077e24 */ /* 0x000fc4000f8e00ff */
[----:B------:R-:W-:Y:S02]  /*8d80*/  IMAD.U32 R11, RZ, RZ, UR7 ;  /* 0x00000007ff0b7e24 */ /* 0x000fe4000f8e00ff */
[----:B------:R-:W-:Y:S02]  /*8d90*/  IMAD.MOV.U32 R8, RZ, RZ, 0x65 ;  /* 0x00000065ff087424 */ /* 0x000fe400078e00ff */
[----:B------:R-:W-:Y:S02]  /*8da0*/  IMAD.MOV.U32 R12, RZ, RZ, 0x1 ;  /* 0x00000001ff0c7424 */ /* 0x000fe400078e00ff */
[----:B0-----:R-:W-:-:S07]  /*8db0*/  IMAD.MOV.U32 R13, RZ, RZ, RZ ;  /* 0x000000ffff0d7224 */ /* 0x001fce00078e00ff */
[----:B------:R-:W-:-:S07]  /*8dc0*/  LEPC R20, `(.L_x_205) ;  /* 0x000000001014794e */ /* 0x000fce0000000000 */
[----:B-1----:R-:W-:Y:S05]  /*8dd0*/  CALL.ABS.NOINC R2 ;  /* 0x0000000002007343 */ /* 0x002fea0003c00000 */
.L_x_205:
[----:B------:R-:W-:Y:S05]  /*8de0*/  BRA `(.L_x_177) ;  /* 0x00000000001c7947 */ /* 0x000fea0003800000 */
.L_x_204:
[----:B0-----:R-:W-:-:S06]  /*8df0*/  IMAD.U32 R3, R3, 0x10000, RZ ;  /* 0x0001000003037824 */ /* 0x001fcc00078e00ff */
[----:B------:R-:W0:Y:S02]  /*8e00*/  F2I.U64.TRUNC R2, R3 ;  /* 0x0000000300027311 */ /* 0x000e24000020d800 */
[----:B0-----:R0:W-:Y:S01]  /*8e10*/  STG.E.64 desc[UR36][R16.64], R2 ;  /* 0x0000000210007986 */ /* 0x0011e2000c101b24 */
[----:B------:R-:W-:Y:S05]  /*8e20*/  BRA `(.L_x_177) ;  /* 0x00000000000c7947 */ /* 0x000fea0003800000 */
.L_x_203:
[----:B0-----:R-:W-:-:S06]  /*8e30*/  IMAD.U32 R3, R3, 0x10000, RZ ;  /* 0x0001000003037824 */ /* 0x001fcc00078e00ff */
[----:B------:R-:W0:Y:S02]  /*8e40*/  F2I.FTZ.U32.TRUNC.NTZ R3, R3 ;  /* 0x0000000300037305 */ /* 0x000e24000021f000 */
[----:B0-----:R0:W-:Y:S02]  /*8e50*/  STG.E desc[UR36][R16.64], R3 ;  /* 0x0000000310007986 */ /* 0x0011e4000c101924 */
.L_x_177:
[----:B------:R-:W-:-:S07]  /*8e60*/  VIADD R19, R19, 0x80 ;  /* 0x0000008013137836 */ /* 0x000fce0000000000 */
.L_x_104:
[----:B------:R-:W-:Y:S05]  /*8e70*/  BSYNC B6 ;  /* 0x0000000000067941 */ /* 0x000fea0003800000 */
.L_x_103:
        /* <DEDUP_REMOVED lines=358> */
.L_x_208:
        /* <DEDUP_REMOVED lines=23> */
.L_x_212:
[----:B------:R-:W2:Y:S02]  /*a650*/  LDG.E.U8 R2, desc[UR36][R2.64] ;  /* 0x0000002402027981 */ /* 0x000ea4000c1e1100 */
[----:B--2---:R-:W-:-:S04]  /*a660*/  I2FP.F32.U32 R0, R2 ;  /* 0x0000000200007245 */ /* 0x004fc80000201000 */
[----:B------:R-:W-:-:S04]  /*a670*/  F2FP.BF16.F32.PACK_AB R0, RZ, R0 ;  /* 0x00000000ff00723e */ /* 0x000fc800000010ff */
[----:B------:R-:W-:Y:S01]  /*a680*/  PRMT R22, R0, 0x7610, R22 ;  /* 0x0000761000167816 */ /* 0x000fe20000000016 */
[----:B------:R-:W-:Y:S06]  /*a690*/  BRA `(.L_x_214) ;  /* 0x0000000c00c87947 */ /* 0x000fec0003800000 */
.L_x_211:
        /* <DEDUP_REMOVED lines=11> */
.L_x_216:
[----:B------:R-:W2:Y:S02]  /*a750*/  LDG.E R2, desc[UR36][R2.64] ;  /* 0x0000002402027981 */ /* 0x000ea4000c1e1900 */
[----:B--2---:R-:W-:-:S04]  /*a760*/  I2FP.F32.S32 R0, R2 ;  /* 0x0000000200007245 */ /* 0x004fc80000201400 */
[----:B------:R-:W-:-:S04]  /*a770*/  F2FP.BF16.F32.PACK_AB R0, RZ, R0 ;  /* 0x00000000ff00723e */ /* 0x000fc800000010ff */
[----:B------:R-:W-:Y:S01]  /*a780*/  PRMT R22, R0, 0x7610, R22 ;  /* 0x0000761000167816 */ /* 0x000fe20000000016 */
[----:B------:R-:W-:Y:S06]  /*a790*/  BRA `(.L_x_214) ;  /* 0x0000000c00887947 */ /* 0x000fec0003800000 */
.L_x_215:
[----:B------:R-:W2:Y:S02]  /*a7a0*/  LDG.E.U16 R2, desc[UR36][R2.64] ;  /* 0x0000002402027981 */ /* 0x000ea4000c1e1500 */
[----:B--2---:R-:W0:Y:S02]  /*a7b0*/  I2F.S16 R0, R2 ;  /* 0x0000000200007306 */ /* 0x004e240000101400 */
[----:B0-----:R-:W-:-:S04]  /*a7c0*/  F2FP.BF16.F32.PACK_AB R0, RZ, R0 ;  /* 0x00000000ff00723e */ /* 0x001fc800000010ff */
[----:B------:R-:W-:Y:S01]  /*a7d0*/  PRMT R22, R0, 0x7610, R22 ;  /* 0x0000761000167816 */ /* 0x000fe20000000016 */
[----:B------:R-:W-:Y:S06]  /*a7e0*/  BRA `(.L_x_214) ;  /* 0x0000000c00747947 */ /* 0x000fec0003800000 */
.L_x_210:
        /* <DEDUP_REMOVED lines=9> */
.L_x_218:
[----:B------:R-:W2:Y:S02]  /*a880*/  LDG.E.U16 R0, desc[UR36][R2.64] ;  /* 0x0000002402007981 */ /* 0x000ea4000c1e1500 */
[----:B--2---:R-:W-:-:S05]  /*a890*/  HADD2.F32 R0, -RZ, R0.H0_H0 ;  /* 0x20000000ff007230 */ /* 0x004fca0000004100 */
[----:B------:R-:W-:-:S04]  /*a8a0*/  F2FP.BF16.F32.PACK_AB R0, RZ, R0 ;  /* 0x00000000ff00723e */ /* 0x000fc800000010ff */
[----:B------:R-:W-:Y:S01]  /*a8b0*/  PRMT R22, R0, 0x7610, R22 ;  /* 0x0000761000167816 */ /* 0x000fe20000000016 */
[----:B------:R-:W-:Y:S06]  /*a8c0*/  BRA `(.L_x_214) ;  /* 0x0000000c003c7947 */ /* 0x000fec0003800000 */
.L_x_217:
        /* <DEDUP_REMOVED lines=9> */
.L_x_220:
[----:B------:R-:W2:Y:S02]  /*a960*/  LDG.E.U16 R2, desc[UR36][R2.64] ;  /* 0x0000002402027981 */ /* 0x000ea4000c1e1500 */
[----:B--2---:R-:W-:-:S05]  /*a970*/  HADD2.F32 R0, -RZ, R2.H0_H0 ;  /* 0x20000002ff007230 */ /* 0x004fca0000004100 */
[----:B------:R-:W-:-:S04]  /*a980*/  F2FP.BF16.F32.PACK_AB R0, RZ, R0 ;  /* 0x00000000ff00723e */ /* 0x000fc800000010ff */
[----:B------:R-:W-:Y:S01]  /*a990*/  PRMT R22, R0, 0x7610, R22 ;  /* 0x0000761000167816 */ /* 0x000fe20000000016 */
[----:B------:R-:W-:Y:S06]  /*a9a0*/  BRA `(.L_x_214) ;  /* 0x0000000c00047947 */ /* 0x000fec0003800000 */
.L_x_219:
        /* <DEDUP_REMOVED lines=9> */
.L_x_209:
        /* <DEDUP_REMOVED lines=14> */
.L_x_223:
        /* <DEDUP_REMOVED lines=9> */
.L_x_222:
        /* <DEDUP_REMOVED lines=28> */
.L_x_225:
        /* <DEDUP_REMOVED lines=15> */
.L_x_224:
[----:B------:R0:W5:Y:S01]  /*ae60*/  LDG.E.U16 R22, desc[UR36][R2.64] ;  /* 0x0000002402167981 */ /* 0x000162000c1e1500 */
[----:B------:R-:W-:Y:S05]  /*ae70*/  BRA `(.L_x_214) ;  /* 0x0000000400d07947 */ /* 0x000fea0003800000 */
.L_x_221:
        /* <DEDUP_REMOVED lines=13> */
.L_x_228:
        /* <DEDUP_REMOVED lines=21> */
.L_x_232:
[----:B------:R-:W-:Y:S05]  /*b0a0*/  BSYNC B1 ;  /* 0x0000000000017941 */ /* 0x000fea0003800000 */
.L_x_231:
[----:B------:R-:W-:Y:S01]  /*b0b0*/  LEA R3, R0, 0x3b800000, 0x17 ;  /* 0x3b80000000037811 */ /* 0x000fe200078eb8ff */
[----:B------:R-:W-:-:S05]  /*b0c0*/  IMAD.SHL.U32 R0, R2, 0x100000, RZ ;  /* 0x0010000002007824 */ /* 0x000fca00078e00ff */
[----:B------:R-:W-:-:S07]  /*b0d0*/  LOP3.LUT R0, R3, R0, R4, 0xfe, !PT ;  /* 0x0000000003007212 */ /* 0x000fce00078efe04 */
.L_x_230:
[----:B------:R-:W-:Y:S05]  /*b0e0*/  BSYNC B0 ;  /* 0x0000000000007941 */ /* 0x000fea0003800000 */
.L_x_229:
[----:B------:R-:W-:-:S04]  /*b0f0*/  F2FP.BF16.F32.PACK_AB R0, RZ, R0 ;  /* 0x00000000ff00723e */ /* 0x000fc800000010ff */
[----:B------:R-:W-:Y:S01]  /*b100*/  PRMT R22, R0, 0x7610, R22 ;  /* 0x0000761000167816 */ /* 0x000fe20000000016 */
[----:B------:R-:W-:Y:S06]  /*b110*/  BRA `(.L_x_214) ;  /* 0x0000000400287947 */ /* 0x000fec0003800000 */
.L_x_227:
        /* <DEDUP_REMOVED lines=21> */
.L_x_236:
[----:B------:R-:W-:Y:S05]  /*b270*/  BSYNC B1 ;  /* 0x0000000000017941 */ /* 0x000fea0003800000 */
.L_x_235:
[----:B------:R-:W-:Y:S01]  /*b280*/  LEA R3, R0, 0x37800000, 0x17 ;  /* 0x3780000000037811 */ /* 0x000fe200078eb8ff */
[----:B------:R-:W-:-:S05]  /*b290*/  IMAD.SHL.U32 R0, R2, 0x200000, RZ ;  /* 0x0020000002007824 */ /* 0x000fca00078e00ff */
[----:B------:R-:W-:-:S07]  /*b2a0*/  LOP3.LUT R0, R3, R0, R4, 0xfe, !PT ;  /* 0x0000000003007212 */ /* 0x000fce00078efe04 */
.L_x_234:
[----:B------:R-:W-:Y:S05]  /*b2b0*/  BSYNC B0 ;  /* 0x0000000000007941 */ /* 0x000fea0003800000 */
.L_x_233:
[----:B------:R-:W-:-:S04]  /*b2c0*/  F2FP.BF16.F32.PACK_AB R0, RZ, R0 ;  /* 0x00000000ff00723e */ /* 0x000fc800000010ff */
[----:B------:R-:W-:Y:S01]  /*b2d0*/  PRMT R22, R0, 0x7610, R22 ;  /* 0x0000761000167816 */ /* 0x000fe20000000016 */
[----:B------:R-:W-:Y:S06]  /*b2e0*/  BRA `(.L_x_214) ;  /* 0x0000000000b47947 */ /* 0x000fec0003800000 */
.L_x_226:
        /* <DEDUP_REMOVED lines=14> */
.L_x_240:
[----:B------:R-:W-:Y:S05]  /*b3d0*/  BSYNC B0 ;  /* 0x0000000000007941 */ /* 0x000fea0003800000 */
.L_x_239:
[----:B------:R-:W-:-:S04]  /*b3e0*/  F2FP.BF16.F32.PACK_AB R0, RZ, R0 ;  /* 0x00000000ff00723e */ /* 0x000fc800000010ff */
[----:B------:R-:W-:Y:S01]  /*b3f0*/  PRMT R22, R0, 0x7610, R22 ;  /* 0x0000761000167816 */ /* 0x000fe20000000016 */
[----:B------:R-:W-:Y:S06]  /*b400*/  BRA `(.L_x_214) ;  /* 0x00000000006c7947 */ /* 0x000fec0003800000 */
.L_x_213:
        /* <DEDUP_REMOVED lines=16> */
.L_x_241:
[----:B------:R-:W-:Y:S01]  /*b510*/  PRMT R22, RZ, 0x7610, R22 ;  /* 0x00007610ff167816 */ /* 0x000fe20000000016 */
[----:B------:R-:W-:Y:S06]  /*b520*/  BRA `(.L_x_214) ;  /* 0x0000000000247947 */ /* 0x000fec0003800000 */
.L_x_238:
[----:B------:R-:W2:Y:S02]  /*b530*/  LDG.E.64 R2, desc[UR36][R2.64] ;  /* 0x0000002402027981 */ /* 0x000ea4000c1e1b00 */
[----:B--2---:R-:W0:Y:S02]  /*b540*/  I2F.U64 R0, R2 ;  /* 0x0000000200007312 */ /* 0x004e240000301000 */
[----:B0-----:R-:W-:-:S04]  /*b550*/  F2FP.BF16.F32.PACK_AB R0, RZ, R0 ;  /* 0x00000000ff00723e */ /* 0x001fc800000010ff */
[----:B------:R-:W-:Y:S01]  /*b560*/  PRMT R22, R0, 0x7610, R22 ;  /* 0x0000761000167816 */ /* 0x000fe20000000016 */
[----:B------:R-:W-:Y:S06]  /*b570*/  BRA `(.L_x_214) ;  /* 0x0000000000107947 */ /* 0x000fec0003800000 */
.L_x_237:
[----:B------:R-:W2:Y:S02]  /*b580*/  LDG.E R2, desc[UR36][R2.64] ;  /* 0x0000002402027981 */ /* 0x000ea4000c1e1900 */
[----:B--2---:R-:W-:-:S04]  /*b590*/  I2FP.F32.U32 R0, R2 ;  /* 0x0000000200007245 */ /* 0x004fc80000201000 */
[----:B------:R-:W-:-:S04]  /*b5a0*/  F2FP.BF16.F32.PACK_AB R0, RZ, R0 ;  /* 0x00000000ff00723e */ /* 0x000fc800000010ff */
[----:B------:R-:W-:-:S07]  /*b5b0*/  PRMT R22, R0, 0x7610, R22 ;  /* 0x0000761000167816 */ /* 0x000fce0000000016 */
.L_x_214:
        /* <DEDUP_REMOVED lines=19> */
.L_x_245:
[----:B------:R-:W2:Y:S02]  /*b6f0*/  LDG.E.U8 R2, desc[UR36][R2.64] ;  /* 0x0000002402027981 */ /* 0x000ea4000c1e1100 */
[----:B--2---:R-:W-:-:S04]  /*b700*/  I2FP.F32.U32 R0, R2 ;  /* 0x0000000200007245 */ /* 0x004fc80000201000 */
[----:B------:R-:W-:Y:S01]  /*b710*/  F2FP.BF16.F32.PACK_AB R0, RZ, R0 ;  /* 0x00000000ff00723e */ /* 0x000fe200000010ff */
[----:B------:R-:W-:Y:S06]  /*b720*/  BRA `(.L_x_247) ;  /* 0x0000000c00907947 */ /* 0x000fec0003800000 */
.L_x_244:
        /* <DEDUP_REMOVED lines=10> */
.L_x_249:
[----:B------:R-:W2:Y:S02]  /*b7d0*/  LDG.E R2, desc[UR36][R2.64] ;  /* 0x0000002402027981 */ /* 0x000ea4000c1e1900 */
[----:B--2---:R-:W-:-:S04]  /*b7e0*/  I2FP.F32.S32 R0, R2 ;  /* 0x0000000200007245 */ /* 0x004fc80000201400 */
[----:B------:R-:W-:Y:S01]  /*b7f0*/  F2FP.BF16.F32.PACK_AB R0, RZ, R0 ;  /* 0x00000000ff00723e */ /* 0x000fe200000010ff */
[----:B------:R-:W-:Y:S06]  /*b800*/  BRA `(.L_x_247) ;  /* 0x0000000c00587947 */ /* 0x000fec0003800000 */
.L_x_248:
[----:B------:R-:W2:Y:S02]  /*b810*/  LDG.E.U16 R2, desc[UR36][R2.64] ;  /* 0x0000002402027981 */ /* 0x000ea4000c1e1500 */
[----:B--2---:R-:W0:Y:S02]  /*b820*/  I2F.S16 R0, R2 ;  /* 0x0000000200007306 */ /* 0x004e240000101400 */
[----:B0-----:R-:W-:Y:S01]  /*b830*/  F2FP.BF16.F32.PACK_AB R0, RZ, R0 ;  /* 0x00000000ff00723e */ /* 0x001fe200000010ff */
[----:B------:R-:W-:Y:S06]  /*b840*/  BRA `(.L_x_247) ;  /* 0x0000000c00487947 */ /* 0x000fec0003800000 */
.L_x_243:
        /* <DEDUP_REMOVED lines=9> */
.L_x_251:
[----:B------:R-:W2:Y:S02]  /*b8e0*/  LDG.E.U16 R0, desc[UR36][R2.64] ;  /* 0x0000002402007981 */ /* 0x000ea4000c1e1500 */
[----:B--2---:R-:W-:-:S05]  /*b8f0*/  HADD2.F32 R0, -RZ, R0.H0_H0 ;  /* 0x20000000ff007230 */ /* 0x004fca0000004100 */
[----:B------:R-:W-:Y:S01]  /*b900*/  F2FP.BF16.F32.PACK_AB R0, RZ, R0 ;  /* 0x00000000ff00723e */ /* 0x000fe200000010ff */
[----:B------:R-:W-:Y:S06]  /*b910*/  BRA `(.L_x_247) ;  /* 0x0000000c00147947 */ /* 0x000fec0003800000 */
.L_x_250:
        /* <DEDUP_REMOVED lines=9> */
.L_x_253:
[----:B------:R-:W2:Y:S02]  /*b9b0*/  LDG.E.U16 R2, desc[UR36][R2.64] ;  /* 0x0000002402027981 */ /* 0x000ea4000c1e1500 */
[----:B--2---:R-:W-:-:S05]  /*b9c0*/  HADD2.F32 R0, -RZ, R2.H0_H0 ;  /* 0x20000002ff007230 */ /* 0x004fca0000004100 */
[----:B------:R-:W-:Y:S01]  /*b9d0*/  F2FP.BF16.F32.PACK_AB R0, RZ, R0 ;  /* 0x00000000ff00723e */ /* 0x000fe200000010ff */
[----:B------:R-:W-:Y:S06]  /*b9e0*/  BRA `(.L_x_247) ;  /* 0x0000000800e07947 */ /* 0x000fec0003800000 */
.L_x_252:
        /* <DEDUP_REMOVED lines=8> */
.L_x_242:
        /* <DEDUP_REMOVED lines=13> */
.L_x_256:
        /* <DEDUP_REMOVED lines=8> */
.L_x_255:
        /* <DEDUP_REMOVED lines=28> */
.L_x_258:
        /* <DEDUP_REMOVED lines=15> */
.L_x_257:
[----:B------:R0:W5:Y:S01]  /*be70*/  LDG.E.U16 R0, desc[UR36][R2.64] ;  /* 0x0000002402007981 */ /* 0x000162000c1e1500 */
[----:B------:R-:W-:Y:S05]  /*be80*/  BRA `(.L_x_247) ;  /* 0x0000000400b87947 */ /* 0x000fea0003800000 */
.L_x_254:
        /* <DEDUP_REMOVED lines=12> */
.L_x_261:
        /* <DEDUP_REMOVED lines=21> */
.L_x_265:
[----:B------:R-:W-:Y:S05]  /*c0a0*/  BSYNC B1 ;  /* 0x0000000000017941 */ /* 0x000fea0003800000 */
.L_x_264:
[----:B------:R-:W-:Y:S01]  /*c0b0*/  LEA R3, R0, 0x3b800000, 0x17 ;  /* 0x3b80000000037811 */ /* 0x000fe200078eb8ff */
[----:B------:R-:W-:-:S05]  /*c0c0*/  IMAD.SHL.U32 R0, R2, 0x100000, RZ ;  /* 0x0010000002007824 */ /* 0x000fca00078e00ff */
[----:B------:R-:W-:-:S07]  /*c0d0*/  LOP3.LUT R0, R3, R0, R4, 0xfe, !PT ;  /* 0x0000000003007212 */ /* 0x000fce00078efe04 */
.L_x_263:
[----:B------:R-:W-:Y:S05]  /*c0e0*/  BSYNC B0 ;  /* 0x0000000000007941 */ /* 0x000fea0003800000 */
.L_x_262:
[----:B------:R-:W-:Y:S01]  /*c0f0*/  F2FP.BF16.F32.PACK_AB R0, RZ, R0 ;  /* 0x00000000ff00723e */ /* 0x000fe200000010ff */
[----:B------:R-:W-:Y:S06]  /*c100*/  BRA `(.L_x_247) ;  /* 0x0000000400187947 */ /* 0x000fec0003800000 */
.L_x_260:
        /* <DEDUP_REMOVED lines=21> */
.L_x_269:
[----:B------:R-:W-:Y:S05]  /*c260*/  BSYNC B1 ;  /* 0x0000000000017941 */ /* 0x000fea0003800000 */
.L_x_268:
[----:B------:R-:W-:Y:S01]  /*c270*/  LEA R3, R0, 0x37800000, 0x17 ;  /* 0x3780000000037811 */ /* 0x000fe200078eb8ff */
[----:B------:R-:W-:-:S05]  /*c280*/  IMAD.SHL.U32 R0, R2, 0x200000, RZ ;  /* 0x0020000002007824 */ /* 0x000fca00078e00ff */
[----:B------:R-:W-:-:S07]  /*c290*/  LOP3.LUT R0, R3, R0, R4, 0xfe, !PT ;  /* 0x0000000003007212 */ /* 0x000fce00078efe04 */
.L_x_267:
[----:B------:R-:W-:Y:S05]  /*c2a0*/  BSYNC B0 ;  /* 0x0000000000007941 */ /* 0x000fea0003800000 */
.L_x_266:
[----:B------:R-:W-:Y:S01]  /*c2b0*/  F2FP.BF16.F32.PACK_AB R0, RZ, R0 ;  /* 0x00000000ff00723e */ /* 0x000fe200000010ff */
[----:B------:R-:W-:Y:S06]  /*c2c0*/  BRA `(.L_x_247) ;  /* 0x0000000000a87947 */ /* 0x000fec0003800000 */
.L_x_259:
        /* <DEDUP_REMOVED lines=14> */
.L_x_273:
[----:B------:R-:W-:Y:S05]  /*c3b0*/  BSYNC B0 ;  /* 0x0000000000007941 */ /* 0x000fea0003800000 */
.L_x_272:
[----:B------:R-:W-:Y:S01]  /*c3c0*/  F2FP.BF16.F32.PACK_AB R0, RZ, R0 ;  /* 0x00000000ff00723e */ /* 0x000fe200000010ff */
[----:B------:R-:W-:Y:S06]  /*c3d0*/  BRA `(.L_x_247) ;  /* 0x0000000000647947 */ /* 0x000fec0003800000 */
.L_x_246:
        /* <DEDUP_REMOVED lines=16> */
.L_x_274:
[----:B------:R-:W-:Y:S01]  /*c4e0*/  PRMT R0, RZ, 0x7610, R0 ;  /* 0x00007610ff007816 */ /* 0x000fe20000000000 */
[----:B------:R-:W-:Y:S06]  /*c4f0*/  BRA `(.L_x_247) ;  /* 0x00000000001c7947 */ /* 0x000fec0003800000 */
.L_x_271:
[----:B------:R-:W2:Y:S02]  /*c500*/  LDG.E.64 R2, desc[UR36][R2.64] ;  /* 0x0000002402027981 */ /* 0x000ea4000c1e1b00 */
[----:B--2---:R-:W0:Y:S02]  /*c510*/  I2F.U64 R0, R2 ;  /* 0x0000000200007312 */ /* 0x004e240000301000 */
[----:B0-----:R-:W-:Y:S01]  /*c520*/  F2FP.BF16.F32.PACK_AB R0, RZ, R0 ;  /* 0x00000000ff00723e */ /* 0x001fe200000010ff */
[----:B------:R-:W-:Y:S06]  /*c530*/  BRA `(.L_x_247) ;  /* 0x00000000000c7947 */ /* 0x000fec0003800000 */
.L_x_270:
[----:B------:R-:W2:Y:S02]  /*c540*/  LDG.E R2, desc[UR36][R2.64] ;  /* 0x0000002402027981 */ /* 0x000ea4000c1e1900 */
[----:B--2---:R-:W-:-:S04]  /*c550*/  I2FP.F32.U32 R0, R2 ;  /* 0x0000000200007245 */ /* 0x004fc80000201000 */
[----:B------:R-:W-:-:S07]  /*c560*/  F2FP.BF16.F32.PACK_AB R0, RZ, R0 ;  /* 0x00000000ff00723e */ /* 0x000fce00000010ff */
.L_x_247:
        /* <DEDUP_REMOVED lines=26> */
.L_x_278:
[----:B0-----:R-:W-:-:S06]  /*c710*/  IMAD.U32 R3, R3, 0x10000, RZ ;  /* 0x0001000003037824 */ /* 0x001fcc00078e00ff */
[----:B------:R-:W0:Y:S02]  /*c720*/  F2I.S64.TRUNC R2, R3 ;  /* 0x0000000300027311 */ /* 0x000e24000020d900 */
[----:B0-----:R0:W-:Y:S01]  /*c730*/  STG.E.U8 desc[UR36][R16.64], R2 ;  /* 0x0000000210007986 */ /* 0x0011e2000c101124 */
[----:B------:R-:W-:Y:S05]  /*c740*/  BRA `(.L_x_280) ;  /* 0x0000000c00847947 */ /* 0x000fea0003800000 */
.L_x_277:
        /* <DEDUP_REMOVED lines=10> */
.L_x_282:
[----:B0-----:R-:W-:-:S06]  /*c7f0*/  IMAD.U32 R3, R3, 0x10000, RZ ;  /* 0x0001000003037824 */ /* 0x001fcc00078e00ff */
[----:B------:R-:W0:Y:S02]  /*c800*/  F2I.FTZ.TRUNC.NTZ R3, R3 ;  /* 0x0000000300037305 */ /* 0x000e24000021f100 */
[----:B0-----:R0:W-:Y:S01]  /*c810*/  STG.E desc[UR36][R16.64], R3 ;  /* 0x0000000310007986 */ /* 0x0011e2000c101924 */
[----:B------:R-:W-:Y:S05]  /*c820*/  BRA `(.L_x_280) ;  /* 0x0000000c004c7947 */ /* 0x000fea0003800000 */
.L_x_281:
[----:B0-----:R-:W-:-:S06]  /*c830*/  IMAD.U32 R3, R3, 0x10000, RZ ;  /* 0x0001000003037824 */ /* 0x001fcc00078e00ff */
[----:B------:R-:W0:Y:S02]  /*c840*/  F2I.FTZ.TRUNC.NTZ R3, R3 ;  /* 0x0000000300037305 */ /* 0x000e24000021f100 */
[----:B0-----:R0:W-:Y:S01]  /*c850*/  STG.E.U16 desc[UR36][R16.64], R3 ;  /* 0x0000000310007986 */ /* 0x0011e2000c101524 */
[----:B------:R-:W-:Y:S05]  /*c860*/  BRA `(.L_x_280) ;  /* 0x0000000c003c7947 */ /* 0x000fea0003800000 */
.L_x_276:
        /* <DEDUP_REMOVED lines=9> */
.L_x_284:
[----:B0-----:R-:W-:-:S05]  /*c900*/  IMAD.U32 R0, R3, 0x10000, RZ ;  /* 0x0001000003007824 */ /* 0x001fca00078e00ff */
[----:B------:R-:W-:-:S05]  /*c910*/  F2FP.F16.F32.PACK_AB R0, RZ, R0 ;  /* 0x00000000ff00723e */ /* 0x000fca00000000ff */
[----:B------:R0:W-:Y:S01]  /*c920*/  STG.E.U16 desc[UR36][R16.64], R0 ;  /* 0x0000000010007986 */ /* 0x0001e2000c101524 */
[----:B------:R-:W-:Y:S05]  /*c930*/  BRA `(.L_x_280) ;  /* 0x0000000c00087947 */ /* 0x000fea0003800000 */
.L_x_283:
        /* <DEDUP_REMOVED lines=10> */
.L_x_286:
[----:B0-----:R-:W-:-:S05]  /*c9e0*/  IMAD.U32 R3, R3, 0x10000, RZ ;  /* 0x0001000003037824 */ /* 0x001fca00078e00ff */
[----:B------:R-:W-:-:S04]  /*c9f0*/  F2FP.F16.F32.PACK_AB R3, RZ, R3 ;  /* 0x00000003ff03723e */ /* 0x000fc800000000ff */
[----:B------:R-:W-:-:S05]  /*ca00*/  PRMT R3, R3, 0x5410, RZ ;  /* 0x0000541003037816 */ /* 0x000fca00000000ff */
[----:B------:R0:W-:Y:S01]  /*ca10*/  STG.E desc[UR36][R16.64], R3 ;  /* 0x0000000310007986 */ /* 0x0001e2000c101924 */
[----:B------:R-:W-:Y:S05]  /*ca20*/  BRA `(.L_x_280) ;  /* 0x0000000800cc7947 */ /* 0x000fea0003800000 */
.L_x_285:
[----:B0-----:R-:W-:-:S04]  /*ca30*/  IMAD.U32 R2, R3, 0x10000, RZ ;  /* 0x0001000003027824 */ /* 0x001fc800078e00ff */
[----:B------:R-:W-:-:S06]  /*ca40*/  FMUL.FTZ R2, R2, 1 ;  /* 0x3f80000002027820 */ /* 0x000fcc0000410000 */
[----:B------:R-:W0:Y:S02]  /*ca50*/  F2F.F64.F32 R2, R2 ;  /* 0x0000000200027310 */ /* 0x000e240000201800 */
[----:B0-----:R0:W-:Y:S01]  /*ca60*/  STG.E.64 desc[UR36][R16.64], R2 ;  /* 0x0000000210007986 */ /* 0x0011e2000c101b24 */
[----:B------:R-:W-:Y:S05]  /*ca70*/  BRA `(.L_x_280) ;  /* 0x0000000800b87947 */ /* 0x000fea0003800000 */
.L_x_275:
        /* <DEDUP_REMOVED lines=13> */
.L_x_289:
[----:B0-----:R-:W-:Y:S01]  /*cb50*/  IMAD.U32 R3, R3, 0x10000, RZ ;  /* 0x0001000003037824 */ /* 0x001fe200078e00ff */
[----:B------:R-:W-:-:S03]  /*cb60*/  CS2R R6, SRZ ;  /* 0x0000000000067805 */ /* 0x000fc6000001ff00 */
[----:B------:R-:W-:-:S04]  /*cb70*/  FMUL.FTZ R3, R3, 1 ;  /* 0x3f80000003037820 */ /* 0x000fc80000410000 */
[----:B------:R-:W0:Y:S02]  /*cb80*/  F2F.F64.F32 R4, R3 ;  /* 0x0000000300047310 */ /* 0x000e240000201800 */
[----:B0-----:R0:W-:Y:S01]  /*cb90*/  STG.E.128 desc[UR36][R16.64], R4 ;  /* 0x0000000410007986 */ /* 0x0011e2000c101d24 */
[----:B------:R-:W-:Y:S05]  /*cba0*/  BRA `(.L_x_280) ;  /* 0x00000008006c7947 */ /* 0x000fea0003800000 */
.L_x_288:
        /* <DEDUP_REMOVED lines=21> */
.L_x_293:
[----:B------:R-:W-:Y:S05]  /*cd00*/  BSYNC B0 ;  /* 0x0000000000007941 */ /* 0x000fea0003800000 */
.L_x_292:
[----:B------:R-:W-:-:S05]  /*cd10*/  LOP3.LUT R3, R0, R3, RZ, 0xfc, !PT ;  /* 0x0000000300037212 */ /* 0x000fca00078efcff */
[----:B------:R0:W-:Y:S01]  /*cd20*/  STG.E.U8 desc[UR36][R16.64], R3 ;  /* 0x0000000310007986 */ /* 0x0001e2000c101124 */
[----:B------:R-:W-:Y:S05]  /*cd30*/  BRA `(.L_x_280) ;  /* 0x0000000800087947 */ /* 0x000fea0003800000 */
.L_x_291:
        /* <DEDUP_REMOVED lines=13> */
.L_x_295:
[----:B------:R-:W-:Y:S01]  /*ce10*/  IMAD.MOV.U32 R0, RZ, RZ, 0x7f ;  /* 0x0000007fff007424 */ /* 0x000fe200078e00ff */
[----:B------:R-:W-:-:S04]  /*ce20*/  ISETP.GT.U32.AND P0, PT, R2, 0x7f800000, PT ;  /* 0x7f8000000200780c */ /* 0x000fc80003f04070 */
[----:B------:R-:W-:-:S09]  /*ce30*/  SEL R0, R0, 0x7c, P0 ;  /* 0x0000007c00007807 */ /* 0x000fd20000000000 */
.L_x_296:
[----:B------:R-:W-:Y:S05]  /*ce40*/  BSYNC B0 ;  /* 0x0000000000007941 */ /* 0x000fea0003800000 */
.L_x_294:
[----:B------:R-:W-:-:S04]  /*ce50*/  LOP3.LUT R2, R3, 0x80000000, RZ, 0xc0, !PT ;  /* 0x8000000003027812 */ /* 0x000fc800078ec0ff */
[----:B------:R-:W-:-:S04]  /*ce60*/  SHF.R.U32.HI R3, RZ, 0x18, R2 ;  /* 0x00000018ff037819 */ /* 0x000fc80000011602 */
[----:B------:R-:W-:-:S05]  /*ce70*/  LOP3.LUT R3, R0, R3, RZ, 0xfc, !PT ;  /* 0x0000000300037212 */ /* 0x000fca00078efcff */
[----:B------:R0:W-:Y:S01]  /*ce80*/  STG.E.U8 desc[UR36][R16.64], R3 ;  /* 0x0000000310007986 */ /* 0x0001e2000c101124 */
[----:B------:R-:W-:Y:S05]  /*ce90*/  BRA `(.L_x_280) ;  /* 0x0000000400b07947 */ /* 0x000fea0003800000 */
.L_x_290:
[----:B0-----:R0:W-:Y:S01]  /*cea0*/  STG.E.U16 desc[UR36][R16.64], R3 ;  /* 0x0000000310007986 */ /* 0x0011e2000c101524 */
[----:B------:R-:W-:Y:S05]  /*ceb0*/  BRA `(.L_x_280) ;  /* 0x0000000400a87947 */ /* 0x000fea0003800000 */
.L_x_287:
        /* <DEDUP_REMOVED lines=12> */
.L_x_299:
        /* <DEDUP_REMOVED lines=17> */
.L_x_302:
[----:B------:R-:W-:-:S04]  /*d090*/  LOP3.LUT R2, R3, 0x80000000, RZ, 0xc0, !PT ;  /* 0x8000000003027812 */ /* 0x000fc800078ec0ff */
[----:B------:R-:W-:-:S04]  /*d0a0*/  SHF.R.U32.HI R3, RZ, 0x18, R2 ;  /* 0x00000018ff037819 */ /* 0x000fc80000011602 */
[----:B------:R-:W-:-:S04]  /*d0b0*/  LOP3.LUT R0, R0, R3, RZ, 0xfc, !PT ;  /* 0x0000000300007212 */ /* 0x000fc800078efcff */
[----:B------:R-:W-:-:S07]  /*d0c0*/  PRMT R8, R0, 0x7610, R8 ;  /* 0x0000761000087816 */ /* 0x000fce0000000008 */
.L_x_301:
[----:B------:R-:W-:Y:S05]  /*d0d0*/  BSYNC B0 ;  /* 0x0000000000007941 */ /* 0x000fea0003800000 */
.L_x_300:
[----:B------:R3:W-:Y:S01]  /*d0e0*/  STG.E.U8 desc[UR36][R16.64], R8 ;  /* 0x0000000810007986 */ /* 0x0007e2000c101124 */
[----:B------:R-:W-:Y:S05]  /*d0f0*/  BRA `(.L_x_280) ;  /* 0x0000000400187947 */ /* 0x000fea0003800000 */
.L_x_298:
        /* <DEDUP_REMOVED lines=17> */
.L_x_305:
[----:B------:R-:W-:-:S04]  /*d210*/  LOP3.LUT R2, R3, 0x80000000, RZ, 0xc0, !PT ;  /* 0x8000000003027812 */ /* 0x000fc800078ec0ff */
[----:B------:R-:W-:-:S04]  /*d220*/  SHF.R.U32.HI R3, RZ, 0x18, R2 ;  /* 0x00000018ff037819 */ /* 0x000fc80000011602 */
[----:B------:R-:W-:-:S04]  /*d230*/  LOP3.LUT R0, R0, R3, RZ, 0xfc, !PT ;  /* 0x0000000300007212 */ /* 0x000fc800078efcff */
[----:B------:R-:W-:-:S07]  /*d240*/  PRMT R8, R0, 0x7610, R8 ;  /* 0x0000761000087816 */ /* 0x000fce0000000008 */
.L_x_304:
[----:B------:R-:W-:Y:S05]  /*d250*/  BSYNC B0 ;  /* 0x0000000000007941 */ /* 0x000fea0003800000 */
.L_x_303:
[----:B------:R0:W-:Y:S01]  /*d260*/  STG.E.U8 desc[UR36][R16.64], R8 ;  /* 0x0000000810007986 */ /* 0x0001e2000c101124 */
[----:B------:R-:W-:Y:S05]  /*d270*/  BRA `(.L_x_280) ;  /* 0x0000000000b87947 */ /* 0x000fea0003800000 */
.L_x_297:
        /* <DEDUP_REMOVED lines=22> */
.L_x_279:
        /* <DEDUP_REMOVED lines=16> */
.L_x_308:
[----:B------:R-:W-:Y:S05]  /*d4e0*/  BRA `(.L_x_280) ;  /* 0x00000000001c7947 */ /* 0x000fea0003800000 */
.L_x_307:
[----:B0-----:R-:W-:-:S06]  /*d4f0*/  IMAD.U32 R3, R3, 0x10000, RZ ;  /* 0x0001000003037824 */ /* 0x001fcc00078e00ff */
[----:B------:R-:W0:Y:S02]  /*d500*/  F2I.U64.TRUNC R2, R3 ;  /* 0x0000000300027311 */ /* 0x000e24000020d800 */
[----:B0-----:R1:W-:Y:S01]  /*d510*/  STG.E.64 desc[UR36][R16.64], R2 ;  /* 0x0000000210007986 */ /* 0x0013e2000c101b24 */
[----:B------:R-:W-:Y:S05]  /*d520*/  BRA `(.L_x_280) ;  /* 0x00000000000c7947 */ /* 0x000fea0003800000 */
.L_x_306:
[----:B0-----:R-:W-:-:S06]  /*d530*/  IMAD.U32 R3, R3, 0x10000, RZ ;  /* 0x0001000003037824 */ /* 0x001fcc00078e00ff */
[----:B------:R-:W0:Y:S02]  /*d540*/  F2I.FTZ.U32.TRUNC.NTZ R3, R3 ;  /* 0x0000000300037305 */ /* 0x000e24000021f000 */
[----:B0-----:R0:W-:Y:S02]  /*d550*/  STG.E desc[UR36][R16.64], R3 ;  /* 0x0000000310007986 */ /* 0x0011e4000c101924 */
.L_x_280:
[----:B------:R-:W-:-:S07]  /*d560*/  VIADD R19, R19, 0x80 ;  /* 0x0000008013137836 */ /* 0x000fce0000000000 */
.L_x_207:
[----:B------:R-:W-:Y:S05]  /*d570*/  BSYNC B6 ;  /* 0x0000000000067941 */ /* 0x000fea0003800000 */
.L_x_206:
[----:B------:R-:W-:Y:S02]  /*d580*/  ULDC UR4, c[0x0][0x210] ;  /* 0x0000840000047ab9 */ /* 0x000fe40000000800 */
[----:B------:R-:W-:-:S13]  /*d590*/  ISETP.GE.AND P0, PT, R19, UR4, PT ;  /* 0x0000000413007c0c */ /* 0x000fda000bf06270 */
[----:B------:R-:W-:Y:S05]  /*d5a0*/  @P0 EXIT ;  /* 0x000000000000094d */ /* 0x000fea0003800000 */
        /* <DEDUP_REMOVED lines=354> */
.L_x_309:
        /* <DEDUP_REMOVED lines=23> */
.L_x_313:
[----:B------:R-:W2:Y:S02]  /*ed40*/  LDG.E.U8 R2, desc[UR36][R2.64] ;  /* 0x0000002402027981 */ /* 0x000ea4000c1e1100 */
[----:B--2---:R-:W-:-:S04]  /*ed50*/  I2FP.F32.U32 R0, R2 ;  /* 0x0000000200007245 */ /* 0x004fc80000201000 */
[----:B------:R-:W-:-:S04]  /*ed60*/  F2FP.BF16.F32.PACK_AB R0, RZ, R0 ;  /* 0x00000000ff00723e */ /* 0x000fc800000010ff */
[----:B------:R-:W-:Y:S01]  /*ed70*/  PRMT R19, R0, 0x7610, R19 ;  /* 0x0000761000137816 */ /* 0x000fe20000000013 */
[----:B------:R-:W-:Y:S06]  /*ed80*/  BRA `(.L_x_315) ;  /* 0x0000000c00c87947 */ /* 0x000fec0003800000 */
.L_x_312:
        /* <DEDUP_REMOVED lines=11> */
.L_x_317:
[----:B------:R-:W2:Y:S02]  /*ee40*/  LDG.E R2, desc[UR36][R2.64] ;  /* 0x0000002402027981 */ /* 0x000ea4000c1e1900 */
[----:B--2---:R-:W-:-:S04]  /*ee50*/  I2FP.F32.S32 R0, R2 ;  /* 0x0000000200007245 */ /* 0x004fc80000201400 */
[----:B------:R-:W-:-:S04]  /*ee60*/  F2FP.BF16.F32.PACK_AB R0, RZ, R0 ;  /* 0x00000000ff00723e */ /* 0x000fc800000010ff */
[----:B------:R-:W-:Y:S01]  /*ee70*/  PRMT R19, R0, 0x7610, R19 ;  /* 0x0000761000137816 */ /* 0x000fe20000000013 */
[----:B------:R-:W-:Y:S06]  /*ee80*/  BRA `(.L_x_315) ;  /* 0x0000000c00887947 */ /* 0x000fec0003800000 */
.L_x_316:
[----:B------:R-:W2:Y:S02]  /*ee90*/  LDG.E.U16 R2, desc[UR36][R2.64] ;  /* 0x0000002402027981 */ /* 0x000ea4000c1e1500 */
[----:B--2---:R-:W0:Y:S02]  /*eea0*/  I2F.S16 R0, R2 ;  /* 0x0000000200007306 */ /* 0x004e240000101400 */
[----:B0-----:R-:W-:-:S04]  /*eeb0*/  F2FP.BF16.F32.PACK_AB R0, RZ, R0 ;  /* 0x00000000ff00723e */ /* 0x001fc800000010ff */
[----:B------:R-:W-:Y:S01]  /*eec0*/  PRMT R19, R0, 0x7610, R19 ;  /* 0x0000761000137816 */ /* 0x000fe20000000013 */
[----:B------:R-:W-:Y:S06]  /*eed0*/  BRA `(.L_x_315) ;  /* 0x0000000c00747947 */ /* 0x000fec0003800000 */
.L_x_311:
        /* <DEDUP_REMOVED lines=9> */
.L_x_319:
[----:B------:R-:W2:Y:S02]  /*ef70*/  LDG.E.U16 R0, desc[UR36][R2.64] ;  /* 0x0000002402007981 */ /* 0x000ea4000c1e1500 */
[----:B--2---:R-:W-:-:S05]  /*ef80*/  HADD2.F32 R0, -RZ, R0.H0_H0 ;  /* 0x20000000ff007230 */ /* 0x004fca0000004100 */
[----:B------:R-:W-:-:S04]  /*ef90*/  F2FP.BF16.F32.PACK_AB R0, RZ, R0 ;  /* 0x00000000ff00723e */ /* 0x000fc800000010ff */
[----:B------:R-:W-:Y:S01]  /*efa0*/  PRMT R19, R0, 0x7610, R19 ;  /* 0x0000761000137816 */ /* 0x000fe20000000013 */
[----:B------:R-:W-:Y:S06]  /*efb0*/  BRA `(.L_x_315) ;  /* 0x0000000c003c7947 */ /* 0x000fec0003800000 */
.L_x_318:
        /* <DEDUP_REMOVED lines=9> */
.L_x_321:
[----:B------:R-:W2:Y:S02]  /*f050*/  LDG.E.U16 R2, desc[UR36][R2.64] ;  /* 0x0000002402027981 */ /* 0x000ea4000c1e1500 */
[----:B--2---:R-:W-:-:S05]  /*f060*/  HADD2.F32 R0, -RZ, R2.H0_H0 ;  /* 0x20000002ff007230 */ /* 0x004fca0000004100 */
[----:B------:R-:W-:-:S04]  /*f070*/  F2FP.BF16.F32.PACK_AB R0, RZ, R0 ;  /* 0x00000000ff00723e */ /* 0x000fc800000010ff */
[----:B------:R-:W-:Y:S01]  /*f080*/  PRMT R19, R0, 0x7610, R19 ;  /* 0x0000761000137816 */ /* 0x000fe20000000013 */
[----:B------:R-:W-:Y:S06]  /*f090*/  BRA `(.L_x_315) ;  /* 0x0000000c00047947 */ /* 0x000fec0003800000 */
.L_x_320:
        /* <DEDUP_REMOVED lines=9> */
.L_x_310:
        /* <DEDUP_REMOVED lines=14> */
.L_x_324:
        /* <DEDUP_REMOVED lines=9> */
.L_x_323:
        /* <DEDUP_REMOVED lines=28> */
.L_x_326:
        /* <DEDUP_REMOVED lines=15> */
.L_x_325:
[----:B------:R0:W5:Y:S01]  /*f550*/  LDG.E.U16 R19, desc[UR36][R2.64] ;  /* 0x0000002402137981 */ /* 0x000162000c1e1500 */
[----:B------:R-:W-:Y:S05]  /*f560*/  BRA `(.L_x_315) ;  /* 0x0000000400d07947 */ /* 0x000fea0003800000 */
.L_x_322:
        /* <DEDUP_REMOVED lines=13> */
.L_x_329:
        /* <DEDUP_REMOVED lines=21> */
.L_x_333:
[----:B------:R-:W-:Y:S05]  /*f790*/  BSYNC B1 ;  /* 0x0000000000017941 */ /* 0x000fea0003800000 */
.L_x_332:
[----:B------:R-:W-:Y:S01]  /*f7a0*/  LEA R3, R0, 0x3b800000, 0x17 ;  /* 0x3b80000000037811 */ /* 0x000fe200078eb8ff */
[----:B------:R-:W-:-:S05]  /*f7b0*/  IMAD.SHL.U32 R0, R2, 0x100000, RZ ;  /* 0x0010000002007824 */ /* 0x000fca00078e00ff */
[----:B------:R-:W-:-:S07]  /*f7c0*/  LOP3.LUT R0, R3, R0, R4, 0xfe, !PT ;  /* 0x0000000003007212 */ /* 0x000fce00078efe04 */
.L_x_331:
[----:B------:R-:W-:Y:S05]  /*f7d0*/  BSYNC B0 ;  /* 0x0000000000007941 */ /* 0x000fea0003800000 */
.L_x_330:
[----:B------:R-:W-:-:S04]  /*f7e0*/  F2FP.BF16.F32.PACK_AB R0, RZ, R0 ;  /* 0x00000000ff00723e */ /* 0x000fc800000010ff */
[----:B------:R-:W-:Y:S01]  /*f7f0*/  PRMT R19, R0, 0x7610, R19 ;  /* 0x0000761000137816 */ /* 0x000fe20000000013 */
[----:B------:R-:W-:Y:S06]  /*f800*/  BRA `(.L_x_315) ;  /* 0x0000000400287947 */ /* 0x000fec0003800000 */
.L_x_328:
        /* <DEDUP_REMOVED lines=21> */
.L_x_337:
[----:B------:R-:W-:Y:S05]  /*f960*/  BSYNC B1 ;  /* 0x0000000000017941 */ /* 0x000fea0003800000 */
.L_x_336:
[----:B------:R-:W-:Y:S01]  /*f970*/  LEA R3, R0, 0x37800000, 0x17 ;  /* 0x3780000000037811 */ /* 0x000fe200078eb8ff */
[----:B------:R-:W-:-:S05]  /*f980*/  IMAD.SHL.U32 R0, R2, 0x200000, RZ ;  /* 0x0020000002007824 */ /* 0x000fca00078e00ff */
[----:B------:R-:W-:-:S07]  /*f990*/  LOP3.LUT R0, R3, R0, R4, 0xfe, !PT ;  /* 0x0000000003007212 */ /* 0x000fce00078efe04 */
.L_x_335:
[----:B------:R-:W-:Y:S05]  /*f9a0*/  BSYNC B0 ;  /* 0x0000000000007941 */ /* 0x000fea0003800000 */
.L_x_334:
[----:B------:R-:W-:-:S04]  /*f9b0*/  F2FP.BF16.F32.PACK_AB R0, RZ, R0 ;  /* 0x00000000ff00723e */ /* 0x000fc800000010ff */
[----:B------:R-:W-:Y:S01]  /*f9c0*/  PRMT R19, R0, 0x7610, R19 ;  /* 0x0000761000137816 */ /* 0x000fe20000000013 */
[----:B------:R-:W-:Y:S06]  /*f9d0*/  BRA `(.L_x_315) ;  /* 0x0000000000b47947 */ /* 0x000fec0003800000 */
.L_x_327:
        /* <DEDUP_REMOVED lines=14> */
.L_x_341:
[----:B------:R-:W-:Y:S05]  /*fac0*/  BSYNC B0 ;  /* 0x0000000000007941 */ /* 0x000fea0003800000 */
.L_x_340:
[----:B------:R-:W-:-:S04]  /*fad0*/  F2FP.BF16.F32.PACK_AB R0, RZ, R0 ;  /* 0x00000000ff00723e */ /* 0x000fc800000010ff */
[----:B------:R-:W-:Y:S01]  /*fae0*/  PRMT R19, R0, 0x7610, R19 ;  /* 0x0000761000137816 */ /* 0x000fe20000000013 */
[----:B------:R-:W-:Y:S06]  /*faf0*/  BRA `(.L_x_315) ;  /* 0x00000000006c7947 */ /* 0x000fec0003800000 */
.L_x_314:
        /* <DEDUP_REMOVED lines=16> */
.L_x_342:
[----:B------:R-:W-:Y:S01]  /*fc00*/  PRMT R19, RZ, 0x7610, R19 ;  /* 0x00007610ff137816 */ /* 0x000fe20000000013 */
[----:B------:R-:W-:Y:S06]  /*fc10*/  BRA `(.L_x_315) ;  /* 0x0000000000247947 */ /* 0x000fec0003800000 */
.L_x_339:
[----:B------:R-:W2:Y:S02]  /*fc20*/  LDG.E.64 R2, desc[UR36][R2.64] ;  /* 0x0000002402027981 */ /* 0x000ea4000c1e1b00 */
[----:B--2---:R-:W0:Y:S02]  /*fc30*/  I2F.U64 R0, R2 ;  /* 0x0000000200007312 */ /* 0x004e240000301000 */
[----:B0-----:R-:W-:-:S04]  /*fc40*/  F2FP.BF16.F32.PACK_AB R0, RZ, R0 ;  /* 0x00000000ff00723e */ /* 0x001fc800000010ff */
[----:B------:R-:W-:Y:S01]  /*fc50*/  PRMT R19, R0, 0x7610, R19 ;  /* 0x0000761000137816 */ /* 0x000fe20000000013 */
[----:B------:R-:W-:Y:S06]  /*fc60*/  BRA `(.L_x_315) ;  /* 0x0000000000107947 */ /* 0x000fec0003800000 */
.L_x_338:
[----:B------:R-:W2:Y:S02]  /*fc70*/  LDG.E R2, desc[UR36][R2.64] ;  /* 0x0000002402027981 */ /* 0x000ea4000c1e1900 */
[----:B--2---:R-:W-:-:S04]  /*fc80*/  I2FP.F32.U32 R0, R2 ;  /* 0x0000000200007245 */ /* 0x004fc80000201000 */
[----:B------:R-:W-:-:S04]  /*fc90*/  F2FP.BF16.F32.PACK_AB R0, RZ, R0 ;  /* 0x00000000ff00723e */ /* 0x000fc800000010ff */
[----:B------:R-:W-:-:S07]  /*fca0*/  PRMT R19, R0, 0x7610, R19 ;  /* 0x0000761000137816 */ /* 0x000fce0000000013 */
.L_x_315:
        /* <DEDUP_REMOVED lines=19> */
.L_x_346:
[----:B------:R-:W2:Y:S02]  /*fde0*/  LDG.E.U8 R2, desc[UR36][R2.64] ;  /* 0x0000002402027981 */ /* 0x000ea4000c1e1100 */
[----:B--2---:R-:W-:-:S04]  /*fdf0*/  I2FP.F32.U32 R0, R2 ;  /* 0x0000000200007245 */ /* 0x004fc80000201000 */
[----:B------:R-:W-:Y:S01]  /*fe00*/  F2FP.BF16.F32.PACK_AB R0, RZ, R0 ;  /* 0x00000000ff00723e */ /* 0x000fe200000010ff */
[----:B------:R-:W-:Y:S06]  /*fe10*/  BRA `(.L_x_348) ;  /* 0x0000000c00907947 */ /* 0x000fec0003800000 */
.L_x_345:
        /* <DEDUP_REMOVED lines=10> */
.L_x_350:
[----:B------:R-:W2:Y:S02]  /*fec0*/  LDG.E R2, desc[UR36][R2.64] ;  /* 0x0000002402027981 */ /* 0x000ea4000c1e1900 */
[----:B--2---:R-:W-:-:S04]  /*fed0*/  I2FP.F32.S32 R0, R2 ;  /* 0x0000000200007245 */ /* 0x004fc80000201400 */
[----:B------:R-:W-:Y:S01]  /*fee0*/  F2FP.BF16.F32.PACK_AB R0, RZ, R0 ;  /* 0x00000000ff00723e */ /* 0x000fe200000010ff */
[----:B------:R-:W-:Y:S06]  /*fef0*/  BRA `(.L_x_348) ;  /* 0x0000000c00587947 */ /* 0x000fec0003800000 */
.L_x_349:
[----:B------:R-:W2:Y:S02]  /*ff00*/  LDG.E.U16 R2, desc[UR36][R2.64] ;  /* 0x0000002402027981 */ /* 0x000ea4000c1e1500 */
[----:B--2---:R-:W0:Y:S02]  /*ff10*/  I2F.S16 R0, R2 ;  /* 0x0000000200007306 */ /* 0x004e240000101400 */
[----:B0-----:R-:W-:Y:S01]  /*ff20*/  F2FP.BF16.F32.PACK_AB R0, RZ, R0 ;  /* 0x00000000ff00723e */ /* 0x001fe200000010ff */
[----:B------:R-:W-:Y:S06]  /*ff30*/  BRA `(.L_x_348) ;  /* 0x0000000c00487947 */ /* 0x000fec0003800000 */
.L_x_344:
        /* <DEDUP_REMOVED lines=9> */
.L_x_352:
[----:B------:R-:W2:Y:S02]  /*ffd0*/  LDG.E.U16 R0, desc[UR36][R2.64] ;  /* 0x0000002402007981 */ /* 0x000ea4000c1e1500 */
[----:B--2---:R-:W-:-:S05]  /*ffe0*/  HADD2.F32 R0, -RZ, R0.H0_H0 ;  /* 0x20000000ff007230 */ /* 0x004fca0000004100 */
[----:B------:R-:W-:Y:S01]  /*fff0*/  F2FP.BF16.F32.PACK_AB R0, RZ, R0 ;  /* 0x00000000ff00723e */ /* 0x000fe200000010ff */
[----:B------:R-:W-:Y:S06]  /*10000*/  BRA `(.L_x_348) ;  /* 0x0000000c00147947 */ /* 0x000fec0003800000 */
.L_x_351:
        /* <DEDUP_REMOVED lines=9> */
.L_x_354:
[----:B------:R-:W2:Y:S02]  /*100a0*/  LDG.E.U16 R2, desc[UR36][R2.64] ;  /* 0x0000002402027981 */ /* 0x000ea4000c1e1500 */
[----:B--2---:R-:W-:-:S05]  /*100b0*/  HADD2.F32 R0, -RZ, R2.H0_H0 ;  /* 0x20000002ff007230 */ /* 0x004fca0000004100 */
[----:B------:R-:W-:Y:S01]  /*100c0*/  F2FP.BF16.F32.PACK_AB R0, RZ, R0 ;  /* 0x00000000ff00723e */ /* 0x000fe200000010ff */
[----:B------:R-:W-:Y:S06]  /*100d0*/  BRA `(.L_x_348) ;  /* 0x0000000800e07947 */ /* 0x000fec0003800000 */
.L_x_353:
        /* <DEDUP_REMOVED lines=8> */
.L_x_343:
        /* <DEDUP_REMOVED lines=13> */
.L_x_357:
        /* <DEDUP_REMOVED lines=8> */
.L_x_356:
        /* <DEDUP_REMOVED lines=28> */
.L_x_359:
        /* <DEDUP_REMOVED lines=15> */
.L_x_358:
[----:B------:R0:W5:Y:S01]  /*10560*/  LDG.E.U16 R0, desc[UR36][R2.64] ;  /* 0x0000002402007981 */ /* 0x000162000c1e1500 */
[----:B------:R-:W-:Y:S05]  /*10570*/  BRA `(.L_x_348) ;  /* 0x0000000400b87947 */ /* 0x000fea0003800000 */
.L_x_355:
        /* <DEDUP_REMOVED lines=12> */
.L_x_362:
        /* <DEDUP_REMOVED lines=21> */
.L_x_366:
[----:B------:R-:W-:Y:S05]  /*10790*/  BSYNC B1 ;  /* 0x0000000000017941 */ /* 0x000fea0003800000 */
.L_x_365:
[----:B------:R-:W-:Y:S01]  /*107a0*/  LEA R3, R0, 0x3b800000, 0x17 ;  /* 0x3b80000000037811 */ /* 0x000fe200078eb8ff */
[----:B------:R-:W-:-:S05]  /*107b0*/  IMAD.SHL.U32 R0, R2, 0x100000, RZ ;  /* 0x0010000002007824 */ /* 0x000fca00078e00ff */
[----:B------:R-:W-:-:S07]  /*107c0*/  LOP3.LUT R0, R3, R0, R4, 0xfe, !PT ;  /* 0x0000000003007212 */ /* 0x000fce00078efe04 */
.L_x_364:
[----:B------:R-:W-:Y:S05]  /*107d0*/  BSYNC B0 ;  /* 0x0000000000007941 */ /* 0x000fea0003800000 */
.L_x_363:
[----:B------:R-:W-:Y:S01]  /*107e0*/  F2FP.BF16.F32.PACK_AB R0, RZ, R0 ;  /* 0x00000000ff00723e */ /* 0x000fe200000010ff */
[----:B------:R-:W-:Y:S06]  /*107f0*/  BRA `(.L_x_348) ;  /* 0x0000000400187947 */ /* 0x000fec0003800000 */
.L_x_361:
        /* <DEDUP_REMOVED lines=21> */
.L_x_370:
[----:B------:R-:W-:Y:S05]  /*10950*/  BSYNC B1 ;  /* 0x0000000000017941 */ /* 0x000fea0003800000 */
.L_x_369:
[----:B------:R-:W-:Y:S01]  /*10960*/  LEA R3, R0, 0x37800000, 0x17 ;  /* 0x3780000000037811 */ /* 0x000fe200078eb8ff */
[----:B------:R-:W-:-:S05]  /*10970*/  IMAD.SHL.U32 R0, R2, 0x200000, RZ ;  /* 0x0020000002007824 */ /* 0x000fca00078e00ff */
[----:B------:R-:W-:-:S07]  /*10980*/  LOP3.LUT R0, R3, R0, R4, 0xfe, !PT ;  /* 0x0000000003007212 */ /* 0x000fce00078efe04 */
.L_x_368:
[----:B------:R-:W-:Y:S05]  /*10990*/  BSYNC B0 ;  /* 0x0000000000007941 */ /* 0x000fea0003800000 */
.L_x_367:
[----:B------:R-:W-:Y:S01]  /*109a0*/  F2FP.BF16.F32.PACK_AB R0, RZ, R0 ;  /* 0x00000000ff00723e */ /* 0x000fe200000010ff */
[----:B------:R-:W-:Y:S06]  /*109b0*/  BRA `(.L_x_348) ;  /* 0x0000000000a87947 */ /* 0x000fec0003800000 */
.L_x_360:
        /* <DEDUP_REMOVED lines=14> */
.L_x_374:
[----:B------:R-:W-:Y:S05]  /*10aa0*/  BSYNC B0 ;  /* 0x0000000000007941 */ /* 0x000fea0003800000 */
.L_x_373:
[----:B------:R-:W-:Y:S01]  /*10ab0*/  F2FP.BF16.F32.PACK_AB R0, RZ, R0 ;  /* 0x00000000ff00723e */ /* 0x000fe200000010ff */
[----:B------:R-:W-:Y:S06]  /*10ac0*/  BRA `(.L_x_348) ;  /* 0x0000000000647947 */ /* 0x000fec0003800000 */
.L_x_347:
        /* <DEDUP_REMOVED lines=16> */
.L_x_375:
[----:B------:R-:W-:Y:S01]  /*10bd0*/  PRMT R0, RZ, 0x7610, R0 ;  /* 0x00007610ff007816 */ /* 0x000fe20000000000 */
[----:B------:R-:W-:Y:S06]  /*10be0*/  BRA `(.L_x_348) ;  /* 0x00000000001c7947 */ /* 0x000fec0003800000 */
.L_x_372:
[----:B------:R-:W2:Y:S02]  /*10bf0*/  LDG.E.64 R2, desc[UR36][R2.64] ;  /* 0x0000002402027981 */ /* 0x000ea4000c1e1b00 */
[----:B--2---:R-:W0:Y:S02]  /*10c00*/  I2F.U64 R0, R2 ;  /* 0x0000000200007312 */ /* 0x004e240000301000 */
[----:B0-----:R-:W-:Y:S01]  /*10c10*/  F2FP.BF16.F32.PACK_AB R0, RZ, R0 ;  /* 0x00000000ff00723e */ /* 0x001fe200000010ff */
[----:B------:R-:W-:Y:S06]  /*10c20*/  BRA `(.L_x_348) ;  /* 0x00000000000c7947 */ /* 0x000fec0003800000 */
.L_x_371:
[----:B------:R-:W2:Y:S02]  /*10c30*/  LDG.E R2, desc[UR36][R2.64] ;  /* 0x0000002402027981 */ /* 0x000ea4000c1e1900 */
[----:B--2---:R-:W-:-:S04]  /*10c40*/  I2FP.F32.U32 R0, R2 ;  /* 0x0000000200007245 */ /* 0x004fc80000201000 */
[----:B------:R-:W-:-:S07]  /*10c50*/  F2FP.BF16.F32.PACK_AB R0, RZ, R0 ;  /* 0x00000000ff00723e */ /* 0x000fce00000010ff */
.L_x_348:
        /* <DEDUP_REMOVED lines=24> */
[----:B-1----:R-:W-:Y:S01]  /*10de0*/  STG.E.U8 desc[UR36][R16.64], R3 ;  /* 0x0000000310007986 */ /* 0x002fe2000c101124 */
[----:B------:R-:W-:Y:S05]  /*10df0*/  EXIT ;  /* 0x000000000000794d */ /* 0x000fea0003800000 */
.L_x_379:
[----:B-1----:R-:W-:-:S06]  /*10e00*/  IMAD.U32 R3, R3, 0x10000, RZ ;  /* 0x0001000003037824 */ /* 0x002fcc00078e00ff */
[----:B------:R-:W1:Y:S02]  /*10e10*/  F2I.S64.TRUNC R2, R3 ;  /* 0x0000000300027311 */ /* 0x000e64000020d900 */
[----:B-1----:R-:W-:Y:S01]  /*10e20*/  STG.E.U8 desc[UR36][R16.64], R2 ;  /* 0x0000000210007986 */ /* 0x002fe2000c101124 */
[----:B------:R-:W-:Y:S05]  /*10e30*/  EXIT ;  /* 0x000000000000794d */ /* 0x000fea0003800000 */
.L_x_378:
        /* <DEDUP_REMOVED lines=8> */
[----:B-1----:R-:W-:Y:S01]  /*10ec0*/  STG.E.64 desc[UR36][R16.64], R2 ;  /* 0x0000000210007986 */ /* 0x002fe2000c101b24 */
[----:B------:R-:W-:Y:S05]  /*10ed0*/  EXIT ;  /* 0x000000000000794d */ /* 0x000fea0003800000 */
.L_x_382:
[----:B-1----:R-:W-:-:S06]  /*10ee0*/  IMAD.U32 R3, R3, 0x10000, RZ ;  /* 0x0001000003037824 */ /* 0x002fcc00078e00ff */
[----:B------:R-:W1:Y:S02]  /*10ef0*/  F2I.FTZ.TRUNC.NTZ R3, R3 ;  /* 0x0000000300037305 */ /* 0x000e64000021f100 */
[----:B-1----:R-:W-:Y:S01]  /*10f00*/  STG.E desc[UR36][R16.64], R3 ;  /* 0x0000000310007986 */ /* 0x002fe2000c101924 */
[----:B------:R-:W-:Y:S05]  /*10f10*/  EXIT ;  /* 0x000000000000794d */ /* 0x000fea0003800000 */
.L_x_381:
[----:B-1----:R-:W-:-:S06]  /*10f20*/  IMAD.U32 R3, R3, 0x10000, RZ ;  /* 0x0001000003037824 */ /* 0x002fcc00078e00ff */
[----:B------:R-:W1:Y:S02]  /*10f30*/  F2I.FTZ.TRUNC.NTZ R3, R3 ;  /* 0x0000000300037305 */ /* 0x000e64000021f100 */
[----:B-1----:R-:W-:Y:S01]  /*10f40*/  STG.E.U16 desc[UR36][R16.64], R3 ;  /* 0x0000000310007986 */ /* 0x002fe2000c101524 */
[----:B------:R-:W-:Y:S05]  /*10f50*/  EXIT ;  /* 0x000000000000794d */ /* 0x000fea0003800000 */
.L_x_377:
[----:B------:R-:W-:-:S13]  /*10f60*/  ISETP.GT.AND P0, PT, R6, 0x6, PT ;  /* 0x000000060600780c */ /* 0x000fda0003f04270 */
[----:B------:R-:W-:Y:S05]  /*10f70*/  @P0 BRA `(.L_x_383) ;  /* 0x00000000002c0947 */ /* 0x000fea0003800000 */
[----:B------:R-:W-:-:S13]  /*10f80*/  ISETP.NE.AND P0, PT, R6, 0x5, PT ;  /* 0x000000050600780c */ /* 0x000fda0003f05270 */
[----:B------:R-:W-:Y:S05]  /*10f90*/  @!P0 BRA `(.L_x_384) ;  /* 0x0000000000148947 */ /* 0x000fea0003800000 */
[----:B------:R-:W-:-:S13]  /*10fa0*/  ISETP.NE.AND P0, PT, R6, 0x6, PT ;  /* 0x000000060600780c */ /* 0x000fda0003f05270 */
[----:B------:R-:W-:Y:S05]  /*10fb0*/  @P0 BRA `(.L_x_380) ;  /* 0x0000000800c40947 */ /* 0x000fea0003800000 */
[----:B-1----:R-:W-:-:S05]  /*10fc0*/  IMAD.U32 R3, R3, 0x10000, RZ ;  /* 0x0001000003037824 */ /* 0x002fca00078e00ff */
[----:B------:R-:W-:Y:S01]  /*10fd0*/  STG.E desc[UR36][R16.64], R3 ;  /* 0x0000000310007986 */ /* 0x000fe2000c101924 */
[----:B------:R-:W-:Y:S05]  /*10fe0*/  EXIT ;  /* 0x000000000000794d */ /* 0x000fea0003800000 */
.L_x_384:
[----:B-1----:R-:W-:-:S05]  /*10ff0*/  IMAD.U32 R0, R3, 0x10000, RZ ;  /* 0x0001000003007824 */ /* 0x002fca00078e00ff */
[----:B------:R-:W-:-:S05]  /*11000*/  F2FP.F16.F32.PACK_AB R0, RZ, R0 ;  /* 0x00000000ff00723e */ /* 0x000fca00000000ff */
[----:B------:R-:W-:Y:S01]  /*11010*/  STG.E.U16 desc[UR36][R16.64], R0 ;  /* 0x0000000010007986 */ /* 0x000fe2000c101524 */
[----:B------:R-:W-:Y:S05]  /*11020*/  EXIT ;  /* 0x000000000000794d */ /* 0x000fea0003800000 */
.L_x_383:
        /* <DEDUP_REMOVED lines=8> */
[----:B------:R-:W-:Y:S01]  /*110b0*/  STG.E.64 desc[UR36][R16.64], R2 ;  /* 0x0000000210007986 */ /* 0x000fe2000c101b24 */
[----:B------:R-:W-:Y:S05]  /*110c0*/  EXIT ;  /* 0x000000000000794d */ /* 0x000fea0003800000 */
.L_x_386:
[----:B-1----:R-:W-:-:S05]  /*110d0*/  IMAD.U32 R3, R3, 0x10000, RZ ;  /* 0x0001000003037824 */ /* 0x002fca00078e00ff */
[----:B------:R-:W-:-:S04]  /*110e0*/  F2FP.F16.F32.PACK_AB R3, RZ, R3 ;  /* 0x00000003ff03723e */ /* 0x000fc800000000ff */
[----:B------:R-:W-:-:S05]  /*110f0*/  PRMT R3, R3, 0x5410, RZ ;  /* 0x0000541003037816 */ /* 0x000fca00000000ff */
[----:B------:R-:W-:Y:S01]  /*11100*/  STG.E desc[UR36][R16.64], R3 ;  /* 0x0000000310007986 */ /* 0x000fe2000c101924 */
[----:B------:R-:W-:Y:S05]  /*11110*/  EXIT ;  /* 0x000000000000794d */ /* 0x000fea0003800000 */
.L_x_385:
[----:B-1----:R-:W-:-:S04]  /*11120*/  IMAD.U32 R2, R3, 0x10000, RZ ;  /* 0x0001000003027824 */ /* 0x002fc800078e00ff */
[----:B------:R-:W-:-:S06]  /*11130*/  FMUL.FTZ R2, R2, 1 ;  /* 0x3f80000002027820 */ /* 0x000fcc0000410000 */
[----:B------:R-:W1:Y:S02]  /*11140*/  F2F.F64.F32 R2, R2 ;  /* 0x0000000200027310 */ /* 0x000e640000201800 */
[----:B-1----:R-:W-:Y:S01]  /*11150*/  STG.E.64 desc[UR36][R16.64], R2 ;  /* 0x0000000210007986 */ /* 0x002fe2000c101b24 */
[----:B------:R-:W-:Y:S05]  /*11160*/  EXIT ;  /* 0x000000000000794d */ /* 0x000fea0003800000 */
.L_x_376:
        /* <DEDUP_REMOVED lines=11> */
[----:B------:R-:W-:Y:S01]  /*11220*/  STG.E.U8 desc[UR36][R16.64], R3 ;  /* 0x0000000310007986 */ /* 0x000fe2000c101124 */
[----:B------:R-:W-:Y:S05]  /*11230*/  EXIT ;  /* 0x000000000000794d */ /* 0x000fea0003800000 */
.L_x_389:
[----:B-1----:R-:W-:Y:S01]  /*11240*/  IMAD.U32 R3, R3, 0x10000, RZ ;  /* 0x0001000003037824 */ /* 0x002fe200078e00ff */
[----:B------:R-:W-:-:S03]  /*11250*/  CS2R R6, SRZ ;  /* 0x0000000000067805 */ /* 0x000fc6000001ff00 */
[----:B------:R-:W-:-:S04]  /*11260*/  FMUL.FTZ R3, R3, 1 ;  /* 0x3f80000003037820 */ /* 0x000fc80000410000 */
[----:B0-----:R-:W0:Y:S02]  /*11270*/  F2F.F64.F32 R4, R3 ;  /* 0x0000000300047310 */ /* 0x001e240000201800 */
[----:B0-----:R-:W-:Y:S01]  /*11280*/  STG.E.128 desc[UR36][R16.64], R4 ;  /* 0x0000000410007986 */ /* 0x001fe2000c101d24 */
[----:B------:R-:W-:Y:S05]  /*11290*/  EXIT ;  /* 0x000000000000794d */ /* 0x000fea0003800000 */
.L_x_388:
        /* <DEDUP_REMOVED lines=21> */
.L_x_393:
[----:B------:R-:W-:Y:S05]  /*113f0*/  BSYNC B0 ;  /* 0x0000000000007941 */ /* 0x000fea0003800000 */
.L_x_392:
[----:B------:R-:W-:-:S05]  /*11400*/  LOP3.LUT R3, R0, R3, RZ, 0xfc, !PT ;  /* 0x0000000300037212 */ /* 0x000fca00078efcff */
[----:B------:R-:W-:Y:S01]  /*11410*/  STG.E.U8 desc[UR36][R16.64], R3 ;  /* 0x0000000310007986 */ /* 0x000fe2000c101124 */
[----:B------:R-:W-:Y:S05]  /*11420*/  EXIT ;  /* 0x000000000000794d */ /* 0x000fea0003800000 */
.L_x_391:
        /* <DEDUP_REMOVED lines=13> */
.L_x_395:
[----:B------:R-:W-:Y:S01]  /*11500*/  IMAD.MOV.U32 R0, RZ, RZ, 0x7f ;  /* 0x0000007fff007424 */ /* 0x000fe200078e00ff */
[----:B------:R-:W-:-:S04]  /*11510*/  ISETP.GT.U32.AND P0, PT, R2, 0x7f800000, PT ;  /* 0x7f8000000200780c */ /* 0x000fc80003f04070 */
[----:B------:R-:W-:-:S09]  /*11520*/  SEL R0, R0, 0x7c, P0 ;  /* 0x0000007c00007807 */ /* 0x000fd20000000000 */
.L_x_396:
[----:B------:R-:W-:Y:S05]  /*11530*/  BSYNC B0 ;  /* 0x0000000000007941 */ /* 0x000fea0003800000 */
.L_x_394:
[----:B------:R-:W-:-:S04]  /*11540*/  LOP3.LUT R2, R3, 0x80000000, RZ, 0xc0, !PT ;  /* 0x8000000003027812 */ /* 0x000fc800078ec0ff */
[----:B------:R-:W-:-:S04]  /*11550*/  SHF.R.U32.HI R3, RZ, 0x18, R2 ;  /* 0x00000018ff037819 */ /* 0x000fc80000011602 */
[----:B------:R-:W-:-:S05]  /*11560*/  LOP3.LUT R3, R0, R3, RZ, 0xfc, !PT ;  /* 0x0000000300037212 */ /* 0x000fca00078efcff */
[----:B------:R-:W-:Y:S01]  /*11570*/  STG.E.U8 desc[UR36][R16.64], R3 ;  /* 0x0000000310007986 */ /* 0x000fe2000c101124 */
[----:B------:R-:W-:Y:S05]  /*11580*/  EXIT ;  /* 0x000000000000794d */ /* 0x000fea0003800000 */
.L_x_390:
[----:B-1----:R-:W-:Y:S01]  /*11590*/  STG.E.U16 desc[UR36][R16.64], R3 ;  /* 0x0000000310007986 */ /* 0x002fe2000c101524 */
[----:B------:R-:W-:Y:S05]  /*115a0*/  EXIT ;  /* 0x000000000000794d */ /* 0x000fea0003800000 */
.L_x_387:
        /* <DEDUP_REMOVED lines=10> */
[----:B-1----:R-:W-:Y:S01]  /*11650*/  STG.E.U16 desc[UR36][R16.64], R3 ;  /* 0x0000000310007986 */ /* 0x002fe2000c101524 */
[----:B------:R-:W-:Y:S05]  /*11660*/  EXIT ;  /* 0x000000000000794d */ /* 0x000fea0003800000 */
.L_x_399:
        /* <DEDUP_REMOVED lines=17> */
.L_x_402:
[----:B------:R-:W-:-:S04]  /*11780*/  LOP3.LUT R2, R3, 0x80000000, RZ, 0xc0, !PT ;  /* 0x8000000003027812 */ /* 0x000fc800078ec0ff */
[----:B------:R-:W-:-:S04]  /*11790*/  SHF.R.U32.HI R3, RZ, 0x18, R2 ;  /* 0x00000018ff037819 */ /* 0x000fc80000011602 */
[----:B------:R-:W-:-:S04]  /*117a0*/  LOP3.LUT R0, R0, R3, RZ, 0xfc, !PT ;  /* 0x0000000300007212 */ /* 0x000fc800078efcff */
[----:B------:R-:W-:-:S07]  /*117b0*/  PRMT R8, R0, 0x7610, R8 ;  /* 0x0000761000087816 */ /* 0x000fce0000000008 */
.L_x_401:
[----:B------:R-:W-:Y:S05]  /*117c0*/  BSYNC B0 ;  /* 0x0000000000007941 */ /* 0x000fea0003800000 */
.L_x_400:
[----:B------:R-:W-:Y:S01]  /*117d0*/  STG.E.U8 desc[UR36][R16.64], R8 ;  /* 0x0000000810007986 */ /* 0x000fe2000c101124 */
[----:B------:R-:W-:Y:S05]  /*117e0*/  EXIT ;  /* 0x000000000000794d */ /* 0x000fea0003800000 */
.L_x_398:
        /* <DEDUP_REMOVED lines=17> */
.L_x_405:
[----:B------:R-:W-:-:S04]  /*11900*/  LOP3.LUT R2, R3, 0x80000000, RZ, 0xc0, !PT ;  /* 0x8000000003027812 */ /* 0x000fc800078ec0ff */
[----:B------:R-:W-:-:S04]  /*11910*/  SHF.R.U32.HI R3, RZ, 0x18, R2 ;  /* 0x00000018ff037819 */ /* 0x000fc80000011602 */
[----:B------:R-:W-:-:S04]  /*11920*/  LOP3.LUT R0, R0, R3, RZ, 0xfc, !PT ;  /* 0x0000000300007212 */ /* 0x000fc800078efcff */
[----:B------:R-:W-:-:S07]  /*11930*/  PRMT R8, R0, 0x7610, R8 ;  /* 0x0000761000087816 */ /* 0x000fce0000000008 */
.L_x_404:
[----:B------:R-:W-:Y:S05]  /*11940*/  BSYNC B0 ;  /* 0x0000000000007941 */ /* 0x000fea0003800000 */
.L_x_403:
[----:B------:R-:W-:Y:S01]  /*11950*/  STG.E.U8 desc[UR36][R16.64], R8 ;  /* 0x0000000810007986 */ /* 0x000fe2000c101124 */
[----:B------:R-:W-:Y:S05]  /*11960*/  EXIT ;  /* 0x000000000000794d */ /* 0x000fea0003800000 */
.L_x_397:
[----:B------:R-:W-:-:S13]  /*11970*/  ISETP.NE.AND P0, PT, R6, 0x1c, PT ;  /* 0x0000001c0600780c */ /* 0x000fda0003f05270 */
[----:B------:R-:W-:Y:S05]  /*11980*/  @!P0 BRA `(.L_x_406) ;  /* 0x0000000000a48947 */ /* 0x000fea0003800000 */
[----:B------:R-:W-:-:S13]  /*11990*/  ISETP.NE.AND P0, PT, R6, 0x1d, PT ;  /* 0x0000001d0600780c */ /* 0x000fda0003f05270 */
[----:B------:R-:W-:Y:S05]  /*119a0*/  @!P0 BRA `(.L_x_407) ;  /* 0x00000000008c8947 */ /* 0x000fea0003800000 */
[----:B------:R-:W-:-:S13]  /*119b0*/  ISETP.NE.AND P0, PT, R6, 0x2c, PT ;  /* 0x0000002c0600780c */ /* 0x000fda0003f05270 */
[----:B------:R-:W-:Y:S05]  /*119c0*/  @P0 BRA `(.L_x_380) ;  /* 0x0000000000400947 */ /* 0x000fea0003800000 */
[----:B-1----:R-:W-:-:S05]  /*119d0*/  IMAD.U32 R3, R3, 0x10000, RZ ;  /* 0x0001000003037824 */ /* 0x002fca00078e00ff */
[----:B0-----:R-:W-:-:S04]  /*119e0*/  SHF.R.U32.HI R4, RZ, 0x17, R3 ;  /* 0x00000017ff047819 */ /* 0x001fc80000011603 */
        /* <DEDUP_REMOVED lines=12> */
[----:B------:R-:W-:Y:S01]  /*11ab0*/  STG.E.U8 desc[UR36][R16.64], R3 ;  /* 0x0000000310007986 */ /* 0x000fe2000c101124 */
[----:B------:R-:W-:Y:S05]  /*11ac0*/  EXIT ;  /* 0x000000000000794d */ /* 0x000fea0003800000 */
.L_x_380:
[----:B------:R-:W-:Y:S01]  /*11ad0*/  MOV R0, 0x0 ;  /* 0x0000000000007802 */ /* 0x000fe20000000f00 */
[----:B------:R-:W-:Y:S01]  /*11ae0*/  ULDC.64 UR4, c[0x4][0x128] ;  /* 0x01004a0000047ab9 */ /* 0x000fe20000000a00 */
[----:B------:R-:W-:Y:S01]  /*11af0*/  ULDC.64 UR6, c[0x4][0x40] ;  /* 0x0100100000067ab9 */ /* 0x000fe20000000a00 */
[----:B0-----:R-:W-:Y:S01]  /*11b00*/  IMAD.U32 R4, RZ, RZ, UR4 ;  /* 0x00000004ff047e24 */ /* 0x001fe2000f8e00ff */
[----:B-1----:R0:W1:Y:S01]  /*11b10*/  LDC.64 R2, c[0x4][R0] ;  /* 0x0100000000027b82 */ /* 0x0020620000000a00 */
        /* <DEDUP_REMOVED lines=11> */
.L_x_408:
[----:B------:R-:W-:Y:S05]  /*11bd0*/  EXIT ;  /* 0x000000000000794d */ /* 0x000fea0003800000 */
.L_x_407:
[----:B-1----:R-:W-:-:S06]  /*11be0*/  IMAD.U32 R3, R3, 0x10000, RZ ;  /* 0x0001000003037824 */ /* 0x002fcc00078e00ff */
[----:B------:R-:W1:Y:S02]  /*11bf0*/  F2I.U64.TRUNC R2, R3 ;  /* 0x0000000300027311 */ /* 0x000e64000020d800 */
[----:B-1----:R-:W-:Y:S01]  /*11c00*/  STG.E.64 desc[UR36][R16.64], R2 ;  /* 0x0000000210007986 */ /* 0x002fe2000c101b24 */
[----:B------:R-:W-:Y:S05]  /*11c10*/  EXIT ;  /* 0x000000000000794d */ /* 0x000fea0003800000 */
.L_x_406:
[----:B-1----:R-:W-:-:S06]  /*11c20*/  IMAD.U32 R3, R3, 0x10000, RZ ;  /* 0x0001000003037824 */ /* 0x002fcc00078e00ff */
[----:B------:R-:W1:Y:S02]  /*11c30*/  F2I.FTZ.U32.TRUNC.NTZ R3, R3 ;  /* 0x0000000300037305 */ /* 0x000e64000021f000 */
[----:B-1----:R-:W-:Y:S01]  /*11c40*/  STG.E desc[UR36][R16.64], R3 ;  /* 0x0000000310007986 */ /* 0x002fe2000c101924 */
[----:B------:R-:W-:Y:S05]  /*11c50*/  EXIT ;  /* 0x000000000000794d */ /* 0x000fea0003800000 */
.L_x_409:
[----:B------:R-:W-:-:S00]  /*11c60*/  BRA `(.L_x_409) ;  /* 0xfffffffc00fc7947 */ /* 0x000fc0000383ffff */
[----:B------:R-:W-:-:S00]  /*11c70*/  NOP ;  /* 0x0000000000007918 */ /* 0x000fc00000000000 */
        /* <DEDUP_REMOVED lines=8> */
.L_x_14586:


//--------------------- .text._ZN2at6native27unrolled_elementwise_kernelIZZZNS0_25tanh_backward_kernel_cudaERNS_18TensorIteratorBaseEENKUlvE0_clEvENKUlvE2_clEvEUlN3c108BFloat16ES7_E_St5arrayIPcLm3EELi4E23TrivialOffsetCalculatorILi2EjESC_ILi1EjENS0_6memory12LoadWithCastILi2EEENSF_13StoreWithCastILi1EEEEEviT_T0_T2_T3_T4_T5_ --------------------------
	.section	.text._ZN2at6native27unrolled_elementwise_kernelIZZZNS0_25tanh_backward_kernel_cudaERNS_18TensorIteratorBaseEENKUlvE0_clEvENKUlvE2_clEvEUlN3c108BFloat16ES7_E_St5arrayIPcLm3EELi4E23TrivialOffsetCalculatorILi2EjESC_ILi1EjENS0_6memory12LoadWithCastILi2EEENSF_13StoreWithCastILi1EEEEEviT_T0_T2_T3_T4_T5_,"ax",@progbits
	.align	128
        .global         _ZN2at6native27unrolled_elementwise_kernelIZZZNS0_25tanh_backward_kernel_cudaERNS_18TensorIteratorBaseEENKUlvE0_clEvENKUlvE2_clEvEUlN3c108BFloat16ES7_E_St5arrayIPcLm3EELi4E23TrivialOffsetCalculatorILi2EjESC_ILi1EjENS0_6memory12LoadWithCastILi2EEENSF_13StoreWithCastILi1EEEEEviT_T0_T2_T3_T4_T5_
        .type           _ZN2at6native27unrolled_elementwise_kernelIZZZNS0_25tanh_backward_kernel_cudaERNS_18TensorIteratorBaseEENKUlvE0_clEvENKUlvE2_clEvEUlN3c108BFloat16ES7_E_St5arrayIPcLm3EELi4E23TrivialOffsetCalculatorILi2EjESC_ILi1EjENS0_6memory12LoadWithCastILi2EEENSF_13StoreWithCastILi1EEEEEviT_T0_T2_T3_T4_T5_,@function
        .size           _ZN2at6native27unrolled_elementwise_kernelIZZZNS0_25tanh_backward_kernel_cudaERNS_18TensorIteratorBaseEENKUlvE0_clEvENKUlvE2_clEvEUlN3c108BFloat16ES7_E_St5arrayIPcLm3EELi4E23TrivialOffsetCalculatorILi2EjESC_ILi1EjENS0_6memory12LoadWithCastILi2EEENSF_13StoreWithCastILi1EEEEEviT_T0_T2_T3_T4_T5_,(.L_x_14587 - _ZN2at6native27unrolled_elementwise_kernelIZZZNS0_25tanh_backward_kernel_cudaERNS_18TensorIteratorBaseEENKUlvE0_clEvENKUlvE2_clEvEUlN3c108BFloat16ES7_E_St5arrayIPcLm3EELi4E23TrivialOffsetCalculatorILi2EjESC_ILi1EjENS0_6memory12LoadWithCastILi2EEENSF_13StoreWithCastILi1EEEEEviT_T0_T2_T3_T4_T5_)
        .other          _ZN2at6native27unrolled_elementwise_kernelIZZZNS0_25tanh_backward_kernel_cudaERNS_18TensorIteratorBaseEENKUlvE0_clEvENKUlvE2_clEvEUlN3c108BFloat16ES7_E_St5arrayIPcLm3EELi4E23TrivialOffsetCalculatorILi2EjESC_ILi1EjENS0_6memory12LoadWithCastILi2EEENSF_13StoreWithCastILi1EEEEEviT_T0_T2_T3_T4_T5_,@"STO_CUDA_ENTRY STV_DEFAULT"
_ZN2at6native27unrolled_elementwise_kernelIZZZNS0_25tanh_backward_kernel_cudaERNS_18TensorIteratorBaseEENKUlvE0_clEvENKUlvE2_clEvEUlN3c108BFloat16ES7_E_St5arrayIPcLm3EELi4E23TrivialOffsetCalculatorILi2EjESC_ILi1EjENS0_6memory12LoadWithCastILi2EEENSF_13StoreWithCastILi1EEEEEviT_T0_T2_T3_T4_T5_:
.text._ZN2at6native27unrolled_elementwise_kernelIZZZNS0_25tanh_backward_kernel_cudaERNS_18TensorIteratorBaseEENKUlvE0_clEvENKUlvE2_clEvEUlN3c108BFloat16ES7_E_St5arrayIPcLm3EELi4E23TrivialOffsetCalculatorILi2EjESC_ILi1EjENS0_6memory12LoadWithCastILi2EEENSF_13StoreWithCastILi1EEEEEviT_T0_T2_T3_T4_T5_:
[----:B------:R-:W0:Y:S01]  /*0000*/  LDC R1, c[0x0][0x28] ;  /* 0x00000a00ff017b82 */ /* 0x000e220000000800 */
[----:B------:R-:W1:Y:S07]  /*0010*/  S2R R2, SR_CTAID.X ;  /* 0x0000000000027919 */ /* 0x000e6e0000002500 */
[----:B------:R-:W1:Y:S01]  /*0020*/  LDC R3, c[0x0][0x210] ;  /* 0x00008400ff037b82 */ /* 0x000e620000000800 */
[----:B------:R-:W-:Y:S01]  /*0030*/  ULDC.64 UR36, c[0x0][0x208] ;  /* 0x0000820000247ab9 */ /* 0x000fe20000000a00 */
[----:B------:R-:W-:Y:S01]  /*0040*/  BSSY B6, `(.L_x_410) ;  /* 0x0000224000067945 */ /* 0x000fe20003800000 */
[----:B------:R-:W2:Y:S01]  /*0050*/  S2R R23, SR_TID.X ;  /* 0x0000000000177919 */ /* 0x000ea20000002100 */
[----:B------:R-:W-:-:S02]  /*0060*/  PRMT R28, RZ, 0x7610, R28 ;  /* 0x00007610ff1c7816 */ /* 0x000fc4000000001c */
[----:B------:R-:W-:Y:S02]  /*0070*/  PRMT R22, RZ, 0x7610, R22 ;  /* 0x00007610ff167816 */ /* 0x000fe40000000016 */
[----:B------:R-:W3:Y:S01]  /*0080*/  LDC.U8 R17, c[0x0][0x234] ;  /* 0x00008d00ff117b82 */ /* 0x000ee20000000000 */
[----:B------:R-:W-:-:S07]  /*0090*/  PRMT R26, RZ, 0x7610, R26 ;  /* 0x00007610ff1a7816 */ /* 0x000fce000000001a */
[----:B------:R-:W4:Y:S01]  /*00a0*/  LDC.U8 R18, c[0x0][0x235] ;  /* 0x00008d40ff127b82 */ /* 0x000f220000000000 */
[----:B-1----:R-:W-:-:S05]  /*00b0*/  IMAD R16, R2, -0x200, R3 ;  /* 0xfffffe0002107824 */ /* 0x002fca00078e0203 */
[----:B--2---:R-:W-:-:S13]  /*00c0*/  ISETP.GE.AND P0, PT, R23, R16, PT ;  /* 0x000000101700720c */ /* 0x004fda0003f06270 */
[----:B0--34-:R-:W-:Y:S05]  /*00d0*/  @P0 BRA `(.L_x_411) ;  /* 0x0000002000680947 */ /* 0x019fea0003800000 */
[----:B------:R-:W0:Y:S01]  /*00e0*/  LDC.64 R4, c[0x0][0x220] ;  /* 0x00008800ff047b82 */ /* 0x000e220000000a00 */
[----:B------:R-:W-:Y:S01]  /*00f0*/  PRMT R0, R17, 0x9910, RZ ;  /* 0x0000991011007816 */ /* 0x000fe200000000ff */
[----:B------:R-:W-:Y:S01]  /*0100*/  IMAD R19, R2, 0x200, R23 ;  /* 0x0000020002137824 */ /* 0x000fe200078e0217 */
[----:B------:R-:W-:Y:S02]  /*0110*/  ULDC UR4, c[0x0][0x238] ;  /* 0x00008e0000047ab9 */ /* 0x000fe40000000800 */
[----:B------:R-:W-:Y:S01]  /*0120*/  ISETP.GT.AND P0, PT, R0, 0x9, PT ;  /* 0x000000090000780c */ /* 0x000fe20003f04270 */
[----:B------:R-:W-:-:S05]  /*0130*/  IMAD R3, R19, UR4, RZ ;  /* 0x0000000413037c24 */ /* 0x000fca000f8e02ff */
[----:B0-----:R-:W-:-:S05]  /*0140*/  IADD3 R4, P1, R3, R4, RZ ;  /* 0x0000000403047210 */ /* 0x001fca0007f3e0ff */
[----:B------:R-:W-:Y:S02]  /*0150*/  IMAD.X R5, RZ, RZ, R5, P1 ;  /* 0x000000ffff057224 */ /* 0x000fe400008e0605 */
[----:B------:R-:W-:Y:S06]  /*0160*/  @P0 BRA `(.L_x_412) ;  /* 0x0000000400300947 */ /* 0x000fec0003800000 */
        /* <DEDUP_REMOVED lines=13> */
.L_x_415:
[----:B------:R-:W2:Y:S02]  /*0240*/  LDG.E.U8 R4, desc[UR36][R4.64] ;  /* 0x0000002404047981 */ /* 0x000ea4000c1e1100 */
[----:B--2---:R-:W-:-:S04]  /*0250*/  I2FP.F32.U32 R0, R4 ;  /* 0x0000000400007245 */ /* 0x004fc80000201000 */
[----:B------:R-:W-:-:S04]  /*0260*/  F2FP.BF16.F32.PACK_AB R0, RZ, R0 ;  /* 0x00000000ff00723e */ /* 0x000fc800000010ff */
[----:B------:R-:W-:Y:S01]  /*0270*/  PRMT R22, R0, 0x7610, R22 ;  /* 0x0000761000167816 */ /* 0x000fe20000000016 */
[----:B------:R-:W-:Y:S06]  /*0280*/  BRA `(.L_x_417) ;  /* 0x0000000c00c87947 */ /* 0x000fec0003800000 */
.L_x_414:
        /* <DEDUP_REMOVED lines=11> */
.L_x_419:
[----:B------:R-:W2:Y:S02]  /*0340*/  LDG.E R4, desc[UR36][R4.64] ;  /* 0x0000002404047981 */ /* 0x000ea4000c1e1900 */
[----:B--2---:R-:W-:-:S04]  /*0350*/  I2FP.F32.S32 R0, R4 ;  /* 0x0000000400007245 */ /* 0x004fc80000201400 */
[----:B------:R-:W-:-:S04]  /*0360*/  F2FP.BF16.F32.PACK_AB R0, RZ, R0 ;  /* 0x00000000ff00723e */ /* 0x000fc800000010ff */
[----:B------:R-:W-:Y:S01]  /*0370*/  PRMT R22, R0, 0x7610, R22 ;  /* 0x0000761000167816 */ /* 0x000fe20000000016 */
[----:B------:R-:W-:Y:S06]  /*0380*/  BRA `(.L_x_417) ;  /* 0x0000000c00887947 */ /* 0x000fec0003800000 */
.L_x_418:
[----:B------:R-:W2:Y:S02]  /*0390*/  LDG.E.U16 R4, desc[UR36][R4.64] ;  /* 0x0000002404047981 */ /* 0x000ea4000c1e1500 */
[----:B--2---:R-:W0:Y:S02]  /*03a0*/  I2F.S16 R0, R4 ;  /* 0x0000000400007306 */ /* 0x004e240000101400 */
[----:B0-----:R-:W-:-:S04]  /*03b0*/  F2FP.BF16.F32.PACK_AB R0, RZ, R0 ;  /* 0x00000000ff00723e */ /* 0x001fc800000010ff */
[----:B------:R-:W-:Y:S01]  /*03c0*/  PRMT R22, R0, 0x7610, R22 ;  /* 0x0000761000167816 */ /* 0x000fe20000000016 */
[----:B------:R-:W-:Y:S06]  /*03d0*/  BRA `(.L_x_417) ;  /* 0x0000000c00747947 */ /* 0x000fec0003800000 */
.L_x_413:
        /* <DEDUP_REMOVED lines=9> */
.L_x_421:
[----:B------:R-:W2:Y:S02]  /*0470*/  LDG.E.U16 R0, desc[UR36][R4.64] ;  /* 0x0000002404007981 */ /* 0x000ea4000c1e1500 */
[----:B--2---:R-:W-:-:S05]  /*0480*/  HADD2.F32 R0, -RZ, R0.H0_H0 ;  /* 0x20000000ff007230 */ /* 0x004fca0000004100 */
[----:B------:R-:W-:-:S04]  /*0490*/  F2FP.BF16.F32.PACK_AB R0, RZ, R0 ;  /* 0x00000000ff00723e */ /* 0x000fc800000010ff */
[----:B------:R-:W-:Y:S01]  /*04a0*/  PRMT R22, R0, 0x7610, R22 ;  /* 0x0000761000167816 */ /* 0x000fe20000000016 */
[----:B------:R-:W-:Y:S06]  /*04b0*/  BRA `(.L_x_417) ;  /* 0x0000000c003c7947 */ /* 0x000fec0003800000 */
.L_x_420:
        /* <DEDUP_REMOVED lines=9> */
.L_x_423:
[----:B------:R-:W2:Y:S02]  /*0550*/  LDG.E.U16 R4, desc[UR36][R4.64] ;  /* 0x0000002404047981 */ /* 0x000ea4000c1e1500 */
[----:B--2---:R-:W-:-:S05]  /*0560*/  HADD2.F32 R0, -RZ, R4.H0_H0 ;  /* 0x20000004ff007230 */ /* 0x004fca0000004100 */
[----:B------:R-:W-:-:S04]  /*0570*/  F2FP.BF16.F32.PACK_AB R0, RZ, R0 ;  /* 0x00000000ff00723e */ /* 0x000fc800000010ff */
[----:B------:R-:W-:Y:S01]  /*0580*/  PRMT R22, R0, 0x7610, R22 ;  /* 0x0000761000167816 */ /* 0x000fe20000000016 */
[----:B------:R-:W-:Y:S06]  /*0590*/  BRA `(.L_x_417) ;  /* 0x0000000c00047947 */ /* 0x000fec0003800000 */
.L_x_422:
        /* <DEDUP_REMOVED lines=9> */
.L_x_412:
        /* <DEDUP_REMOVED lines=14> */
.L_x_426:
        /* <DEDUP_REMOVED lines=9> */
.L_x_425:
        /* <DEDUP_REMOVED lines=28> */
.L_x_428:
[----:B------:R-:W2:Y:S02]  /*0960*/  LDG.E.U8 R4, desc[UR36][R4.64] ;  /* 0x0000002404047981 */ /* 0x000ea4000c1e1100 */
[----:B--2---:R-:W-:-:S05]  /*0970*/  IMAD.SHL.U32 R0, R4, 0x2000000, RZ ;  /* 0x0200000004007824 */ /* 0x004fca00078e00ff */
[----:B------:R-:W-:-:S13]  /*0980*/  ISETP.GE.U32.AND P0, PT, R0, 0x8000000, PT ;  /* 0x080000000000780c */ /* 0x000fda0003f06070 */
[C---:B------:R-:W-:Y:S02]  /*0990*/  @!P0 IMAD.SHL.U32 R0, R4.reuse, 0x100, RZ ;  /* 0x0000010004008824 */ /* 0x040fe400078e00ff */
[----:B------:R-:W-:-:S03]  /*09a0*/  @P0 IMAD.SHL.U32 R3, R4, 0x200000, RZ ;  /* 0x0020000004030824 */ /* 0x000fc600078e00ff */
[----:B------:R-:W-:Y:S02]  /*09b0*/  @!P0 LOP3.LUT R0, R0, 0x7f00, RZ, 0xc0, !PT ;  /* 0x00007f0000008812 */ /* 0x000fe400078ec0ff */
[----:B------:R-:W-:Y:S02]  /*09c0*/  @P0 LOP3.LUT R3, R3, 0x70000000, RZ, 0xfc, !PT ;  /* 0x7000000003030812 */ /* 0x000fe400078efcff */
[----:B------:R-:W-:-:S03]  /*09d0*/  @!P0 LOP3.LUT R0, R0, 0x3f000000, RZ, 0xfc, !PT ;  /* 0x3f00000000008812 */ /* 0x000fc600078efcff */
[----:B------:R-:W-:Y:S02]  /*09e0*/  @P0 FMUL.FTZ R3, R3, 1.9259299443872358531e-34 ;  /* 0x0780000003030820 */ /* 0x000fe40000410000 */
[----:B------:R-:W-:Y:S01]  /*09f0*/  @!P0 FADD.FTZ R3, R0, -0.5 ;  /* 0xbf00000000038421 */ /* 0x000fe20000010000 */
[----:B------:R-:W-:-:S05]  /*0a00*/  IMAD.SHL.U32 R0, R4, 0x1000000, RZ ;  /* 0x0100000004007824 */ /* 0x000fca00078e00ff */
[----:B------:R-:W-:-:S04]  /*0a10*/  LOP3.LUT R0, R3, 0x80000000, R0, 0xf8, !PT ;  /* 0x8000000003007812 */ /* 0x000fc800078ef800 */
[----:B------:R-:W-:-:S04]  /*0a20*/  F2FP.BF16.F32.PACK_AB R0, RZ, R0 ;  /* 0x00000000ff00723e */ /* 0x000fc800000010ff */
[----:B------:R-:W-:Y:S01]  /*0a30*/  PRMT R22, R0, 0x7610, R22 ;  /* 0x0000761000167816 */ /* 0x000fe20000000016 */
[----:B------:R-:W-:Y:S06]  /*0a40*/  BRA `(.L_x_417) ;  /* 0x0000000400d87947 */ /* 0x000fec0003800000 */
.L_x_427:
[----:B------:R0:W5:Y:S01]  /*0a50*/  LDG.E.U16 R22, desc[UR36][R4.64] ;  /* 0x0000002404167981 */ /* 0x000162000c1e1500 */
[----:B------:R-:W-:Y:S05]  /*0a60*/  BRA `(.L_x_417) ;  /* 0x0000000400d07947 */ /* 0x000fea0003800000 */
.L_x_424:
        /* <DEDUP_REMOVED lines=13> */
.L_x_431:
        /* <DEDUP_REMOVED lines=21> */
.L_x_435:
[----:B------:R-:W-:Y:S05]  /*0c90*/  BSYNC B1 ;  /* 0x0000000000017941 */ /* 0x000fea0003800000 */
.L_x_434:
[----:B------:R-:W-:Y:S01]  /*0ca0*/  LEA R5, R0, 0x3b800000, 0x17 ;  /* 0x3b80000000057811 */ /* 0x000fe200078eb8ff */
[----:B------:R-:W-:-:S05]  /*0cb0*/  IMAD.SHL.U32 R0, R3, 0x100000, RZ ;  /* 0x0010000003007824 */ /* 0x000fca00078e00ff */
[----:B------:R-:W-:-:S07]  /*0cc0*/  LOP3.LUT R0, R5, R0, R6, 0xfe, !PT ;  /* 0x0000000005007212 */ /* 0x000fce00078efe06 */
.L_x_433:
[----:B------:R-:W-:Y:S05]  /*0cd0*/  BSYNC B0 ;  /* 0x0000000000007941 */ /* 0x000fea0003800000 */
.L_x_432:
[----:B------:R-:W-:-:S04]  /*0ce0*/  F2FP.BF16.F32.PACK_AB R0, RZ, R0 ;  /* 0x00000000ff00723e */ /* 0x000fc800000010ff */
[----:B------:R-:W-:Y:S01]  /*0cf0*/  PRMT R22, R0, 0x7610, R22 ;  /* 0x0000761000167816 */ /* 0x000fe20000000016 */
[----:B------:R-:W-:Y:S06]  /*0d00*/  BRA `(.L_x_417) ;  /* 0x0000000400287947 */ /* 0x000fec0003800000 */
.L_x_430:
        /* <DEDUP_REMOVED lines=21> */
.L_x_439:
[----:B------:R-:W-:Y:S05]  /*0e60*/  BSYNC B1 ;  /* 0x0000000000017941 */ /* 0x000fea0003800000 */
.L_x_438:
[----:B------:R-:W-:Y:S01]  /*0e70*/  LEA R5, R0, 0x37800000, 0x17 ;  /* 0x3780000000057811 */ /* 0x000fe200078eb8ff */
[----:B------:R-:W-:-:S05]  /*0e80*/  IMAD.SHL.U32 R0, R3, 0x200000, RZ ;  /* 0x0020000003007824 */ /* 0x000fca00078e00ff */
[----:B------:R-:W-:-:S07]  /*0e90*/  LOP3.LUT R0, R5, R0, R6, 0xfe, !PT ;  /* 0x0000000005007212 */ /* 0x000fce00078efe06 */
.L_x_437:
[----:B------:R-:W-:Y:S05]  /*0ea0*/  BSYNC B0 ;  /* 0x0000000000007941 */ /* 0x000fea0003800000 */
.L_x_436:
[----:B------:R-:W-:-:S04]  /*0eb0*/  F2FP.BF16.F32.PACK_AB R0, RZ, R0 ;  /* 0x00000000ff00723e */ /* 0x000fc800000010ff */
[----:B------:R-:W-:Y:S01]  /*0ec0*/  PRMT R22, R0, 0x7610, R22 ;  /* 0x0000761000167816 */ /* 0x000fe20000000016 */
[----:B------:R-:W-:Y:S06]  /*0ed0*/  BRA `(.L_x_417) ;  /* 0x0000000000b47947 */ /* 0x000fec0003800000 */
.L_x_429:
        /* <DEDUP_REMOVED lines=14> */
.L_x_443:
[----:B------:R-:W-:Y:S05]  /*0fc0*/  BSYNC B0 ;  /* 0x0000000000007941 */ /* 0x000fea0003800000 */
.L_x_442:
[----:B------:R-:W-:-:S04]  /*0fd0*/  F2FP.BF16.F32.PACK_AB R0, RZ, R0 ;  /* 0x00000000ff00723e */ /* 0x000fc800000010ff */
[----:B------:R-:W-:Y:S01]  /*0fe0*/  PRMT R22, R0, 0x7610, R22 ;  /* 0x0000761000167816 */ /* 0x000fe20000000016 */
[----:B------:R-:W-:Y:S06]  /*0ff0*/  BRA `(.L_x_417) ;  /* 0x00000000006c7947 */ /* 0x000fec0003800000 */
.L_x_416:
        /* <DEDUP_REMOVED lines=16> */
.L_x_444:
[----:B------:R-:W-:Y:S01]  /*1100*/  PRMT R22, RZ, 0x7610, R22 ;  /* 0x00007610ff167816 */ /* 0x000fe20000000016 */
[----:B------:R-:W-:Y:S06]  /*1110*/  BRA `(.L_x_417) ;  /* 0x0000000000247947 */ /* 0x000fec0003800000 */
.L_x_441:
[----:B------:R-:W2:Y:S02]  /*1120*/  LDG.E.64 R4, desc[UR36][R4.64] ;  /* 0x0000002404047981 */ /* 0x000ea4000c1e1b00 */
[----:B--2---:R-:W0:Y:S02]  /*1130*/  I2F.U64 R0, R4 ;  /* 0x0000000400007312 */ /* 0x004e240000301000 */
[----:B0-----:R-:W-:-:S04]  /*1140*/  F2FP.BF16.F32.PACK_AB R0, RZ, R0 ;  /* 0x00000000ff00723e */ /* 0x001fc800000010ff */
[----:B------:R-:W-:Y:S01]  /*1150*/  PRMT R22, R0, 0x7610, R22 ;  /* 0x0000761000167816 */ /* 0x000fe20000000016 */
[----:B------:R-:W-:Y:S06]  /*1160*/  BRA `(.L_x_417) ;  /* 0x0000000000107947 */ /* 0x000fec0003800000 */
.L_x_440:
[----:B------:R-:W2:Y:S02]  /*1170*/  LDG.E R4, desc[UR36][R4.64] ;  /* 0x0000002404047981 */ /* 0x000ea4000c1e1900 */
[----:B--2---:R-:W-:-:S04]  /*1180*/  I2FP.F32.U32 R0, R4 ;  /* 0x0000000400007245 */ /* 0x004fc80000201000 */
[----:B------:R-:W-:-:S04]  /*1190*/  F2FP.BF16.F32.PACK_AB R0, RZ, R0 ;  /* 0x00000000ff00723e */ /* 0x000fc800000010ff */
[----:B------:R-:W-:-:S07]  /*11a0*/  PRMT R22, R0, 0x7610, R22 ;  /* 0x0000761000167816 */ /* 0x000fce0000000016 */
.L_x_417:
[----:B0-----:R-:W0:Y:S01]  /*11b0*/  LDC.64 R4, c[0x0][0x228] ;  /* 0x00008a00ff047b82 */ /* 0x001e220000000a00 */
[----:B------:R-:W-:Y:S01]  /*11c0*/  PRMT R0, R18, 0x9910, RZ ;  /* 0x0000991012007816 */ /* 0x000fe200000000ff */
[----:B------:R-:W-:Y:S02]  /*11d0*/  ULDC UR4, c[0x0][0x23c] ;  /* 0x00008f0000047ab9 */ /* 0x000fe40000000800 */
[----:B------:R-:W-:Y:S01]  /*11e0*/  IMAD R19, R19, UR4, RZ ;  /* 0x0000000413137c24 */ /* 0x000fe2000f8e02ff */
[----:B------:R-:W-:-:S04]  /*11f0*/  ISETP.GT.AND P0, PT, R0, 0x9, PT ;  /* 0x000000090000780c */ /* 0x000fc80003f04270 */
[----:B0-----:R-:W-:-:S05]  /*1200*/  IADD3 R4, P1, R19, R4, RZ ;  /* 0x0000000413047210 */ /* 0x001fca0007f3e0ff */
[----:B------:R-:W-:-:S04]  /*1210*/  IMAD.X R5, RZ, RZ, R5, P1 ;  /* 0x000000ffff057224 */ /* 0x000fc800008e0605 */
        /* <DEDUP_REMOVED lines=14> */
.L_x_448:
[----:B------:R-:W2:Y:S02]  /*1300*/  LDG.E.U8 R4, desc[UR36][R4.64] ;  /* 0x0000002404047981 */ /* 0x000ea4000c1e1100 */
[----:B--2---:R-:W-:-:S04]  /*1310*/  I2FP.F32.U32 R0, R4 ;  /* 0x0000000400007245 */ /* 0x004fc80000201000 */
[----:B------:R-:W-:-:S04]  /*1320*/  F2FP.BF16.F32.PACK_AB R0, RZ, R0 ;  /* 0x00000000ff00723e */ /* 0x000fc800000010ff */
[----:B------:R-:W-:Y:S01]  /*1330*/  PRMT R26, R0, 0x7610, R26 ;  /* 0x00007610001a7816 */ /* 0x000fe2000000001a */
[----:B------:R-:W-:Y:S06]  /*1340*/  BRA `(.L_x_450) ;  /* 0x0000000c00c87947 */ /* 0x000fec0003800000 */
.L_x_447:
        /* <DEDUP_REMOVED lines=11> */
.L_x_452:
[----:B------:R-:W2:Y:S02]  /*1400*/  LDG.E R4, desc[UR36][R4.64] ;  /* 0x0000002404047981 */ /* 0x000ea4000c1e1900 */
[----:B--2---:R-:W-:-:S04]  /*1410*/  I2FP.F32.S32 R0, R4 ;  /* 0x0000000400007245 */ /* 0x004fc80000201400 */
[----:B------:R-:W-:-:S04]  /*1420*/  F2FP.BF16.F32.PACK_AB R0, RZ, R0 ;  /* 0x00000000ff00723e */ /* 0x000fc800000010ff */
[----:B------:R-:W-:Y:S01]  /*1430*/  PRMT R26, R0, 0x7610, R26 ;  /* 0x00007610001a7816 */ /* 0x000fe2000000001a */
[----:B------:R-:W-:Y:S06]  /*1440*/  BRA `(.L_x_450) ;  /* 0x0000000c00887947 */ /* 0x000fec0003800000 */
.L_x_451:
[----:B------:R-:W2:Y:S02]  /*1450*/  LDG.E.U16 R4, desc[UR36][R4.64] ;  /* 0x0000002404047981 */ /* 0x000ea4000c1e1500 */
[----:B--2---:R-:W0:Y:S02]  /*1460*/  I2F.S16 R0, R4 ;  /* 0x0000000400007306 */ /* 0x004e240000101400 */
[----:B0-----:R-:W-:-:S04]  /*1470*/  F2FP.BF16.F32.PACK_AB R0, RZ, R0 ;  /* 0x00000000ff00723e */ /* 0x001fc800000010ff */
[----:B------:R-:W-:Y:S01]  /*1480*/  PRMT R26, R0, 0x7610, R26 ;  /* 0x00007610001a7816 */ /* 0x000fe2000000001a */
[----:B------:R-:W-:Y:S06]  /*1490*/  BRA `(.L_x_450) ;  /* 0x0000000c00747947 */ /* 0x000fec0003800000 */
.L_x_446:
        /* <DEDUP_REMOVED lines=9> */
.L_x_454:
[----:B------:R-:W2:Y:S02]  /*1530*/  LDG.E.U16 R0, desc[UR36][R4.64] ;  /* 0x0000002404007981 */ /* 0x000ea4000c1e1500 */
[----:B--2---:R-:W-:-:S05]  /*1540*/  HADD2.F32 R0, -RZ, R0.H0_H0 ;  /* 0x20000000ff007230 */ /* 0x004fca0000004100 */
[----:B------:R-:W-:-:S04]  /*1550*/  F2FP.BF16.F32.PACK_AB R0, RZ, R0 ;  /* 0x00000000ff00723e */ /* 0x000fc800000010ff */
[----:B------:R-:W-:Y:S01]  /*1560*/  PRMT R26, R0, 0x7610, R26 ;  /* 0x00007610001a7816 */ /* 0x000fe2000000001a */
[----:B------:R-:W-:Y:S06]  /*1570*/  BRA `(.L_x_450) ;  /* 0x0000000c003c7947 */ /* 0x000fec0003800000 */
.L_x_453:
        /* <DEDUP_REMOVED lines=9> */
.L_x_456:
[----:B------:R-:W2:Y:S02]  /*1610*/  LDG.E.U16 R4, desc[UR36][R4.64] ;  /* 0x0000002404047981 */ /* 0x000ea4000c1e1500 */
[----:B--2---:R-:W-:-:S05]  /*1620*/  HADD2.F32 R0, -RZ, R4.H0_H0 ;  /* 0x20000004ff007230 */ /* 0x004fca0000004100 */
[----:B------:R-:W-:-:S04]  /*1630*/  F2FP.BF16.F32.PACK_AB R0, RZ, R0 ;  /* 0x00000000ff00723e */ /* 0x000fc800000010ff */
[----:B------:R-:W-:Y:S01]  /*1640*/  PRMT R26, R0, 0x7610, R26 ;  /* 0x00007610001a7816 */ /* 0x000fe2000000001a */
[----:B------:R-:W-:Y:S06]  /*1650*/  BRA `(.L_x_450) ;  /* 0x0000000c00047947 */ /* 0x000fec0003800000 */
.L_x_455:
        /* <DEDUP_REMOVED lines=9> */
.L_x_445:
        /* <DEDUP_REMOVED lines=14> */
.L_x_459:
        /* <DEDUP_REMOVED lines=9> */
.L_x_458:
        /* <DEDUP_REMOVED lines=28> */
.L_x_461:
        /* <DEDUP_REMOVED lines=15> */
.L_x_460:
[----:B------:R0:W5:Y:S01]  /*1b10*/  LDG.E.U16 R26, desc[UR36][R4.64] ;  /* 0x00000024041a7981 */ /* 0x000162000c1e1500 */
[----:B------:R-:W-:Y:S05]  /*1b20*/  BRA `(.L_x_450) ;  /* 0x0000000400d07947 */ /* 0x000fea0003800000 */
.L_x_457:
        /* <DEDUP_REMOVED lines=13> */
.L_x_464:
        /* <DEDUP_REMOVED lines=21> */
.L_x_468:
[----:B------:R-:W-:Y:S05]  /*1d50*/  BSYNC B1 ;  /* 0x0000000000017941 */ /* 0x000fea0003800000 */
.L_x_467:
[----:B------:R-:W-:Y:S01]  /*1d60*/  LEA R5, R0, 0x3b800000, 0x17 ;  /* 0x3b80000000057811 */ /* 0x000fe200078eb8ff */
[----:B------:R-:W-:-:S05]  /*1d70*/  IMAD.SHL.U32 R0, R3, 0x100000, RZ ;  /* 0x0010000003007824 */ /* 0x000fca00078e00ff */
[----:B------:R-:W-:-:S07]  /*1d80*/  LOP3.LUT R0, R5, R0, R6, 0xfe, !PT ;  /* 0x0000000005007212 */ /* 0x000fce00078efe06 */
.L_x_466:
[----:B------:R-:W-:Y:S05]  /*1d90*/  BSYNC B0 ;  /* 0x0000000000007941 */ /* 0x000fea0003800000 */
.L_x_465:
[----:B------:R-:W-:-:S04]  /*1da0*/  F2FP.BF16.F32.PACK_AB R0, RZ, R0 ;  /* 0x00000000ff00723e */ /* 0x000fc800000010ff */
[----:B------:R-:W-:Y:S01]  /*1db0*/  PRMT R26, R0, 0x7610, R26 ;  /* 0x00007610001a7816 */ /* 0x000fe2000000001a */
[----:B------:R-:W-:Y:S06]  /*1dc0*/  BRA `(.L_x_450) ;  /* 0x0000000400287947 */ /* 0x000fec0003800000 */
.L_x_463:
        /* <DEDUP_REMOVED lines=21> */
.L_x_472:
[----:B------:R-:W-:Y:S05]  /*1f20*/  BSYNC B1 ;  /* 0x0000000000017941 */ /* 0x000fea0003800000 */
.L_x_471:
[----:B------:R-:W-:Y:S01]  /*1f30*/  LEA R5, R0, 0x37800000, 0x17 ;  /* 0x3780000000057811 */ /* 0x000fe200078eb8ff */
[----:B------:R-:W-:-:S05]  /*1f40*/  IMAD.SHL.U32 R0, R3, 0x200000, RZ ;  /* 0x0020000003007824 */ /* 0x000fca00078e00ff */
[----:B------:R-:W-:-:S07]  /*1f50*/  LOP3.LUT R0, R5, R0, R6, 0xfe, !PT ;  /* 0x0000000005007212 */ /* 0x000fce00078efe06 */
.L_x_470:
[----:B------:R-:W-:Y:S05]  /*1f60*/  BSYNC B0 ;  /* 0x0000000000007941 */ /* 0x000fea0003800000 */
.L_x_469:
[----:B------:R-:W-:-:S04]  /*1f70*/  F2FP.BF16.F32.PACK_AB R0, RZ, R0 ;  /* 0x00000000ff00723e */ /* 0x000fc800000010ff */
[----:B------:R-:W-:Y:S01]  /*1f80*/  PRMT R26, R0, 0x7610, R26 ;  /* 0x00007610001a7816 */ /* 0x000fe2000000001a */
[----:B------:R-:W-:Y:S06]  /*1f90*/  BRA `(.L_x_450) ;  /* 0x0000000000b47947 */ /* 0x000fec0003800000 */
.L_x_462:
        /* <DEDUP_REMOVED lines=14> */
.L_x_476:
[----:B------:R-:W-:Y:S05]  /*2080*/  BSYNC B0 ;  /* 0x0000000000007941 */ /* 0x000fea0003800000 */
.L_x_475:
[----:B------:R-:W-:-:S04]  /*2090*/  F2FP.BF16.F32.PACK_AB R0, RZ, R0 ;  /* 0x00000000ff00723e */ /* 0x000fc800000010ff */
[----:B------:R-:W-:Y:S01]  /*20a0*/  PRMT R26, R0, 0x7610, R26 ;  /* 0x00007610001a7816 */ /* 0x000fe2000000001a */
[----:B------:R-:W-:Y:S06]  /*20b0*/  BRA `(.L_x_450) ;  /* 0x00000000006c7947 */ /* 0x000fec0003800000 */
.L_x_449:
        /* <DEDUP_REMOVED lines=16> */
.L_x_477:
[----:B------:R-:W-:Y:S01]  /*21c0*/  PRMT R26, RZ, 0x7610, R26 ;  /* 0x00007610ff1a7816 */ /* 0x000fe2000000001a */
[----:B------:R-:W-:Y:S06]  /*21d0*/  BRA `(.L_x_450) ;  /* 0x0000000000247947 */ /* 0x000fec0003800000 */
.L_x_474:
[----:B------:R-:W2:Y:S02]  /*21e0*/  LDG.E.64 R4, desc[UR36][R4.64] ;  /* 0x0000002404047981 */ /* 0x000ea4000c1e1b00 */
[----:B--2---:R-:W0:Y:S02]  /*21f0*/  I2F.U64 R0, R4 ;  /* 0x0000000400007312 */ /* 0x004e240000301000 */
[----:B0-----:R-:W-:-:S04]  /*2200*/  F2FP.BF16.F32.PACK_AB R0, RZ, R0 ;  /* 0x00000000ff00723e */ /* 0x001fc800000010ff */
[----:B------:R-:W-:Y:S01]  /*2210*/  PRMT R26, R0, 0x7610, R26 ;  /* 0x00007610001a7816 */ /* 0x000fe2000000001a */
[----:B------:R-:W-:Y:S06]  /*2220*/  BRA `(.L_x_450) ;  /* 0x0000000000107947 */ /* 0x000fec0003800000 */
.L_x_473:
[----:B------:R-:W2:Y:S02]  /*2230*/  LDG.E R4, desc[UR36][R4.64] ;  /* 0x0000002404047981 */ /* 0x000ea4000c1e1900 */
[----:B--2---:R-:W-:-:S04]  /*2240*/  I2FP.F32.U32 R0, R4 ;  /* 0x0000000400007245 */ /* 0x004fc80000201000 */
[----:B------:R-:W-:-:S04]  /*2250*/  F2FP.BF16.F32.PACK_AB R0, RZ, R0 ;  /* 0x00000000ff00723e */ /* 0x000fc800000010ff */
[----:B------:R-:W-:-:S07]  /*2260*/  PRMT R26, R0, 0x7610, R26 ;  /* 0x00007610001a7816 */ /* 0x000fce000000001a */
.L_x_450:
[----:B------:R-:W-:-:S07]  /*2270*/  VIADD R23, R23, 0x80 ;  /* 0x0000008017177836 */ /* 0x000fce0000000000 */
.L_x_411:
[----:B------:R-:W-:Y:S05]  /*2280*/  BSYNC B6 ;  /* 0x0000000000067941 */ /* 0x000fea0003800000 */
.L_x_410:
[----:B------:R-:W-:Y:S01]  /*2290*/  ISETP.GE.AND P0, PT, R23, R16, PT ;  /* 0x000000101700720c */ /* 0x000fe20003f06270 */
[----:B------:R-:W-:Y:S01]  /*22a0*/  BSSY B6, `(.L_x_478) ;  /* 0x000021e000067945 */ /* 0x000fe20003800000 */
[----:B------:R-:W-:-:S11]  /*22b0*/  PRMT R27, RZ, 0x7610, R27 ;  /* 0x00007610ff1b7816 */ /* 0x000fd6000000001b */
[----:B------:R-:W-:Y:S05]  /*22c0*/  @P0 BRA `(.L_x_479) ;  /* 0x00000020006c0947 */ /* 0x000fea0003800000 */
[----:B0-----:R-:W0:Y:S01]  /*22d0*/  LDC.64 R4, c[0x0][0x220] ;  /* 0x00008800ff047b82 */ /* 0x001e220000000a00 */
        /* <DEDUP_REMOVED lines=21> */
.L_x_483:
[----:B------:R-:W2:Y:S02]  /*2430*/  LDG.E.U8 R4, desc[UR36][R4.64] ;  /* 0x0000002404047981 */ /* 0x000ea4000c1e1100 */
[----:B--2---:R-:W-:-:S04]  /*2440*/  I2FP.F32.U32 R0, R4 ;  /* 0x0000000400007245 */ /* 0x004fc80000201000 */
[----:B------:R-:W-:-:S04]  /*2450*/  F2FP.BF16.F32.PACK_AB R0, RZ, R0 ;  /* 0x00000000ff00723e */ /* 0x000fc800000010ff */
[----:B------:R-:W-:Y:S01]  /*2460*/  PRMT R28, R0, 0x7610, R28 ;  /* 0x00007610001c7816 */ /* 0x000fe2000000001c */
[----:B------:R-:W-:Y:S06]  /*2470*/  BRA `(.L_x_485) ;  /* 0x0000000c00cc7947 */ /* 0x000fec0003800000 */
.L_x_482:
        /* <DEDUP_REMOVED lines=11> */
.L_x_487:
[----:B------:R-:W2:Y:S02]  /*2530*/  LDG.E R4, desc[UR36][R4.64] ;  /* 0x0000002404047981 */ /* 0x000ea4000c1e1900 */
[----:B--2---:R-:W-:-:S04]  /*2540*/  I2FP.F32.S32 R0, R4 ;  /* 0x0000000400007245 */ /* 0x004fc80000201400 */
[----:B------:R-:W-:-:S04]  /*2550*/  F2FP.BF16.F32.PACK_AB R0, RZ, R0 ;  /* 0x00000000ff00723e */ /* 0x000fc800000010ff */
[----:B------:R-:W-:Y:S01]  /*2560*/  PRMT R28, R0, 0x7610, R28 ;  /* 0x00007610001c7816 */ /* 0x000fe2000000001c */
[----:B------:R-:W-:Y:S06]  /*2570*/  BRA `(.L_x_485) ;  /* 0x0000000c008c7947 */ /* 0x000fec0003800000 */
.L_x_486:
[----:B------:R-:W2:Y:S02]  /*2580*/  LDG.E.U16 R4, desc[UR36][R4.64] ;  /* 0x0000002404047981 */ /* 0x000ea4000c1e1500 */
[----:B--2---:R-:W0:Y:S02]  /*2590*/  I2F.S16 R0, R4 ;  /* 0x0000000400007306 */ /* 0x004e240000101400 */
[----:B0-----:R-:W-:-:S04]  /*25a0*/  F2FP.BF16.F32.PACK_AB R0, RZ, R0 ;  /* 0x00000000ff00723e */ /* 0x001fc800000010ff */
[----:B------:R-:W-:Y:S01]  /*25b0*/  PRMT R28, R0, 0x7610, R28 ;  /* 0x00007610001c7816 */ /* 0x000fe2000000001c */
[----:B------:R-:W-:Y:S06]  /*25c0*/  BRA `(.L_x_485) ;  /* 0x0000000c00787947 */ /* 0x000fec0003800000 */
.L_x_481:
        /* <DEDUP_REMOVED lines=9> */
.L_x_489:
[----:B------:R-:W2:Y:S02]  /*2660*/  LDG.E.U16 R0, desc[UR36][R4.64] ;  /* 0x0000002404007981 */ /* 0x000ea4000c1e1500 */
[----:B--2---:R-:W-:-:S05]  /*2670*/  HADD2.F32 R0, -RZ, R0.H0_H0 ;  /* 0x20000000ff007230 */ /* 0x004fca0000004100 */
[----:B------:R-:W-:-:S04]  /*2680*/  F2FP.BF16.F32.PACK_AB R0, RZ, R0 ;  /* 0x00000000ff00723e */ /* 0x000fc800000010ff */
[----:B------:R-:W-:Y:S01]  /*2690*/  PRMT R28, R0, 0x7610, R28 ;  /* 0x00007610001c7816 */ /* 0x000fe2000000001c */
[----:B------:R-:W-:Y:S06]  /*26a0*/  BRA `(.L_x_485) ;  /* 0x0000000c00407947 */ /* 0x000fec0003800000 */
.L_x_488:
        /* <DEDUP_REMOVED lines=9> */
.L_x_491:
[----:B------:R-:W2:Y:S02]  /*2740*/  LDG.E.U16 R4, desc[UR36][R4.64] ;  /* 0x0000002404047981 */ /* 0x000ea4000c1e1500 */
[----:B--2---:R-:W-:-:S05]  /*2750*/  HADD2.F32 R0, -RZ, R4.H0_H0 ;  /* 0x20000004ff007230 */ /* 0x004fca0000004100 */
[----:B------:R-:W-:-:S04]  /*2760*/  F2FP.BF16.F32.PACK_AB R0, RZ, R0 ;  /* 0x00000000ff00723e */ /* 0x000fc800000010ff */
[----:B------:R-:W-:Y:S01]  /*2770*/  PRMT R28, R0, 0x7610, R28 ;  /* 0x00007610001c7816 */ /* 0x000fe2000000001c */
[----:B------:R-:W-:Y:S06]  /*2780*/  BRA `(.L_x_485) ;  /* 0x0000000c00087947 */ /* 0x000fec0003800000 */
.L_x_490:
        /* <DEDUP_REMOVED lines=9> */
.L_x_480:
        /* <DEDUP_REMOVED lines=14> */
.L_x_494:
        /* <DEDUP_REMOVED lines=9> */
.L_x_493:
        /* <DEDUP_REMOVED lines=28> */
.L_x_496:
[----:B------:R-:W2:Y:S02]  /*2b50*/  LDG.E.U8 R4, desc[UR36][R4.64] ;  /* 0x0000002404047981 */ /* 0x000ea4000c1e1100 */
[----:B--2---:R-:W-:-:S05]  /*2b60*/  IMAD.SHL.U32 R0, R4, 0x2000000, RZ ;  /* 0x0200000004007824 */ /* 0x004fca00078e00ff */
[----:B------:R-:W-:-:S13]  /*2b70*/  ISETP.GE.U32.AND P0, PT, R0, 0x8000000, PT ;  /* 0x080000000000780c */ /* 0x000fda0003f06070 */
[C---:B------:R-:W-:Y:S02]  /*2b80*/  @P0 IMAD.SHL.U32 R3, R4.reuse, 0x200000, RZ ;  /* 0x0020000004030824 */ /* 0x040fe400078e00ff */
[----:B------:R-:W-:-:S03]  /*2b90*/  @!P0 IMAD.SHL.U32 R0, R4, 0x100, RZ ;  /* 0x0000010004008824 */ /* 0x000fc600078e00ff */
[----:B------:R-:W-:Y:S02]  /*2ba0*/  @P0 LOP3.LUT R3, R3, 0xfe00000, RZ, 0xc0, !PT ;  /* 0x0fe0000003030812 */ /* 0x000fe400078ec0ff */
        /* <DEDUP_REMOVED lines=10> */
.L_x_495:
[----:B------:R0:W5:Y:S01]  /*2c50*/  LDG.E.U16 R28, desc[UR36][R4.64] ;  /* 0x00000024041c7981 */ /* 0x000162000c1e1500 */
[----:B------:R-:W-:Y:S05]  /*2c60*/  BRA `(.L_x_485) ;  /* 0x0000000400d07947 */ /* 0x000fea0003800000 */
.L_x_492:
        /* <DEDUP_REMOVED lines=13> */
.L_x_499:
        /* <DEDUP_REMOVED lines=21> */
.L_x_503:
[----:B------:R-:W-:Y:S05]  /*2e90*/  BSYNC B1 ;  /* 0x0000000000017941 */ /* 0x000fea0003800000 */
.L_x_502:
[----:B------:R-:W-:Y:S01]  /*2ea0*/  LEA R5, R0, 0x3b800000, 0x17 ;  /* 0x3b80000000057811 */ /* 0x000fe200078eb8ff */
[----:B------:R-:W-:-:S05]  /*2eb0*/  IMAD.SHL.U32 R0, R3, 0x100000, RZ ;  /* 0x0010000003007824 */ /* 0x000fca00078e00ff */
[----:B------:R-:W-:-:S07]  /*2ec0*/  LOP3.LUT R0, R5, R0, R6, 0xfe, !PT ;  /* 0x0000000005007212 */ /* 0x000fce00078efe06 */
.L_x_501:
[----:B------:R-:W-:Y:S05]  /*2ed0*/  BSYNC B0 ;  /* 0x0000000000007941 */ /* 0x000fea0003800000 */
.L_x_500:
[----:B------:R-:W-:-:S04]  /*2ee0*/  F2FP.BF16.F32.PACK_AB R0, RZ, R0 ;  /* 0x00000000ff00723e */ /* 0x000fc800000010ff */
[----:B------:R-:W-:Y:S01]  /*2ef0*/  PRMT R28, R0, 0x7610, R28 ;  /* 0x00007610001c7816 */ /* 0x000fe2000000001c */
[----:B------:R-:W-:Y:S06]  /*2f00*/  BRA `(.L_x_485) ;  /* 0x0000000400287947 */ /* 0x000fec0003800000 */
.L_x_498:
        /* <DEDUP_REMOVED lines=21> */
.L_x_507:
[----:B------:R-:W-:Y:S05]  /*3060*/  BSYNC B1 ;  /* 0x0000000000017941 */ /* 0x000fea0003800000 */
.L_x_506:
[----:B------:R-:W-:Y:S01]  /*3070*/  LEA R5, R0, 0x37800000, 0x17 ;  /* 0x3780000000057811 */ /* 0x000fe200078eb8ff */
[----:B------:R-:W-:-:S05]  /*3080*/  IMAD.SHL.U32 R0, R3, 0x200000, RZ ;  /* 0x0020000003007824 */ /* 0x000fca00078e00ff */
[----:B------:R-:W-:-:S07]  /*3090*/  LOP3.LUT R0, R5, R0, R6, 0xfe, !PT ;  /* 0x0000000005007212 */ /* 0x000fce00078efe06 */
.L_x_505:
[----:B------:R-:W-:Y:S05]  /*30a0*/  BSYNC B0 ;  /* 0x0000000000007941 */ /* 0x000fea0003800000 */
.L_x_504:
[----:B------:R-:W-:-:S04]  /*30b0*/  F2FP.BF16.F32.PACK_AB R0, RZ, R0 ;  /* 0x00000000ff00723e */ /* 0x000fc800000010ff */
[----:B------:R-:W-:Y:S01]  /*30c0*/  PRMT R28, R0, 0x7610, R28 ;  /* 0x00007610001c7816 */ /* 0x000fe2000000001c */
[----:B------:R-:W-:Y:S06]  /*30d0*/  BRA `(.L_x_485) ;  /* 0x0000000000b47947 */ /* 0x000fec0003800000 */
.L_x_497:
        /* <DEDUP_REMOVED lines=14> */
.L_x_511:
[----:B------:R-:W-:Y:S05]  /*31c0*/  BSYNC B0 ;  /* 0x0000000000007941 */ /* 0x000fea0003800000 */
.L_x_510:
[----:B------:R-:W-:-:S04]  /*31d0*/  F2FP.BF16.F32.PACK_AB R0, RZ, R0 ;  /* 0x00000000ff00723e */ /* 0x000fc800000010ff */
[----:B------:R-:W-:Y:S01]  /*31e0*/  PRMT R28, R0, 0x7610, R28 ;  /* 0x00007610001c7816 */ /* 0x000fe2000000001c */
[----:B------:R-:W-:Y:S06]  /*31f0*/  BRA `(.L_x_485) ;  /* 0x00000000006c7947 */ /* 0x000fec0003800000 */
.L_x_484:
        /* <DEDUP_REMOVED lines=16> */
.L_x_512:
[----:B------:R-:W-:Y:S01]  /*3300*/  PRMT R28, RZ, 0x7610, R28 ;  /* 0x00007610ff1c7816 */ /* 0x000fe2000000001c */
[----:B------:R-:W-:Y:S06]  /*3310*/  BRA `(.L_x_485) ;  /* 0x0000000000247947 */ /* 0x000fec0003800000 */
.L_x_509:
[----:B------:R-:W2:Y:S02]  /*3320*/  LDG.E.64 R4, desc[UR36][R4.64] ;  /* 0x0000002404047981 */ /* 0x000ea4000c1e1b00 */
[----:B--2---:R-:W0:Y:S02]  /*3330*/  I2F.U64 R0, R4 ;  /* 0x0000000400007312 */ /* 0x004e240000301000 */
[----:B0-----:R-:W-:-:S04]  /*3340*/  F2FP.BF16.F32.PACK_AB R0, RZ, R0 ;  /* 0x00000000ff00723e */ /* 0x001fc800000010ff */
[----:B------:R-:W-:Y:S01]  /*3350*/  PRMT R28, R0, 0x7610, R28 ;  /* 0x00007610001c7816 */ /* 0x000fe2000000001c */
[----:B------:R-:W-:Y:S06]  /*3360*/  BRA `(.L_x_485) ;  /* 0x0000000000107947 */ /* 0x000fec0003800000 */
.L_x_508:
[----:B------:R-:W2:Y:S02]  /*3370*/  LDG.E R4, desc[UR36][R4.64] ;  /* 0x0000002404047981 */ /* 0x000ea4000c1e1900 */
[----:B--2---:R-:W-:-:S04]  /*3380*/  I2FP.F32.U32 R0, R4 ;  /* 0x0000000400007245 */ /* 0x004fc80000201000 */
[----:B------:R-:W-:-:S04]  /*3390*/  F2FP.BF16.F32.PACK_AB R0, RZ, R0 ;  /* 0x00000000ff00723e */ /* 0x000fc800000010ff */
[----:B------:R-:W-:-:S07]  /*33a0*/  PRMT R28, R0, 0x7610, R28 ;  /* 0x00007610001c7816 */ /* 0x000fce000000001c */
.L_x_485:
        /* <DEDUP_REMOVED lines=21> */
.L_x_516:
[----:B------:R-:W2:Y:S02]  /*3500*/  LDG.E.U8 R4, desc[UR36][R4.64] ;  /* 0x0000002404047981 */ /* 0x000ea4000c1e1100 */
[----:B--2---:R-:W-:-:S04]  /*3510*/  I2FP.F32.U32 R0, R4 ;  /* 0x0000000400007245 */ /* 0x004fc80000201000 */
[----:B------:R-:W-:-:S04]  /*3520*/  F2FP.BF16.F32.PACK_AB R0, RZ, R0 ;  /* 0x00000000ff00723e */ /* 0x000fc800000010ff */
[----:B------:R-:W-:Y:S01]  /*3530*/  PRMT R27, R0, 0x7610, R27 ;  /* 0x00007610001b7816 */ /* 0x000fe2000000001b */
[----:B------:R-:W-:Y:S06]  /*3540*/  BRA `(.L_x_518) ;  /* 0x0000000c00c87947 */ /* 0x000fec0003800000 */
.L_x_515:
        /* <DEDUP_REMOVED lines=11> */
.L_x_520:
[----:B------:R-:W2:Y:S02]  /*3600*/  LDG.E R4, desc[UR36][R4.64] ;  /* 0x0000002404047981 */ /* 0x000ea4000c1e1900 */
[----:B--2---:R-:W-:-:S04]  /*3610*/  I2FP.F32.S32 R0, R4 ;  /* 0x0000000400007245 */ /* 0x004fc80000201400 */
[----:B------:R-:W-:-:S04]  /*3620*/  F2FP.BF16.F32.PACK_AB R0, RZ, R0 ;  /* 0x00000000ff00723e */ /* 0x000fc800000010ff */
[----:B------:R-:W-:Y:S01]  /*3630*/  PRMT R27, R0, 0x7610, R27 ;  /* 0x00007610001b7816 */ /* 0x000fe2000000001b */
[----:B------:R-:W-:Y:S06]  /*3640*/  BRA `(.L_x_518) ;  /* 0x0000000c00887947 */ /* 0x000fec0003800000 */
.L_x_519:
[----:B------:R-:W2:Y:S02]  /*3650*/  LDG.E.U16 R4, desc[UR36][R4.64] ;  /* 0x0000002404047981 */ /* 0x000ea4000c1e1500 */
[----:B--2---:R-:W0:Y:S02]  /*3660*/  I2F.S16 R0, R4 ;  /* 0x0000000400007306 */ /* 0x004e240000101400 */
[----:B0-----:R-:W-:-:S04]  /*3670*/  F2FP.BF16.F32.PACK_AB R0, RZ, R0 ;  /* 0x00000000ff00723e */ /* 0x001fc800000010ff */
[----:B------:R-:W-:Y:S01]  /*3680*/  PRMT R27, R0, 0x7610, R27 ;  /* 0x00007610001b7816 */ /* 0x000fe2000000001b */
[----:B------:R-:W-:Y:S06]  /*3690*/  BRA `(.L_x_518) ;  /* 0x0000000c00747947 */ /* 0x000fec0003800000 */
.L_x_514:
        /* <DEDUP_REMOVED lines=9> */
.L_x_522:
[----:B------:R-:W2:Y:S02]  /*3730*/  LDG.E.U16 R0, desc[UR36][R4.64] ;  /* 0x0000002404007981 */ /* 0x000ea4000c1e1500 */
[----:B--2---:R-:W-:-:S05]  /*3740*/  HADD2.F32 R0, -RZ, R0.H0_H0 ;  /* 0x20000000ff007230 */ /* 0x004fca0000004100 */
[----:B------:R-:W-:-:S04]  /*3750*/  F2FP.BF16.F32.PACK_AB R0, RZ, R0 ;  /* 0x00000000ff00723e */ /* 0x000fc800000010ff */
[----:B------:R-:W-:Y:S01]  /*3760*/  PRMT R27, R0, 0x7610, R27 ;  /* 0x00007610001b7816 */ /* 0x000fe2000000001b */
[----:B------:R-:W-:Y:S06]  /*3770*/  BRA `(.L_x_518) ;  /* 0x0000000c003c7947 */ /* 0x000fec0003800000 */
.L_x_521:
        /* <DEDUP_REMOVED lines=9> */
.L_x_524:
[----:B------:R-:W2:Y:S02]  /*3810*/  LDG.E.U16 R4, desc[UR36][R4.64] ;  /* 0x0000002404047981 */ /* 0x000ea4000c1e1500 */
[----:B--2---:R-:W-:-:S05]  /*3820*/  HADD2.F32 R0, -RZ, R4.H0_H0 ;  /* 0x20000004ff007230 */ /* 0x004fca0000004100 */
[----:B------:R-:W-:-:S04]  /*3830*/  F2FP.BF16.F32.PACK_AB R0, RZ, R0 ;  /* 0x00000000ff00723e */ /* 0x000fc800000010ff */
[----:B------:R-:W-:Y:S01]  /*3840*/  PRMT R27, R0, 0x7610, R27 ;  /* 0x00007610001b7816 */ /* 0x000fe2000000001b */
[----:B------:R-:W-:Y:S06]  /*3850*/  BRA `(.L_x_518) ;  /* 0x0000000c00047947 */ /* 0x000fec0003800000 */
.L_x_523:
        /* <DEDUP_REMOVED lines=9> */
.L_x_513:
        /* <DEDUP_REMOVED lines=14> */
.L_x_527:
        /* <DEDUP_REMOVED lines=9> */
.L_x_526:
        /* <DEDUP_REMOVED lines=28> */
.L_x_529:
        /* <DEDUP_REMOVED lines=15> */
.L_x_528:
[----:B------:R0:W5:Y:S01]  /*3d10*/  LDG.E.U16 R27, desc[UR36][R4.64] ;  /* 0x00000024041b7981 */ /* 0x000162000c1e1500 */
[----:B------:R-:W-:Y:S05]  /*3d20*/  BRA `(.L_x_518) ;  /* 0x0000000400d07947 */ /* 0x000fea0003800000 */
.L_x_525:
        /* <DEDUP_REMOVED lines=13> */
.L_x_532:
        /* <DEDUP_REMOVED lines=21> */
.L_x_536:
[----:B------:R-:W-:Y:S05]  /*3f50*/  BSYNC B1 ;  /* 0x0000000000017941 */ /* 0x000fea0003800000 */
.L_x_535:
[----:B------:R-:W-:Y:S01]  /*3f60*/  LEA R5, R0, 0x3b800000, 0x17 ;  /* 0x3b80000000057811 */ /* 0x000fe200078eb8ff */
[----:B------:R-:W-:-:S05]  /*3f70*/  IMAD.SHL.U32 R0, R3, 0x100000, RZ ;  /* 0x0010000003007824 */ /* 0x000fca00078e00ff */
[----:B------:R-:W-:-:S07]  /*3f80*/  LOP3.LUT R0, R5, R0, R6, 0xfe, !PT ;  /* 0x0000000005007212 */ /* 0x000fce00078efe06 */
.L_x_534:
[----:B------:R-:W-:Y:S05]  /*3f90*/  BSYNC B0 ;  /* 0x0000000000007941 */ /* 0x000fea0003800000 */
.L_x_533:
[----:B------:R-:W-:-:S04]  /*3fa0*/  F2FP.BF16.F32.PACK_AB R0, RZ, R0 ;  /* 0x00000000ff00723e */ /* 0x000fc800000010ff */
[----:B------:R-:W-:Y:S01]  /*3fb0*/  PRMT R27, R0, 0x7610, R27 ;  /* 0x00007610001b7816 */ /* 0x000fe2000000001b */
[----:B------:R-:W-:Y:S06]  /*3fc0*/  BRA `(.L_x_518) ;  /* 0x0000000400287947 */ /* 0x000fec0003800000 */
.L_x_531:
        /* <DEDUP_REMOVED lines=21> */
.L_x_540:
[----:B------:R-:W-:Y:S05]  /*4120*/  BSYNC B1 ;  /* 0x0000000000017941 */ /* 0x000fea0003800000 */
.L_x_539:
[----:B------:R-:W-:Y:S01]  /*4130*/  LEA R5, R0, 0x37800000, 0x17 ;  /* 0x3780000000057811 */ /* 0x000fe200078eb8ff */
[----:B------:R-:W-:-:S05]  /*4140*/  IMAD.SHL.U32 R0, R3, 0x200000, RZ ;  /* 0x0020000003007824 */ /* 0x000fca00078e00ff */
[----:B------:R-:W-:-:S07]  /*4150*/  LOP3.LUT R0, R5, R0, R6, 0xfe, !PT ;  /* 0x0000000005007212 */ /* 0x000fce00078efe06 */
.L_x_538:
[----:B------:R-:W-:Y:S05]  /*4160*/  BSYNC B0 ;  /* 0x0000000000007941 */ /* 0x000fea0003800000 */
.L_x_537:
[----:B------:R-:W-:-:S04]  /*4170*/  F2FP.BF16.F32.PACK_AB R0, RZ, R0 ;  /* 0x00000000ff00723e */ /* 0x000fc800000010ff */
[----:B------:R-:W-:Y:S01]  /*4180*/  PRMT R27, R0, 0x7610, R27 ;  /* 0x00007610001b7816 */ /* 0x000fe2000000001b */
[----:B------:R-:W-:Y:S06]  /*4190*/  BRA `(.L_x_518) ;  /* 0x0000000000b47947 */ /* 0x000fec0003800000 */
.L_x_530:
        /* <DEDUP_REMOVED lines=14> */
.L_x_544:
[----:B------:R-:W-:Y:S05]  /*4280*/  BSYNC B0 ;  /* 0x0000000000007941 */ /* 0x000fea0003800000 */
.L_x_543:
[----:B------:R-:W-:-:S04]  /*4290*/  F2FP.BF16.F32.PACK_AB R0, RZ, R0 ;  /* 0x00000000ff00723e */ /* 0x000fc800000010ff */
[----:B------:R-:W-:Y:S01]  /*42a0*/  PRMT R27, R0, 0x7610, R27 ;  /* 0x00007610001b7816 */ /* 0x000fe2000000001b */
[----:B------:R-:W-:Y:S06]  /*42b0*/  BRA `(.L_x_518) ;  /* 0x00000000006c7947 */ /* 0x000fec0003800000 */
.L_x_517:
        /* <DEDUP_REMOVED lines=16> */
.L_x_545:
[----:B------:R-:W-:Y:S01]  /*43c0*/  PRMT R27, RZ, 0x7610, R27 ;  /* 0x00007610ff1b7816 */ /* 0x000fe2000000001b */
[----:B------:R-:W-:Y:S06]  /*43d0*/  BRA `(.L_x_518) ;  /* 0x0000000000247947 */ /* 0x000fec0003800000 */
.L_x_542:
[----:B------:R-:W2:Y:S02]  /*43e0*/  LDG.E.64 R4, desc[UR36][R4.64] ;  /* 0x0000002404047981 */ /* 0x000ea4000c1e1b00 */
[----:B--2---:R-:W0:Y:S02]  /*43f0*/  I2F.U64 R0, R4 ;  /* 0x0000000400007312 */ /* 0x004e240000301000 */
[----:B0-----:R-:W-:-:S04]  /*4400*/  F2FP.BF16.F32.PACK_AB R0, RZ, R0 ;  /* 0x00000000ff00723e */ /* 0x001fc800000010ff */
[----:B------:R-:W-:Y:S01]  /*4410*/  PRMT R27, R0, 0x7610, R27 ;  /* 0x00007610001b7816 */ /* 0x000fe2000000001b */
[----:B------:R-:W-:Y:S06]  /*4420*/  BRA `(.L_x_518) ;  /* 0x0000000000107947 */ /* 0x000fec0003800000 */
.L_x_541:
[----:B------:R-:W2:Y:S02]  /*4430*/  LDG.E R4, desc[UR36][R4.64] ;  /* 0x0000002404047981 */ /* 0x000ea4000c1e1900 */
[----:B--2---:R-:W-:-:S04]  /*4440*/  I2FP.F32.U32 R0, R4 ;  /* 0x0000000400007245 */ /* 0x004fc80000201000 */
[----:B------:R-:W-:-:S04]  /*4450*/  F2FP.BF16.F32.PACK_AB R0, RZ, R0 ;  /* 0x00000000ff00723e */ /* 0x000fc800000010ff */
[----:B------:R-:W-:-:S07]  /*4460*/  PRMT R27, R0, 0x7610, R27 ;  /* 0x00007610001b7816 */ /* 0x000fce000000001b */
.L_x_518:
[----:B------:R-:W-:-:S07]  /*4470*/  VIADD R23, R23, 0x80 ;  /* 0x0000008017177836 */ /* 0x000fce0000000000 */
.L_x_479:
[----:B------:R-:W-:Y:S05]  /*4480*/  BSYNC B6 ;  /* 0x0000000000067941 */ /* 0x000fea0003800000 */
.L_x_478:
[----:B------:R-:W-:Y:S01]  /*4490*/  ISETP.GE.AND P0, PT, R23, R16, PT ;  /* 0x000000101700720c */ /* 0x000fe20003f06270 */
[----:B------:R-:W-:Y:S01]  /*44a0*/  BSSY B6, `(.L_x_546) ;  /* 0x0000220000067945 */ /* 0x000fe20003800000 */
[----:B------:R-:W-:Y:S02]  /*44b0*/  PRMT R19, RZ, 0x7610, R19 ;  /* 0x00007610ff137816 */ /* 0x000fe40000000013 */
[----:B------:R-:W-:Y:S02]  /*44c0*/  PRMT R18, RZ, 0x7610, R18 ;  /* 0x00007610ff127816 */ /* 0x000fe40000000012 */
[----:B------:R-:W-:-:S07]  /*44d0*/  PRMT R24, RZ, 0x7610, R24 ;  /* 0x00007610ff187816 */ /* 0x000fce0000000018 */
        /* <DEDUP_REMOVED lines=23> */
.L_x_551:
[----:B------:R-:W2:Y:S02]  /*4650*/  LDG.E.U8 R4, desc[UR36][R4.64] ;  /* 0x0000002404047981 */ /* 0x000ea4000c1e1100 */
[----:B--2---:R-:W-:-:S04]  /*4660*/  I2FP.F32.U32 R0, R4 ;  /* 0x0000000400007245 */ /* 0x004fc80000201000 */
[----:B------:R-:W-:-:S04]  /*4670*/  F2FP.BF16.F32.PACK_AB R0, RZ, R0 ;  /* 0x00000000ff00723e */ /* 0x000fc800000010ff */
[----:B------:R-:W-:Y:S01]  /*4680*/  PRMT R18, R0, 0x7610, R18 ;  /* 0x0000761000127816 */ /* 0x000fe20000000012 */
[----:B------:R-:W-:Y:S06]  /*4690*/  BRA `(.L_x_553) ;  /* 0x0000000c00c87947 */ /* 0x000fec0003800000 */
.L_x_550:
        /* <DEDUP_REMOVED lines=11> */
.L_x_555:
[----:B------:R-:W2:Y:S02]  /*4750*/  LDG.E R4, desc[UR36][R4.64] ;  /* 0x0000002404047981 */ /* 0x000ea4000c1e1900 */
[----:B--2---:R-:W-:-:S04]  /*4760*/  I2FP.F32.S32 R0, R4 ;  /* 0x0000000400007245 */ /* 0x004fc80000201400 */
[----:B------:R-:W-:-:S04]  /*4770*/  F2FP.BF16.F32.PACK_AB R0, RZ, R0 ;  /* 0x00000000ff00723e */ /* 0x000fc800000010ff */
[----:B------:R-:W-:Y:S01]  /*4780*/  PRMT R18, R0, 0x7610, R18 ;  /* 0x0000761000127816 */ /* 0x000fe20000000012 */
[----:B------:R-:W-:Y:S06]  /*4790*/  BRA `(.L_x_553) ;  /* 0x0000000c00887947 */ /* 0x000fec0003800000 */
.L_x_554:
[----:B------:R-:W2:Y:S02]  /*47a0*/  LDG.E.U16 R4, desc[UR36][R4.64] ;  /* 0x0000002404047981 */ /* 0x000ea4000c1e1500 */
[----:B--2---:R-:W0:Y:S02]  /*47b0*/  I2F.S16 R0, R4 ;  /* 0x0000000400007306 */ /* 0x004e240000101400 */
[----:B0-----:R-:W-:-:S04]  /*47c0*/  F2FP.BF16.F32.PACK_AB R0, RZ, R0 ;  /* 0x00000000ff00723e */ /* 0x001fc800000010ff */
[----:B------:R-:W-:Y:S01]  /*47d0*/  PRMT R18, R0, 0x7610, R18 ;  /* 0x0000761000127816 */ /* 0x000fe20000000012 */
[----:B------:R-:W-:Y:S06]  /*47e0*/  BRA `(.L_x_553) ;  /* 0x0000000c00747947 */ /* 0x000fec0003800000 */
.L_x_549:
        /* <DEDUP_REMOVED lines=9> */
.L_x_557:
[----:B------:R-:W2:Y:S02]  /*4880*/  LDG.E.U16 R0, desc[UR36][R4.64] ;  /* 0x0000002404007981 */ /* 0x000ea4000c1e1500 */
[----:B--2---:R-:W-:-:S05]  /*4890*/  HADD2.F32 R0, -RZ, R0.H0_H0 ;  /* 0x20000000ff007230 */ /* 0x004fca0000004100 */
[----:B------:R-:W-:-:S04]  /*48a0*/  F2FP.BF16.F32.PACK_AB R0, RZ, R0 ;  /* 0x00000000ff00723e */ /* 0x000fc800000010ff */
[----:B------:R-:W-:Y:S01]  /*48b0*/  PRMT R18, R0, 0x7610, R18 ;  /* 0x0000761000127816 */ /* 0x000fe20000000012 */
[----:B------:R-:W-:Y:S06]  /*48c0*/  BRA `(.L_x_553) ;  /* 0x0000000c003c7947 */ /* 0x000fec0003800000 */
.L_x_556:
        /* <DEDUP_REMOVED lines=9> */
.L_x_559:
[----:B------:R-:W2:Y:S02]  /*4960*/  LDG.E.U16 R4, desc[UR36][R4.64] ;  /* 0x0000002404047981 */ /* 0x000ea4000c1e1500 */
[----:B--2---:R-:W-:-:S05]  /*4970*/  HADD2.F32 R0, -RZ, R4.H0_H0 ;  /* 0x20000004ff007230 */ /* 0x004fca0000004100 */
[----:B------:R-:W-:-:S04]  /*4980*/  F2FP.BF16.F32.PACK_AB R0, RZ, R0 ;  /* 0x00000000ff00723e */ /* 0x000fc800000010ff */
[----:B------:R-:W-:Y:S01]  /*4990*/  PRMT R18, R0, 0x7610, R18 ;  /* 0x0000761000127816 */ /* 0x000fe20000000012 */
[----:B------:R-:W-:Y:S06]  /*49a0*/  BRA `(.L_x_553) ;  /* 0x0000000c00047947 */ /* 0x000fec0003800000 */
.L_x_558:
        /* <DEDUP_REMOVED lines=9> */
.L_x_548:
        /* <DEDUP_REMOVED lines=14> */
.L_x_562:
        /* <DEDUP_REMOVED lines=9> */
.L_x_561:
        /* <DEDUP_REMOVED lines=28> */
.L_x_564:
        /* <DEDUP_REMOVED lines=15> */
.L_x_563:
[----:B------:R0:W5:Y:S01]  /*4e60*/  LDG.E.U16 R18, desc[UR36][R4.64] ;  /* 0x0000002404127981 */ /* 0x000162000c1e1500 */
[----:B------:R-:W-:Y:S05]  /*4e70*/  BRA `(.L_x_553) ;  /* 0x0000000400d07947 */ /* 0x000fea0003800000 */
.L_x_560:
        /* <DEDUP_REMOVED lines=13> */
.L_x_567:
        /* <DEDUP_REMOVED lines=21> */
.L_x_571:
[----:B------:R-:W-:Y:S05]  /*50a0*/  BSYNC B1 ;  /* 0x0000000000017941 */ /* 0x000fea0003800000 */
.L_x_570:
[----:B------:R-:W-:Y:S01]  /*50b0*/  LEA R5, R0, 0x3b800000, 0x17 ;  /* 0x3b80000000057811 */ /* 0x000fe200078eb8ff */
[----:B------:R-:W-:-:S05]  /*50c0*/  IMAD.SHL.U32 R0, R3, 0x100000, RZ ;  /* 0x0010000003007824 */ /* 0x000fca00078e00ff */
[----:B------:R-:W-:-:S07]  /*50d0*/  LOP3.LUT R0, R5, R0, R6, 0xfe, !PT ;  /* 0x0000000005007212 */ /* 0x000fce00078efe06 */
.L_x_569:
[----:B------:R-:W-:Y:S05]  /*50e0*/  BSYNC B0 ;  /* 0x0000000000007941 */ /* 0x000fea0003800000 */
.L_x_568:
[----:B------:R-:W-:-:S04]  /*50f0*/  F2FP.BF16.F32.PACK_AB R0, RZ, R0 ;  /* 0x00000000ff00723e */ /* 0x000fc800000010ff */
[----:B------:R-:W-:Y:S01]  /*5100*/  PRMT R18, R0, 0x7610, R18 ;  /* 0x0000761000127816 */ /* 0x000fe20000000012 */
[----:B------:R-:W-:Y:S06]  /*5110*/  BRA `(.L_x_553) ;  /* 0x0000000400287947 */ /* 0x000fec0003800000 */
.L_x_566:
        /* <DEDUP_REMOVED lines=21> */
.L_x_575:
[----:B------:R-:W-:Y:S05]  /*5270*/  BSYNC B1 ;  /* 0x0000000000017941 */ /* 0x000fea0003800000 */
.L_x_574:
[----:B------:R-:W-:Y:S01]  /*5280*/  LEA R5, R0, 0x37800000, 0x17 ;  /* 0x3780000000057811 */ /* 0x000fe200078eb8ff */
[----:B------:R-:W-:-:S05]  /*5290*/  IMAD.SHL.U32 R0, R3, 0x200000, RZ ;  /* 0x0020000003007824 */ /* 0x000fca00078e00ff */
[----:B------:R-:W-:-:S07]  /*52a0*/  LOP3.LUT R0, R5, R0, R6, 0xfe, !PT ;  /* 0x0000000005007212 */ /* 0x000fce00078efe06 */
.L_x_573:
[----:B------:R-:W-:Y:S05]  /*52b0*/  BSYNC B0 ;  /* 0x0000000000007941 */ /* 0x000fea0003800000 */
.L_x_572:
[----:B------:R-:W-:-:S04]  /*52c0*/  F2FP.BF16.F32.PACK_AB R0, RZ, R0 ;  /* 0x00000000ff00723e */ /* 0x000fc800000010ff */
[----:B------:R-:W-:Y:S01]  /*52d0*/  PRMT R18, R0, 0x7610, R18 ;  /* 0x0000761000127816 */ /* 0x000fe20000000012 */
[----:B------:R-:W-:Y:S06]  /*52e0*/  BRA `(.L_x_553) ;  /* 0x0000000000b47947 */ /* 0x000fec0003800000 */
.L_x_565:
        /* <DEDUP_REMOVED lines=14> */
.L_x_579:
[----:B------:R-:W-:Y:S05]  /*53d0*/  BSYNC B0 ;  /* 0x0000000000007941 */ /* 0x000fea0003800000 */
.L_x_578:
[----:B------:R-:W-:-:S04]  /*53e0*/  F2FP.BF16.F32.PACK_AB R0, RZ, R0 ;  /* 0x00000000ff00723e */ /* 0x000fc800000010ff */
[----:B------:R-:W-:Y:S01]  /*53f0*/  PRMT R18, R0, 0x7610, R18 ;  /* 0x0000761000127816 */ /* 0x000fe20000000012 */
[----:B------:R-:W-:Y:S06]  /*5400*/  BRA `(.L_x_553) ;  /* 0x00000000006c7947 */ /* 0x000fec0003800000 */
.L_x_552:
        /* <DEDUP_REMOVED lines=16> */
.L_x_580:
[----:B------:R-:W-:Y:S01]  /*5510*/  PRMT R18, RZ, 0x7610, R18 ;  /* 0x00007610ff127816 */ /* 0x000fe20000000012 */
[----:B------:R-:W-:Y:S06]  /*5520*/  BRA `(.L_x_553) ;  /* 0x0000000000247947 */ /* 0x000fec0003800000 */
.L_x_577:
[----:B------:R-:W2:Y:S02]  /*5530*/  LDG.E.64 R4, desc[UR36][R4.64] ;  /* 0x0000002404047981 */ /* 0x000ea4000c1e1b00 */
[----:B--2---:R-:W0:Y:S02]  /*5540*/  I2F.U64 R0, R4 ;  /* 0x0000000400007312 */ /* 0x004e240000301000 */
[----:B0-----:R-:W-:-:S04]  /*5550*/  F2FP.BF16.F32.PACK_AB R0, RZ, R0 ;  /* 0x00000000ff00723e */ /* 0x001fc800000010ff */
[----:B------:R-:W-:Y:S01]  /*5560*/  PRMT R18, R0, 0x7610, R18 ;  /* 0x0000761000127816 */ /* 0x000fe20000000012 */
[----:B------:R-:W-:Y:S06]  /*5570*/  BRA `(.L_x_553) ;  /* 0x0000000000107947 */ /* 0x000fec0003800000 */
.L_x_576:
[----:B------:R-:W2:Y:S02]  /*5580*/  LDG.E R4, desc[UR36][R4.64] ;  /* 0x0000002404047981 */ /* 0x000ea4000c1e1900 */
[----:B--2---:R-:W-:-:S04]  /*5590*/  I2FP.F32.U32 R0, R4 ;  /* 0x0000000400007245 */ /* 0x004fc80000201000 */
[----:B------:R-:W-:-:S04]  /*55a0*/  F2FP.BF16.F32.PACK_AB R0, RZ, R0 ;  /* 0x00000000ff00723e */ /* 0x000fc800000010ff */
[----:B------:R-:W-:-:S07]  /*55b0*/  PRMT R18, R0, 0x7610, R18 ;  /* 0x0000761000127816 */ /* 0x000fce0000000012 */
.L_x_553:
[----:B------:R-:W1:Y:S01]  /*55c0*/  LDC.U8 R6, c[0x0][0x235] ;  /* 0x00008d40ff067b82 */ /* 0x000e620000000000 */
[----:B------:R-:W-:Y:S02]  /*55d0*/  ULDC UR4, c[0x0][0x23c] ;  /* 0x00008f0000047ab9 */ /* 0x000fe40000000800 */
[----:B------:R-:W-:-:S05]  /*55e0*/  IMAD R3, R24, UR4, RZ ;  /* 0x0000000418037c24 */ /* 0x000fca000f8e02ff */
[----:B0-----:R-:W0:Y:S01]  /*55f0*/  LDC.64 R4, c[0x0][0x228] ;  /* 0x00008a00ff047b82 */ /* 0x001e220000000a00 */
[----:B-1----:R-:W-:-:S04]  /*5600*/  PRMT R0, R6, 0x9910, RZ ;  /* 0x0000991006007816 */ /* 0x002fc800000000ff */
[----:B------:R-:W-:Y:S02]  /*5610*/  ISETP.GT.AND P1, PT, R0, 0x9, PT ;  /* 0x000000090000780c */ /* 0x000fe40003f24270 */
[----:B0-----:R-:W-:-:S05]  /*5620*/  IADD3 R4, P0, R3, R4, RZ ;  /* 0x0000000403047210 */ /* 0x001fca0007f1e0ff */
[----:B------:R-:W-:-:S06]  /*5630*/  IMAD.X R5, RZ, RZ, R5, P0 ;  /* 0x000000ffff057224 */ /* 0x000fcc00000e0605 */
        /* <DEDUP_REMOVED lines=14> */
.L_x_584:
[----:B------:R-:W2:Y:S02]  /*5720*/  LDG.E.U8 R4, desc[UR36][R4.64] ;  /* 0x0000002404047981 */ /* 0x000ea4000c1e1100 */
[----:B--2---:R-:W-:-:S04]  /*5730*/  I2FP.F32.U32 R0, R4 ;  /* 0x0000000400007245 */ /* 0x004fc80000201000 */
[----:B------:R-:W-:-:S04]  /*5740*/  F2FP.BF16.F32.PACK_AB R0, RZ, R0 ;  /* 0x00000000ff00723e */ /* 0x000fc800000010ff */
[----:B------:R-:W-:Y:S01]  /*5750*/  PRMT R24, R0, 0x7610, R24 ;  /* 0x0000761000187816 */ /* 0x000fe20000000018 */
[----:B------:R-:W-:Y:S06]  /*5760*/  BRA `(.L_x_586) ;  /* 0x0000000c00c87947 */ /* 0x000fec0003800000 */
.L_x_583:
        /* <DEDUP_REMOVED lines=11> */
.L_x_588:
[----:B------:R-:W2:Y:S02]  /*5820*/  LDG.E R4, desc[UR36][R4.64] ;  /* 0x0000002404047981 */ /* 0x000ea4000c1e1900 */
[----:B--2---:R-:W-:-:S04]  /*5830*/  I2FP.F32.S32 R0, R4 ;  /* 0x0000000400007245 */ /* 0x004fc80000201400 */
[----:B------:R-:W-:-:S04]  /*5840*/  F2FP.BF16.F32.PACK_AB R0, RZ, R0 ;  /* 0x00000000ff00723e */ /* 0x000fc800000010ff */
[----:B------:R-:W-:Y:S01]  /*5850*/  PRMT R24, R0, 0x7610, R24 ;  /* 0x0000761000187816 */ /* 0x000fe20000000018 */
[----:B------:R-:W-:Y:S06]  /*5860*/  BRA `(.L_x_586) ;  /* 0x0000000c00887947 */ /* 0x000fec0003800000 */
.L_x_587:
[----:B------:R-:W2:Y:S02]  /*5870*/  LDG.E.U16 R4, desc[UR36][R4.64] ;  /* 0x0000002404047981 */ /* 0x000ea4000c1e1500 */
[----:B--2---:R-:W0:Y:S02]  /*5880*/  I2F.S16 R0, R4 ;  /* 0x0000000400007306 */ /* 0x004e240000101400 */
[----:B0-----:R-:W-:-:S04]  /*5890*/  F2FP.BF16.F32.PACK_AB R0, RZ, R0 ;  /* 0x00000000ff00723e */ /* 0x001fc800000010ff */
[----:B------:R-:W-:Y:S01]  /*58a0*/  PRMT R24, R0, 0x7610, R24 ;  /* 0x0000761000187816 */ /* 0x000fe20000000018 */
[----:B------:R-:W-:Y:S06]  /*58b0*/  BRA `(.L_x_586) ;  /* 0x0000000c00747947 */ /* 0x000fec0003800000 */
.L_x_582:
        /* <DEDUP_REMOVED lines=9> */
.L_x_590:
[----:B------:R-:W2:Y:S02]  /*5950*/  LDG.E.U16 R0, desc[UR36][R4.64] ;  /* 0x0000002404007981 */ /* 0x000ea4000c1e1500 */
[----:B--2---:R-:W-:-:S05]  /*5960*/  HADD2.F32 R0, -RZ, R0.H0_H0 ;  /* 0x20000000ff007230 */ /* 0x004fca0000004100 */
[----:B------:R-:W-:-:S04]  /*5970*/  F2FP.BF16.F32.PACK_AB R0, RZ, R0 ;  /* 0x00000000ff00723e */ /* 0x000fc800000010ff */
[----:B------:R-:W-:Y:S01]  /*5980*/  PRMT R24, R0, 0x7610, R24 ;  /* 0x0000761000187816 */ /* 0x000fe20000000018 */
[----:B------:R-:W-:Y:S06]  /*5990*/  BRA `(.L_x_586) ;  /* 0x0000000c003c7947 */ /* 0x000fec0003800000 */
.L_x_589:
        /* <DEDUP_REMOVED lines=9> */
.L_x_592:
[----:B------:R-:W2:Y:S02]  /*5a30*/  LDG.E.U16 R4, desc[UR36][R4.64] ;  /* 0x0000002404047981 */ /* 0x000ea4000c1e1500 */
[----:B--2---:R-:W-:-:S05]  /*5a40*/  HADD2.F32 R0, -RZ, R4.H0_H0 ;  /* 0x20000004ff007230 */ /* 0x004fca0000004100 */
[----:B------:R-:W-:-:S04]  /*5a50*/  F2FP.BF16.F32.PACK_AB R0, RZ, R0 ;  /* 0x00000000ff00723e */ /* 0x000fc800000010ff */
[----:B------:R-:W-:Y:S01]  /*5a60*/  PRMT R24, R0, 0x7610, R24 ;  /* 0x0000761000187816 */ /* 0x000fe20000000018 */
[----:B------:R-:W-:Y:S06]  /*5a70*/  BRA `(.L_x_586) ;  /* 0x0000000c00047947 */ /* 0x000fec0003800000 */
.L_x_591:
        /* <DEDUP_REMOVED lines=9> */
.L_x_581:
        /* <DEDUP_REMOVED lines=14> */
.L_x_595:
        /* <DEDUP_REMOVED lines=9> */
.L_x_594:
        /* <DEDUP_REMOVED lines=28> */
.L_x_597:
        /* <DEDUP_REMOVED lines=15> */
.L_x_596:
[----:B------:R0:W5:Y:S01]  /*5f30*/  LDG.E.U16 R24, desc[UR36][R4.64] ;  /* 0x0000002404187981 */ /* 0x000162000c1e1500 */
[----:B------:R-:W-:Y:S05]  /*5f40*/  BRA `(.L_x_586) ;  /* 0x0000000400d07947 */ /* 0x000fea0003800000 */
.L_x_593:
        /* <DEDUP_REMOVED lines=13> */
.L_x_600:
        /* <DEDUP_REMOVED lines=21> */
.L_x_604:
[----:B------:R-:W-:Y:S05]  /*6170*/  BSYNC B1 ;  /* 0x0000000000017941 */ /* 0x000fea0003800000 */
.L_x_603:
[----:B------:R-:W-:Y:S01]  /*6180*/  LEA R5, R0, 0x3b800000, 0x17 ;  /* 0x3b80000000057811 */ /* 0x000fe200078eb8ff */
[----:B------:R-:W-:-:S05]  /*6190*/  IMAD.SHL.U32 R0, R3, 0x100000, RZ ;  /* 0x0010000003007824 */ /* 0x000fca00078e00ff */
[----:B------:R-:W-:-:S07]  /*61a0*/  LOP3.LUT R0, R5, R0, R6, 0xfe, !PT ;  /* 0x0000000005007212 */ /* 0x000fce00078efe06 */
.L_x_602:
[----:B------:R-:W-:Y:S05]  /*61b0*/  BSYNC B0 ;  /* 0x0000000000007941 */ /* 0x000fea0003800000 */
.L_x_601:
[----:B------:R-:W-:-:S04]  /*61c0*/  F2FP.BF16.F32.PACK_AB R0, RZ, R0 ;  /* 0x00000000ff00723e */ /* 0x000fc800000010ff */
[----:B------:R-:W-:Y:S01]  /*61d0*/  PRMT R24, R0, 0x7610, R24 ;  /* 0x0000761000187816 */ /* 0x000fe20000000018 */
[----:B------:R-:W-:Y:S06]  /*61e0*/  BRA `(.L_x_586) ;  /* 0x0000000400287947 */ /* 0x000fec0003800000 */
.L_x_599:
        /* <DEDUP_REMOVED lines=21> */
.L_x_608:
[----:B------:R-:W-:Y:S05]  /*6340*/  BSYNC B1 ;  /* 0x0000000000017941 */ /* 0x000fea0003800000 */
.L_x_607:
[----:B------:R-:W-:Y:S01]  /*6350*/  LEA R5, R0, 0x37800000, 0x17 ;  /* 0x3780000000057811 */ /* 0x000fe200078eb8ff */
[----:B------:R-:W-:-:S05]  /*6360*/  IMAD.SHL.U32 R0, R3, 0x200000, RZ ;  /* 0x0020000003007824 */ /* 0x000fca00078e00ff */
[----:B------:R-:W-:-:S07]  /*6370*/  LOP3.LUT R0, R5, R0, R6, 0xfe, !PT ;  /* 0x0000000005007212 */ /* 0x000fce00078efe06 */
.L_x_606:
[----:B------:R-:W-:Y:S05]  /*6380*/  BSYNC B0 ;  /* 0x0000000000007941 */ /* 0x000fea0003800000 */
.L_x_605:
[----:B------:R-:W-:-:S04]  /*6390*/  F2FP.BF16.F32.PACK_AB R0, RZ, R0 ;  /* 0x00000000ff00723e */ /* 0x000fc800000010ff */
[----:B------:R-:W-:Y:S01]  /*63a0*/  PRMT R24, R0, 0x7610, R24 ;  /* 0x0000761000187816 */ /* 0x000fe20000000018 */
[----:B------:R-:W-:Y:S06]  /*63b0*/  BRA `(.L_x_586) ;  /* 0x0000000000b47947 */ /* 0x000fec0003800000 */
.L_x_598:
        /* <DEDUP_REMOVED lines=14> */
.L_x_612:
[----:B------:R-:W-:Y:S05]  /*64a0*/  BSYNC B0 ;  /* 0x0000000000007941 */ /* 0x000fea0003800000 */
.L_x_611:
[----:B------:R-:W-:-:S04]  /*64b0*/  F2FP.BF16.F32.PACK_AB R0, RZ, R0 ;  /* 0x00000000ff00723e */ /* 0x000fc800000010ff */
[----:B------:R-:W-:Y:S01]  /*64c0*/  PRMT R24, R0, 0x7610, R24 ;  /* 0x0000761000187816 */ /* 0x000fe20000000018 */
[----:B------:R-:W-:Y:S06]  /*64d0*/  BRA `(.L_x_586) ;  /* 0x00000000006c7947 */ /* 0x000fec0003800000 */
.L_x_585:
        /* <DEDUP_REMOVED lines=16> */
.L_x_613:
[----:B------:R-:W-:Y:S01]  /*65e0*/  PRMT R24, RZ, 0x7610, R24 ;  /* 0x00007610ff187816 */ /* 0x000fe20000000018 */
[----:B------:R-:W-:Y:S06]  /*65f0*/  BRA `(.L_x_586) ;  /* 0x0000000000247947 */ /* 0x000fec0003800000 */
.L_x_610:
[----:B------:R-:W2:Y:S02]  /*6600*/  LDG.E.64 R4, desc[UR36][R4.64] ;  /* 0x0000002404047981 */ /* 0x000ea4000c1e1b00 */
[----:B--2---:R-:W0:Y:S02]  /*6610*/  I2F.U64 R0, R4 ;  /* 0x0000000400007312 */ /* 0x004e240000301000 */
[----:B0-----:R-:W-:-:S04]  /*6620*/  F2FP.BF16.F32.PACK_AB R0, RZ, R0 ;  /* 0x00000000ff00723e */ /* 0x001fc800000010ff */
[----:B------:R-:W-:Y:S01]  /*6630*/  PRMT R24, R0, 0x7610, R24 ;  /* 0x0000761000187816 */ /* 0x000fe20000000018 */
[----:B------:R-:W-:Y:S06]  /*6640*/  BRA `(.L_x_586) ;  /* 0x0000000000107947 */ /* 0x000fec0003800000 */
.L_x_609:
[----:B------:R-:W2:Y:S02]  /*6650*/  LDG.E R4, desc[UR36][R4.64] ;  /* 0x0000002404047981 */ /* 0x000ea4000c1e1900 */
[----:B--2---:R-:W-:-:S04]  /*6660*/  I2FP.F32.U32 R0, R4 ;  /* 0x0000000400007245 */ /* 0x004fc80000201000 */
[----:B------:R-:W-:-:S04]  /*6670*/  F2FP.BF16.F32.PACK_AB R0, RZ, R0 ;  /* 0x00000000ff00723e */ /* 0x000fc800000010ff */
[----:B------:R-:W-:-:S07]  /*6680*/  PRMT R24, R0, 0x7610, R24 ;  /* 0x0000761000187816 */ /* 0x000fce0000000018 */
.L_x_586:
[----:B------:R-:W-:-:S07]  /*6690*/  VIADD R23, R23, 0x80 ;  /* 0x0000008017177836 */ /* 0x000fce0000000000 */
.L_x_547:
[----:B------:R-:W-:Y:S05]  /*66a0*/  BSYNC B6 ;  /* 0x0000000000067941 */ /* 0x000fea0003800000 */
.L_x_546:
        /* <DEDUP_REMOVED lines=26> */
.L_x_619:
[----:B------:R-:W2:Y:S02]  /*6850*/  LDG.E.U8 R4, desc[UR36][R4.64] ;  /* 0x0000002404047981 */ /* 0x000ea4000c1e1100 */
[----:B--2---:R-:W-:-:S04]  /*6860*/  I2FP.F32.U32 R0, R4 ;  /* 0x0000000400007245 */ /* 0x004fc80000201000 */
[----:B------:R-:W-:-:S04]  /*6870*/  F2FP.BF16.F32.PACK_AB R0, RZ, R0 ;  /* 0x00000000ff00723e */ /* 0x000fc800000010ff */
[----:B------:R-:W-:Y:S01]  /*6880*/  PRMT R19, R0, 0x7610, R19 ;  /* 0x0000761000137816 */ /* 0x000fe20000000013 */
[----:B------:R-:W-:Y:S06]  /*6890*/  BRA `(.L_x_621) ;  /* 0x0000000c00c87947 */ /* 0x000fec0003800000 */
.L_x_618:
        /* <DEDUP_REMOVED lines=11> */
.L_x_623:
[----:B------:R-:W2:Y:S02]  /*6950*/  LDG.E R4, desc[UR36][R4.64] ;  /* 0x0000002404047981 */ /* 0x000ea4000c1e1900 */
[----:B--2---:R-:W-:-:S04]  /*6960*/  I2FP.F32.S32 R0, R4 ;  /* 0x0000000400007245 */ /* 0x004fc80000201400 */
[----:B------:R-:W-:-:S04]  /*6970*/  F2FP.BF16.F32.PACK_AB R0, RZ, R0 ;  /* 0x00000000ff00723e */ /* 0x000fc800000010ff */
[----:B------:R-:W-:Y:S01]  /*6980*/  PRMT R19, R0, 0x7610, R19 ;  /* 0x0000761000137816 */ /* 0x000fe20000000013 */
[----:B------:R-:W-:Y:S06]  /*6990*/  BRA `(.L_x_621) ;  /* 0x0000000c00887947 */ /* 0x000fec0003800000 */
.L_x_622:
[----:B------:R-:W2:Y:S02]  /*69a0*/  LDG.E.U16 R4, desc[UR36][R4.64] ;  /* 0x0000002404047981 */ /* 0x000ea4000c1e1500 */
[----:B--2---:R-:W0:Y:S02]  /*69b0*/  I2F.S16 R0, R4 ;  /* 0x0000000400007306 */ /* 0x004e240000101400 */
[----:B0-----:R-:W-:-:S04]  /*69c0*/  F2FP.BF16.F32.PACK_AB R0, RZ, R0 ;  /* 0x00000000ff00723e */ /* 0x001fc800000010ff */
[----:B------:R-:W-:Y:S01]  /*69d0*/  PRMT R19, R0, 0x7610, R19 ;  /* 0x0000761000137816 */ /* 0x000fe20000000013 */
[----:B------:R-:W-:Y:S06]  /*69e0*/  BRA `(.L_x_621) ;  /* 0x0000000c00747947 */ /* 0x000fec0003800000 */
.L_x_617:
        /* <DEDUP_REMOVED lines=9> */
.L_x_625:
[----:B------:R-:W2:Y:S02]  /*6a80*/  LDG.E.U16 R0, desc[UR36][R4.64] ;  /* 0x0000002404007981 */ /* 0x000ea4000c1e1500 */
[----:B--2---:R-:W-:-:S05]  /*6a90*/  HADD2.F32 R0, -RZ, R0.H0_H0 ;  /* 0x20000000ff007230 */ /* 0x004fca0000004100 */
[----:B------:R-:W-:-:S04]  /*6aa0*/  F2FP.BF16.F32.PACK_AB R0, RZ, R0 ;  /* 0x00000000ff00723e */ /* 0x000fc800000010ff */
[----:B------:R-:W-:Y:S01]  /*6ab0*/  PRMT R19, R0, 0x7610, R19 ;  /* 0x0000761000137816 */ /* 0x000fe20000000013 */
[----:B------:R-:W-:Y:S06]  /*6ac0*/  BRA `(.L_x_621) ;  /* 0x0000000c003c7947 */ /* 0x000fec0003800000 */
.L_x_624:
        /* <DEDUP_REMOVED lines=9> */
.L_x_627:
[----:B------:R-:W2:Y:S02]  /*6b60*/  LDG.E.U16 R4, desc[UR36][R4.64] ;  /* 0x0000002404047981 */ /* 0x000ea4000c1e1500 */
[----:B--2---:R-:W-:-:S05]  /*6b70*/  HADD2.F32 R0, -RZ, R4.H0_H0 ;  /* 0x20000004ff007230 */ /* 0x004fca0000004100 */
[----:B------:R-:W-:-:S04]  /*6b80*/  F2FP.BF16.F32.PACK_AB R0, RZ, R0 ;  /* 0x00000000ff00723e */ /* 0x000fc800000010ff */
[----:B------:R-:W-:Y:S01]  /*6b90*/  PRMT R19, R0, 0x7610, R19 ;  /* 0x0000761000137816 */ /* 0x000fe20000000013 */
[----:B------:R-:W-:Y:S06]  /*6ba0*/  BRA `(.L_x_621) ;  /* 0x0000000c00047947 */ /* 0x000fec0003800000 */
.L_x_626:
        /* <DEDUP_REMOVED lines=9> */
.L_x_616:
        /* <DEDUP_REMOVED lines=14> */
.L_x_630:
        /* <DEDUP_REMOVED lines=9> */
.L_x_629:
        /* <DEDUP_REMOVED lines=28> */
.L_x_632:
        /* <DEDUP_REMOVED lines=15> */
.L_x_631:
[----:B------:R0:W5:Y:S01]  /*7060*/  LDG.E.U16 R19, desc[UR36][R4.64] ;  /* 0x0000002404137981 */ /* 0x000162000c1e1500 */
[----:B------:R-:W-:Y:S05]  /*7070*/  BRA `(.L_x_621) ;  /* 0x0000000400d07947 */ /* 0x000fea0003800000 */
.L_x_628:
        /* <DEDUP_REMOVED lines=13> */
.L_x_635:
        /* <DEDUP_REMOVED lines=21> */
.L_x_639:
[----:B------:R-:W-:Y:S05]  /*72a0*/  BSYNC B1 ;  /* 0x0000000000017941 */ /* 0x000fea0003800000 */
.L_x_638:
[----:B------:R-:W-:Y:S01]  /*72b0*/  LEA R5, R0, 0x3b800000, 0x17 ;  /* 0x3b80000000057811 */ /* 0x000fe200078eb8ff */
[----:B------:R-:W-:-:S05]  /*72c0*/  IMAD.SHL.U32 R0, R3, 0x100000, RZ ;  /* 0x0010000003007824 */ /* 0x000fca00078e00ff */
[----:B------:R-:W-:-:S07]  /*72d0*/  LOP3.LUT R0, R5, R0, R6, 0xfe, !PT ;  /* 0x0000000005007212 */ /* 0x000fce00078efe06 */
.L_x_637:
[----:B------:R-:W-:Y:S05]  /*72e0*/  BSYNC B0 ;  /* 0x0000000000007941 */ /* 0x000fea0003800000 */
.L_x_636:
[----:B------:R-:W-:-:S04]  /*72f0*/  F2FP.BF16.F32.PACK_AB R0, RZ, R0 ;  /* 0x00000000ff00723e */ /* 0x000fc800000010ff */
[----:B------:R-:W-:Y:S01]  /*7300*/  PRMT R19, R0, 0x7610, R19 ;  /* 0x0000761000137816 */ /* 0x000fe20000000013 */
[----:B------:R-:W-:Y:S06]  /*7310*/  BRA `(.L_x_621) ;  /* 0x0000000400287947 */ /* 0x000fec0003800000 */
.L_x_634:
        /* <DEDUP_REMOVED lines=21> */
.L_x_643:
[----:B------:R-:W-:Y:S05]  /*7470*/  BSYNC B1 ;  /* 0x0000000000017941 */ /* 0x000fea0003800000 */
.L_x_642:
[----:B------:R-:W-:Y:S01]  /*7480*/  LEA R5, R0, 0x37800000, 0x17 ;  /* 0x3780000000057811 */ /* 0x000fe200078eb8ff */
[----:B------:R-:W-:-:S05]  /*7490*/  IMAD.SHL.U32 R0, R3, 0x200000, RZ ;  /* 0x0020000003007824 */ /* 0x000fca00078e00ff */
[----:B------:R-:W-:-:S07]  /*74a0*/  LOP3.LUT R0, R5, R0, R6, 0xfe, !PT ;  /* 0x0000000005007212 */ /* 0x000fce00078efe06 */
.L_x_641:
[----:B------:R-:W-:Y:S05]  /*74b0*/  BSYNC B0 ;  /* 0x0000000000007941 */ /* 0x000fea0003800000 */
.L_x_640:
[----:B------:R-:W-:-:S04]  /*74c0*/  F2FP.BF16.F32.PACK_AB R0, RZ, R0 ;  /* 0x00000000ff00723e */ /* 0x000fc800000010ff */
[----:B------:R-:W-:Y:S01]  /*74d0*/  PRMT R19, R0, 0x7610, R19 ;  /* 0x0000761000137816 */ /* 0x000fe20000000013 */
[----:B------:R-:W-:Y:S06]  /*74e0*/  BRA `(.L_x_621) ;  /* 0x0000000000b47947 */ /* 0x000fec0003800000 */
.L_x_633:
        /* <DEDUP_REMOVED lines=14> */
.L_x_647:
[----:B------:R-:W-:Y:S05]  /*75d0*/  BSYNC B0 ;  /* 0x0000000000007941 */ /* 0x000fea0003800000 */
.L_x_646:
[----:B------:R-:W-:-:S04]  /*75e0*/  F2FP.BF16.F32.PACK_AB R0, RZ, R0 ;  /* 0x00000000ff00723e */ /* 0x000fc800000010ff */
[----:B------:R-:W-:Y:S01]  /*75f0*/  PRMT R19, R0, 0x7610, R19 ;  /* 0x0000761000137816 */ /* 0x000fe20000000013 */
[----:B------:R-:W-:Y:S06]  /*7600*/  BRA `(.L_x_621) ;  /* 0x00000000006c7947 */ /* 0x000fec0003800000 */
.L_x_620:
        /* <DEDUP_REMOVED lines=16> */
.L_x_648:
[----:B------:R-:W-:Y:S01]  /*7710*/  PRMT R19, RZ, 0x7610, R19 ;  /* 0x00007610ff137816 */ /* 0x000fe20000000013 */
[----:B------:R-:W-:Y:S06]  /*7720*/  BRA `(.L_x_621) ;  /* 0x0000000000247947 */ /* 0x000fec0003800000 */
.L_x_645:
[----:B------:R-:W2:Y:S02]  /*7730*/  LDG.E.64 R4, desc[UR36][R4.64] ;  /* 0x0000002404047981 */ /* 0x000ea4000c1e1b00 */
[----:B--2---:R-:W0:Y:S02]  /*7740*/  I2F.U64 R0, R4 ;  /* 0x0000000400007312 */ /* 0x004e240000301000 */
[----:B0-----:R-:W-:-:S04]  /*7750*/  F2FP.BF16.F32.PACK_AB R0, RZ, R0 ;  /* 0x00000000ff00723e */ /* 0x001fc800000010ff */
[----:B------:R-:W-:Y:S01]  /*7760*/  PRMT R19, R0, 0x7610, R19 ;  /* 0x0000761000137816 */ /* 0x000fe20000000013 */
[----:B------:R-:W-:Y:S06]  /*7770*/  BRA `(.L_x_621) ;  /* 0x0000000000107947 */ /* 0x000fec0003800000 */
.L_x_644:
[----:B------:R-:W2:Y:S02]  /*7780*/  LDG.E R4, desc[UR36][R4.64] ;  /* 0x0000002404047981 */ /* 0x000ea4000c1e1900 */
[----:B--2---:R-:W-:-:S04]  /*7790*/  I2FP.F32.U32 R0, R4 ;  /* 0x0000000400007245 */ /* 0x004fc80000201000 */
[----:B------:R-:W-:-:S04]  /*77a0*/  F2FP.BF16.F32.PACK_AB R0, RZ, R0 ;  /* 0x00000000ff00723e */ /* 0x000fc800000010ff */
[----:B------:R-:W-:-:S07]  /*77b0*/  PRMT R19, R0, 0x7610, R19 ;  /* 0x0000761000137816 */ /* 0x000fce0000000013 */
.L_x_621:
        /* <DEDUP_REMOVED lines=21> */
.L_x_652:
[----:B------:R-:W2:Y:S02]  /*7910*/  LDG.E.U8 R4, desc[UR36][R4.64] ;  /* 0x0000002404047981 */ /* 0x000ea4000c1e1100 */
[----:B--2---:R-:W-:-:S04]  /*7920*/  I2FP.F32.U32 R0, R4 ;  /* 0x0000000400007245 */ /* 0x004fc80000201000 */
[----:B------:R-:W-:Y:S01]  /*7930*/  F2FP.BF16.F32.PACK_AB R0, RZ, R0 ;  /* 0x00000000ff00723e */ /* 0x000fe200000010ff */
[----:B------:R-:W-:Y:S06]  /*7940*/  BRA `(.L_x_615) ;  /* 0x0000000c008c7947 */ /* 0x000fec0003800000 */
.L_x_651:
        /* <DEDUP_REMOVED lines=10> */
.L_x_655:
[----:B------:R-:W2:Y:S02]  /*79f0*/  LDG.E R4, desc[UR36][R4.64] ;  /* 0x0000002404047981 */ /* 0x000ea4000c1e1900 */
[----:B--2---:R-:W-:-:S04]  /*7a00*/  I2FP.F32.S32 R0, R4 ;  /* 0x0000000400007245 */ /* 0x004fc80000201400 */
[----:B------:R-:W-:Y:S01]  /*7a10*/  F2FP.BF16.F32.PACK_AB R0, RZ, R0 ;  /* 0x00000000ff00723e */ /* 0x000fe200000010ff */
[----:B------:R-:W-:Y:S06]  /*7a20*/  BRA `(.L_x_615) ;  /* 0x0000000c00547947 */ /* 0x000fec0003800000 */
.L_x_654:
[----:B------:R-:W2:Y:S02]  /*7a30*/  LDG.E.U16 R4, desc[UR36][R4.64] ;  /* 0x0000002404047981 */ /* 0x000ea4000c1e1500 */
[----:B--2---:R-:W0:Y:S02]  /*7a40*/  I2F.S16 R0, R4 ;  /* 0x0000000400007306 */ /* 0x004e240000101400 */
[----:B0-----:R-:W-:Y:S01]  /*7a50*/  F2FP.BF16.F32.PACK_AB R0, RZ, R0 ;  /* 0x00000000ff00723e */ /* 0x001fe200000010ff */
[----:B------:R-:W-:Y:S06]  /*7a60*/  BRA `(.L_x_615) ;  /* 0x0000000c00447947 */ /* 0x000fec0003800000 */
.L_x_650:
        /* <DEDUP_REMOVED lines=9> */
.L_x_657:
[----:B------:R-:W2:Y:S02]  /*7b00*/  LDG.E.U16 R0, desc[UR36][R4.64] ;  /* 0x0000002404007981 */ /* 0x000ea4000c1e1500 */
[----:B--2---:R-:W-:-:S05]  /*7b10*/  HADD2.F32 R0, -RZ, R0.H0_H0 ;  /* 0x20000000ff007230 */ /* 0x004fca0000004100 */
[----:B------:R-:W-:Y:S01]  /*7b20*/  F2FP.BF16.F32.PACK_AB R0, RZ, R0 ;  /* 0x00000000ff00723e */ /* 0x000fe200000010ff */
[----:B------:R-:W-:Y:S06]  /*7b30*/  BRA `(.L_x_615) ;  /* 0x0000000c00107947 */ /* 0x000fec0003800000 */
.L_x_656:
        /* <DEDUP_REMOVED lines=9> */
.L_x_659:
[----:B------:R-:W2:Y:S02]  /*7bd0*/  LDG.E.U16 R4, desc[UR36][R4.64] ;  /* 0x0000002404047981 */ /* 0x000ea4000c1e1500 */
[----:B--2---:R-:W-:-:S05]  /*7be0*/  HADD2.F32 R0, -RZ, R4.H0_H0 ;  /* 0x20000004ff007230 */ /* 0x004fca0000004100 */
[----:B------:R-:W-:Y:S01]  /*7bf0*/  F2FP.BF16.F32.PACK_AB R0, RZ, R0 ;  /* 0x00000000ff00723e */ /* 0x000fe200000010ff */
[----:B------:R-:W-:Y:S06]  /*7c00*/  BRA `(.L_x_615) ;  /* 0x0000000800dc7947 */ /* 0x000fec0003800000 */
.L_x_658:
        /* <DEDUP_REMOVED lines=8> */
.L_x_649:
        /* <DEDUP_REMOVED lines=13> */
.L_x_662:
        /* <DEDUP_REMOVED lines=8> */
.L_x_661:
        /* <DEDUP_REMOVED lines=28> */
.L_x_664:
        /* <DEDUP_REMOVED lines=12> */
[----:B------:R-:W-:Y:S01]  /*8060*/  F2FP.BF16.F32.PACK_AB R0, RZ, R0 ;  /* 0x00000000ff00723e */ /* 0x000fe200000010ff */
[----:B------:R-:W-:Y:S06]  /*8070*/  BRA `(.L_x_615) ;  /* 0x0000000400c07947 */ /* 0x000fec0003800000 */
.L_x_663:
[----:B------:R1:W5:Y:S01]  /*8080*/  LDG.E.U16 R0, desc[UR36][R4.64] ;  /* 0x0000002404007981 */ /* 0x000362000c1e1500 */
[----:B------:R-:W-:Y:S05]  /*8090*/  BRA `(.L_x_615) ;  /* 0x0000000400b87947 */ /* 0x000fea0003800000 */
.L_x_660:
        /* <DEDUP_REMOVED lines=12> */
.L_x_667:
        /* <DEDUP_REMOVED lines=21> */
.L_x_671:
[----:B------:R-:W-:Y:S05]  /*82b0*/  BSYNC B1 ;  /* 0x0000000000017941 */ /* 0x000fea0003800000 */
.L_x_670:
[----:B------:R-:W-:Y:S01]  /*82c0*/  LEA R5, R0, 0x3b800000, 0x17 ;  /* 0x3b80000000057811 */ /* 0x000fe200078eb8ff */
[----:B------:R-:W-:-:S05]  /*82d0*/  IMAD.SHL.U32 R0, R3, 0x100000, RZ ;  /* 0x0010000003007824 */ /* 0x000fca00078e00ff */
[----:B------:R-:W-:-:S07]  /*82e0*/  LOP3.LUT R0, R5, R0, R6, 0xfe, !PT ;  /* 0x0000000005007212 */ /* 0x000fce00078efe06 */
.L_x_669:
[----:B------:R-:W-:Y:S05]  /*82f0*/  BSYNC B0 ;  /* 0x0000000000007941 */ /* 0x000fea0003800000 */
.L_x_668:
[----:B------:R-:W-:Y:S01]  /*8300*/  F2FP.BF16.F32.PACK_AB R0, RZ, R0 ;  /* 0x00000000ff00723e */ /* 0x000fe200000010ff */
[----:B------:R-:W-:Y:S06]  /*8310*/  BRA `(.L_x_615) ;  /* 0x0000000400187947 */ /* 0x000fec0003800000 */
.L_x_666:
        /* <DEDUP_REMOVED lines=21> */
.L_x_675:
[----:B------:R-:W-:Y:S05]  /*8470*/  BSYNC B1 ;  /* 0x0000000000017941 */ /* 0x000fea0003800000 */
.L_x_674:
[----:B------:R-:W-:Y:S01]  /*8480*/  LEA R5, R0, 0x37800000, 0x17 ;  /* 0x3780000000057811 */ /* 0x000fe200078eb8ff */
[----:B------:R-:W-:-:S05]  /*8490*/  IMAD.SHL.U32 R0, R3, 0x200000, RZ ;  /* 0x0020000003007824 */ /* 0x000fca00078e00ff */
[----:B------:R-:W-:-:S07]  /*84a0*/  LOP3.LUT R0, R5, R0, R6, 0xfe, !PT ;  /* 0x0000000005007212 */ /* 0x000fce00078efe06 */
.L_x_673:
[----:B------:R-:W-:Y:S05]  /*84b0*/  BSYNC B0 ;  /* 0x0000000000007941 */ /* 0x000fea0003800000 */
.L_x_672:
[----:B------:R-:W-:Y:S01]  /*84c0*/  F2FP.BF16.F32.PACK_AB R0, RZ, R0 ;  /* 0x00000000ff00723e */ /* 0x000fe200000010ff */
[----:B------:R-:W-:Y:S06]  /*84d0*/  BRA `(.L_x_615) ;  /* 0x0000000000a87947 */ /* 0x000fec0003800000 */
.L_x_665:
        /* <DEDUP_REMOVED lines=14> */
.L_x_679:
[----:B------:R-:W-:Y:S05]  /*85c0*/  BSYNC B0 ;  /* 0x0000000000007941 */ /* 0x000fea0003800000 */
.L_x_678:
[----:B------:R-:W-:Y:S01]  /*85d0*/  F2FP.BF16.F32.PACK_AB R0, RZ, R0 ;  /* 0x00000000ff00723e */ /* 0x000fe200000010ff */
[----:B------:R-:W-:Y:S06]  /*85e0*/  BRA `(.L_x_615) ;  /* 0x0000000000647947 */ /* 0x000fec0003800000 */
.L_x_653:
        /* <DEDUP_REMOVED lines=16> */
.L_x_680:
[----:B------:R-:W-:Y:S01]  /*86f0*/  PRMT R0, RZ, 0x7610, R0 ;  /* 0x00007610ff007816 */ /* 0x000fe20000000000 */
[----:B------:R-:W-:Y:S06]  /*8700*/  BRA `(.L_x_615) ;  /* 0x00000000001c7947 */ /* 0x000fec0003800000 */
.L_x_677:
[----:B------:R-:W2:Y:S02]  /*8710*/  LDG.E.64 R4, desc[UR36][R4.64] ;  /* 0x0000002404047981 */ /* 0x000ea4000c1e1b00 */
[----:B--2---:R-:W0:Y:S02]  /*8720*/  I2F.U64 R0, R4 ;  /* 0x0000000400007312 */ /* 0x004e240000301000 */
[----:B0-----:R-:W-:Y:S01]  /*8730*/  F2FP.BF16.F32.PACK_AB R0, RZ, R0 ;  /* 0x00000000ff00723e */ /* 0x001fe200000010ff */
[----:B------:R-:W-:Y:S06]  /*8740*/  BRA `(.L_x_615) ;  /* 0x00000000000c7947 */ /* 0x000fec0003800000 */
.L_x_676:
[----:B------:R-:W2:Y:S02]  /*8750*/  LDG.E R4, desc[UR36][R4.64] ;  /* 0x0000002404047981 */ /* 0x000ea4000c1e1900 */
[----:B--2---:R-:W-:-:S04]  /*8760*/  I2FP.F32.U32 R0, R4 ;  /* 0x0000000400007245 */ /* 0x004fc80000201000 */
[----:B------:R-:W-:-:S07]  /*8770*/  F2FP.BF16.F32.PACK_AB R0, RZ, R0 ;  /* 0x00000000ff00723e */ /* 0x000fce00000010ff */
.L_x_615:
[----:B------:R-:W-:Y:S05]  /*8780*/  BSYNC B6 ;  /* 0x0000000000067941 */ /* 0x000fea0003800000 */
.L_x_614:
[----:B------:R-:W2:Y:S01]  /*8790*/  S2R R25, SR_TID.X ;  /* 0x0000000000197919 */ /* 0x000ea20000002100 */
[----:B------:R-:W3:Y:S01]  /*87a0*/  LDC.U8 R17, c[0x0][0x240] ;  /* 0x00009000ff117b82 */ /* 0x000ee20000000000 */
[----:B------:R-:W-:Y:S01]  /*87b0*/  BSSY B0, `(.L_x_681) ;  /* 0x0000013000007945 */ /* 0x000fe20003800000 */
[CC--:B--2---:R-:W-:Y:S01]  /*87c0*/  ISETP.GE.AND P3, PT, R25.reuse, R16.reuse, PT ;  /* 0x000000101900720c */ /* 0x0c4fe20003f66270 */
[C---:B------:R-:W-:Y:S02]  /*87d0*/  VIADD R3, R25.reuse, 0x100 ;  /* 0x0000010019037836 */ /* 0x040fe40000000000 */
[C---:B01----:R-:W-:Y:S02]  /*87e0*/  VIADD R5, R25.reuse, 0x180 ;  /* 0x0000018019057836 */ /* 0x043fe40000000000 */
[----:B------:R-:W-:Y:S01]  /*87f0*/  VIADD R23, R25, 0x80 ;  /* 0x0000008019177836 */ /* 0x000fe20000000000 */
[-C--:B------:R-:W-:Y:S02]  /*8800*/  ISETP.GE.AND P1, PT, R3, R16.reuse, PT ;  /* 0x000000100300720c */ /* 0x080fe40003f26270 */
[----:B------:R-:W-:-:S02]  /*8810*/  ISETP.GE.AND P2, PT, R5, R16, PT ;  /* 0x000000100500720c */ /* 0x000fc40003f46270 */
[----:B------:R-:W-:-:S03]  /*8820*/  ISETP.GE.AND P0, PT, R23, R16, PT ;  /* 0x000000101700720c */ /* 0x000fc60003f06270 */
[----:B------:R-:W-:Y:S10]  /*8830*/  @P3 BRA `(.L_x_682) ;  /* 0x0000000000283947 */ /* 0x000ff40003800000 */
[----:B-----5:R-:W-:Y:S02]  /*8840*/  IMAD.U32 R26, R26, 0x10000, RZ ;  /* 0x000100001a1a7824 */ /* 0x020fe400078e00ff */
[----:B------:R-:W-:Y:S02]  /*8850*/  IMAD.U32 R22, R22, 0x10000, RZ ;  /* 0x0001000016167824 */ /* 0x000fe400078e00ff */
[----:B------:R-:W-:-:S06]  /*8860*/  FMUL.FTZ R26, R26, R26 ;  /* 0x0000001a1a1a7220 */ /* 0x000fcc0000410000 */
[----:B------:R-:W0:Y:S02]  /*8870*/  F2F.BF16.F32 R26, R26 ;  /* 0x0000001a001a7304 */ /* 0x000e240000202000 */
[----:B0-----:R-:W-:-:S04]  /*8880*/  IMAD.U32 R3, R26, 0x10000, RZ ;  /* 0x000100001a037824 */ /* 0x001fc800078e00ff */
[----:B------:R-:W-:-:S06]  /*8890*/  FADD.FTZ R4, -R3, 1 ;  /* 0x3f80000003047421 */ /* 0x000fcc0000010100 */
[----:B------:R-:W0:Y:S02]  /*88a0*/  F2F.BF16.F32 R4, R4 ;  /* 0x0000000400047304 */ /* 0x000e240000202000 */
[----:B0-----:R-:W-:-:S04]  /*88b0*/  IMAD.U32 R3, R4, 0x10000, RZ ;  /* 0x0001000004037824 */ /* 0x001fc800078e00ff */
[----:B------:R-:W-:-:S06]  /*88c0*/  FMUL.FTZ R3, R22, R3 ;  /* 0x0000000316037220 */ /* 0x000fcc0000410000 */
[----:B------:R-:W0:Y:S02]  /*88d0*/  F2F.BF16.F32 R3, R3 ;  /* 0x0000000300037304 */ /* 0x000e240000202000 */
.L_x_682:
[----:B------:R-:W-:Y:S05]  /*88e0*/  BSYNC B0 ;  /* 0x0000000000007941 */ /* 0x000fea0003800000 */
.L_x_681:
[----:B------:R-:W-:Y:S04]  /*88f0*/  BSSY B0, `(.L_x_683) ;  /* 0x000000c000007945 */ /* 0x000fe80003800000 */
[----:B------:R-:W-:Y:S05]  /*8900*/  @P0 BRA `(.L_x_684) ;  /* 0x0000000000280947 */ /* 0x000fea0003800000 */
[----:B-----5:R-:W-:Y:S02]  /*8910*/  IMAD.U32 R27, R27, 0x10000, RZ ;  /* 0x000100001b1b7824 */ /* 0x020fe400078e00ff */
[----:B------:R-:W-:Y:S02]  /*8920*/  IMAD.U32 R28, R28, 0x10000, RZ ;  /* 0x000100001c1c7824 */ /* 0x000fe400078e00ff */
[----:B------:R-:W-:-:S06]  /*8930*/  FMUL.FTZ R27, R27, R27 ;  /* 0x0000001b1b1b7220 */ /* 0x000fcc0000410000 */
[----:B------:R-:W1:Y:S02]  /*8940*/  F2F.BF16.F32 R27, R27 ;  /* 0x0000001b001b7304 */ /* 0x000e640000202000 */
[----:B-1----:R-:W-:-:S04]  /*8950*/  IMAD.U32 R4, R27, 0x10000, RZ ;  /* 0x000100001b047824 */ /* 0x002fc800078e00ff */
[----:B------:R-:W-:-:S06]  /*8960*/  FADD.FTZ R4, -R4, 1 ;  /* 0x3f80000004047421 */ /* 0x000fcc0000010100 */
[----:B------:R-:W1:Y:S02]  /*8970*/  F2F.BF16.F32 R4, R4 ;  /* 0x0000000400047304 */ /* 0x000e640000202000 */
[----:B-1----:R-:W-:-:S04]  /*8980*/  IMAD.U32 R5, R4, 0x10000, RZ ;  /* 0x0001000004057824 */ /* 0x002fc800078e00ff */
[----:B------:R-:W-:-:S04]  /*8990*/  FMUL.FTZ R5, R28, R5 ;  /* 0x000000051c057220 */ /* 0x000fc80000410000 */
[----:B------:R1:W2:Y:S03]  /*89a0*/  F2F.BF16.F32 R22, R5 ;  /* 0x0000000500167304 */ /* 0x0002a60000202000 */
.L_x_684:
[----:B------:R-:W-:Y:S05]  /*89b0*/  BSYNC B0 ;  /* 0x0000000000007941 */ /* 0x000fea0003800000 */
.L_x_683:
[----:B------:R-:W-:Y:S04]  /*89c0*/  BSSY B0, `(.L_x_685) ;  /* 0x000000c000007945 */ /* 0x000fe80003800000 */
[----:B------:R-:W-:Y:S05]  /*89d0*/  @P1 BRA `(.L_x_686) ;  /* 0x0000000000281947 */ /* 0x000fea0003800000 */
[----:B-----5:R-:W-:Y:S02]  /*89e0*/  IMAD.U32 R24, R24, 0x10000, RZ ;  /* 0x0001000018187824 */ /* 0x020fe400078e00ff */
[----:B------:R-:W-:Y:S02]  /*89f0*/  IMAD.U32 R18, R18, 0x10000, RZ ;  /* 0x0001000012127824 */ /* 0x000fe400078e00ff */
[----:B------:R-:W-:-:S06]  /*8a00*/  FMUL.FTZ R24, R24, R24 ;  /* 0x0000001818187220 */ /* 0x000fcc0000410000 */
[----:B------:R-:W4:Y:S02]  /*8a10*/  F2F.BF16.F32 R24, R24 ;  /* 0x0000001800187304 */ /* 0x000f240000202000 */
[----:B----4-:R-:W-:-:S04]  /*8a20*/  IMAD.U32 R4, R24, 0x10000, RZ ;  /* 0x0001000018047824 */ /* 0x010fc800078e00ff */
[----:B------:R-:W-:-:S06]  /*8a30*/  FADD.FTZ R4, -R4, 1 ;  /* 0x3f80000004047421 */ /* 0x000fcc0000010100 */
[----:B------:R-:W1:Y:S02]  /*8a40*/  F2F.BF16.F32 R4, R4 ;  /* 0x0000000400047304 */ /* 0x000e640000202000 */
[----:B-1----:R-:W-:-:S04]  /*8a50*/  IMAD.U32 R5, R4, 0x10000, RZ ;  /* 0x0001000004057824 */ /* 0x002fc800078e00ff */
[----:B------:R-:W-:-:S06]  /*8a60*/  FMUL.FTZ R18, R18, R5 ;  /* 0x0000000512127220 */ /* 0x000fcc0000410000 */
[----:B------:R-:W4:Y:S02]  /*8a70*/  F2F.BF16.F32 R18, R18 ;  /* 0x0000001200127304 */ /* 0x000f240000202000 */
.L_x_686:
[----:B------:R-:W-:Y:S05]  /*8a80*/  BSYNC B0 ;  /* 0x0000000000007941 */ /* 0x000fea0003800000 */
.L_x_685:
[----:B------:R-:W-:Y:S04]  /*8a90*/  BSSY B0, `(.L_x_687) ;  /* 0x000000c000007945 */ /* 0x000fe80003800000 */
[----:B------:R-:W-:Y:S05]  /*8aa0*/  @P2 BRA `(.L_x_688) ;  /* 0x0000000000282947 */ /* 0x000fea0003800000 */
        /* <DEDUP_REMOVED lines=10> */
.L_x_688:
[----:B------:R-:W-:Y:S05]  /*8b50*/  BSYNC B0 ;  /* 0x0000000000007941 */ /* 0x000fea0003800000 */
.L_x_687:
[----:B------:R-:W-:Y:S04]  /*8b60*/  BSSY B6, `(.L_x_689) ;  /* 0x0000112000067945 */ /* 0x000fe80003800000 */
[----:B------:R-:W-:Y:S05]  /*8b70*/  @P3 BRA `(.L_x_690) ;  /* 0x0000001000403947 */ /* 0x000fea0003800000 */
[----:B------:R-:W0:Y:S01]  /*8b80*/  LDC.64 R8, c[0x0][0x218] ;  /* 0x00008600ff087b82 */ /* 0x000e220000000a00 */
[----:B---3-5:R-:W-:Y:S01]  /*8b90*/  PRMT R0, R17, 0x9910, RZ ;  /* 0x0000991011007816 */ /* 0x028fe200000000ff */
        /* <DEDUP_REMOVED lines=15> */
[----:B------:R-:W-:Y:S02]  /*8c90*/  IMAD.U32 R3, R3, 0x10000, RZ ;  /* 0x0001000003037824 */ /* 0x000fe400078e00ff */
[----:B------:R-:W-:-:S04]  /*8ca0*/  IMAD.MOV.U32 R25, RZ, RZ, R23 ;  /* 0x000000ffff197224 */ /* 0x000fc800078e0017 */
[----:B------:R-:W0:Y:S02]  /*8cb0*/  F2I.FTZ.TRUNC.NTZ R3, R3 ;  /* 0x0000000300037305 */ /* 0x000e24000021f100 */
[----:B0-----:R0:W-:Y:S01]  /*8cc0*/  STG.E.U8 desc[UR36][R8.64], R3 ;  /* 0x0000000308007986 */ /* 0x0011e2000c101124 */
[----:B------:R-:W-:Y:S05]  /*8cd0*/  BRA `(.L_x_690) ;  /* 0x0000000c00e87947 */ /* 0x000fea0003800000 */
.L_x_694:
[----:B-1----:R-:W-:Y:S02]  /*8ce0*/  IMAD.U32 R5, R3, 0x10000, RZ ;  /* 0x0001000003057824 */ /* 0x002fe400078e00ff */
[----:B------:R-:W-:-:S04]  /*8cf0*/  IMAD.MOV.U32 R25, RZ, RZ, R23 ;  /* 0x000000ffff197224 */ /* 0x000fc800078e0017 */
[----:B------:R-:W0:Y:S02]  /*8d00*/  F2I.S64.TRUNC R4, R5 ;  /* 0x0000000500047311 */ /* 0x000e24000020d900 */
[----:B0-----:R0:W-:Y:S01]  /*8d10*/  STG.E.U8 desc[UR36][R8.64], R4 ;  /* 0x0000000408007986 */ /* 0x0011e2000c101124 */
[----:B------:R-:W-:Y:S05]  /*8d20*/  BRA `(.L_x_690) ;  /* 0x0000000c00d47947 */ /* 0x000fea0003800000 */
.L_x_693:
[----:B------:R-:W-:-:S13]  /*8d30*/  ISETP.NE.AND P0, PT, R0, 0x2, PT ;  /* 0x000000020000780c */ /* 0x000fda0003f05270 */
[----:B------:R-:W-:Y:S05]  /*8d40*/  @!P0 BRA `(.L_x_696) ;  /* 0x0000000000388947 */ /* 0x000fea0003800000 */
[----:B------:R-:W-:-:S13]  /*8d50*/  ISETP.NE.AND P0, PT, R0, 0x3, PT ;  /* 0x000000030000780c */ /* 0x000fda0003f05270 */
[----:B------:R-:W-:Y:S05]  /*8d60*/  @!P0 BRA `(.L_x_697) ;  /* 0x00000000001c8947 */ /* 0x000fea0003800000 */
[----:B------:R-:W-:-:S13]  /*8d70*/  ISETP.NE.AND P0, PT, R0, 0x4, PT ;  /* 0x000000040000780c */ /* 0x000fda0003f05270 */
[----:B------:R-:W-:Y:S05]  /*8d80*/  @P0 BRA `(.L_x_695) ;  /* 0x0000000c00500947 */ /* 0x000fea0003800000 */
[----:B------:R-:W-:Y:S02]  /*8d90*/  IMAD.U32 R4, R3, 0x10000, RZ ;  /* 0x0001000003047824 */ /* 0x000fe400078e00ff */
[----:B------:R-:W-:-:S04]  /*8da0*/  IMAD.MOV.U32 R25, RZ, RZ, R23 ;  /* 0x000000ffff197224 */ /* 0x000fc800078e0017 */
[----:B-1----:R-:W0:Y:S02]  /*8db0*/  F2I.S64.TRUNC R4, R4 ;  /* 0x0000000400047311 */ /* 0x002e24000020d900 */
[----:B0-----:R0:W-:Y:S01]  /*8dc0*/  STG.E.64 desc[UR36][R8.64], R4 ;  /* 0x0000000408007986 */ /* 0x0011e2000c101b24 */
[----:B------:R-:W-:Y:S05]  /*8dd0*/  BRA `(.L_x_690) ;  /* 0x0000000c00a87947 */ /* 0x000fea0003800000 */
.L_x_697:
[----:B------:R-:W-:Y:S02]  /*8de0*/  IMAD.U32 R3, R3, 0x10000, RZ ;  /* 0x0001000003037824 */ /* 0x000fe400078e00ff */
[----:B------:R-:W-:-:S04]  /*8df0*/  IMAD.MOV.U32 R25, RZ, RZ, R23 ;  /* 0x000000ffff197224 */ /* 0x000fc800078e0017 */
[----:B------:R-:W0:Y:S02]  /*8e00*/  F2I.FTZ.TRUNC.NTZ R3, R3 ;  /* 0x0000000300037305 */ /* 0x000e24000021f100 */
[----:B0-----:R0:W-:Y:S01]  /*8e10*/  STG.E desc[UR36][R8.64], R3 ;  /* 0x0000000308007986 */ /* 0x0011e2000c101924 */
[----:B------:R-:W-:Y:S05]  /*8e20*/  BRA `(.L_x_690) ;  /* 0x0000000c00947947 */ /* 0x000fea0003800000 */
.L_x_696:
[----:B------:R-:W-:Y:S02]  /*8e30*/  IMAD.U32 R3, R3, 0x10000, RZ ;  /* 0x0001000003037824 */ /* 0x000fe400078e00ff */
[----:B------:R-:W-:-:S04]  /*8e40*/  IMAD.MOV.U32 R25, RZ, RZ, R23 ;  /* 0x000000ffff197224 */ /* 0x000fc800078e0017 */
[----:B------:R-:W0:Y:S02]  /*8e50*/  F2I.FTZ.TRUNC.NTZ R3, R3 ;  /* 0x0000000300037305 */ /* 0x000e24000021f100 */
[----:B0-----:R0:W-:Y:S01]  /*8e60*/  STG.E.U16 desc[UR36][R8.64], R3 ;  /* 0x0000000308007986 */ /* 0x0011e2000c101524 */
[----:B------:R-:W-:Y:S05]  /*8e70*/  BRA `(.L_x_690) ;  /* 0x0000000c00807947 */ /* 0x000fea0003800000 */
.L_x_692:
[----:B------:R-:W-:-:S13]  /*8e80*/  ISETP.GT.AND P0, PT, R0, 0x6, PT ;  /* 0x000000060000780c */ /* 0x000fda0003f04270 */
[----:B------:R-:W-:Y:S05]  /*8e90*/  @P0 BRA `(.L_x_698) ;  /* 0x0000000000340947 */ /* 0x000fea0003800000 */
[----:B------:R-:W-:-:S13]  /*8ea0*/  ISETP.NE.AND P0, PT, R0, 0x5, PT ;  /* 0x000000050000780c */ /* 0x000fda0003f05270 */
[----:B------:R-:W-:Y:S05]  /*8eb0*/  @!P0 BRA `(.L_x_699) ;  /* 0x0000000000188947 */ /* 0x000fea0003800000 */
[----:B------:R-:W-:-:S13]  /*8ec0*/  ISETP.NE.AND P0, PT, R0, 0x6, PT ;  /* 0x000000060000780c */ /* 0x000fda0003f05270 */
[----:B------:R-:W-:Y:S05]  /*8ed0*/  @P0 BRA `(.L_x_695) ;  /* 0x0000000800fc0947 */ /* 0x000fea0003800000 */
[----:B------:R-:W-:Y:S02]  /*8ee0*/  IMAD.U32 R3, R3, 0x10000, RZ ;  /* 0x0001000003037824 */ /* 0x000fe400078e00ff */
[----:B------:R-:W-:-:S03]  /*8ef0*/  IMAD.MOV.U32 R25, RZ, RZ, R23 ;  /* 0x000000ffff197224 */ /* 0x000fc600078e0017 */
[----:B------:R0:W-:Y:S01]  /*8f00*/  STG.E desc[UR36][R8.64], R3 ;  /* 0x0000000308007986 */ /* 0x0001e2000c101924 */
[----:B------:R-:W-:Y:S05]  /*8f10*/  BRA `(.L_x_690) ;  /* 0x0000000c00587947 */ /* 0x000fea0003800000 */
.L_x_699:
[----:B------:R-:W-:Y:S02]  /*8f20*/  IMAD.U32 R0, R3, 0x10000, RZ ;  /* 0x0001000003007824 */ /* 0x000fe400078e00ff */
[----:B------:R-:W-:-:S03]  /*8f30*/  IMAD.MOV.U32 R25, RZ, RZ, R23 ;  /* 0x000000ffff197224 */ /* 0x000fc600078e0017 */
[----:B------:R-:W-:-:S05]  /*8f40*/  F2FP.F16.F32.PACK_AB R0, RZ, R0 ;  /* 0x00000000ff00723e */ /* 0x000fca00000000ff */
[----:B------:R0:W-:Y:S01]  /*8f50*/  STG.E.U16 desc[UR36][R8.64], R0 ;  /* 0x0000000008007986 */ /* 0x0001e2000c101524 */
[----:B------:R-:W-:Y:S05]  /*8f60*/  BRA `(.L_x_690) ;  /* 0x0000000c00447947 */ /* 0x000fea0003800000 */
.L_x_698:
[----:B------:R-:W-:-:S13]  /*8f70*/  ISETP.NE.AND P0, PT, R0, 0x7, PT ;  /* 0x000000070000780c */ /* 0x000fda0003f05270 */
[----:B------:R-:W-:Y:S05]  /*8f80*/  @!P0 BRA `(.L_x_700) ;  /* 0x00000000003c8947 */ /* 0x000fea0003800000 */
[----:B------:R-:W-:-:S13]  /*8f90*/  ISETP.NE.AND P0, PT, R0, 0x8, PT ;  /* 0x000000080000780c */ /* 0x000fda0003f05270 */
[----:B------:R-:W-:Y:S05]  /*8fa0*/  @!P0 BRA `(.L_x_701) ;  /* 0x00000000001c8947 */ /* 0x000fea0003800000 */
[----:B------:R-:W-:-:S13]  /*8fb0*/  ISETP.NE.AND P0, PT, R0, 0x9, PT ;  /* 0x000000090000780c */ /* 0x000fda0003f05270 */
[----:B------:R-:W-:Y:S05]  /*8fc0*/  @P0 BRA `(.L_x_695) ;  /* 0x0000000800c00947 */ /* 0x000fea0003800000 */
[----:B------:R-:W-:Y:S02]  /*8fd0*/  IMAD.U32 R4, R3, 0x10000, RZ ;  /* 0x0001000003047824 */ /* 0x000fe400078e00ff */
[----:B-1----:R-:W-:Y:S02]  /*8fe0*/  IMAD.MOV.U32 R5, RZ, RZ, RZ ;  /* 0x000000ffff057224 */ /* 0x002fe400078e00ff */
[----:B------:R-:W-:-:S03]  /*8ff0*/  IMAD.MOV.U32 R25, RZ, RZ, R23 ;  /* 0x000000ffff197224 */ /* 0x000fc600078e0017 */
[----:B------:R0:W-:Y:S01]  /*9000*/  STG.E.64 desc[UR36][R8.64], R4 ;  /* 0x0000000408007986 */ /* 0x0001e2000c101b24 */
[----:B------:R-:W-:Y:S05]  /*9010*/  BRA `(.L_x_690) ;  /* 0x0000000c00187947 */ /* 0x000fea0003800000 */
.L_x_701:
[----:B------:R-:W-:Y:S02]  /*9020*/  IMAD.U32 R3, R3, 0x10000, RZ ;  /* 0x0001000003037824 */ /* 0x000fe400078e00ff */
[----:B------:R-:W-:-:S03]  /*9030*/  IMAD.MOV.U32 R25, RZ, RZ, R23 ;  /* 0x000000ffff197224 */ /* 0x000fc600078e0017 */
[----:B------:R-:W-:-:S04]  /*9040*/  F2FP.F16.F32.PACK_AB R3, RZ, R3 ;  /* 0x00000003ff03723e */ /* 0x000fc800000000ff */
[----:B------:R-:W-:-:S05]  /*9050*/  PRMT R3, R3, 0x5410, RZ ;  /* 0x0000541003037816 */ /* 0x000fca00000000ff */
[----:B------:R0:W-:Y:S01]  /*9060*/  STG.E desc[UR36][R8.64], R3 ;  /* 0x0000000308007986 */ /* 0x0001e2000c101924 */
[----:B------:R-:W-:Y:S05]  /*9070*/  BRA `(.L_x_690) ;  /* 0x0000000c00007947 */ /* 0x000fea0003800000 */
.L_x_700:
[----:B------:R-:W-:Y:S02]  /*9080*/  IMAD.U32 R4, R3, 0x10000, RZ ;  /* 0x0001000003047824 */ /* 0x000fe400078e00ff */
[----:B------:R-:W-:Y:S02]  /*9090*/  IMAD.MOV.U32 R25, RZ, RZ, R23 ;  /* 0x000000ffff197224 */ /* 0x000fe400078e0017 */
[----:B------:R-:W-:-:S06]  /*90a0*/  FMUL.FTZ R4, R4, 1 ;  /* 0x3f80000004047820 */ /* 0x000fcc0000410000 */
[----:B-1----:R-:W0:Y:S02]  /*90b0*/  F2F.F64.F32 R4, R4 ;  /* 0x0000000400047310 */ /* 0x002e240000201800 */
[----:B0-----:R0:W-:Y:S01]  /*90c0*/  STG.E.64 desc[UR36][R8.64], R4 ;  /* 0x0000000408007986 */ /* 0x0011e2000c101b24 */
[----:B------:R-:W-:Y:S05]  /*90d0*/  BRA `(.L_x_690) ;  /* 0x0000000800e87947 */ /* 0x000fea0003800000 */
.L_x_691:
        /* <DEDUP_REMOVED lines=10> */
[----:B------:R-:W-:-:S04]  /*9180*/  FSETP.NEU.FTZ.AND P0, PT, R3, RZ, PT ;  /* 0x000000ff0300720b */ /* 0x000fc80003f1d000 */
[----:B------:R-:W-:-:S05]  /*9190*/  SEL R3, RZ, 0x1, !P0 ;  /* 0x00000001ff037807 */ /* 0x000fca0004000000 */
[----:B------:R0:W-:Y:S01]  /*91a0*/  STG.E.U8 desc[UR36][R8.64], R3 ;  /* 0x0000000308007986 */ /* 0x0001e2000c101124 */
[----:B------:R-:W-:Y:S05]  /*91b0*/  BRA `(.L_x_690) ;  /* 0x0000000800b07947 */ /* 0x000fea0003800000 */
.L_x_704:
[----:B------:R-:W-:Y:S01]  /*91c0*/  IMAD.U32 R3, R3, 0x10000, RZ ;  /* 0x0001000003037824 */ /* 0x000fe200078e00ff */
[----:B------:R-:W-:Y:S01]  /*91d0*/  CS2R R6, SRZ ;  /* 0x0000000000067805 */ /* 0x000fe2000001ff00 */
[----:B------:R-:W-:Y:S02]  /*91e0*/  IMAD.MOV.U32 R25, RZ, RZ, R23 ;  /* 0x000000ffff197224 */ /* 0x000fe400078e0017 */
[----:B------:R-:W-:-:S04]  /*91f0*/  FMUL.FTZ R3, R3, 1 ;  /* 0x3f80000003037820 */ /* 0x000fc80000410000 */
[----:B-1----:R-:W0:Y:S02]  /*9200*/  F2F.F64.F32 R4, R3 ;  /* 0x0000000300047310 */ /* 0x002e240000201800 */
[----:B0-----:R0:W-:Y:S01]  /*9210*/  STG.E.128 desc[UR36][R8.64], R4 ;  /* 0x0000000408007986 */ /* 0x0011e2000c101d24 */
[----:B------:R-:W-:Y:S05]  /*9220*/  BRA `(.L_x_690) ;  /* 0x0000000800947947 */ /* 0x000fea0003800000 */
.L_x_703:
[----:B------:R-:W-:-:S13]  /*9230*/  ISETP.NE.AND P0, PT, R0, 0xf, PT ;  /* 0x0000000f0000780c */ /* 0x000fda0003f05270 */
[----:B------:R-:W-:Y:S05]  /*9240*/  @!P0 BRA `(.L_x_705) ;  /* 0x0000000000bc8947 */ /* 0x000fea0003800000 */
[----:B------:R-:W-:-:S13]  /*9250*/  ISETP.NE.AND P0, PT, R0, 0x17, PT ;  /* 0x000000170000780c */ /* 0x000fda0003f05270 */
[----:B------:R-:W-:Y:S05]  /*9260*/  @!P0 BRA `(.L_x_706) ;  /* 0x0000000000588947 */ /* 0x000fea0003800000 */
[----:B------:R-:W-:-:S13]  /*9270*/  ISETP.NE.AND P0, PT, R0, 0x18, PT ;  /* 0x000000180000780c */ /* 0x000fda0003f05270 */
[----:B------:R-:W-:Y:S05]  /*9280*/  @P0 BRA `(.L_x_695) ;  /* 0x0000000800100947 */ /* 0x000fea0003800000 */
[----:B------:R-:W-:Y:S01]  /*9290*/  IMAD.U32 R7, R3, 0x10000, RZ ;  /* 0x0001000003077824 */ /* 0x000fe200078e00ff */
[----:B------:R-:W-:Y:S04]  /*92a0*/  BSSY B0, `(.L_x_707) ;  /* 0x000000e000007945 */ /* 0x000fe80003800000 */
[C---:B------:R-:W-:Y:S02]  /*92b0*/  LOP3.LUT R3, R7.reuse, 0x7fffffff, RZ, 0xc0, !PT ;  /* 0x7fffffff07037812 */ /* 0x040fe400078ec0ff */
[----:B------:R-:W-:Y:S02]  /*92c0*/  LOP3.LUT R0, R7, 0x80000000, RZ, 0xc0, !PT ;  /* 0x8000000007007812 */ /* 0x000fe400078ec0ff */
[----:B------:R-:W-:Y:S02]  /*92d0*/  ISETP.GT.U32.AND P0, PT, R3, 0x43efffff, PT ;  /* 0x43efffff0300780c */ /* 0x000fe40003f04070 */
[----:B-1----:R-:W-:Y:S01]  /*92e0*/  SHF.R.U32.HI R5, RZ, 0x18, R0 ;  /* 0x00000018ff057819 */ /* 0x002fe20000011600 */
        /* <DEDUP_REMOVED lines=9> */
.L_x_708:
[----:B------:R-:W-:Y:S05]  /*9380*/  BSYNC B0 ;  /* 0x0000000000007941 */ /* 0x000fea0003800000 */
.L_x_707:
[----:B------:R-:W-:Y:S01]  /*9390*/  LOP3.LUT R5, R0, R5, RZ, 0xfc, !PT ;  /* 0x0000000500057212 */ /* 0x000fe200078efcff */
[----:B------:R-:W-:-:S04]  /*93a0*/  IMAD.MOV.U32 R25, RZ, RZ, R23 ;  /* 0x000000ffff197224 */ /* 0x000fc800078e0017 */
[----:B------:R0:W-:Y:S01]  /*93b0*/  STG.E.U8 desc[UR36][R8.64], R5 ;  /* 0x0000000508007986 */ /* 0x0001e2000c101124 */
[----:B------:R-:W-:Y:S05]  /*93c0*/  BRA `(.L_x_690) ;  /* 0x00000008002c7947 */ /* 0x000fea0003800000 */
.L_x_706:
        /* <DEDUP_REMOVED lines=13> */
.L_x_710:
[----:B------:R-:W-:Y:S01]  /*94a0*/  IMAD.MOV.U32 R0, RZ, RZ, 0x7f ;  /* 0x0000007fff007424 */ /* 0x000fe200078e00ff */
[----:B------:R-:W-:-:S04]  /*94b0*/  ISETP.GT.U32.AND P0, PT, R3, 0x7f800000, PT ;  /* 0x7f8000000300780c */ /* 0x000fc80003f04070 */
[----:B------:R-:W-:-:S09]  /*94c0*/  SEL R0, R0, 0x7c, P0 ;  /* 0x0000007c00007807 */ /* 0x000fd20000000000 */
.L_x_711:
[----:B------:R-:W-:Y:S05]  /*94d0*/  BSYNC B0 ;  /* 0x0000000000007941 */ /* 0x000fea0003800000 */
.L_x_709:
[----:B------:R-:W-:Y:S01]  /*94e0*/  LOP3.LUT R3, R5, 0x80000000, RZ, 0xc0, !PT ;  /* 0x8000000005037812 */ /* 0x000fe200078ec0ff */
[----:B------:R-:W-:-:S03]  /*94f0*/  IMAD.MOV.U32 R25, RZ, RZ, R23 ;  /* 0x000000ffff197224 */ /* 0x000fc600078e0017 */
[----:B------:R-:W-:-:S04]  /*9500*/  SHF.R.U32.HI R3, RZ, 0x18, R3 ;  /* 0x00000018ff037819 */ /* 0x000fc80000011603 */
[----:B------:R-:W-:-:S05]  /*9510*/  LOP3.LUT R3, R0, R3, RZ, 0xfc, !PT ;  /* 0x0000000300037212 */ /* 0x000fca00078efcff */
[----:B------:R0:W-:Y:S01]  /*9520*/  STG.E.U8 desc[UR36][R8.64], R3 ;  /* 0x0000000308007986 */ /* 0x0001e2000c101124 */
[----:B------:R-:W-:Y:S05]  /*9530*/  BRA `(.L_x_690) ;  /* 0x0000000400d07947 */ /* 0x000fea0003800000 */
.L_x_705:
[----:B------:R0:W-:Y:S01]  /*9540*/  STG.E.U16 desc[UR36][R8.64], R3 ;  /* 0x0000000308007986 */ /* 0x0001e2000c101524 */
[----:B------:R-:W-:Y:S01]  /*9550*/  IMAD.MOV.U32 R25, RZ, RZ, R23 ;  /* 0x000000ffff197224 */ /* 0x000fe200078e0017 */
[----:B------:R-:W-:Y:S06]  /*9560*/  BRA `(.L_x_690) ;  /* 0x0000000400c47947 */ /* 0x000fec0003800000 */
.L_x_702:
        /* <DEDUP_REMOVED lines=10> */
[----:B------:R-:W0:Y:S02]  /*9610*/  F2I.FTZ.U32.TRUNC.NTZ R3, R3 ;  /* 0x0000000300037305 */ /* 0x000e24000021f000 */
[----:B0-----:R0:W-:Y:S01]  /*9620*/  STG.E.U16 desc[UR36][R8.64], R3 ;  /* 0x0000000308007986 */ /* 0x0011e2000c101524 */
[----:B------:R-:W-:Y:S05]  /*9630*/  BRA `(.L_x_690) ;  /* 0x0000000400907947 */ /* 0x000fea0003800000 */
.L_x_714:
        /* <DEDUP_REMOVED lines=17> */
.L_x_717:
[----:B------:R-:W-:-:S04]  /*9750*/  LOP3.LUT R3, R5, 0x80000000, RZ, 0xc0, !PT ;  /* 0x8000000005037812 */ /* 0x000fc800078ec0ff */
[----:B------:R-:W-:-:S04]  /*9760*/  SHF.R.U32.HI R3, RZ, 0x18, R3 ;  /* 0x00000018ff037819 */ /* 0x000fc80000011603 */
[----:B------:R-:W-:-:S04]  /*9770*/  LOP3.LUT R0, R0, R3, RZ, 0xfc, !PT ;  /* 0x0000000300007212 */ /* 0x000fc800078efcff */
[----:B------:R-:W-:-:S07]  /*9780*/  PRMT R4, R0, 0x7610, R4 ;  /* 0x0000761000047816 */ /* 0x000fce0000000004 */
.L_x_716:
[----:B------:R-:W-:Y:S05]  /*9790*/  BSYNC B0 ;  /* 0x0000000000007941 */ /* 0x000fea0003800000 */
.L_x_715:
[----:B------:R0:W-:Y:S01]  /*97a0*/  STG.E.U8 desc[UR36][R8.64], R4 ;  /* 0x0000000408007986 */ /* 0x0001e2000c101124 */
[----:B------:R-:W-:Y:S01]  /*97b0*/  IMAD.MOV.U32 R25, RZ, RZ, R23 ;  /* 0x000000ffff197224 */ /* 0x000fe200078e0017 */
[----:B------:R-:W-:Y:S06]  /*97c0*/  BRA `(.L_x_690) ;  /* 0x00000004002c7947 */ /* 0x000fec0003800000 */
.L_x_713:
        /* <DEDUP_REMOVED lines=17> */
.L_x_720:
[----:B------:R-:W-:-:S04]  /*98e0*/  LOP3.LUT R3, R5, 0x80000000, RZ, 0xc0, !PT ;  /* 0x8000000005037812 */ /* 0x000fc800078ec0ff */
[----:B------:R-:W-:-:S04]  /*98f0*/  SHF.R.U32.HI R3, RZ, 0x18, R3 ;  /* 0x00000018ff037819 */ /* 0x000fc80000011603 */
[----:B------:R-:W-:-:S04]  /*9900*/  LOP3.LUT R0, R0, R3, RZ, 0xfc, !PT ;  /* 0x0000000300007212 */ /* 0x000fc800078efcff */
[----:B------:R-:W-:-:S07]  /*9910*/  PRMT R4, R0, 0x7610, R4 ;  /* 0x0000761000047816 */ /* 0x000fce0000000004 */
.L_x_719:
[----:B------:R-:W-:Y:S05]  /*9920*/  BSYNC B0 ;  /* 0x0000000000007941 */ /* 0x000fea0003800000 */
.L_x_718:
[----:B------:R0:W-:Y:S01]  /*9930*/  STG.E.U8 desc[UR36][R8.64], R4 ;  /* 0x0000000408007986 */ /* 0x0001e2000c101124 */
[----:B------:R-:W-:Y:S01]  /*9940*/  IMAD.MOV.U32 R25, RZ, RZ, R23 ;  /* 0x000000ffff197224 */ /* 0x000fe200078e0017 */
[----:B------:R-:W-:Y:S06]  /*9950*/  BRA `(.L_x_690) ;  /* 0x0000000000c87947 */ /* 0x000fec0003800000 */
.L_x_712:
[----:B------:R-:W-:-:S13]  /*9960*/  ISETP.NE.AND P0, PT, R0, 0x1c, PT ;  /* 0x0000001c0000780c */ /* 0x000fda0003f05270 */
[----:B------:R-:W-:Y:S05]  /*9970*/  @!P0 BRA `(.L_x_721) ;  /* 0x0000000000b08947 */ /* 0x000fea0003800000 */
[----:B------:R-:W-:-:S13]  /*9980*/  ISETP.NE.AND P0, PT, R0, 0x1d, PT ;  /* 0x0000001d0000780c */ /* 0x000fda0003f05270 */
[----:B------:R-:W-:Y:S05]  /*9990*/  @!P0 BRA `(.L_x_722) ;  /* 0x0000000000948947 */ /* 0x000fea0003800000 */
[----:B------:R-:W-:-:S13]  /*99a0*/  ISETP.NE.AND P0, PT, R0, 0x2c, PT ;  /* 0x0000002c0000780c */ /* 0x000fda0003f05270 */
[----:B------:R-:W-:Y:S05]  /*99b0*/  @P0 BRA `(.L_x_695) ;  /* 0x0000000000440947 */ /* 0x000fea0003800000 */
[----:B------:R-:W-:Y:S02]  /*99c0*/  IMAD.U32 R4, R3, 0x10000, RZ ;  /* 0x0001000003047824 */ /* 0x000fe400078e00ff */
[----:B------:R-:W-:-:S03]  /*99d0*/  IMAD.MOV.U32 R25, RZ, RZ, R23 ;  /* 0x000000ffff197224 */ /* 0x000fc600078e0017 */
[----:B-1----:R-:W-:-:S04]  /*99e0*/  SHF.R.U32.HI R5, RZ, 0x17, R4 ;  /* 0x00000017ff057819 */ /* 0x002fc80000011604 */
        /* <DEDUP_REMOVED lines=14> */
.L_x_695:
[----:B------:R-:W-:Y:S01]  /*9ad0*/  MOV R14, 0x0 ;  /* 0x00000000000e7802 */ /* 0x000fe20000000f00 */
[----:B------:R-:W-:Y:S01]  /*9ae0*/  ULDC.64 UR4, c[0x4][0x128] ;  /* 0x01004a0000047ab9 */ /* 0x000fe20000000a00 */
[----:B------:R-:W-:Y:S01]  /*9af0*/  ULDC.64 UR6, c[0x4][0x130] ;  /* 0x01004c0000067ab9 */ /* 0x000fe20000000a00 */
[----:B------:R-:W-:Y:S02]  /*9b00*/  IMAD.U32 R4, RZ, RZ, UR4 ;  /* 0x00000004ff047e24 */ /* 0x000fe4000f8e00ff */
[----:B-1----:R-:W-:Y:S01]  /*9b10*/  IMAD.U32 R5, RZ, RZ, UR5 ;  /* 0x00000005ff057e24 */ /* 0x002fe2000f8e00ff */
        /* <DEDUP_REMOVED lines=10> */
[----:B0-2-4-:R-:W-:Y:S05]  /*9bc0*/  CALL.ABS.NOINC R14 ;  /* 0x000000000e007343 */ /* 0x015fea0003c00000 */
.L_x_723:
[----:B------:R-:W-:Y:S01]  /*9bd0*/  IMAD.MOV.U32 R25, RZ, RZ, R23 ;  /* 0x000000ffff197224 */ /* 0x000fe200078e0017 */
[----:B------:R-:W-:Y:S06]  /*9be0*/  BRA `(.L_x_690) ;  /* 0x0000000000247947 */ /* 0x000fec0003800000 */
.L_x_722:
[----:B------:R-:W-:Y:S02]  /*9bf0*/  IMAD.U32 R4, R3, 0x10000, RZ ;  /* 0x0001000003047824 */ /* 0x000fe400078e00ff */
[----:B------:R-:W-:-:S04]  /*9c00*/  IMAD.MOV.U32 R25, RZ, RZ, R23 ;  /* 0x000000ffff197224 */ /* 0x000fc800078e0017 */
[----:B-1----:R-:W0:Y:S02]  /*9c10*/  F2I.U64.TRUNC R4, R4 ;  /* 0x0000000400047311 */ /* 0x002e24000020d800 */
[----:B0-----:R0:W-:Y:S01]  /*9c20*/  STG.E.64 desc[UR36][R8.64], R4 ;  /* 0x0000000408007986 */ /* 0x0011e2000c101b24 */
[----:B------:R-:W-:Y:S05]  /*9c30*/  BRA `(.L_x_690) ;  /* 0x0000000000107947 */ /* 0x000fea0003800000 */
.L_x_721:
[----:B------:R-:W-:Y:S02]  /*9c40*/  IMAD.U32 R3, R3, 0x10000, RZ ;  /* 0x0001000003037824 */ /* 0x000fe400078e00ff */
[----:B------:R-:W-:-:S04]  /*9c50*/  IMAD.MOV.U32 R25, RZ, RZ, R23 ;  /* 0x000000ffff197224 */ /* 0x000fc800078e0017 */
[----:B------:R-:W0:Y:S02]  /*9c60*/  F2I.FTZ.U32.TRUNC.NTZ R3, R3 ;  /* 0x0000000300037305 */ /* 0x000e24000021f000 */
[----:B0-----:R0:W-:Y:S02]  /*9c70*/  STG.E desc[UR36][R8.64], R3 ;  /* 0x0000000308007986 */ /* 0x0011e4000c101924 */
.L_x_690:
[----:B------:R-:W-:Y:S05]  /*9c80*/  BSYNC B6 ;  /* 0x0000000000067941 */ /* 0x000fea0003800000 */
.L_x_689:
[----:B------:R-:W-:Y:S01]  /*9c90*/  ISETP.GE.AND P0, PT, R25, R16, PT ;  /* 0x000000101900720c */ /* 0x000fe20003f06270 */
[----:B------:R-:W-:-:S12]  /*9ca0*/  BSSY B6, `(.L_x_724) ;  /* 0x00001fc000067945 */ /* 0x000fd80003800000 */
[----:B------:R-:W-:Y:S05]  /*9cb0*/  @P0 BRA `(.L_x_725) ;  /* 0x0000001c00e80947 */ /* 0x000fea0003800000 */
[----:B0-----:R-:W0:Y:S01]  /*9cc0*/  LDC.64 R8, c[0x0][0x218] ;  /* 0x00008600ff087b82 */ /* 0x001e220000000a00 */
[----:B-----5:R-:W-:Y:S01]  /*9cd0*/  IMAD R0, R2, 0x200, R25 ;  /* 0x0000020002007824 */ /* 0x020fe200078e0219 */
[----:B---3--:R-:W-:Y:S01]  /*9ce0*/  PRMT R4, R17, 0x9910, RZ ;  /* 0x0000991011047816 */ /* 0x008fe200000000ff */
[----:B------:R-:W-:Y:S02]  /*9cf0*/  ULDC UR4, c[0x0][0x244] ;  /* 0x0000910000047ab9 */ /* 0x000fe40000000800 */
[----:B------:R-:W-:Y:S02]  /*9d00*/  IMAD R3, R0, UR4, RZ ;  /* 0x0000000400037c24 */ /* 0x000fe4000f8e02ff */
[----:B------:R-:W-:-:S05]  /*9d10*/  IMAD.MOV.U32 R0, RZ, RZ, R4 ;  /* 0x000000ffff007224 */ /* 0x000fca00078e0004 */
        /* <DEDUP_REMOVED lines=12> */
[----:B--2---:R-:W-:-:S04]  /*9de0*/  IMAD.U32 R22, R22, 0x10000, RZ ;  /* 0x0001000016167824 */ /* 0x004fc800078e00ff */
[----:B------:R-:W0:Y:S02]  /*9df0*/  F2I.FTZ.TRUNC.NTZ R3, R22 ;  /* 0x0000001600037305 */ /* 0x000e24000021f100 */
[----:B0-----:R0:W-:Y:S01]  /*9e00*/  STG.E.U8 desc[UR36][R8.64], R3 ;  /* 0x0000000308007986 */ /* 0x0011e2000c101124 */
[----:B------:R-:W-:Y:S05]  /*9e10*/  BRA `(.L_x_731) ;  /* 0x0000000c00947947 */ /* 0x000fea0003800000 */
.L_x_729:
[----:B-12---:R-:W-:-:S06]  /*9e20*/  IMAD.U32 R5, R22, 0x10000, RZ ;  /* 0x0001000016057824 */ /* 0x006fcc00078e00ff */
[----:B------:R-:W0:Y:S02]  /*9e30*/  F2I.S64.TRUNC R4, R5 ;  /* 0x0000000500047311 */ /* 0x000e24000020d900 */
[----:B0-----:R0:W-:Y:S01]  /*9e40*/  STG.E.U8 desc[UR36][R8.64], R4 ;  /* 0x0000000408007986 */ /* 0x0011e2000c101124 */
[----:B------:R-:W-:Y:S05]  /*9e50*/  BRA `(.L_x_731) ;  /* 0x0000000c00847947 */ /* 0x000fea0003800000 */
.L_x_728:
[----:B------:R-:W-:-:S13]  /*9e60*/  ISETP.NE.AND P0, PT, R0, 0x2, PT ;  /* 0x000000020000780c */ /* 0x000fda0003f05270 */
[----:B------:R-:W-:Y:S05]  /*9e70*/  @!P0 BRA `(.L_x_732) ;  /* 0x0000000000308947 */ /* 0x000fea0003800000 */
[----:B------:R-:W-:-:S13]  /*9e80*/  ISETP.NE.AND P0, PT, R0, 0x3, PT ;  /* 0x000000030000780c */ /* 0x000fda0003f05270 */
[----:B------:R-:W-:Y:S05]  /*9e90*/  @!P0 BRA `(.L_x_733) ;  /* 0x0000000000188947 */ /* 0x000fea0003800000 */
[----:B------:R-:W-:-:S13]  /*9ea0*/  ISETP.NE.AND P0, PT, R0, 0x4, PT ;  /* 0x000000040000780c */ /* 0x000fda0003f05270 */
[----:B------:R-:W-:Y:S05]  /*9eb0*/  @P0 BRA `(.L_x_730) ;  /* 0x0000000c000c0947 */ /* 0x000fea0003800000 */
[----:B--2---:R-:W-:-:S06]  /*9ec0*/  IMAD.U32 R4, R22, 0x10000, RZ ;  /* 0x0001000016047824 */ /* 0x004fcc00078e00ff */
[----:B-1----:R-:W0:Y:S02]  /*9ed0*/  F2I.S64.TRUNC R4, R4 ;  /* 0x0000000400047311 */ /* 0x002e24000020d900 */
[----:B0-----:R0:W-:Y:S01]  /*9ee0*/  STG.E.64 desc[UR36][R8.64], R4 ;  /* 0x0000000408007986 */ /* 0x0011e2000c101b24 */
[----:B------:R-:W-:Y:S05]  /*9ef0*/  BRA `(.L_x_731) ;  /* 0x0000000c005c7947 */ /* 0x000fea0003800000 */
.L_x_733:
[----:B--2---:R-:W-:-:S04]  /*9f00*/  IMAD.U32 R22, R22, 0x10000, RZ ;  /* 0x0001000016167824 */ /* 0x004fc800078e00ff */
[----:B------:R-:W0:Y:S02]  /*9f10*/  F2I.FTZ.TRUNC.NTZ R3, R22 ;  /* 0x0000001600037305 */ /* 0x000e24000021f100 */
[----:B0-----:R0:W-:Y:S01]  /*9f20*/  STG.E desc[UR36][R8.64], R3 ;  /* 0x0000000308007986 */ /* 0x0011e2000c101924 */
[----:B------:R-:W-:Y:S05]  /*9f30*/  BRA `(.L_x_731) ;  /* 0x0000000c004c7947 */ /* 0x000fea0003800000 */
.L_x_732:
[----:B--2---:R-:W-:-:S04]  /*9f40*/  IMAD.U32 R22, R22, 0x10000, RZ ;  /* 0x0001000016167824 */ /* 0x004fc800078e00ff */
[----:B------:R-:W0:Y:S02]  /*9f50*/  F2I.FTZ.TRUNC.NTZ R3, R22 ;  /* 0x0000001600037305 */ /* 0x000e24000021f100 */
[----:B0-----:R0:W-:Y:S01]  /*9f60*/  STG.E.U16 desc[UR36][R8.64], R3 ;  /* 0x0000000308007986 */ /* 0x0011e2000c101524 */
[----:B------:R-:W-:Y:S05]  /*9f70*/  BRA `(.L_x_731) ;  /* 0x0000000c003c7947 */ /* 0x000fea0003800000 */
.L_x_727:
[----:B------:R-:W-:-:S13]  /*9f80*/  ISETP.GT.AND P0, PT, R0, 0x6, PT ;  /* 0x000000060000780c */ /* 0x000fda0003f04270 */
[----:B------:R-:W-:Y:S05]  /*9f90*/  @P0 BRA `(.L_x_734) ;  /* 0x00000000002c0947 */ /* 0x000fea0003800000 */
[----:B------:R-:W-:-:S13]  /*9fa0*/  ISETP.NE.AND P0, PT, R0, 0x5, PT ;  /* 0x000000050000780c */ /* 0x000fda0003f05270 */
[----:B------:R-:W-:Y:S05]  /*9fb0*/  @!P0 BRA `(.L_x_735) ;  /* 0x0000000000148947 */ /* 0x000fea0003800000 */
[----:B------:R-:W-:-:S13]  /*9fc0*/  ISETP.NE.AND P0, PT, R0, 0x6, PT ;  /* 0x000000060000780c */ /* 0x000fda0003f05270 */
[----:B------:R-:W-:Y:S05]  /*9fd0*/  @P0 BRA `(.L_x_730) ;  /* 0x0000000800c40947 */ /* 0x000fea0003800000 */
[----:B--2---:R-:W-:-:S05]  /*9fe0*/  IMAD.U32 R3, R22, 0x10000, RZ ;  /* 0x0001000016037824 */ /* 0x004fca00078e00ff */
[----:B------:R0:W-:Y:S01]  /*9ff0*/  STG.E desc[UR36][R8.64], R3 ;  /* 0x0000000308007986 */ /* 0x0001e2000c101924 */
[----:B------:R-:W-:Y:S05]  /*a000*/  BRA `(.L_x_731) ;  /* 0x0000000c00187947 */ /* 0x000fea0003800000 */
.L_x_735:
[----:B--2---:R-:W-:-:S05]  /*a010*/  IMAD.U32 R0, R22, 0x10000, RZ ;  /* 0x0001000016007824 */ /* 0x004fca00078e00ff */
[----:B------:R-:W-:-:S05]  /*a020*/  F2FP.F16.F32.PACK_AB R0, RZ, R0 ;  /* 0x00000000ff00723e */ /* 0x000fca00000000ff */
[----:B------:R0:W-:Y:S01]  /*a030*/  STG.E.U16 desc[UR36][R8.64], R0 ;  /* 0x0000000008007986 */ /* 0x0001e2000c101524 */
[----:B------:R-:W-:Y:S05]  /*a040*/  BRA `(.L_x_731) ;  /* 0x0000000c00087947 */ /* 0x000fea0003800000 */
.L_x_734:
[----:B------:R-:W-:-:S13]  /*a050*/  ISETP.NE.AND P0, PT, R0, 0x7, PT ;  /* 0x000000070000780c */ /* 0x000fda0003f05270 */
[----:B------:R-:W-:Y:S05]  /*a060*/  @!P0 BRA `(.L_x_736) ;  /* 0x0000000000348947 */ /* 0x000fea0003800000 */
[----:B------:R-:W-:-:S13]  /*a070*/  ISETP.NE.AND P0, PT, R0, 0x8, PT ;  /* 0x000000080000780c */ /* 0x000fda0003f05270 */
[----:B------:R-:W-:Y:S05]  /*a080*/  @!P0 BRA `(.L_x_737) ;  /* 0x0000000000188947 */ /* 0x000fea0003800000 */
[----:B------:R-:W-:-:S13]  /*a090*/  ISETP.NE.AND P0, PT, R0, 0x9, PT ;  /* 0x000000090000780c */ /* 0x000fda0003f05270 */
[----:B------:R-:W-:Y:S05]  /*a0a0*/  @P0 BRA `(.L_x_730) ;  /* 0x0000000800900947 */ /* 0x000fea0003800000 */
[----:B--2---:R-:W-:Y:S02]  /*a0b0*/  IMAD.U32 R22, R22, 0x10000, RZ ;  /* 0x0001000016167824 */ /* 0x004fe400078e00ff */
[----:B------:R-:W-:-:S05]  /*a0c0*/  IMAD.MOV.U32 R23, RZ, RZ, RZ ;  /* 0x000000ffff177224 */ /* 0x000fca00078e00ff */
[----:B------:R0:W-:Y:S01]  /*a0d0*/  STG.E.64 desc[UR36][R8.64], R22 ;  /* 0x0000001608007986 */ /* 0x0001e2000c101b24 */
[----:B------:R-:W-:Y:S05]  /*a0e0*/  BRA `(.L_x_731) ;  /* 0x0000000800e07947 */ /* 0x000fea0003800000 */
.L_x_737:
[----:B--2---:R-:W-:-:S05]  /*a0f0*/  IMAD.U32 R22, R22, 0x10000, RZ ;  /* 0x0001000016167824 */ /* 0x004fca00078e00ff */
[----:B------:R-:W-:-:S04]  /*a100*/  F2FP.F16.F32.PACK_AB R3, RZ, R22 ;  /* 0x00000016ff03723e */ /* 0x000fc800000000ff */
[----:B------:R-:W-:-:S05]  /*a110*/  PRMT R3, R3, 0x5410, RZ ;  /* 0x0000541003037816 */ /* 0x000fca00000000ff */
[----:B------:R0:W-:Y:S01]  /*a120*/  STG.E desc[UR36][R8.64], R3 ;  /* 0x0000000308007986 */ /* 0x0001e2000c101924 */
[----:B------:R-:W-:Y:S05]  /*a130*/  BRA `(.L_x_731) ;  /* 0x0000000800cc7947 */ /* 0x000fea0003800000 */
.L_x_736:
[----:B--2---:R-:W-:-:S04]  /*a140*/  IMAD.U32 R4, R22, 0x10000, RZ ;  /* 0x0001000016047824 */ /* 0x004fc800078e00ff */
[----:B------:R-:W-:-:S06]  /*a150*/  FMUL.FTZ R4, R4, 1 ;  /* 0x3f80000004047820 */ /* 0x000fcc0000410000 */
[----:B-1----:R-:W0:Y:S02]  /*a160*/  F2F.F64.F32 R4, R4 ;  /* 0x0000000400047310 */ /* 0x002e240000201800 */
[----:B0-----:R0:W-:Y:S01]  /*a170*/  STG.E.64 desc[UR36][R8.64], R4 ;  /* 0x0000000408007986 */ /* 0x0011e2000c101b24 */
[----:B------:R-:W-:Y:S05]  /*a180*/  BRA `(.L_x_731) ;  /* 0x0000000800b87947 */ /* 0x000fea0003800000 */
.L_x_726:
        /* <DEDUP_REMOVED lines=8> */
[----:B--2---:R-:W-:-:S05]  /*a210*/  IMAD.U32 R22, R22, 0x10000, RZ ;  /* 0x0001000016167824 */ /* 0x004fca00078e00ff */
[----:B------:R-:W-:-:S04]  /*a220*/  FSETP.NEU.FTZ.AND P0, PT, R22, RZ, PT ;  /* 0x000000ff1600720b */ /* 0x000fc80003f1d000 */
[----:B------:R-:W-:-:S05]  /*a230*/  SEL R3, RZ, 0x1, !P0 ;  /* 0x00000001ff037807 */ /* 0x000fca0004000000 */
[----:B------:R2:W-:Y:S01]  /*a240*/  STG.E.U8 desc[UR36][R8.64], R3 ;  /* 0x0000000308007986 */ /* 0x0005e2000c101124 */
[----:B------:R-:W-:Y:S05]  /*a250*/  BRA `(.L_x_731) ;  /* 0x0000000800847947 */ /* 0x000fea0003800000 */
.L_x_740:
[----:B--2---:R-:W-:Y:S01]  /*a260*/  IMAD.U32 R22, R22, 0x10000, RZ ;  /* 0x0001000016167824 */ /* 0x004fe200078e00ff */
[----:B------:R-:W-:-:S03]  /*a270*/  CS2R R6, SRZ ;  /* 0x0000000000067805 */ /* 0x000fc6000001ff00 */
[----:B------:R-:W-:-:S06]  /*a280*/  FMUL.FTZ R4, R22, 1 ;  /* 0x3f80000016047820 */ /* 0x000fcc0000410000 */
[----:B-1----:R-:W0:Y:S02]  /*a290*/  F2F.F64.F32 R4, R4 ;  /* 0x0000000400047310 */ /* 0x002e240000201800 */
[----:B0-----:R0:W-:Y:S01]  /*a2a0*/  STG.E.128 desc[UR36][R8.64], R4 ;  /* 0x0000000408007986 */ /* 0x0011e2000c101d24 */
[----:B------:R-:W-:Y:S05]  /*a2b0*/  BRA `(.L_x_731) ;  /* 0x00000008006c7947 */ /* 0x000fea0003800000 */
.L_x_739:
[----:B------:R-:W-:-:S13]  /*a2c0*/  ISETP.NE.AND P0, PT, R0, 0xf, PT ;  /* 0x0000000f0000780c */ /* 0x000fda0003f05270 */
[----:B------:R-:W-:Y:S05]  /*a2d0*/  @!P0 BRA `(.L_x_741) ;  /* 0x0000000000b48947 */ /* 0x000fea0003800000 */
[----:B------:R-:W-:-:S13]  /*a2e0*/  ISETP.NE.AND P0, PT, R0, 0x17, PT ;  /* 0x000000170000780c */ /* 0x000fda0003f05270 */
[----:B------:R-:W-:Y:S05]  /*a2f0*/  @!P0 BRA `(.L_x_742) ;  /* 0x0000000000548947 */ /* 0x000fea0003800000 */
[----:B------:R-:W-:-:S13]  /*a300*/  ISETP.NE.AND P0, PT, R0, 0x18, PT ;  /* 0x000000180000780c */ /* 0x000fda0003f05270 */
[----:B------:R-:W-:Y:S05]  /*a310*/  @P0 BRA `(.L_x_730) ;  /* 0x0000000400f40947 */ /* 0x000fea0003800000 */
[----:B--2---:R-:W-:Y:S01]  /*a320*/  IMAD.U32 R7, R22, 0x10000, RZ ;  /* 0x0001000016077824 */ /* 0x004fe200078e00ff */
        /* <DEDUP_REMOVED lines=14> */
.L_x_744:
[----:B------:R-:W-:Y:S05]  /*a410*/  BSYNC B0 ;  /* 0x0000000000007941 */ /* 0x000fea0003800000 */
.L_x_743:
[----:B------:R-:W-:-:S05]  /*a420*/  LOP3.LUT R5, R0, R5, RZ, 0xfc, !PT ;  /* 0x0000000500057212 */ /* 0x000fca00078efcff */
[----:B------:R0:W-:Y:S01]  /*a430*/  STG.E.U8 desc[UR36][R8.64], R5 ;  /* 0x0000000508007986 */ /* 0x0001e2000c101124 */
[----:B------:R-:W-:Y:S05]  /*a440*/  BRA `(.L_x_731) ;  /* 0x0000000800087947 */ /* 0x000fea0003800000 */
.L_x_742:
[----:B-12---:R-:W-:Y:S01]  /*a450*/  IMAD.U32 R5, R22, 0x10000, RZ ;  /* 0x0001000016057824 */ /* 0x006fe200078e00ff */
        /* <DEDUP_REMOVED lines=12> */
.L_x_746:
[----:B------:R-:W-:Y:S01]  /*a520*/  IMAD.MOV.U32 R0, RZ, RZ, 0x7f ;  /* 0x0000007fff007424 */ /* 0x000fe200078e00ff */
[----:B------:R-:W-:-:S04]  /*a530*/  ISETP.GT.U32.AND P0, PT, R3, 0x7f800000, PT ;  /* 0x7f8000000300780c */ /* 0x000fc80003f04070 */
[----:B------:R-:W-:-:S09]  /*a540*/  SEL R0, R0, 0x7c, P0 ;  /* 0x0000007c00007807 */ /* 0x000fd20000000000 */
.L_x_747:
[----:B------:R-:W-:Y:S05]  /*a550*/  BSYNC B0 ;  /* 0x0000000000007941 */ /* 0x000fea0003800000 */
.L_x_745:
[----:B------:R-:W-:-:S04]  /*a560*/  LOP3.LUT R3, R5, 0x80000000, RZ, 0xc0, !PT ;  /* 0x8000000005037812 */ /* 0x000fc800078ec0ff */
[----:B------:R-:W-:-:S04]  /*a570*/  SHF.R.U32.HI R3, RZ, 0x18, R3 ;  /* 0x00000018ff037819 */ /* 0x000fc80000011603 */
[----:B------:R-:W-:-:S05]  /*a580*/  LOP3.LUT R3, R0, R3, RZ, 0xfc, !PT ;  /* 0x0000000300037212 */ /* 0x000fca00078efcff */
[----:B------:R0:W-:Y:S01]  /*a590*/  STG.E.U8 desc[UR36][R8.64], R3 ;  /* 0x0000000308007986 */ /* 0x0001e2000c101124 */
[----:B------:R-:W-:Y:S05]  /*a5a0*/  BRA `(.L_x_731) ;  /* 0x0000000400b07947 */ /* 0x000fea0003800000 */
.L_x_741:
[----:B--2---:R3:W-:Y:S01]  /*a5b0*/  STG.E.U16 desc[UR36][R8.64], R22 ;  /* 0x0000001608007986 */ /* 0x0047e2000c101524 */
[----:B------:R-:W-:Y:S05]  /*a5c0*/  BRA `(.L_x_731) ;  /* 0x0000000400a87947 */ /* 0x000fea0003800000 */
.L_x_738:
        /* <DEDUP_REMOVED lines=8> */
[----:B--2---:R-:W-:-:S06]  /*a650*/  IMAD.U32 R3, R22, 0x10000, RZ ;  /* 0x0001000016037824 */ /* 0x004fcc00078e00ff */
[----:B------:R-:W0:Y:S02]  /*a660*/  F2I.FTZ.U32.TRUNC.NTZ R3, R3 ;  /* 0x0000000300037305 */ /* 0x000e24000021f000 */
[----:B0-----:R0:W-:Y:S01]  /*a670*/  STG.E.U16 desc[UR36][R8.64], R3 ;  /* 0x0000000308007986 */ /* 0x0011e2000c101524 */
[----:B------:R-:W-:Y:S05]  /*a680*/  BRA `(.L_x_731) ;  /* 0x0000000400787947 */ /* 0x000fea0003800000 */
.L_x_750:
[----:B-12---:R-:W-:Y:S01]  /*a690*/  IMAD.U32 R5, R22, 0x10000, RZ ;  /* 0x0001000016057824 */ /* 0x006fe200078e00ff */
        /* <DEDUP_REMOVED lines=16> */
.L_x_753:
[----:B------:R-:W-:-:S04]  /*a7a0*/  LOP3.LUT R3, R5, 0x80000000, RZ, 0xc0, !PT ;  /* 0x8000000005037812 */ /* 0x000fc800078ec0ff */
[----:B------:R-:W-:-:S04]  /*a7b0*/  SHF.R.U32.HI R3, RZ, 0x18, R3 ;  /* 0x00000018ff037819 */ /* 0x000fc80000011603 */
[----:B------:R-:W-:-:S04]  /*a7c0*/  LOP3.LUT R0, R0, R3, RZ, 0xfc, !PT ;  /* 0x0000000300007212 */ /* 0x000fc800078efcff */
[----:B------:R-:W-:-:S07]  /*a7d0*/  PRMT R4, R0, 0x7610, R4 ;  /* 0x0000761000047816 */ /* 0x000fce0000000004 */
.L_x_752:
[----:B------:R-:W-:Y:S05]  /*a7e0*/  BSYNC B0 ;  /* 0x0000000000007941 */ /* 0x000fea0003800000 */
.L_x_751:
[----:B------:R0:W-:Y:S01]  /*a7f0*/  STG.E.U8 desc[UR36][R8.64], R4 ;  /* 0x0000000408007986 */ /* 0x0001e2000c101124 */
[----:B------:R-:W-:Y:S05]  /*a800*/  BRA `(.L_x_731) ;  /* 0x0000000400187947 */ /* 0x000fea0003800000 */
.L_x_749:
        /* <DEDUP_REMOVED lines=17> */
.L_x_756:
[----:B------:R-:W-:-:S04]  /*a920*/  LOP3.LUT R3, R5, 0x80000000, RZ, 0xc0, !PT ;  /* 0x8000000005037812 */ /* 0x000fc800078ec0ff */
[----:B------:R-:W-:-:S04]  /*a930*/  SHF.R.U32.HI R3, RZ, 0x18, R3 ;  /* 0x00000018ff037819 */ /* 0x000fc80000011603 */
[----:B------:R-:W-:-:S04]  /*a940*/  LOP3.LUT R0, R0, R3, RZ, 0xfc, !PT ;  /* 0x0000000300007212 */ /* 0x000fc800078efcff */
[----:B------:R-:W-:-:S07]  /*a950*/  PRMT R4, R0, 0x7610, R4 ;  /* 0x0000761000047816 */ /* 0x000fce0000000004 */
.L_x_755:
[----:B------:R-:W-:Y:S05]  /*a960*/  BSYNC B0 ;  /* 0x0000000000007941 */ /* 0x000fea0003800000 */
.L_x_754:
[----:B------:R0:W-:Y:S01]  /*a970*/  STG.E.U8 desc[UR36][R8.64], R4 ;  /* 0x0000000408007986 */ /* 0x0001e2000c101124 */
[----:B------:R-:W-:Y:S05]  /*a980*/  BRA `(.L_x_731) ;  /* 0x0000000000b87947 */ /* 0x000fea0003800000 */
.L_x_748:
[----:B------:R-:W-:-:S13]  /*a990*/  ISETP.NE.AND P0, PT, R0, 0x1c, PT ;  /* 0x0000001c0000780c */ /* 0x000fda0003f05270 */
[----:B------:R-:W-:Y:S05]  /*a9a0*/  @!P0 BRA `(.L_x_757) ;  /* 0x0000000000a48947 */ /* 0x000fea0003800000 */
[----:B------:R-:W-:-:S13]  /*a9b0*/  ISETP.NE.AND P0, PT, R0, 0x1d, PT ;  /* 0x0000001d0000780c */ /* 0x000fda0003f05270 */
[----:B------:R-:W-:Y:S05]  /*a9c0*/  @!P0 BRA `(.L_x_758) ;  /* 0x00000000008c8947 */ /* 0x000fea0003800000 */
[----:B------:R-:W-:-:S13]  /*a9d0*/  ISETP.NE.AND P0, PT, R0, 0x2c, PT ;  /* 0x0000002c0000780c */ /* 0x000fda0003f05270 */
[----:B------:R-:W-:Y:S05]  /*a9e0*/  @P0 BRA `(.L_x_730) ;  /* 0x0000000000400947 */ /* 0x000fea0003800000 */
[----:B--2---:R-:W-:-:S05]  /*a9f0*/  IMAD.U32 R22, R22, 0x10000, RZ ;  /* 0x0001000016167824 */ /* 0x004fca00078e00ff */
        /* <DEDUP_REMOVED lines=15> */
.L_x_730:
        /* <DEDUP_REMOVED lines=16> */
.L_x_759:
[----:B------:R-:W-:Y:S05]  /*abf0*/  BRA `(.L_x_731) ;  /* 0x00000000001c7947 */ /* 0x000fea0003800000 */
.L_x_758:
[----:B--2---:R-:W-:-:S06]  /*ac00*/  IMAD.U32 R4, R22, 0x10000, RZ ;  /* 0x0001000016047824 */ /* 0x004fcc00078e00ff */
[----:B-1----:R-:W0:Y:S02]  /*ac10*/  F2I.U64.TRUNC R4, R4 ;  /* 0x0000000400047311 */ /* 0x002e24000020d800 */
[----:B0-----:R0:W-:Y:S01]  /*ac20*/  STG.E.64 desc[UR36][R8.64], R4 ;  /* 0x0000000408007986 */ /* 0x0011e2000c101b24 */
[----:B------:R-:W-:Y:S05]  /*ac30*/  BRA `(.L_x_731) ;  /* 0x00000000000c7947 */ /* 0x000fea0003800000 */
.L_x_757:
[----:B--2---:R-:W-:-:S04]  /*ac40*/  IMAD.U32 R22, R22, 0x10000, RZ ;  /* 0x0001000016167824 */ /* 0x004fc800078e00ff */
[----:B------:R-:W0:Y:S02]  /*ac50*/  F2I.FTZ.U32.TRUNC.NTZ R3, R22 ;  /* 0x0000001600037305 */ /* 0x000e24000021f000 */
[----:B0-----:R0:W-:Y:S02]  /*ac60*/  STG.E desc[UR36][R8.64], R3 ;  /* 0x0000000308007986 */ /* 0x0011e4000c101924 */
.L_x_731:
[----:B------:R-:W-:-:S05]  /*ac70*/  VIADD R25, R25, 0x80 ;  /* 0x0000008019197836 */ /* 0x000fca0000000000 */
[----:B------:R-:W-:-:S13]  /*ac80*/  ISETP.GE.AND P0, PT, R25, R16, PT ;  /* 0x000000101900720c */ /* 0x000fda0003f06270 */
[----:B------:R-:W-:Y:S05]  /*ac90*/  @P0 BRA `(.L_x_725) ;  /* 0x0000000c00f00947 */ /* 0x000fea0003800000 */
[----:B0-23--:R-:W0:Y:S01]  /*aca0*/  LDC.64 R8, c[0x0][0x218] ;  /* 0x00008600ff087b82 */ /* 0x00de220000000a00 */
[----:B------:R-:W-:Y:S01]  /*acb0*/  IMAD R0, R2, 0x200, R25 ;  /* 0x0000020002007824 */ /* 0x000fe200078e0219 */
[----:B------:R-:W-:Y:S01]  /*acc0*/  PRMT R4, R17, 0x9910, RZ ;  /* 0x0000991011047816 */ /* 0x000fe200000000ff */
        /* <DEDUP_REMOVED lines=15> */
[----:B----4-:R-:W-:-:S04]  /*adc0*/  IMAD.U32 R18, R18, 0x10000, RZ ;  /* 0x0001000012127824 */ /* 0x010fc800078e00ff */
[----:B------:R-:W0:Y:S02]  /*add0*/  F2I.FTZ.TRUNC.NTZ R3, R18 ;  /* 0x0000001200037305 */ /* 0x000e24000021f100 */
[----:B0-----:R0:W-:Y:S01]  /*ade0*/  STG.E.U8 desc[UR36][R8.64], R3 ;  /* 0x0000000308007986 */ /* 0x0011e2000c101124 */
[----:B------:R-:W-:Y:S05]  /*adf0*/  BRA `(.L_x_765) ;  /* 0x0000000c00947947 */ /* 0x000fea0003800000 */
.L_x_763:
[----:B-1--4-:R-:W-:-:S06]  /*ae00*/  IMAD.U32 R5, R18, 0x10000, RZ ;  /* 0x0001000012057824 */ /* 0x012fcc00078e00ff */
[----:B------:R-:W0:Y:S02]  /*ae10*/  F2I.S64.TRUNC R4, R5 ;  /* 0x0000000500047311 */ /* 0x000e24000020d900 */
[----:B0-----:R0:W-:Y:S01]  /*ae20*/  STG.E.U8 desc[UR36][R8.64], R4 ;  /* 0x0000000408007986 */ /* 0x0011e2000c101124 */
[----:B------:R-:W-:Y:S05]  /*ae30*/  BRA `(.L_x_765) ;  /* 0x0000000c00847947 */ /* 0x000fea0003800000 */
.L_x_762:
[----:B------:R-:W-:-:S13]  /*ae40*/  ISETP.NE.AND P0, PT, R0, 0x2, PT ;  /* 0x000000020000780c */ /* 0x000fda0003f05270 */
[----:B------:R-:W-:Y:S05]  /*ae50*/  @!P0 BRA `(.L_x_766) ;  /* 0x0000000000308947 */ /* 0x000fea0003800000 */
[----:B------:R-:W-:-:S13]  /*ae60*/  ISETP.NE.AND P0, PT, R0, 0x3, PT ;  /* 0x000000030000780c */ /* 0x000fda0003f05270 */
[----:B------:R-:W-:Y:S05]  /*ae70*/  @!P0 BRA `(.L_x_767) ;  /* 0x0000000000188947 */ /* 0x000fea0003800000 */
[----:B------:R-:W-:-:S13]  /*ae80*/  ISETP.NE.AND P0, PT, R0, 0x4, PT ;  /* 0x000000040000780c */ /* 0x000fda0003f05270 */
[----:B------:R-:W-:Y:S05]  /*ae90*/  @P0 BRA `(.L_x_764) ;  /* 0x0000000c000c0947 */ /* 0x000fea0003800000 */
[----:B----4-:R-:W-:-:S06]  /*aea0*/  IMAD.U32 R4, R18, 0x10000, RZ ;  /* 0x0001000012047824 */ /* 0x010fcc00078e00ff */
[----:B-1----:R-:W0:Y:S02]  /*aeb0*/  F2I.S64.TRUNC R4, R4 ;  /* 0x0000000400047311 */ /* 0x002e24000020d900 */
[----:B0-----:R0:W-:Y:S01]  /*aec0*/  STG.E.64 desc[UR36][R8.64], R4 ;  /* 0x0000000408007986 */ /* 0x0011e2000c101b24 */
[----:B------:R-:W-:Y:S05]  /*aed0*/  BRA `(.L_x_765) ;  /* 0x0000000c005c7947 */ /* 0x000fea0003800000 */
.L_x_767:
[----:B----4-:R-:W-:-:S04]  /*aee0*/  IMAD.U32 R18, R18, 0x10000, RZ ;  /* 0x0001000012127824 */ /* 0x010fc800078e00ff */
[----:B------:R-:W0:Y:S02]  /*aef0*/  F2I.FTZ.TRUNC.NTZ R3, R18 ;  /* 0x0000001200037305 */ /* 0x000e24000021f100 */
[----:B0-----:R0:W-:Y:S01]  /*af00*/  STG.E desc[UR36][R8.64], R3 ;  /* 0x0000000308007986 */ /* 0x0011e2000c101924 */
[----:B------:R-:W-:Y:S05]  /*af10*/  BRA `(.L_x_765) ;  /* 0x0000000c004c7947 */ /* 0x000fea0003800000 */
.L_x_766:
[----:B----4-:R-:W-:-:S04]  /*af20*/  IMAD.U32 R18, R18, 0x10000, RZ ;  /* 0x0001000012127824 */ /* 0x010fc800078e00ff */
[----:B------:R-:W0:Y:S02]  /*af30*/  F2I.FTZ.TRUNC.NTZ R3, R18 ;  /* 0x0000001200037305 */ /* 0x000e24000021f100 */
[----:B0-----:R0:W-:Y:S01]  /*af40*/  STG.E.U16 desc[UR36][R8.64], R3 ;  /* 0x0000000308007986 */ /* 0x0011e2000c101524 */
[----:B------:R-:W-:Y:S05]  /*af50*/  BRA `(.L_x_765) ;  /* 0x0000000c003c7947 */ /* 0x000fea0003800000 */
.L_x_761:
[----:B------:R-:W-:-:S13]  /*af60*/  ISETP.GT.AND P0, PT, R0, 0x6, PT ;  /* 0x000000060000780c */ /* 0x000fda0003f04270 */
[----:B------:R-:W-:Y:S05]  /*af70*/  @P0 BRA `(.L_x_768) ;  /* 0x00000000002c0947 */ /* 0x000fea0003800000 */
[----:B------:R-:W-:-:S13]  /*af80*/  ISETP.NE.AND P0, PT, R0, 0x5, PT ;  /* 0x000000050000780c */ /* 0x000fda0003f05270 */
[----:B------:R-:W-:Y:S05]  /*af90*/  @!P0 BRA `(.L_x_769) ;  /* 0x0000000000148947 */ /* 0x000fea0003800000 */
[----:B------:R-:W-:-:S13]  /*afa0*/  ISETP.NE.AND P0, PT, R0, 0x6, PT ;  /* 0x000000060000780c */ /* 0x000fda0003f05270 */
[----:B------:R-:W-:Y:S05]  /*afb0*/  @P0 BRA `(.L_x_764) ;  /* 0x0000000800c40947 */ /* 0x000fea0003800000 */
[----:B----4-:R-:W-:-:S05]  /*afc0*/  IMAD.U32 R3, R18, 0x10000, RZ ;  /* 0x0001000012037824 */ /* 0x010fca00078e00ff */
[----:B------:R2:W-:Y:S01]  /*afd0*/  STG.E desc[UR36][R8.64], R3 ;  /* 0x0000000308007986 */ /* 0x0005e2000c101924 */
[----:B------:R-:W-:Y:S05]  /*afe0*/  BRA `(.L_x_765) ;  /* 0x0000000c00187947 */ /* 0x000fea0003800000 */
.L_x_769:
[----:B----4-:R-:W-:-:S05]  /*aff0*/  IMAD.U32 R0, R18, 0x10000, RZ ;  /* 0x0001000012007824 */ /* 0x010fca00078e00ff */
[----:B------:R-:W-:-:S05]  /*b000*/  F2FP.F16.F32.PACK_AB R0, RZ, R0 ;  /* 0x00000000ff00723e */ /* 0x000fca00000000ff */
[----:B------:R0:W-:Y:S01]  /*b010*/  STG.E.U16 desc[UR36][R8.64], R0 ;  /* 0x0000000008007986 */ /* 0x0001e2000c101524 */
[----:B------:R-:W-:Y:S05]  /*b020*/  BRA `(.L_x_765) ;  /* 0x0000000c00087947 */ /* 0x000fea0003800000 */
.L_x_768:
[----:B------:R-:W-:-:S13]  /*b030*/  ISETP.NE.AND P0, PT, R0, 0x7, PT ;  /* 0x000000070000780c */ /* 0x000fda0003f05270 */
[----:B------:R-:W-:Y:S05]  /*b040*/  @!P0 BRA `(.L_x_770) ;  /* 0x0000000000348947 */ /* 0x000fea0003800000 */
[----:B------:R-:W-:-:S13]  /*b050*/  ISETP.NE.AND P0, PT, R0, 0x8, PT ;  /* 0x000000080000780c */ /* 0x000fda0003f05270 */
[----:B------:R-:W-:Y:S05]  /*b060*/  @!P0 BRA `(.L_x_771) ;  /* 0x0000000000188947 */ /* 0x000fea0003800000 */
[----:B------:R-:W-:-:S13]  /*b070*/  ISETP.NE.AND P0, PT, R0, 0x9, PT ;  /* 0x000000090000780c */ /* 0x000fda0003f05270 */
[----:B------:R-:W-:Y:S05]  /*b080*/  @P0 BRA `(.L_x_764) ;  /* 0x0000000800900947 */ /* 0x000fea0003800000 */
[----:B----4-:R-:W-:Y:S02]  /*b090*/  IMAD.U32 R4, R18, 0x10000, RZ ;  /* 0x0001000012047824 */ /* 0x010fe400078e00ff */
[----:B-1----:R-:W-:-:S05]  /*b0a0*/  IMAD.MOV.U32 R5, RZ, RZ, RZ ;  /* 0x000000ffff057224 */ /* 0x002fca00078e00ff */
[----:B------:R4:W-:Y:S01]  /*b0b0*/  STG.E.64 desc[UR36][R8.64], R4 ;  /* 0x0000000408007986 */ /* 0x0009e2000c101b24 */
[----:B------:R-:W-:Y:S05]  /*b0c0*/  BRA `(.L_x_765) ;  /* 0x0000000800e07947 */ /* 0x000fea0003800000 */
.L_x_771:
[----:B----4-:R-:W-:-:S05]  /*b0d0*/  IMAD.U32 R18, R18, 0x10000, RZ ;  /* 0x0001000012127824 */ /* 0x010fca00078e00ff */
[----:B------:R-:W-:-:S04]  /*b0e0*/  F2FP.F16.F32.PACK_AB R3, RZ, R18 ;  /* 0x00000012ff03723e */ /* 0x000fc800000000ff */
[----:B------:R-:W-:-:S05]  /*b0f0*/  PRMT R3, R3, 0x5410, RZ ;  /* 0x0000541003037816 */ /* 0x000fca00000000ff */
[----:B------:R3:W-:Y:S01]  /*b100*/  STG.E desc[UR36][R8.64], R3 ;  /* 0x0000000308007986 */ /* 0x0007e2000c101924 */
[----:B------:R-:W-:Y:S05]  /*b110*/  BRA `(.L_x_765) ;  /* 0x0000000800cc7947 */ /* 0x000fea0003800000 */
.L_x_770:
[----:B----4-:R-:W-:-:S04]  /*b120*/  IMAD.U32 R4, R18, 0x10000, RZ ;  /* 0x0001000012047824 */ /* 0x010fc800078e00ff */
[----:B------:R-:W-:-:S06]  /*b130*/  FMUL.FTZ R4, R4, 1 ;  /* 0x3f80000004047820 */ /* 0x000fcc0000410000 */
[----:B-1----:R-:W0:Y:S02]  /*b140*/  F2F.F64.F32 R4, R4 ;  /* 0x0000000400047310 */ /* 0x002e240000201800 */
[----:B0-----:R0:W-:Y:S01]  /*b150*/  STG.E.64 desc[UR36][R8.64], R4 ;  /* 0x0000000408007986 */ /* 0x0011e2000c101b24 */
[----:B------:R-:W-:Y:S05]  /*b160*/  BRA `(.L_x_765) ;  /* 0x0000000800b87947 */ /* 0x000fea0003800000 */
.L_x_760:
        /* <DEDUP_REMOVED lines=8> */
[----:B----4-:R-:W-:-:S05]  /*b1f0*/  IMAD.U32 R18, R18, 0x10000, RZ ;  /* 0x0001000012127824 */ /* 0x010fca00078e00ff */
[----:B------:R-:W-:-:S04]  /*b200*/  FSETP.NEU.FTZ.AND P0, PT, R18, RZ, PT ;  /* 0x000000ff1200720b */ /* 0x000fc80003f1d000 */
[----:B------:R-:W-:-:S05]  /*b210*/  SEL R3, RZ, 0x1, !P0 ;  /* 0x00000001ff037807 */ /* 0x000fca0004000000 */
[----:B------:R0:W-:Y:S01]  /*b220*/  STG.E.U8 desc[UR36][R8.64], R3 ;  /* 0x0000000308007986 */ /* 0x0001e2000c101124 */
[----:B------:R-:W-:Y:S05]  /*b230*/  BRA `(.L_x_765) ;  /* 0x0000000800847947 */ /* 0x000fea0003800000 */
.L_x_774:
[----:B----4-:R-:W-:Y:S01]  /*b240*/  IMAD.U32 R18, R18, 0x10000, RZ ;  /* 0x0001000012127824 */ /* 0x010fe200078e00ff */
[----:B------:R-:W-:-:S03]  /*b250*/  CS2R R6, SRZ ;  /* 0x0000000000067805 */ /* 0x000fc6000001ff00 */
[----:B------:R-:W-:-:S06]  /*b260*/  FMUL.FTZ R4, R18, 1 ;  /* 0x3f80000012047820 */ /* 0x000fcc0000410000 */
[----:B-1----:R-:W0:Y:S02]  /*b270*/  F2F.F64.F32 R4, R4 ;  /* 0x0000000400047310 */ /* 0x002e240000201800 */
[----:B0-----:R0:W-:Y:S01]  /*b280*/  STG.E.128 desc[UR36][R8.64], R4 ;  /* 0x0000000408007986 */ /* 0x0011e2000c101d24 */
[----:B------:R-:W-:Y:S05]  /*b290*/  BRA `(.L_x_765) ;  /* 0x00000008006c7947 */ /* 0x000fea0003800000 */
.L_x_773:
[----:B------:R-:W-:-:S13]  /*b2a0*/  ISETP.NE.AND P0, PT, R0, 0xf, PT ;  /* 0x0000000f0000780c */ /* 0x000fda0003f05270 */
[----:B------:R-:W-:Y:S05]  /*b2b0*/  @!P0 BRA `(.L_x_775) ;  /* 0x0000000000b48947 */ /* 0x000fea0003800000 */
[----:B------:R-:W-:-:S13]  /*b2c0*/  ISETP.NE.AND P0, PT, R0, 0x17, PT ;  /* 0x000000170000780c */ /* 0x000fda0003f05270 */
[----:B------:R-:W-:Y:S05]  /*b2d0*/  @!P0 BRA `(.L_x_776) ;  /* 0x0000000000548947 */ /* 0x000fea0003800000 */
[----:B------:R-:W-:-:S13]  /*b2e0*/  ISETP.NE.AND P0, PT, R0, 0x18, PT ;  /* 0x000000180000780c */ /* 0x000fda0003f05270 */
[----:B------:R-:W-:Y:S05]  /*b2f0*/  @P0 BRA `(.L_x_764) ;  /* 0x0000000400f40947 */ /* 0x000fea0003800000 */
[----:B----4-:R-:W-:Y:S01]  /*b300*/  IMAD.U32 R7, R18, 0x10000, RZ ;  /* 0x0001000012077824 */ /* 0x010fe200078e00ff */
        /* <DEDUP_REMOVED lines=14> */
.L_x_778:
[----:B------:R-:W-:Y:S05]  /*b3f0*/  BSYNC B0 ;  /* 0x0000000000007941 */ /* 0x000fea0003800000 */
.L_x_777:
[----:B------:R-:W-:-:S05]  /*b400*/  LOP3.LUT R5, R0, R5, RZ, 0xfc, !PT ;  /* 0x0000000500057212 */ /* 0x000fca00078efcff */
[----:B------:R0:W-:Y:S01]  /*b410*/  STG.E.U8 desc[UR36][R8.64], R5 ;  /* 0x0000000508007986 */ /* 0x0001e2000c101124 */
[----:B------:R-:W-:Y:S05]  /*b420*/  BRA `(.L_x_765) ;  /* 0x0000000800087947 */ /* 0x000fea0003800000 */
.L_x_776:
[----:B-1--4-:R-:W-:Y:S01]  /*b430*/  IMAD.U32 R5, R18, 0x10000, RZ ;  /* 0x0001000012057824 */ /* 0x012fe200078e00ff */
        /* <DEDUP_REMOVED lines=12> */
.L_x_780:
[----:B------:R-:W-:Y:S01]  /*b500*/  IMAD.MOV.U32 R0, RZ, RZ, 0x7f ;  /* 0x0000007fff007424 */ /* 0x000fe200078e00ff */
[----:B------:R-:W-:-:S04]  /*b510*/  ISETP.GT.U32.AND P0, PT, R3, 0x7f800000, PT ;  /* 0x7f8000000300780c */ /* 0x000fc80003f04070 */
[----:B------:R-:W-:-:S09]  /*b520*/  SEL R0, R0, 0x7c, P0 ;  /* 0x0000007c00007807 */ /* 0x000fd20000000000 */
.L_x_781:
[----:B------:R-:W-:Y:S05]  /*b530*/  BSYNC B0 ;  /* 0x0000000000007941 */ /* 0x000fea0003800000 */
.L_x_779:
[----:B------:R-:W-:-:S04]  /*b540*/  LOP3.LUT R3, R5, 0x80000000, RZ, 0xc0, !PT ;  /* 0x8000000005037812 */ /* 0x000fc800078ec0ff */
[----:B------:R-:W-:-:S04]  /*b550*/  SHF.R.U32.HI R3, RZ, 0x18, R3 ;  /* 0x00000018ff037819 */ /* 0x000fc80000011603 */
[----:B------:R-:W-:-:S05]  /*b560*/  LOP3.LUT R3, R0, R3, RZ, 0xfc, !PT ;  /* 0x0000000300037212 */ /* 0x000fca00078efcff */
[----:B------:R0:W-:Y:S01]  /*b570*/  STG.E.U8 desc[UR36][R8.64], R3 ;  /* 0x0000000308007986 */ /* 0x0001e2000c101124 */
[----:B------:R-:W-:Y:S05]  /*b580*/  BRA `(.L_x_765) ;  /* 0x0000000400b07947 */ /* 0x000fea0003800000 */
.L_x_775:
[----:B----4-:R0:W-:Y:S01]  /*b590*/  STG.E.U16 desc[UR36][R8.64], R18 ;  /* 0x0000001208007986 */ /* 0x0101e2000c101524 */
[----:B------:R-:W-:Y:S05]  /*b5a0*/  BRA `(.L_x_765) ;  /* 0x0000000400a87947 */ /* 0x000fea0003800000 */
.L_x_772:
        /* <DEDUP_REMOVED lines=8> */
[----:B----4-:R-:W-:-:S06]  /*b630*/  IMAD.U32 R3, R18, 0x10000, RZ ;  /* 0x0001000012037824 */ /* 0x010fcc00078e00ff */
[----:B------:R-:W0:Y:S02]  /*b640*/  F2I.FTZ.U32.TRUNC.NTZ R3, R3 ;  /* 0x0000000300037305 */ /* 0x000e24000021f000 */
[----:B0-----:R0:W-:Y:S01]  /*b650*/  STG.E.U16 desc[UR36][R8.64], R3 ;  /* 0x0000000308007986 */ /* 0x0011e2000c101524 */
[----:B------:R-:W-:Y:S05]  /*b660*/  BRA `(.L_x_765) ;  /* 0x0000000400787947 */ /* 0x000fea0003800000 */
.L_x_784:
[----:B-1--4-:R-:W-:Y:S01]  /*b670*/  IMAD.U32 R5, R18, 0x10000, RZ ;  /* 0x0001000012057824 */ /* 0x012fe200078e00ff */
        /* <DEDUP_REMOVED lines=16> */
.L_x_787:
[----:B------:R-:W-:-:S04]  /*b780*/  LOP3.LUT R3, R5, 0x80000000, RZ, 0xc0, !PT ;  /* 0x8000000005037812 */ /* 0x000fc800078ec0ff */
[----:B------:R-:W-:-:S04]  /*b790*/  SHF.R.U32.HI R3, RZ, 0x18, R3 ;  /* 0x00000018ff037819 */ /* 0x000fc80000011603 */
[----:B------:R-:W-:-:S04]  /*b7a0*/  LOP3.LUT R0, R0, R3, RZ, 0xfc, !PT ;  /* 0x0000000300007212 */ /* 0x000fc800078efcff */
[----:B------:R-:W-:-:S07]  /*b7b0*/  PRMT R4, R0, 0x7610, R4 ;  /* 0x0000761000047816 */ /* 0x000fce0000000004 */
.L_x_786:
[----:B------:R-:W-:Y:S05]  /*b7c0*/  BSYNC B0 ;  /* 0x0000000000007941 */ /* 0x000fea0003800000 */
.L_x_785:
[----:B------:R0:W-:Y:S01]  /*b7d0*/  STG.E.U8 desc[UR36][R8.64], R4 ;  /* 0x0000000408007986 */ /* 0x0001e2000c101124 */
[----:B------:R-:W-:Y:S05]  /*b7e0*/  BRA `(.L_x_765) ;  /* 0x0000000400187947 */ /* 0x000fea0003800000 */
.L_x_783:
        /* <DEDUP_REMOVED lines=17> */
.L_x_790:
[----:B------:R-:W-:-:S04]  /*b900*/  LOP3.LUT R3, R5, 0x80000000, RZ, 0xc0, !PT ;  /* 0x8000000005037812 */ /* 0x000fc800078ec0ff */
[----:B------:R-:W-:-:S04]  /*b910*/  SHF.R.U32.HI R3, RZ, 0x18, R3 ;  /* 0x00000018ff037819 */ /* 0x000fc80000011603 */
[----:B------:R-:W-:-:S04]  /*b920*/  LOP3.LUT R0, R0, R3, RZ, 0xfc, !PT ;  /* 0x0000000300007212 */ /* 0x000fc800078efcff */
[----:B------:R-:W-:-:S07]  /*b930*/  PRMT R4, R0, 0x7610, R4 ;  /* 0x0000761000047816 */ /* 0x000fce0000000004 */
.L_x_789:
[----:B------:R-:W-:Y:S05]  /*b940*/  BSYNC B0 ;  /* 0x0000000000007941 */ /* 0x000fea0003800000 */
.L_x_788:
[----:B------:R0:W-:Y:S01]  /*b950*/  STG.E.U8 desc[UR36][R8.64], R4 ;  /* 0x0000000408007986 */ /* 0x0001e2000c101124 */
[----:B------:R-:W-:Y:S05]  /*b960*/  BRA `(.L_x_765) ;  /* 0x0000000000b87947 */ /* 0x000fea0003800000 */
.L_x_782:
[----:B------:R-:W-:-:S13]  /*b970*/  ISETP.NE.AND P0, PT, R0, 0x1c, PT ;  /* 0x0000001c0000780c */ /* 0x000fda0003f05270 */
[----:B------:R-:W-:Y:S05]  /*b980*/  @!P0 BRA `(.L_x_791) ;  /* 0x0000000000a48947 */ /* 0x000fea0003800000 */
[----:B------:R-:W-:-:S13]  /*b990*/  ISETP.NE.AND P0, PT, R0, 0x1d, PT ;  /* 0x0000001d0000780c */ /* 0x000fda0003f05270 */
[----:B------:R-:W-:Y:S05]  /*b9a0*/  @!P0 BRA `(.L_x_792) ;  /* 0x00000000008c8947 */ /* 0x000fea0003800000 */
[----:B------:R-:W-:-:S13]  /*b9b0*/  ISETP.NE.AND P0, PT, R0, 0x2c, PT ;  /* 0x0000002c0000780c */ /* 0x000fda0003f05270 */
[----:B------:R-:W-:Y:S05]  /*b9c0*/  @P0 BRA `(.L_x_764) ;  /* 0x0000000000400947 */ /* 0x000fea0003800000 */
[----:B----4-:R-:W-:-:S05]  /*b9d0*/  IMAD.U32 R18, R18, 0x10000, RZ ;  /* 0x0001000012127824 */ /* 0x010fca00078e00ff */
        /* <DEDUP_REMOVED lines=15> */
.L_x_764:
        /* <DEDUP_REMOVED lines=15> */
[----:B0---4-:R-:W-:Y:S05]  /*bbc0*/  CALL.ABS.NOINC R14 ;  /* 0x000000000e007343 */ /* 0x011fea0003c00000 */
.L_x_793:
[----:B------:R-:W-:Y:S05]  /*bbd0*/  BRA `(.L_x_765) ;  /* 0x00000000001c7947 */ /* 0x000fea0003800000 */
.L_x_792:
[----:B----4-:R-:W-:-:S06]  /*bbe0*/  IMAD.U32 R4, R18, 0x10000, RZ ;  /* 0x0001000012047824 */ /* 0x010fcc00078e00ff */
[----:B-1----:R-:W0:Y:S02]  /*bbf0*/  F2I.U64.TRUNC R4, R4 ;  /* 0x0000000400047311 */ /* 0x002e24000020d800 */
[----:B0-----:R0:W-:Y:S01]  /*bc00*/  STG.E.64 desc[UR36][R8.64], R4 ;  /* 0x0000000408007986 */ /* 0x0011e2000c101b24 */
[----:B------:R-:W-:Y:S05]  /*bc10*/  BRA `(.L_x_765) ;  /* 0x00000000000c7947 */ /* 0x000fea0003800000 */
.L_x_791:
[----:B----4-:R-:W-:-:S04]  /*bc20*/  IMAD.U32 R18, R18, 0x10000, RZ ;  /* 0x0001000012127824 */ /* 0x010fc800078e00ff */
[----:B------:R-:W0:Y:S02]  /*bc30*/  F2I.FTZ.U32.TRUNC.NTZ R3, R18 ;  /* 0x0000001200037305 */ /* 0x000e24000021f000 */
[----:B0-----:R0:W-:Y:S02]  /*bc40*/  STG.E desc[UR36][R8.64], R3 ;  /* 0x0000000308007986 */ /* 0x0011e4000c101924 */
.L_x_765:
[----:B------:R-:W-:-:S07]  /*bc50*/  VIADD R25, R25, 0x80 ;  /* 0x0000008019197836 */ /* 0x000fce0000000000 */
.L_x_725:
[----:B------:R-:W-:Y:S05]  /*bc60*/  BSYNC B6 ;  /* 0x0000000000067941 */ /* 0x000fea0003800000 */
.L_x_724:
[----:B------:R-:W-:-:S13]  /*bc70*/  ISETP.GE.AND P0, PT, R25, R16, PT ;  /* 0x000000101900720c */ /* 0x000fda0003f06270 */
[----:B------:R-:W-:Y:S05]  /*bc80*/  @P0 EXIT ;  /* 0x000000000000094d */ /* 0x000fea0003800000 */
[----:B01--4-:R-:W0:Y:S01]  /*bc90*/  LDC.64 R4, c[0x0][0x218] ;  /* 0x00008600ff047b82 */ /* 0x013e220000000a00 */
[----:B---3-5:R-:W-:Y:S01]  /*bca0*/  PRMT R0, R17, 0x9910, RZ ;  /* 0x0000991011007816 */ /* 0x028fe200000000ff */
[----:B------:R-:W-:Y:S01]  /*bcb0*/  IMAD R2, R2, 0x200, R25 ;  /* 0x0000020002027824 */ /* 0x000fe200078e0219 */
[----:B------:R-:W-:Y:S02]  /*bcc0*/  ULDC UR4, c[0x0][0x244] ;  /* 0x0000910000047ab9 */ /* 0x000fe40000000800 */
[----:B------:R-:W-:Y:S01]  /*bcd0*/  ISETP.GT.AND P1, PT, R0, 0x9, PT ;  /* 0x000000090000780c */ /* 0x000fe20003f24270 */
[----:B--2---:R-:W-:-:S05]  /*bce0*/  IMAD R3, R2, UR4, RZ ;  /* 0x0000000402037c24 */ /* 0x004fca000f8e02ff */
        /* <DEDUP_REMOVED lines=11> */
[----:B------:R-:W-:-:S06]  /*bda0*/  IMAD.U32 R19, R19, 0x10000, RZ ;  /* 0x0001000013137824 */ /* 0x000fcc00078e00ff */
[----:B------:R-:W0:Y:S02]  /*bdb0*/  F2I.FTZ.TRUNC.NTZ R19, R19 ;  /* 0x0000001300137305 */ /* 0x000e24000021f100 */
[----:B0-----:R-:W-:Y:S01]  /*bdc0*/  STG.E.U8 desc[UR36][R2.64], R19 ;  /* 0x0000001302007986 */ /* 0x001fe2000c101124 */
[----:B------:R-:W-:Y:S05]  /*bdd0*/  EXIT ;  /* 0x000000000000794d */ /* 0x000fea0003800000 */
.L_x_797:
[----:B------:R-:W-:-:S06]  /*bde0*/  IMAD.U32 R5, R19, 0x10000, RZ ;  /* 0x0001000013057824 */ /* 0x000fcc00078e00ff */
[----:B------:R-:W0:Y:S02]  /*bdf0*/  F2I.S64.TRUNC R4, R5 ;  /* 0x0000000500047311 */ /* 0x000e24000020d900 */
[----:B0-----:R-:W-:Y:S01]  /*be00*/  STG.E.U8 desc[UR36][R2.64], R4 ;  /* 0x0000000402007986 */ /* 0x001fe2000c101124 */
[----:B------:R-:W-:Y:S05]  /*be10*/  EXIT ;  /* 0x000000000000794d */ /* 0x000fea0003800000 */
.L_x_796:
[----:B------:R-:W-:-:S13]  /*be20*/  ISETP.NE.AND P0, PT, R0, 0x2, PT ;  /* 0x000000020000780c */ /* 0x000fda0003f05270 */
[----:B------:R-:W-:Y:S05]  /*be30*/  @!P0 BRA `(.L_x_799) ;  /* 0x0000000000308947 */ /* 0x000fea0003800000 */
[----:B------:R-:W-:-:S13]  /*be40*/  ISETP.NE.AND P0, PT, R0, 0x3, PT ;  /* 0x000000030000780c */ /* 0x000fda0003f05270 */
[----:B------:R-:W-:Y:S05]  /*be50*/  @!P0 BRA `(.L_x_800) ;  /* 0x0000000000188947 */ /* 0x000fea0003800000 */
[----:B------:R-:W-:-:S13]  /*be60*/  ISETP.NE.AND P0, PT, R0, 0x4, PT ;  /* 0x000000040000780c */ /* 0x000fda0003f05270 */
[----:B------:R-:W-:Y:S05]  /*be70*/  @P0 BRA `(.L_x_798) ;  /* 0x0000000c000c0947 */ /* 0x000fea0003800000 */
[----:B------:R-:W-:-:S06]  /*be80*/  IMAD.U32 R4, R19, 0x10000, RZ ;  /* 0x0001000013047824 */ /* 0x000fcc00078e00ff */
[----:B------:R-:W0:Y:S02]  /*be90*/  F2I.S64.TRUNC R4, R4 ;  /* 0x0000000400047311 */ /* 0x000e24000020d900 */
[----:B0-----:R-:W-:Y:S01]  /*bea0*/  STG.E.64 desc[UR36][R2.64], R4 ;  /* 0x0000000402007986 */ /* 0x001fe2000c101b24 */
[----:B------:R-:W-:Y:S05]  /*beb0*/  EXIT ;  /* 0x000000000000794d */ /* 0x000fea0003800000 */
.L_x_800:
[----:B------:R-:W-:-:S06]  /*bec0*/  IMAD.U32 R19, R19, 0x10000, RZ ;  /* 0x0001000013137824 */ /* 0x000fcc00078e00ff */
[----:B------:R-:W0:Y:S02]  /*bed0*/  F2I.FTZ.TRUNC.NTZ R19, R19 ;  /* 0x0000001300137305 */ /* 0x000e24000021f100 */
[----:B0-----:R-:W-:Y:S01]  /*bee0*/  STG.E desc[UR36][R2.64], R19 ;  /* 0x0000001302007986 */ /* 0x001fe2000c101924 */
[----:B------:R-:W-:Y:S05]  /*bef0*/  EXIT ;  /* 0x000000000000794d */ /* 0x000fea0003800000 */
.L_x_799:
[----:B------:R-:W-:-:S06]  /*bf00*/  IMAD.U32 R19, R19, 0x10000, RZ ;  /* 0x0001000013137824 */ /* 0x000fcc00078e00ff */
[----:B------:R-:W0:Y:S02]  /*bf10*/  F2I.FTZ.TRUNC.NTZ R19, R19 ;  /* 0x0000001300137305 */ /* 0x000e24000021f100 */
[----:B0-----:R-:W-:Y:S01]  /*bf20*/  STG.E.U16 desc[UR36][R2.64], R19 ;  /* 0x0000001302007986 */ /* 0x001fe2000c101524 */
[----:B------:R-:W-:Y:S05]  /*bf30*/  EXIT ;  /* 0x000000000000794d */ /* 0x000fea0003800000 */
.L_x_795:
[----:B------:R-:W-:-:S13]  /*bf40*/  ISETP.GT.AND P0, PT, R0, 0x6, PT ;  /* 0x000000060000780c */ /* 0x000fda0003f04270 */
[----:B------:R-:W-:Y:S05]  /*bf50*/  @P0 BRA `(.L_x_801) ;  /* 0x00000000002c0947 */ /* 0x000fea0003800000 */
[----:B------:R-:W-:-:S13]  /*bf60*/  ISETP.NE.AND P0, PT, R0, 0x5, PT ;  /* 0x000000050000780c */ /* 0x000fda0003f05270 */
[----:B------:R-:W-:Y:S05]  /*bf70*/  @!P0 BRA `(.L_x_802) ;  /* 0x0000000000148947 */ /* 0x000fea0003800000 */
[----:B------:R-:W-:-:S13]  /*bf80*/  ISETP.NE.AND P0, PT, R0, 0x6, PT ;  /* 0x000000060000780c */ /* 0x000fda0003f05270 */
[----:B------:R-:W-:Y:S05]  /*bf90*/  @P0 BRA `(.L_x_798) ;  /* 0x0000000800c40947 */ /* 0x000fea0003800000 */
[----:B------:R-:W-:-:S05]  /*bfa0*/  IMAD.U32 R19, R19, 0x10000, RZ ;  /* 0x0001000013137824 */ /* 0x000fca00078e00ff */
[----:B------:R-:W-:Y:S01]  /*bfb0*/  STG.E desc[UR36][R2.64], R19 ;  /* 0x0000001302007986 */ /* 0x000fe2000c101924 */
[----:B------:R-:W-:Y:S05]  /*bfc0*/  EXIT ;  /* 0x000000000000794d */ /* 0x000fea0003800000 */
.L_x_802:
[----:B------:R-:W-:-:S05]  /*bfd0*/  IMAD.U32 R0, R19, 0x10000, RZ ;  /* 0x0001000013007824 */ /* 0x000fca00078e00ff */
[----:B------:R-:W-:-:S05]  /*bfe0*/  F2FP.F16.F32.PACK_AB R0, RZ, R0 ;  /* 0x00000000ff00723e */ /* 0x000fca00000000ff */
[----:B------:R-:W-:Y:S01]  /*bff0*/  STG.E.U16 desc[UR36][R2.64], R0 ;  /* 0x0000000002007986 */ /* 0x000fe2000c101524 */
[----:B------:R-:W-:Y:S05]  /*c000*/  EXIT ;  /* 0x000000000000794d */ /* 0x000fea0003800000 */
.L_x_801:
[----:B------:R-:W-:-:S13]  /*c010*/  ISETP.NE.AND P0, PT, R0, 0x7, PT ;  /* 0x000000070000780c */ /* 0x000fda0003f05270 */
[----:B------:R-:W-:Y:S05]  /*c020*/  @!P0 BRA `(.L_x_803) ;  /* 0x0000000000348947 */ /* 0x000fea0003800000 */
[----:B------:R-:W-:-:S13]  /*c030*/  ISETP.NE.AND P0, PT, R0, 0x8, PT ;  /* 0x000000080000780c */ /* 0x000fda0003f05270 */
[----:B------:R-:W-:Y:S05]  /*c040*/  @!P0 BRA `(.L_x_804) ;  /* 0x0000000000188947 */ /* 0x000fea0003800000 */
[----:B------:R-:W-:-:S13]  /*c050*/  ISETP.NE.AND P0, PT, R0, 0x9, PT ;  /* 0x000000090000780c */ /* 0x000fda0003f05270 */
[----:B------:R-:W-:Y:S05]  /*c060*/  @P0 BRA `(.L_x_798) ;  /* 0x0000000800900947 */ /* 0x000fea0003800000 */
[----:B------:R-:W-:Y:S02]  /*c070*/  IMAD.U32 R4, R19, 0x10000, RZ ;  /* 0x0001000013047824 */ /* 0x000fe400078e00ff */
[----:B------:R-:W-:-:S05]  /*c080*/  IMAD.MOV.U32 R5, RZ, RZ, RZ ;  /* 0x000000ffff057224 */ /* 0x000fca00078e00ff */
[----:B------:R-:W-:Y:S01]  /*c090*/  STG.E.64 desc[UR36][R2.64], R4 ;  /* 0x0000000402007986 */ /* 0x000fe2000c101b24 */
[----:B------:R-:W-:Y:S05]  /*c0a0*/  EXIT ;  /* 0x000000000000794d */ /* 0x000fea0003800000 */
.L_x_804:
[----:B------:R-:W-:-:S05]  /*c0b0*/  IMAD.U32 R19, R19, 0x10000, RZ ;  /* 0x0001000013137824 */ /* 0x000fca00078e00ff */
[----:B------:R-:W-:-:S04]  /*c0c0*/  F2FP.F16.F32.PACK_AB R5, RZ, R19 ;  /* 0x00000013ff05723e */ /* 0x000fc800000000ff */
[----:B------:R-:W-:-:S05]  /*c0d0*/  PRMT R5, R5, 0x5410, RZ ;  /* 0x0000541005057816 */ /* 0x000fca00000000ff */
[----:B------:R-:W-:Y:S01]  /*c0e0*/  STG.E desc[UR36][R2.64], R5 ;  /* 0x0000000502007986 */ /* 0x000fe2000c101924 */
[----:B------:R-:W-:Y:S05]  /*c0f0*/  EXIT ;  /* 0x000000000000794d */ /* 0x000fea0003800000 */
.L_x_803:
[----:B------:R-:W-:-:S04]  /*c100*/  IMAD.U32 R4, R19, 0x10000, RZ ;  /* 0x0001000013047824 */ /* 0x000fc800078e00ff */
[----:B------:R-:W-:-:S06]  /*c110*/  FMUL.FTZ R4, R4, 1 ;  /* 0x3f80000004047820 */ /* 0x000fcc0000410000 */
[----:B------:R-:W0:Y:S02]  /*c120*/  F2F.F64.F32 R4, R4 ;  /* 0x0000000400047310 */ /* 0x000e240000201800 */
[----:B0-----:R-:W-:Y:S01]  /*c130*/  STG.E.64 desc[UR36][R2.64], R4 ;  /* 0x0000000402007986 */ /* 0x001fe2000c101b24 */
[----:B------:R-:W-:Y:S05]  /*c140*/  EXIT ;  /* 0x000000000000794d */ /* 0x000fea0003800000 */
.L_x_794:
        /* <DEDUP_REMOVED lines=8> */
[----:B------:R-:W-:-:S05]  /*c1d0*/  IMAD.U32 R19, R19, 0x10000, RZ ;  /* 0x0001000013137824 */ /* 0x000fca00078e00ff */
[----:B------:R-:W-:-:S04]  /*c1e0*/  FSETP.NEU.FTZ.AND P0, PT, R19, RZ, PT ;  /* 0x000000ff1300720b */ /* 0x000fc80003f1d000 */
[----:B------:R-:W-:-:S05]  /*c1f0*/  SEL R5, RZ, 0x1, !P0 ;  /* 0x00000001ff057807 */ /* 0x000fca0004000000 */
[----:B------:R-:W-:Y:S01]  /*c200*/  STG.E.U8 desc[UR36][R2.64], R5 ;  /* 0x0000000502007986 */ /* 0x000fe2000c101124 */
[----:B------:R-:W-:Y:S05]  /*c210*/  EXIT ;  /* 0x000000000000794d */ /* 0x000fea0003800000 */
.L_x_807:
[----:B------:R-:W-:Y:S01]  /*c220*/  IMAD.U32 R19, R19, 0x10000, RZ ;  /* 0x0001000013137824 */ /* 0x000fe200078e00ff */
[----:B------:R-:W-:-:S03]  /*c230*/  CS2R R6, SRZ ;  /* 0x0000000000067805 */ /* 0x000fc6000001ff00 */
[----:B------:R-:W-:-:S06]  /*c240*/  FMUL.FTZ R4, R19, 1 ;  /* 0x3f80000013047820 */ /* 0x000fcc0000410000 */
[----:B------:R-:W0:Y:S02]  /*c250*/  F2F.F64.F32 R4, R4 ;  /* 0x0000000400047310 */ /* 0x000e240000201800 */
[----:B0-----:R-:W-:Y:S01]  /*c260*/  STG.E.128 desc[UR36][R2.64], R4 ;  /* 0x0000000402007986 */ /* 0x001fe2000c101d24 */
[----:B------:R-:W-:Y:S05]  /*c270*/  EXIT ;  /* 0x000000000000794d */ /* 0x000fea0003800000 */
.L_x_806:
        /* <DEDUP_REMOVED lines=21> */
.L_x_811:
[----:B------:R-:W-:Y:S05]  /*c3d0*/  BSYNC B0 ;  /* 0x0000000000007941 */ /* 0x000fea0003800000 */
.L_x_810:
[----:B------:R-:W-:-:S05]  /*c3e0*/  LOP3.LUT R5, R0, R5, RZ, 0xfc, !PT ;  /* 0x0000000500057212 */ /* 0x000fca00078efcff */
[----:B------:R-:W-:Y:S01]  /*c3f0*/  STG.E.U8 desc[UR36][R2.64], R5 ;  /* 0x0000000502007986 */ /* 0x000fe2000c101124 */
[----:B------:R-:W-:Y:S05]  /*c400*/  EXIT ;  /* 0x000000000000794d */ /* 0x000fea0003800000 */
.L_x_809:
[----:B------:R-:W-:Y:S01]  /*c410*/  IMAD.U32 R19, R19, 0x10000, RZ ;  /* 0x0001000013137824 */ /* 0x000fe200078e00ff */
        /* <DEDUP_REMOVED lines=12> */
.L_x_813:
[----:B------:R-:W-:Y:S01]  /*c4e0*/  IMAD.MOV.U32 R0, RZ, RZ, 0x7f ;  /* 0x0000007fff007424 */ /* 0x000fe200078e00ff */
[----:B------:R-:W-:-:S04]  /*c4f0*/  ISETP.GT.U32.AND P0, PT, R4, 0x7f800000, PT ;  /* 0x7f8000000400780c */ /* 0x000fc80003f04070 */
[----:B------:R-:W-:-:S09]  /*c500*/  SEL R0, R0, 0x7c, P0 ;  /* 0x0000007c00007807 */ /* 0x000fd20000000000 */
.L_x_814:
[----:B------:R-:W-:Y:S05]  /*c510*/  BSYNC B0 ;  /* 0x0000000000007941 */ /* 0x000fea0003800000 */
.L_x_812:
[----:B------:R-:W-:-:S04]  /*c520*/  LOP3.LUT R4, R19, 0x80000000, RZ, 0xc0, !PT ;  /* 0x8000000013047812 */ /* 0x000fc800078ec0ff */
[----:B------:R-:W-:-:S04]  /*c530*/  SHF.R.U32.HI R5, RZ, 0x18, R4 ;  /* 0x00000018ff057819 */ /* 0x000fc80000011604 */
[----:B------:R-:W-:-:S05]  /*c540*/  LOP3.LUT R5, R0, R5, RZ, 0xfc, !PT ;  /* 0x0000000500057212 */ /* 0x000fca00078efcff */
[----:B------:R-:W-:Y:S01]  /*c550*/  STG.E.U8 desc[UR36][R2.64], R5 ;  /* 0x0000000502007986 */ /* 0x000fe2000c101124 */
[----:B------:R-:W-:Y:S05]  /*c560*/  EXIT ;  /* 0x000000000000794d */ /* 0x000fea0003800000 */
.L_x_808:
[----:B------:R-:W-:Y:S01]  /*c570*/  STG.E.U16 desc[UR36][R2.64], R19 ;  /* 0x0000001302007986 */ /* 0x000fe2000c101524 */
[----:B------:R-:W-:Y:S05]  /*c580*/  EXIT ;  /* 0x000000000000794d */ /* 0x000fea0003800000 */
.L_x_805:
        /* <DEDUP_REMOVED lines=8> */
[----:B------:R-:W-:-:S06]  /*c610*/  IMAD.U32 R5, R19, 0x10000, RZ ;  /* 0x0001000013057824 */ /* 0x000fcc00078e00ff */
[----:B------:R-:W0:Y:S02]  /*c620*/  F2I.FTZ.U32.TRUNC.NTZ R5, R5 ;  /* 0x0000000500057305 */ /* 0x000e24000021f000 */
[----:B0-----:R-:W-:Y:S01]  /*c630*/  STG.E.U16 desc[UR36][R2.64], R5 ;  /* 0x0000000502007986 */ /* 0x001fe2000c101524 */
[----:B------:R-:W-:Y:S05]  /*c640*/  EXIT ;  /* 0x000000000000794d */ /* 0x000fea0003800000 */
.L_x_817:
[----:B------:R-:W-:Y:S01]  /*c650*/  IMAD.U32 R19, R19, 0x10000, RZ ;  /* 0x0001000013137824 */ /* 0x000fe200078e00ff */
        /* <DEDUP_REMOVED lines=12> */
[----:B------:R-:W-:-:S05]  /*c720*/  FADD.FTZ R0, R5, 8192 ;  /* 0x4600000005007421 */ /* 0x000fca0000010000 */
[----:B------:R-:W-:Y:S02]  /*c730*/  LOP3.LUT P0, R4, R0, 0xff, RZ, 0xc0, !PT ;  /* 0x000000ff00047812 */ /* 0x000fe4000780c0ff */
[----:B------:R-:W-:-:S11]  /*c740*/  PRMT R0, RZ, 0x7610, R0 ;  /* 0x00007610ff007816 */ /* 0x000fd60000000000 */
[----:B------:R-:W-:Y:S05]  /*c750*/  @!P0 BRA `(.L_x_819) ;  /* 0x0000000000108947 */ /* 0x000fea0003800000 */
.L_x_820:
[----:B------:R-:W-:-:S04]  /*c760*/  LOP3.LUT R0, R19, 0x80000000, RZ, 0xc0, !PT ;  /* 0x8000000013007812 */ /* 0x000fc800078ec0ff */
[----:B------:R-:W-:-:S04]  /*c770*/  SHF.R.U32.HI R5, RZ, 0x18, R0 ;  /* 0x00000018ff057819 */ /* 0x000fc80000011600 */
[----:B------:R-:W-:-:S04]  /*c780*/  LOP3.LUT R4, R4, R5, RZ, 0xfc, !PT ;  /* 0x0000000504047212 */ /* 0x000fc800078efcff */
[----:B------:R-:W-:-:S07]  /*c790*/  PRMT R0, R4, 0x7610, R0 ;  /* 0x0000761004007816 */ /* 0x000fce0000000000 */
.L_x_819:
[----:B------:R-:W-:Y:S05]  /*c7a0*/  BSYNC B0 ;  /* 0x0000000000007941 */ /* 0x000fea0003800000 */
.L_x_818:
[----:B------:R-:W-:Y:S01]  /*c7b0*/  STG.E.U8 desc[UR36][R2.64], R0 ;  /* 0x0000000002007986 */ /* 0x000fe2000c101124 */
[----:B------:R-:W-:Y:S05]  /*c7c0*/  EXIT ;  /* 0x000000000000794d */ /* 0x000fea0003800000 */
.L_x_816:
        /* <DEDUP_REMOVED lines=17> */
.L_x_823:
[----:B------:R-:W-:-:S04]  /*c8e0*/  LOP3.LUT R0, R19, 0x80000000, RZ, 0xc0, !PT ;  /* 0x8000000013007812 */ /* 0x000fc800078ec0ff */
[----:B------:R-:W-:-:S04]  /*c8f0*/  SHF.R.U32.HI R5, RZ, 0x18, R0 ;  /* 0x00000018ff057819 */ /* 0x000fc80000011600 */
[----:B------:R-:W-:-:S04]  /*c900*/  LOP3.LUT R4, R4, R5, RZ, 0xfc, !PT ;  /* 0x0000000504047212 */ /* 0x000fc800078efcff */
[----:B------:R-:W-:-:S07]  /*c910*/  PRMT R0, R4, 0x7610, R0 ;  /* 0x0000761004007816 */ /* 0x000fce0000000000 */
.L_x_822:
[----:B------:R-:W-:Y:S05]  /*c920*/  BSYNC B0 ;  /* 0x0000000000007941 */ /* 0x000fea0003800000 */
.L_x_821:
[----:B------:R-:W-:Y:S01]  /*c930*/  STG.E.U8 desc[UR36][R2.64], R0 ;  /* 0x0000000002007986 */ /* 0x000fe2000c101124 */
[----:B------:R-:W-:Y:S05]  /*c940*/  EXIT ;  /* 0x000000000000794d */ /* 0x000fea0003800000 */
.L_x_815:
[----:B------:R-:W-:-:S13]  /*c950*/  ISETP.NE.AND P0, PT, R0, 0x1c, PT ;  /* 0x0000001c0000780c */ /* 0x000fda0003f05270 */
[----:B------:R-:W-:Y:S05]  /*c960*/  @!P0 BRA `(.L_x_824) ;  /* 0x0000000000a48947 */ /* 0x000fea0003800000 */
[----:B------:R-:W-:-:S13]  /*c970*/  ISETP.NE.AND P0, PT, R0, 0x1d, PT ;  /* 0x0000001d0000780c */ /* 0x000fda0003f05270 */
[----:B------:R-:W-:Y:S05]  /*c980*/  @!P0 BRA `(.L_x_825) ;  /* 0x00000000008c8947 */ /* 0x000fea0003800000 */
[----:B------:R-:W-:-:S13]  /*c990*/  ISETP.NE.AND P0, PT, R0, 0x2c, PT ;  /* 0x0000002c0000780c */ /* 0x000fda0003f05270 */
[----:B------:R-:W-:Y:S05]  /*c9a0*/  @P0 BRA `(.L_x_798) ;  /* 0x0000000000400947 */ /* 0x000fea0003800000 */
[----:B------:R-:W-:Y:S02]  /*c9b0*/  IMAD.U32 R19, R19, 0x10000, RZ ;  /* 0x0001000013137824 */ /* 0x000fe400078e00ff */
[----:B------:R-:W-:-:S03]  /*c9c0*/  IMAD.MOV.U32 R5, RZ, RZ, 0xff ;  /* 0x000000ffff057424 */ /* 0x000fc600078e00ff */
[----:B------:R-:W-:-:S04]  /*c9d0*/  SHF.R.U32.HI R6, RZ, 0x17, R19 ;  /* 0x00000017ff067819 */ /* 0x000fc80000011613 */
        /* <DEDUP_REMOVED lines=13> */
.L_x_798:
[----:B------:R-:W-:Y:S01]  /*cab0*/  MOV R0, 0x0 ;  /* 0x0000000000007802 */ /* 0x000fe20000000f00 */
[----:B------:R-:W-:Y:S01]  /*cac0*/  ULDC.64 UR4, c[0x4][0x128] ;  /* 0x01004a0000047ab9 */ /* 0x000fe20000000a00 */
[----:B------:R-:W-:Y:S01]  /*cad0*/  ULDC.64 UR6, c[0x4][0x40] ;  /* 0x0100100000067ab9 */ /* 0x000fe20000000a00 */
[----:B------:R-:W-:Y:S01]  /*cae0*/  IMAD.U32 R4, RZ, RZ, UR4 ;  /* 0x00000004ff047e24 */ /* 0x000fe2000f8e00ff */
[----:B------:R0:W1:Y:S01]  /*caf0*/  LDC.64 R2, c[0x4][R0] ;  /* 0x0100000000027b82 */ /* 0x0000620000000a00 */
        /* <DEDUP_REMOVED lines=11> */
.L_x_826:
[----:B------:R-:W-:Y:S05]  /*cbb0*/  EXIT ;  /* 0x000000000000794d */ /* 0x000fea0003800000 */
.L_x_825:
[----:B------:R-:W-:-:S06]  /*cbc0*/  IMAD.U32 R4, R19, 0x10000, RZ ;  /* 0x0001000013047824 */ /* 0x000fcc00078e00ff */
[----:B------:R-:W0:Y:S02]  /*cbd0*/  F2I.U64.TRUNC R4, R4 ;  /* 0x0000000400047311 */ /* 0x000e24000020d800 */
[----:B0-----:R-:W-:Y:S01]  /*cbe0*/  STG.E.64 desc[UR36][R2.64], R4 ;  /* 0x0000000402007986 */ /* 0x001fe2000c101b24 */
[----:B------:R-:W-:Y:S05]  /*cbf0*/  EXIT ;  /* 0x000000000000794d */ /* 0x000fea0003800000 */
.L_x_824:
[----:B------:R-:W-:-:S06]  /*cc00*/  IMAD.U32 R19, R19, 0x10000, RZ ;  /* 0x0001000013137824 */ /* 0x000fcc00078e00ff */
[----:B------:R-:W0:Y:S02]  /*cc10*/  F2I.FTZ.U32.TRUNC.NTZ R19, R19 ;  /* 0x0000001300137305 */ /* 0x000e24000021f000 */
[----:B0-----:R-:W-:Y:S01]  /*cc20*/  STG.E desc[UR36][R2.64], R19 ;  /* 0x0000001302007986 */ /* 0x001fe2000c101924 */
[----:B------:R-:W-:Y:S05]  /*cc30*/  EXIT ;  /* 0x000000000000794d */ /* 0x000fea0003800000 */
.L_x_827:
        /* <DEDUP_REMOVED lines=12> */
.L_x_14587:


//--------------------- .text._ZN2at6native18elementwise_kernelILi128ELi4EZNS0_22gpu_kernel_impl_nocastIZZZNS0_25tanh_backward_kernel_cudaERNS_18TensorIteratorBaseEENKUlvE0_clEvENKUlvE2_clEvEUlN3c108BFloat16ES8_E_EEvS4_RKT_EUliE_EEviT1_ --------------------------
	.section	.text._ZN2at6native18elementwise_kernelILi128ELi4EZNS0_22gpu_kernel_impl_nocastIZZZNS0_25tanh_backward_kernel_cudaERNS_18TensorIteratorBaseEENKUlvE0_clEvENKUlvE2_clEvEUlN3c108BFloat16ES8_E_EEvS4_RKT_EUliE_EEviT1_,"ax",@progbits
	.align	128
        .global         _ZN2at6native18elementwise_kernelILi128ELi4EZNS0_22gpu_kernel_impl_nocastIZZZNS0_25tanh_backward_kernel_cudaERNS_18TensorIteratorBaseEENKUlvE0_clEvENKUlvE2_clEvEUlN3c108BFloat16ES8_E_EEvS4_RKT_EUliE_EEviT1_
        .type           _ZN2at6native18elementwise_kernelILi128ELi4EZNS0_22gpu_kernel_impl_nocastIZZZNS0_25tanh_backward_kernel_cudaERNS_18TensorIteratorBaseEENKUlvE0_clEvENKUlvE2_clEvEUlN3c108BFloat16ES8_E_EEvS4_RKT_EUliE_EEviT1_,@function
        .size           _ZN2at6native18elementwise_kernelILi128ELi4EZNS0_22gpu_kernel_impl_nocastIZZZNS0_25tanh_backward_kernel_cudaERNS_18TensorIteratorBaseEENKUlvE0_clEvENKUlvE2_clEvEUlN3c108BFloat16ES8_E_EEvS4_RKT_EUliE_EEviT1_,(.L_x_14588 - _ZN2at6native18elementwise_kernelILi128ELi4EZNS0_22gpu_kernel_impl_nocastIZZZNS0_25tanh_backward_kernel_cudaERNS_18TensorIteratorBaseEENKUlvE0_clEvENKUlvE2_clEvEUlN3c108BFloat16ES8_E_EEvS4_RKT_EUliE_EEviT1_)
        .other          _ZN2at6native18elementwise_kernelILi128ELi4EZNS0_22gpu_kernel_impl_nocastIZZZNS0_25tanh_backward_kernel_cudaERNS_18TensorIteratorBaseEENKUlvE0_clEvENKUlvE2_clEvEUlN3c108BFloat16ES8_E_EEvS4_RKT_EUliE_EEviT1_,@"STO_CUDA_ENTRY STV_DEFAULT"
_ZN2at6native18elementwise_kernelILi128ELi4EZNS0_22gpu_kernel_impl_nocastIZZZNS0_25tanh_backward_kernel_cudaERNS_18TensorIteratorBaseEENKUlvE0_clEvENKUlvE2_clEvEUlN3c108BFloat16ES8_E_EEvS4_RKT_EUliE_EEviT1_:
.text._ZN2at6native18elementwise_kernelILi128ELi4EZNS0_22gpu_kernel_impl_nocastIZZZNS0_25tanh_backward_kernel_cudaERNS_18TensorIteratorBaseEENKUlvE0_clEvENKUlvE2_clEvEUlN3c108BFloat16ES8_E_EEvS4_RKT_EUliE_EEviT1_:
[----:B------:R-:W-:Y:S01]  /*0000*/  LDC R1, c[0x0][0x28] ;  /* 0x00000a00ff017b82 */ /* 0x000fe20000000800 */
[----:B------:R-:W0:Y:S01]  /*0010*/  S2R R3, SR_CTAID.X ;  /* 0x0000000000037919 */ /* 0x000e220000002500 */
[----:B------:R-:W-:Y:S01]  /*0020*/  ULDC UR6, c[0x0][0x210] ;  /* 0x0000840000067ab9 */ /* 0x000fe20000000800 */
[----:B------:R-:W-:Y:S01]  /*0030*/  ULDC.64 UR4, c[0x0][0x208] ;  /* 0x0000820000047ab9 */ /* 0x000fe20000000a00 */
[----:B------:R-:W-:Y:S01]  /*0040*/  BSSY B0, `(.L_x_828) ;  /* 0x000017e000007945 */ /* 0x000fe20003800000 */
[----:B------:R-:W0:Y:S02]  /*0050*/  S2R R0, SR_TID.X ;  /* 0x0000000000007919 */ /* 0x000e240000002100 */
[----:B0-----:R-:W-:-:S04]  /*0060*/  LEA R3, R3, R0, 0x9 ;  /* 0x0000000003037211 */ /* 0x001fc800078e48ff */
[----:B------:R-:W-:-:S13]  /*0070*/  ISETP.GE.AND P0, PT, R3, UR6, PT ;  /* 0x0000000603007c0c */ /* 0x000fda000bf06270 */
[----:B------:R-:W-:Y:S05]  /*0080*/  @P0 BRA `(.L_x_829) ;  /* 0x0000001400e40947 */ /* 0x000fea0003800000 */
[----:B------:R-:W0:Y:S01]  /*0090*/  LDC R10, c[0x0][0x218] ;  /* 0x00008600ff0a7b82 */ /* 0x000e220000000800 */
[----:B------:R-:W-:Y:S01]  /*00a0*/  HFMA2.MMA R2, -RZ, RZ, 0, 0 ;  /* 0x00000000ff027435 */ /* 0x000fe200000001ff */
[----:B------:R-:W-:Y:S01]  /*00b0*/  MOV R0, RZ ;  /* 0x000000ff00007202 */ /* 0x000fe20000000f00 */
[----:B------:R-:W-:Y:S01]  /*00c0*/  HFMA2.MMA R5, -RZ, RZ, 0, 0 ;  /* 0x00000000ff057435 */ /* 0x000fe200000001ff */
[----:B0-----:R-:W-:-:S13]  /*00d0*/  ISETP.NE.AND P0, PT, R10, RZ, PT ;  /* 0x000000ff0a00720c */ /* 0x001fda0003f05270 */
[----:B------:R-:W-:Y:S05]  /*00e0*/  @!P0 BRA `(.L_x_830) ;  /* 0x0000001400708947 */ /* 0x000fea0003800000 */
[----:B------:R-:W-:Y:S01]  /*00f0*/  MOV R4, RZ ;  /* 0x000000ff00047202 */ /* 0x000fe20000000f00 */
[----:B------:R-:W-:Y:S01]  /*0100*/  ULDC.64 UR8, c[0x0][0x220] ;  /* 0x0000880000087ab9 */ /* 0x000fe20000000a00 */
[----:B------:R-:W-:Y:S01]  /*0110*/  MOV R5, R3 ;  /* 0x0000000300057202 */ /* 0x000fe20000000f00 */
[----:B------:R-:W-:Y:S01]  /*0120*/  ULDC UR7, c[0x0][0x21c] ;  /* 0x0000870000077ab9 */ /* 0x000fe20000000800 */
[----:B------:R-:W-:Y:S01]  /*0130*/  ISETP.NE.AND P0, PT, R10, 0x1, PT ;  /* 0x000000010a00780c */ /* 0x000fe20003f05270 */
[----:B------:R-:W-:-:S05]  /*0140*/  IMAD.HI.U32 R6, R3, UR8, R4 ;  /* 0x0000000803067c27 */ /* 0x000fca000f8e0004 */
[----:B------:R-:W-:Y:S01]  /*0150*/  SHF.R.U32.HI R7, RZ, UR9, R6 ;  /* 0x00000009ff077c19 */ /* 0x000fe20008011606 */
[----:B------:R-:W-:-:S03]  /*0160*/  ULDC.64 UR8, c[0x0][0x348] ;  /* 0x0000d20000087ab9 */ /* 0x000fc60000000a00 */
[----:B------:R-:W-:-:S05]  /*0170*/  IADD3 R2, -R7, RZ, RZ ;  /* 0x000000ff07027210 */ /* 0x000fca0007ffe1ff */
[----:B------:R-:W-:Y:S01]  /*0180*/  IMAD R2, R2, UR7, R3 ;  /* 0x0000000702027c24 */ /* 0x000fe2000f8e0203 */
[----:B------:R-:W-:-:S03]  /*0190*/  ULDC UR7, c[0x0][0x350] ;  /* 0x0000d40000077ab9 */ /* 0x000fc60000000800 */
[C---:B------:R-:W-:Y:S02]  /*01a0*/  IMAD R5, R2.reuse, UR8, RZ ;  /* 0x0000000802057c24 */ /* 0x040fe4000f8e02ff */
[C---:B------:R-:W-:Y:S02]  /*01b0*/  IMAD R0, R2.reuse, UR9, RZ ;  /* 0x0000000902007c24 */ /* 0x040fe4000f8e02ff */
[----:B------:R-:W-:Y:S01]  /*01c0*/  IMAD R2, R2, UR7, RZ ;  /* 0x0000000702027c24 */ /* 0x000fe2000f8e02ff */
[----:B------:R-:W-:Y:S06]  /*01d0*/  @!P0 BRA `(.L_x_830) ;  /* 0x0000001400348947 */ /* 0x000fec0003800000 */
[----:B------:R-:W-:Y:S01]  /*01e0*/  MOV R6, RZ ;  /* 0x000000ff00067202 */ /* 0x000fe20000000f00 */
[----:B------:R-:W-:Y:S01]  /*01f0*/  ULDC.64 UR8, c[0x0][0x228] ;  /* 0x00008a0000087ab9 */ /* 0x000fe20000000a00 */
[----:B------:R-:W-:Y:S01]  /*0200*/  ULDC UR7, c[0x0][0x230] ;  /* 0x00008c0000077ab9 */ /* 0x000fe20000000800 */
[----:B------:R-:W-:Y:S02]  /*0210*/  ISETP.NE.AND P0, PT, R10, 0x2, PT ;  /* 0x000000020a00780c */ /* 0x000fe40003f05270 */
[----:B------:R-:W-:-:S05]  /*0220*/  IMAD.HI.U32 R8, R7, UR9, R6 ;  /* 0x0000000907087c27 */ /* 0x000fca000f8e0006 */
[----:B------:R-:W-:Y:S01]  /*0230*/  SHF.R.U32.HI R9, RZ, UR7, R8 ;  /* 0x00000007ff097c19 */ /* 0x000fe20008011608 */
[----:B------:R-:W-:-:S03]  /*0240*/  ULDC UR7, c[0x0][0x354] ;  /* 0x0000d50000077ab9 */ /* 0x000fc60000000800 */
[----:B------:R-:W-:-:S05]  /*0250*/  IADD3 R6, -R9, RZ, RZ ;  /* 0x000000ff09067210 */ /* 0x000fca0007ffe1ff */
[----:B------:R-:W-:Y:S01]  /*0260*/  IMAD R7, R6, UR8, R7 ;  /* 0x0000000806077c24 */ /* 0x000fe2000f8e0207 */
[----:B------:R-:W-:-:S03]  /*0270*/  ULDC.64 UR8, c[0x0][0x358] ;  /* 0x0000d60000087ab9 */ /* 0x000fc60000000a00 */
[C---:B------:R-:W-:Y:S02]  /*0280*/  IMAD R5, R7.reuse, UR7, R5 ;  /* 0x0000000707057c24 */ /* 0x040fe4000f8e0205 */
[C---:B------:R-:W-:Y:S02]  /*0290*/  IMAD R0, R7.reuse, UR8, R0 ;  /* 0x0000000807007c24 */ /* 0x040fe4000f8e0200 */
[----:B------:R-:W-:Y:S01]  /*02a0*/  IMAD R2, R7, UR9, R2 ;  /* 0x0000000907027c24 */ /* 0x000fe2000f8e0202 */
[----:B------:R-:W-:Y:S06]  /*02b0*/  @!P0 BRA `(.L_x_830) ;  /* 0x0000001000fc8947 */ /* 0x000fec0003800000 */
[----:B------:R-:W-:Y:S01]  /*02c0*/  HFMA2.MMA R8, -RZ, RZ, 0, 0 ;  /* 0x00000000ff087435 */ /* 0x000fe200000001ff */
[----:B------:R-:W-:Y:S01]  /*02d0*/  ULDC.64 UR8, c[0x0][0x238] ;  /* 0x00008e0000087ab9 */ /* 0x000fe20000000a00 */
[----:B------:R-:W-:Y:S01]  /*02e0*/  ISETP.NE.AND P0, PT, R10, 0x3, PT ;  /* 0x000000030a00780c */ /* 0x000fe20003f05270 */
[----:B------:R-:W-:-:S07]  /*02f0*/  ULDC UR7, c[0x0][0x234] ;  /* 0x00008d0000077ab9 */ /* 0x000fce0000000800 */
[----:B------:R-:W-:-:S05]  /*0300*/  IMAD.HI.U32 R6, R9, UR8, R8 ;  /* 0x0000000809067c27 */ /* 0x000fca000f8e0008 */
[----:B------:R-:W-:Y:S01]  /*0310*/  SHF.R.U32.HI R7, RZ, UR9, R6 ;  /* 0x00000009ff077c19 */ /* 0x000fe20008011606 */
[----:B------:R-:W-:-:S03]  /*0320*/  ULDC.64 UR8, c[0x0][0x360] ;  /* 0x0000d80000087ab9 */ /* 0x000fc60000000a00 */
[----:B------:R-:W-:-:S05]  /*0330*/  IADD3 R8, -R7, RZ, RZ ;  /* 0x000000ff07087210 */ /* 0x000fca0007ffe1ff */
[----:B------:R-:W-:Y:S01]  /*0340*/  IMAD R9, R8, UR7, R9 ;  /* 0x0000000708097c24 */ /* 0x000fe2000f8e0209 */
[----:B------:R-:W-:-:S03]  /*0350*/  ULDC UR7, c[0x0][0x368] ;  /* 0x0000da0000077ab9 */ /* 0x000fc60000000800 */
[C---:B------:R-:W-:Y:S02]  /*0360*/  IMAD R5, R9.reuse, UR8, R5 ;  /* 0x0000000809057c24 */ /* 0x040fe4000f8e0205 */
[C---:B------:R-:W-:Y:S02]  /*0370*/  IMAD R0, R9.reuse, UR9, R0 ;  /* 0x0000000909007c24 */ /* 0x040fe4000f8e0200 */
[----:B------:R-:W-:Y:S01]  /*0380*/  IMAD R2, R9, UR7, R2 ;  /* 0x0000000709027c24 */ /* 0x000fe2000f8e0202 */
        /* <DEDUP_REMOVED lines=15> */
[----:B------:R-:W-:Y:S01]  /*0480*/  MOV R8, RZ ;  /* 0x000000ff00087202 */ /* 0x000fe20000000f00 */
[----:B------:R-:W-:Y:S01]  /*0490*/  ULDC.64 UR8, c[0x0][0x250] ;  /* 0x0000940000087ab9 */ /* 0x000fe20000000a00 */
[----:B------:R-:W-:Y:S01]  /*04a0*/  ISETP.NE.AND P0, PT, R10, 0x5, PT ;  /* 0x000000050a00780c */ /* 0x000fe20003f05270 */
[----:B------:R-:W-:Y:S02]  /*04b0*/  ULDC UR7, c[0x0][0x24c] ;  /* 0x0000930000077ab9 */ /* 0x000fe40000000800 */
        /* <DEDUP_REMOVED lines=10> */
[----:B------:R-:W-:Y:S01]  /*0560*/  HFMA2.MMA R6, -RZ, RZ, 0, 0 ;  /* 0x00000000ff067435 */ /* 0x000fe200000001ff */
[----:B------:R-:W-:Y:S01]  /*0570*/  ULDC.64 UR8, c[0x0][0x258] ;  /* 0x0000960000087ab9 */ /* 0x000fe20000000a00 */
[----:B------:R-:W-:Y:S01]  /*0580*/  ULDC UR7, c[0x0][0x260] ;  /* 0x0000980000077ab9 */ /* 0x000fe20000000800 */
[----:B------:R-:W-:-:S07]  /*0590*/  ISETP.NE.AND P0, PT, R10, 0x6, PT ;  /* 0x000000060a00780c */ /* 0x000fce0003f05270 */
        /* <DEDUP_REMOVED lines=248> */
[----:B------:R-:W-:Y:S01]  /*1520*/  ISETP.NE.AND P0, PT, R10, 0x18, PT ;  /* 0x000000180a00780c */ /* 0x000fe20003f05270 */
[----:B------:R-:W-:Y:S01]  /*1530*/  HFMA2.MMA R6, -RZ, RZ, 0, 0 ;  /* 0x00000000ff067435 */ /* 0x000fe200000001ff */
[----:B------:R-:W-:Y:S01]  /*1540*/  ULDC.64 UR8, c[0x0][0x330] ;  /* 0x0000cc0000087ab9 */ /* 0x000fe20000000a00 */
[----:B------:R-:W-:-:S08]  /*1550*/  ULDC UR7, c[0x0][0x338] ;  /* 0x0000ce0000077ab9 */ /* 0x000fd00000000800 */
[----:B------:R-:W-:Y:S02]  /*1560*/  IMAD.HI.U32 R10, R7, UR9, R6 ;  /* 0x00000009070a7c27 */ /* 0x000fe4000f8e0006 */
[----:B------:R-:W0:Y:S03]  /*1570*/  @P0 LDC.64 R12, c[0x0][0x340] ;  /* 0x0000d000ff0c0b82 */ /* 0x000e260000000a00 */
[----:B------:R-:W-:Y:S01]  /*1580*/  SHF.R.U32.HI R11, RZ, UR7, R10 ;  /* 0x00000007ff0b7c19 */ /* 0x000fe2000801160a */
[----:B------:R-:W-:Y:S01]  /*1590*/  ULDC UR7, c[0x0][0x45c] ;  /* 0x0001170000077ab9 */ /* 0x000fe20000000800 */
[----:B------:R-:W-:Y:S02]  /*15a0*/  @P0 MOV R10, RZ ;  /* 0x000000ff000a0202 */ /* 0x000fe40000000f00 */
[----:B------:R-:W-:Y:S01]  /*15b0*/  IADD3 R6, -R11, RZ, RZ ;  /* 0x000000ff0b067210 */ /* 0x000fe20007ffe1ff */
[----:B------:R-:W1:Y:S04]  /*15c0*/  @P0 LDC R15, c[0x0][0x33c] ;  /* 0x0000cf00ff0f0b82 */ /* 0x000e680000000800 */
[----:B------:R-:W-:Y:S01]  /*15d0*/  IMAD R7, R6, UR8, R7 ;  /* 0x0000000806077c24 */ /* 0x000fe2000f8e0207 */
[----:B------:R-:W-:-:S03]  /*15e0*/  ULDC.64 UR8, c[0x0][0x460] ;  /* 0x0001180000087ab9 */ /* 0x000fc60000000a00 */
[----:B------:R-:W2:Y:S01]  /*15f0*/  @P0 LDC.64 R8, c[0x0][0x468] ;  /* 0x00011a00ff080b82 */ /* 0x000ea20000000a00 */
[C---:B------:R-:W-:Y:S02]  /*1600*/  IMAD R5, R7.reuse, UR7, R5 ;  /* 0x0000000707057c24 */ /* 0x040fe4000f8e0205 */
[C---:B------:R-:W-:Y:S02]  /*1610*/  IMAD R0, R7.reuse, UR8, R0 ;  /* 0x0000000807007c24 */ /* 0x040fe4000f8e0200 */
[----:B------:R-:W-:-:S03]  /*1620*/  IMAD R2, R7, UR9, R2 ;  /* 0x0000000907027c24 */ /* 0x000fc6000f8e0202 */
[----:B------:R-:W3:Y:S01]  /*1630*/  @P0 LDC R14, c[0x0][0x470] ;  /* 0x00011c00ff0e0b82 */ /* 0x000ee20000000800 */
[----:B0-----:R-:W-:-:S05]  /*1640*/  @P0 IMAD.HI.U32 R4, R11, R12, R10 ;  /* 0x0000000c0b040227 */ /* 0x001fca00078e000a */
[----:B------:R-:W-:-:S04]  /*1650*/  @P0 SHF.R.U32.HI R4, RZ, R13, R4 ;  /* 0x0000000dff040219 */ /* 0x000fc80000011604 */
[----:B------:R-:W-:-:S05]  /*1660*/  @P0 IADD3 R10, -R4, RZ, RZ ;  /* 0x000000ff040a0210 */ /* 0x000fca0007ffe1ff */
[----:B-1----:R-:W-:-:S04]  /*1670*/  @P0 IMAD R11, R10, R15, R11 ;  /* 0x0000000f0a0b0224 */ /* 0x002fc800078e020b */
[C---:B--2---:R-:W-:Y:S02]  /*1680*/  @P0 IMAD R5, R11.reuse, R8, R5 ;  /* 0x000000080b050224 */ /* 0x044fe400078e0205 */
[C---:B------:R-:W-:Y:S02]  /*1690*/  @P0 IMAD R0, R11.reuse, R9, R0 ;  /* 0x000000090b000224 */ /* 0x040fe400078e0200 */
[----:B---3--:R-:W-:-:S07]  /*16a0*/  @P0 IMAD R2, R11, R14, R2 ;  /* 0x0000000e0b020224 */ /* 0x008fce00078e0202 */
.L_x_830:
[----:B------:R-:W-:Y:S02]  /*16b0*/  ULDC.64 UR8, c[0x0][0x488] ;  /* 0x0001220000087ab9 */ /* 0x000fe40000000a00 */
[----:B------:R-:W-:-:S04]  /*16c0*/  IADD3 R8, P0, R2, UR8, RZ ;  /* 0x0000000802087c10 */ /* 0x000fc8000ff1e0ff */
[----:B------:R-:W-:Y:S01]  /*16d0*/  IADD3.X R9, RZ, UR9, RZ, P0, !PT ;  /* 0x00000009ff097c10 */ /* 0x000fe200087fe4ff */
[----:B------:R-:W-:-:S04]  /*16e0*/  ULDC.64 UR8, c[0x0][0x480] ;  /* 0x0001200000087ab9 */ /* 0x000fc80000000a00 */
[----:B------:R-:W2:Y:S01]  /*16f0*/  LDG.E.U16 R8, desc[UR4][R8.64] ;  /* 0x0000000408087981 */ /* 0x000ea2000c1e1500 */
[----:B------:R-:W-:-:S04]  /*1700*/  IADD3 R6, P0, R0, UR8, RZ ;  /* 0x0000000800067c10 */ /* 0x000fc8000ff1e0ff */
[----:B------:R-:W-:Y:S01]  /*1710*/  IADD3.X R7, RZ, UR9, RZ, P0, !PT ;  /* 0x00000009ff077c10 */ /* 0x000fe200087fe4ff */
[----:B------:R-:W-:-:S04]  /*1720*/  ULDC.64 UR8, c[0x0][0x478] ;  /* 0x00011e0000087ab9 */ /* 0x000fc80000000a00 */
[----:B------:R-:W3:Y:S01]  /*1730*/  LDG.E.U16 R6, desc[UR4][R6.64] ;  /* 0x0000000406067981 */ /* 0x000ee2000c1e1500 */
[----:B------:R-:W-:Y:S02]  /*1740*/  IADD3 R3, R3, 0x80, RZ ;  /* 0x0000008003037810 */ /* 0x000fe40007ffe0ff */
[----:B--2---:R-:W-:-:S05]  /*1750*/  SHF.L.U32 R0, R8, 0x10, RZ ;  /* 0x0000001008007819 */ /* 0x004fca00000006ff */
[----:B------:R-:W-:Y:S01]  /*1760*/  FMUL.FTZ R0, R0, R0 ;  /* 0x0000000000007220 */ /* 0x000fe20000410000 */
[----:B---3--:R-:W-:-:S05]  /*1770*/  SHF.L.U32 R4, R6, 0x10, RZ ;  /* 0x0000001006047819 */ /* 0x008fca00000006ff */
[----:B------:R-:W0:Y:S02]  /*1780*/  F2F.BF16.F32 R0, R0 ;  /* 0x0000000000007304 */ /* 0x000e240000202000 */
[----:B0-----:R-:W-:-:S05]  /*1790*/  SHF.L.U32 R2, R0, 0x10, RZ ;  /* 0x0000001000027819 */ /* 0x001fca00000006ff */
[----:B------:R-:W-:-:S06]  /*17a0*/  FADD.FTZ R2, -R2, 1 ;  /* 0x3f80000002027421 */ /* 0x000fcc0000010100 */
[----:B------:R-:W0:Y:S02]  /*17b0*/  F2F.BF16.F32 R2, R2 ;  /* 0x0000000200027304 */ /* 0x000e240000202000 */
[----:B0-----:R-:W-:-:S05]  /*17c0*/  SHF.L.U32 R9, R2, 0x10, RZ ;  /* 0x0000001002097819 */ /* 0x001fca00000006ff */
[----:B------:R-:W-:Y:S01]  /*17d0*/  FMUL.FTZ R9, R4, R9 ;  /* 0x0000000904097220 */ /* 0x000fe20000410000 */
[----:B------:R-:W-:-:S04]  /*17e0*/  IADD3 R4, P0, R5, UR8, RZ ;  /* 0x0000000805047c10 */ /* 0x000fc8000ff1e0ff */
[----:B------:R-:W-:Y:S02]  /*17f0*/  F2FP.BF16.F32.PACK_AB R9, RZ, R9 ;  /* 0x00000009ff09723e */ /* 0x000fe400000010ff */
[----:B------:R-:W-:-:S05]  /*1800*/  IADD3.X R5, RZ, UR9, RZ, P0, !PT ;  /* 0x00000009ff057c10 */ /* 0x000fca00087fe4ff */
[----:B------:R0:W-:Y:S02]  /*1810*/  STG.E.U16 desc[UR4][R4.64], R9 ;  /* 0x0000000904007986 */ /* 0x0001e4000c101504 */
.L_x_829:
[----:B------:R-:W-:Y:S05]  /*1820*/  BSYNC B0 ;  /* 0x0000000000007941 */ /* 0x000fea0003800000 */
.L_x_828:
[----:B------:R-:W-:Y:S01]  /*1830*/  ISETP.GE.AND P0, PT, R3, UR6, PT ;  /* 0x0000000603007c0c */ /* 0x000fe2000bf06270 */
[----:B------:R-:W-:-:S12]  /*1840*/  BSSY B0, `(.L_x_831) ;  /* 0x00002f4000007945 */ /* 0x000fd80003800000 */
[----:B------:R-:W-:Y:S05]  /*1850*/  @P0 BRA `(.L_x_832) ;  /* 0x0000002c00c80947 */ /* 0x000fea0003800000 */
[----:B0-----:R-:W0:Y:S01]  /*1860*/  LDC R4, c[0x0][0x218] ;  /* 0x00008600ff047b82 */ /* 0x001e220000000800 */
[----:B------:R-:W-:Y:S01]  /*1870*/  HFMA2.MMA R2, -RZ, RZ, 0, 0 ;  /* 0x00000000ff027435 */ /* 0x000fe200000001ff */
[----:B------:R-:W-:Y:S01]  /*1880*/  MOV R0, RZ ;  /* 0x000000ff00007202 */ /* 0x000fe20000000f00 */
[----:B------:R-:W-:Y:S01]  /*1890*/  HFMA2.MMA R5, -RZ, RZ, 0, 0 ;  /* 0x00000000ff057435 */ /* 0x000fe200000001ff */
[----:B0-----:R-:W-:-:S13]  /*18a0*/  ISETP.NE.AND P0, PT, R4, RZ, PT ;  /* 0x000000ff0400720c */ /* 0x001fda0003f05270 */
[----:B------:R-:W-:Y:S05]  /*18b0*/  @!P0 BRA `(.L_x_833) ;  /* 0x00000014006c8947 */ /* 0x000fea0003800000 */
        /* <DEDUP_REMOVED lines=347> */
.L_x_833:
        /* <DEDUP_REMOVED lines=21> */
[----:B------:R-:W-:Y:S02]  /*2fc0*/  IADD3.X R5, RZ, UR9, RZ, P0, !PT ;  /* 0x00000009ff057c10 */ /* 0x000fe400087fe4ff */
[----:B------:R-:W-:-:S03]  /*2fd0*/  ISETP.GE.AND P0, PT, R3, UR6, PT ;  /* 0x0000000603007c0c */ /* 0x000fc6000bf06270 */
[----:B------:R1:W-:Y:S10]  /*2fe0*/  STG.E.U16 desc[UR4][R4.64], R9 ;  /* 0x0000000904007986 */ /* 0x0003f4000c101504 */
[----:B------:R-:W-:Y:S05]  /*2ff0*/  @P0 BRA `(.L_x_832) ;  /* 0x0000001400e00947 */ /* 0x000fea0003800000 */
[----:B-1----:R-:W0:Y:S01]  /*3000*/  LDC R4, c[0x0][0x218] ;  /* 0x00008600ff047b82 */ /* 0x002e220000000800 */
        /* <DEDUP_REMOVED lines=352> */
.L_x_834:
        /* <DEDUP_REMOVED lines=23> */
.L_x_832:
[----:B------:R-:W-:Y:S05]  /*4780*/  BSYNC B0 ;  /* 0x0000000000007941 */ /* 0x000fea0003800000 */
.L_x_831:
[----:B------:R-:W-:-:S13]  /*4790*/  ISETP.GE.AND P0, PT, R3, UR6, PT ;  /* 0x0000000603007c0c */ /* 0x000fda000bf06270 */
[----:B------:R-:W-:Y:S05]  /*47a0*/  @P0 EXIT ;  /* 0x000000000000094d */ /* 0x000fea0003800000 */
[----:B012---:R-:W0:Y:S01]  /*47b0*/  LDC R4, c[0x0][0x218] ;  /* 0x00008600ff047b82 */ /* 0x007e220000000800 */
        /* <DEDUP_REMOVED lines=9> */
[----:B------:R-:W-:Y:S01]  /*4850*/  IMAD.HI.U32 R6, R3, UR6, R2 ;  /* 0x0000000603067c27 */ /* 0x000fe2000f8e0002 */
[----:B------:R-:W-:-:S04]  /*4860*/  ULDC UR6, c[0x0][0x21c] ;  /* 0x0000870000067ab9 */ /* 0x000fc80000000800 */
[----:B------:R-:W-:-:S04]  /*4870*/  SHF.R.U32.HI R7, RZ, UR7, R6 ;  /* 0x00000007ff077c19 */ /* 0x000fc80008011606 */
[----:B------:R-:W-:-:S05]  /*4880*/  IADD3 R2, -R7, RZ, RZ ;  /* 0x000000ff07027210 */ /* 0x000fca0007ffe1ff */
[----:B------:R-:W-:Y:S01]  /*4890*/  IMAD R2, R2, UR6, R3 ;  /* 0x0000000602027c24 */ /* 0x000fe2000f8e0203 */
[----:B------:R-:W-:-:S03]  /*48a0*/  ULDC.64 UR6, c[0x0][0x348] ;  /* 0x0000d20000067ab9 */ /* 0x000fc60000000a00 */
        /* <DEDUP_REMOVED lines=22> */
[----:B------:R-:W-:Y:S01]  /*4a10*/  IMAD.HI.U32 R6, R9, UR6, R8 ;  /* 0x0000000609067c27 */ /* 0x000fe2000f8e0008 */
[----:B------:R-:W-:-:S04]  /*4a20*/  ULDC UR6, c[0x0][0x234] ;  /* 0x00008d0000067ab9 */ /* 0x000fc80000000800 */
[----:B------:R-:W-:-:S04]  /*4a30*/  SHF.R.U32.HI R7, RZ, UR7, R6 ;  /* 0x00000007ff077c19 */ /* 0x000fc80008011606 */
        /* <DEDUP_REMOVED lines=312> */
.L_x_835:
        /* <DEDUP_REMOVED lines=9> */
[----:B--2---:R-:W-:-:S05]  /*5e50*/  SHF.L.U32 R0, R6, 0x10, RZ ;  /* 0x0000001006007819 */ /* 0x004fca00000006ff */
[----:B------:R-:W-:Y:S01]  /*5e60*/  FMUL.FTZ R0, R0, R0 ;  /* 0x0000000000007220 */ /* 0x000fe20000410000 */
[----:B---3--:R-:W-:-:S05]  /*5e70*/  SHF.L.U32 R6, R2, 0x10, RZ ;  /* 0x0000001002067819 */ /* 0x008fca00000006ff */
[----:B------:R-:W0:Y:S01]  /*5e80*/  F2F.BF16.F32 R0, R0 ;  /* 0x0000000000007304 */ /* 0x000e220000202000 */
[----:B------:R-:W-:-:S04]  /*5e90*/  IADD3 R2, P0, R5, UR6, RZ ;  /* 0x0000000605027c10 */ /* 0x000fc8000ff1e0ff */
[----:B------:R-:W-:Y:S02]  /*5ea0*/  IADD3.X R3, RZ, UR7, RZ, P0, !PT ;  /* 0x00000007ff037c10 */ /* 0x000fe400087fe4ff */
[----:B0-----:R-:W-:-:S05]  /*5eb0*/  SHF.L.U32 R4, R0, 0x10, RZ ;  /* 0x0000001000047819 */ /* 0x001fca00000006ff */
[----:B------:R-:W-:-:S06]  /*5ec0*/  FADD.FTZ R4, -R4, 1 ;  /* 0x3f80000004047421 */ /* 0x000fcc0000010100 */
[----:B------:R-:W0:Y:S02]  /*5ed0*/  F2F.BF16.F32 R4, R4 ;  /* 0x0000000400047304 */ /* 0x000e240000202000 */
[----:B0-----:R-:W-:-:S05]  /*5ee0*/  SHF.L.U32 R7, R4, 0x10, RZ ;  /* 0x0000001004077819 */ /* 0x001fca00000006ff */
[----:B------:R-:W-:-:S05]  /*5ef0*/  FMUL.FTZ R6, R6, R7 ;  /* 0x0000000706067220 */ /* 0x000fca0000410000 */
[----:B------:R-:W-:-:S05]  /*5f00*/  F2FP.BF16.F32.PACK_AB R6, RZ, R6 ;  /* 0x00000006ff06723e */ /* 0x000fca00000010ff */
[----:B------:R-:W-:Y:S01]  /*5f10*/  STG.E.U16 desc[UR4][R2.64], R6 ;  /* 0x0000000602007986 */ /* 0x000fe2000c101504 */
[----:B------:R-:W-:Y:S05]  /*5f20*/  EXIT ;  /* 0x000000000000794d */ /* 0x000fea0003800000 */
.L_x_836:
        /* <DEDUP_REMOVED lines=13> */
.L_x_14588:


//--------------------- .text._ZN2at6native27unrolled_elementwise_kernelIZZZNS0_25tanh_backward_kernel_cudaERNS_18TensorIteratorBaseEENKUlvE0_clEvENKUlvE2_clEvEUlN3c108BFloat16ES7_E_St5arrayIPcLm3EELi4E23TrivialOffsetCalculatorILi2EjESC_ILi1EjENS0_6memory15LoadWithoutCastENSF_16StoreWithoutCastEEEviT_T0_T2_T3_T4_T5_ --------------------------
	.section	.text._ZN2at6native27unrolled_elementwise_kernelIZZZNS0_25tanh_backward_kernel_cudaERNS_18TensorIteratorBaseEENKUlvE0_clEvENKUlvE2_clEvEUlN3c108BFloat16ES7_E_St5arrayIPcLm3EELi4E23TrivialOffsetCalculatorILi2EjESC_ILi1EjENS0_6memory15LoadWithoutCastENSF_16StoreWithoutCastEEEviT_T0_T2_T3_T4_T5_,"ax",@progbits
	.align	128
        .global         _ZN2at6native27unrolled_elementwise_kernelIZZZNS0_25tanh_backward_kernel_cudaERNS_18TensorIteratorBaseEENKUlvE0_clEvENKUlvE2_clEvEUlN3c108BFloat16ES7_E_St5arrayIPcLm3EELi4E23TrivialOffsetCalculatorILi2EjESC_ILi1EjENS0_6memory15LoadWithoutCastENSF_16StoreWithoutCastEEEviT_T0_T2_T3_T4_T5_
        .type           _ZN2at6native27unrolled_elementwise_kernelIZZZNS0_25tanh_backward_kernel_cudaERNS_18TensorIteratorBaseEENKUlvE0_clEvENKUlvE2_clEvEUlN3c108BFloat16ES7_E_St5arrayIPcLm3EELi4E23TrivialOffsetCalculatorILi2EjESC_ILi1EjENS0_6memory15LoadWithoutCastENSF_16StoreWithoutCastEEEviT_T0_T2_T3_T4_T5_,@function
        .size           _ZN2at6native27unrolled_elementwise_kernelIZZZNS0_25tanh_backward_kernel_cudaERNS_18TensorIteratorBaseEENKUlvE0_clEvENKUlvE2_clEvEUlN3c108BFloat16ES7_E_St5arrayIPcLm3EELi4E23TrivialOffsetCalculatorILi2EjESC_ILi1EjENS0_6memory15LoadWithoutCastENSF_16StoreWithoutCastEEEviT_T0_T2_T3_T4_T5_,(.L_x_14589 - _ZN2at6native27unrolled_elementwise_kernelIZZZNS0_25tanh_backward_kernel_cudaERNS_18TensorIteratorBaseEENKUlvE0_clEvENKUlvE2_clEvEUlN3c108BFloat16ES7_E_St5arrayIPcLm3EELi4E23TrivialOffsetCalculatorILi2EjESC_ILi1EjENS0_6memory15LoadWithoutCastENSF_16StoreWithoutCastEEEviT_T0_T2_T3_T4_T5_)
        .other          _ZN2at6native27unrolled_elementwise_kernelIZZZNS0_25tanh_backward_kernel_cudaERNS_18TensorIteratorBaseEENKUlvE0_clEvENKUlvE2_clEvEUlN3c108BFloat16ES7_E_St5arrayIPcLm3EELi4E23TrivialOffsetCalculatorILi2EjESC_ILi1EjENS0_6memory15LoadWithoutCastENSF_16StoreWithoutCastEEEviT_T0_T2_T3_T4_T5_,@"STO_CUDA_ENTRY STV_DEFAULT"
_ZN2at6native27unrolled_elementwise_kernelIZZZNS0_25tanh_backward_kernel_cudaERNS_18TensorIteratorBaseEENKUlvE0_clEvENKUlvE2_clEvEUlN3c108BFloat16ES7_E_St5arrayIPcLm3EELi4E23TrivialOffsetCalculatorILi2EjESC_ILi1EjENS0_6memory15LoadWithoutCastENSF_16StoreWithoutCastEEEviT_T0_T2_T3_T4_T5_:
.text._ZN2at6native27unrolled_elementwise_kernelIZZZNS0_25tanh_backward_kernel_cudaERNS_18TensorIteratorBaseEENKUlvE0_clEvENKUlvE2_clEvEUlN3c108BFloat16ES7_E_St5arrayIPcLm3EELi4E23TrivialOffsetCalculatorILi2EjESC_ILi1EjENS0_6memory15LoadWithoutCastENSF_16StoreWithoutCastEEEviT_T0_T2_T3_T4_T5_:
[----:B------:R-:W-:Y:S01]  /*0000*/  LDC R1, c[0x0][0x28] ;  /* 0x00000a00ff017b82 */ /* 0x000fe20000000800 */
[----:B------:R-:W0:Y:S07]  /*0010*/  S2R R0, SR_CTAID.X ;  /* 0x0000000000007919 */ /* 0x000e2e0000002500 */
[----:B------:R-:W0:Y:S01]  /*0020*/  LDC R3, c[0x0][0x210] ;  /* 0x00008400ff037b82 */ /* 0x000e220000000800 */
[----:B------:R-:W-:Y:S01]  /*0030*/  PRMT R13, RZ, 0x7610, R13 ;  /* 0x00007610ff0d7816 */ /* 0x000fe2000000000d */
[----:B------:R-:W-:Y:S01]  /*0040*/  ULDC.64 UR4, c[0x0][0x208] ;  /* 0x0000820000047ab9 */ /* 0x000fe20000000a00 */
[----:B------:R-:W1:Y:S01]  /*0050*/  S2R R15, SR_TID.X ;  /* 0x00000000000f7919 */ /* 0x000e620000002100 */
[----:B0-----:R-:W-:Y:S01]  /*0060*/  IMAD R12, R0, -0x200, R3 ;  /* 0xfffffe00000c7824 */ /* 0x001fe200078e0203 */
[----:B-1----:R-:W-:-:S04]  /*0070*/  MOV R17, R15 ;  /* 0x0000000f00117202 */ /* 0x002fc80000000f00 */
[----:B------:R-:W-:-:S13]  /*0080*/  ISETP.GE.AND P0, PT, R15, R12, PT ;  /* 0x0000000c0f00720c */ /* 0x000fda0003f06270 */
[----:B------:R-:W-:Y:S01]  /*0090*/  @!P0 IMAD R14, R0, 0x200, R17 ;  /* 0x00000200000e8824 */ /* 0x000fe200078e0211 */
[----:B------:R-:W-:Y:S01]  /*00a0*/  @!P0 IADD3 R17, R17, 0x80, RZ ;  /* 0x0000008011118810 */ /* 0x000fe20007ffe0ff */
[----:B------:R-:W0:Y:S03]  /*00b0*/  @!P0 LDC.64 R24, c[0x0][0x228] ;  /* 0x00008a00ff188b82 */ /* 0x000e260000000a00 */
[----:B------:R-:W-:-:S13]  /*00c0*/  ISETP.GE.AND P1, PT, R17, R12, PT ;  /* 0x0000000c1100720c */ /* 0x000fda0003f26270 */
[----:B------:R-:W1:Y:S01]  /*00d0*/  @!P1 LDC.64 R22, c[0x0][0x220] ;  /* 0x00008800ff169b82 */ /* 0x000e620000000a00 */
[----:B------:R-:W-:Y:S01]  /*00e0*/  @!P1 IMAD R19, R0, 0x200, R17 ;  /* 0x0000020000139824 */ /* 0x000fe200078e0211 */
[----:B------:R-:W-:-:S04]  /*00f0*/  @!P1 IADD3 R17, R17, 0x80, RZ ;  /* 0x0000008011119810 */ /* 0x000fc80007ffe0ff */
[C---:B------:R-:W-:Y:S01]  /*0100*/  ISETP.GE.AND P3, PT, R17.reuse, R12, PT ;  /* 0x0000000c1100720c */ /* 0x040fe20003f66270 */
[----:B0-----:R-:W-:Y:S01]  /*0110*/  @!P0 IMAD.WIDE.U32 R24, R14, 0x2, R24 ;  /* 0x000000020e188825 */ /* 0x001fe200078e0018 */
[----:B------:R-:W0:Y:S11]  /*0120*/  @!P1 LDC.64 R2, c[0x0][0x228] ;  /* 0x00008a00ff029b82 */ /* 0x000e360000000a00 */
[----:B------:R-:W2:Y:S01]  /*0130*/  @!P3 LDC.64 R4, c[0x0][0x220] ;  /* 0x00008800ff04bb82 */ /* 0x000ea20000000a00 */
[----:B------:R-:W-:Y:S01]  /*0140*/  @!P3 IMAD R21, R0, 0x200, R17 ;  /* 0x000002000015b824 */ /* 0x000fe200078e0211 */
[----:B------:R-:W-:Y:S01]  /*0150*/  @!P3 IADD3 R17, R17, 0x80, RZ ;  /* 0x000000801111b810 */ /* 0x000fe20007ffe0ff */
[----:B-1----:R-:W-:-:S03]  /*0160*/  @!P1 IMAD.WIDE.U32 R22, R19, 0x2, R22 ;  /* 0x0000000213169825 */ /* 0x002fc600078e0016 */
[----:B------:R-:W-:Y:S02]  /*0170*/  ISETP.GE.AND P2, PT, R17, R12, PT ;  /* 0x0000000c1100720c */ /* 0x000fe40003f46270 */
[----:B------:R-:W1:Y:S01]  /*0180*/  @!P3 LDC.64 R6, c[0x0][0x228] ;  /* 0x00008a00ff06bb82 */ /* 0x000e620000000a00 */
[----:B------:R3:W5:Y:S01]  /*0190*/  @!P1 LDG.E.U16 R13, desc[UR4][R22.64] ;  /* 0x00000004160d9981 */ /* 0x000762000c1e1500 */
[----:B------:R-:W-:-:S09]  /*01a0*/  PRMT R20, RZ, 0x7610, R20 ;  /* 0x00007610ff147816 */ /* 0x000fd20000000014 */
[----:B------:R-:W4:Y:S01]  /*01b0*/  @!P2 LDC.64 R10, c[0x0][0x228] ;  /* 0x00008a00ff0aab82 */ /* 0x000f220000000a00 */
[----:B0-----:R-:W-:-:S04]  /*01c0*/  @!P1 IMAD.WIDE.U32 R2, R19, 0x2, R2 ;  /* 0x0000000213029825 */ /* 0x001fc800078e0002 */
[C---:B--2---:R-:W-:Y:S01]  /*01d0*/  @!P3 IMAD.WIDE.U32 R4, R21.reuse, 0x2, R4 ;  /* 0x000000021504b825 */ /* 0x044fe200078e0004 */
[----:B------:R0:W5:Y:S02]  /*01e0*/  @!P1 LDG.E.U16 R20, desc[UR4][R2.64] ;  /* 0x0000000402149981 */ /* 0x000164000c1e1500 */
[----:B---3--:R-:W2:Y:S01]  /*01f0*/  @!P0 LDC.64 R22, c[0x0][0x220] ;  /* 0x00008800ff168b82 */ /* 0x008ea20000000a00 */
[----:B------:R-:W-:Y:S02]  /*0200*/  @!P2 IMAD R17, R0, 0x200, R17 ;  /* 0x000002000011a824 */ /* 0x000fe400078e0211 */
[----:B-1----:R-:W-:Y:S01]  /*0210*/  @!P3 IMAD.WIDE.U32 R6, R21, 0x2, R6 ;  /* 0x000000021506b825 */ /* 0x002fe200078e0006 */
[----:B------:R-:W-:-:S04]  /*0220*/  PRMT R21, RZ, 0x7610, R21 ;  /* 0x00007610ff157816 */ /* 0x000fc80000000015 */
[----:B------:R-:W1:Y:S02]  /*0230*/  @!P2 LDC.64 R8, c[0x0][0x220] ;  /* 0x00008800ff08ab82 */ /* 0x000e640000000a00 */
[----:B------:R-:W5:Y:S01]  /*0240*/  @!P0 LDG.E.U16 R21, desc[UR4][R24.64] ;  /* 0x0000000418158981 */ /* 0x000f62000c1e1500 */
[----:B------:R-:W-:-:S05]  /*0250*/  PRMT R19, RZ, 0x7610, R19 ;  /* 0x00007610ff137816 */ /* 0x000fca0000000013 */
[----:B0-----:R-:W0:Y:S01]  /*0260*/  @!P0 LDC.64 R2, c[0x0][0x218] ;  /* 0x00008600ff028b82 */ /* 0x001e220000000a00 */
[----:B--2---:R-:W-:Y:S01]  /*0270*/  @!P0 IMAD.WIDE.U32 R22, R14, 0x2, R22 ;  /* 0x000000020e168825 */ /* 0x004fe200078e0016 */
[----:B------:R-:W-:Y:S01]  /*0280*/  PRMT R14, RZ, 0x7610, R14 ;  /* 0x00007610ff0e7816 */ /* 0x000fe2000000000e */
[----:B------:R2:W5:Y:S05]  /*0290*/  @!P3 LDG.E.U16 R19, desc[UR4][R4.64] ;  /* 0x000000040413b981 */ /* 0x00056a000c1e1500 */
[----:B------:R-:W5:Y:S01]  /*02a0*/  @!P0 LDG.E.U16 R14, desc[UR4][R22.64] ;  /* 0x00000004160e8981 */ /* 0x000f62000c1e1500 */
[----:B------:R-:W-:Y:S01]  /*02b0*/  PRMT R18, RZ, 0x7610, R18 ;  /* 0x00007610ff127816 */ /* 0x000fe20000000012 */
[----:B----4-:R-:W-:Y:S01]  /*02c0*/  @!P2 IMAD.WIDE.U32 R10, R17, 0x2, R10 ;  /* 0x00000002110aa825 */ /* 0x010fe200078e000a */
[----:B------:R-:W-:-:S02]  /*02d0*/  PRMT R16, RZ, 0x7610, R16 ;  /* 0x00007610ff107816 */ /* 0x000fc40000000010 */
[----:B--2---:R-:W-:Y:S01]  /*02e0*/  MOV R5, R15 ;  /* 0x0000000f00057202 */ /* 0x004fe20000000f00 */
[----:B-1----:R-:W-:Y:S01]  /*02f0*/  @!P2 IMAD.WIDE.U32 R8, R17, 0x2, R8 ;  /* 0x000000021108a825 */ /* 0x002fe200078e0008 */
[----:B------:R-:W-:Y:S01]  /*0300*/  PRMT R17, RZ, 0x7610, R17 ;  /* 0x00007610ff117816 */ /* 0x000fe20000000011 */
[----:B------:R1:W5:Y:S04]  /*0310*/  @!P3 LDG.E.U16 R18, desc[UR4][R6.64] ;  /* 0x000000040612b981 */ /* 0x000368000c1e1500 */
[----:B------:R2:W5:Y:S01]  /*0320*/  @!P2 LDG.E.U16 R16, desc[UR4][R10.64] ;  /* 0x000000040a10a981 */ /* 0x000562000c1e1500 */
[----:B------:R-:W-:Y:S03]  /*0330*/  BSSY B0, `(.L_x_837) ;  /* 0x0000017000007945 */ /* 0x000fe60003800000 */
[----:B------:R3:W5:Y:S01]  /*0340*/  @!P2 LDG.E.U16 R17, desc[UR4][R8.64] ;  /* 0x000000040811a981 */ /* 0x000762000c1e1500 */
[C---:B-1----:R-:W-:Y:S01]  /*0350*/  IADD3 R7, R5.reuse, 0x100, RZ ;  /* 0x0000010005077810 */ /* 0x042fe20007ffe0ff */
[----:B--2---:R-:W-:-:S03]  /*0360*/  VIADD R11, R5, 0x80 ;  /* 0x00000080050b7836 */ /* 0x004fc60000000000 */
[-C--:B------:R-:W-:Y:S01]  /*0370*/  ISETP.GE.AND P2, PT, R7, R12.reuse, PT ;  /* 0x0000000c0700720c */ /* 0x080fe20003f46270 */
[----:B------:R-:W-:Y:S02]  /*0380*/  @!P0 IMAD R7, R0, 0x200, R15 ;  /* 0x0000020000078824 */ /* 0x000fe400078e020f */
[----:B---3--:R-:W-:Y:S01]  /*0390*/  VIADD R9, R5, 0x180 ;  /* 0x0000018005097836 */ /* 0x008fe20000000000 */
[----:B------:R-:W-:Y:S01]  /*03a0*/  @!P0 MOV R5, R11 ;  /* 0x0000000b00058202 */ /* 0x000fe20000000f00 */
[----:B0-----:R-:W-:Y:S01]  /*03b0*/  @!P0 IMAD.WIDE.U32 R2, R7, 0x2, R2 ;  /* 0x0000000207028825 */ /* 0x001fe200078e0002 */
[-C--:B------:R-:W-:Y:S02]  /*03c0*/  ISETP.GE.AND P1, PT, R11, R12.reuse, PT ;  /* 0x0000000c0b00720c */ /* 0x080fe40003f26270 */
[-C--:B------:R-:W-:Y:S02]  /*03d0*/  ISETP.GE.AND P3, PT, R9, R12.reuse, PT ;  /* 0x0000000c0900720c */ /* 0x080fe40003f66270 */
[----:B------:R-:W-:Y:S01]  /*03e0*/  ISETP.GE.AND P4, PT, R5, R12, PT ;  /* 0x0000000c0500720c */ /* 0x000fe20003f86270 */
[----:B------:R-:W-:-:S12]  /*03f0*/  @P0 BRA `(.L_x_838) ;  /* 0x0000000000280947 */ /* 0x000fd80003800000 */
[----:B-----5:R-:W-:Y:S02]  /*0400*/  SHF.L.U32 R21, R21, 0x10, RZ ;  /* 0x0000001015157819 */ /* 0x020fe400000006ff */
[----:B------:R-:W-:-:S03]  /*0410*/  SHF.L.U32 R14, R14, 0x10, RZ ;  /* 0x000000100e0e7819 */ /* 0x000fc600000006ff */
[----:B------:R-:W-:-:S06]  /*0420*/  FMUL.FTZ R21, R21, R21 ;  /* 0x0000001515157220 */ /* 0x000fcc0000410000 */
[----:B------:R-:W0:Y:S02]  /*0430*/  F2F.BF16.F32 R21, R21 ;  /* 0x0000001500157304 */ /* 0x000e240000202000 */
[----:B0-----:R-:W-:-:S04]  /*0440*/  IMAD.U32 R4, R21, 0x10000, RZ ;  /* 0x0001000015047824 */ /* 0x001fc800078e00ff */
[----:B------:R-:W-:-:S06]  /*0450*/  FADD.FTZ R6, -R4, 1 ;  /* 0x3f80000004067421 */ /* 0x000fcc0000010100 */
[----:B------:R-:W0:Y:S02]  /*0460*/  F2F.BF16.F32 R6, R6 ;  /* 0x0000000600067304 */ /* 0x000e240000202000 */
[----:B0-----:R-:W-:-:S04]  /*0470*/  IMAD.U32 R7, R6, 0x10000, RZ ;  /* 0x0001000006077824 */ /* 0x001fc800078e00ff */
[----:B------:R-:W-:-:S05]  /*0480*/  FMUL.FTZ R4, R14, R7 ;  /* 0x000000070e047220 */ /* 0x000fca0000410000 */
[----:B------:R-:W-:-:S07]  /*0490*/  F2FP.BF16.F32.PACK_AB R4, RZ, R4 ;  /* 0x00000004ff04723e */ /* 0x000fce00000010ff */
.L_x_838:
[----:B------:R-:W-:Y:S05]  /*04a0*/  BSYNC B0 ;  /* 0x0000000000007941 */ /* 0x000fea0003800000 */
.L_x_837:
[----:B------:R-:W-:Y:S04]  /*04b0*/  BSSY B0, `(.L_x_839) ;  /* 0x000000c000007945 */ /* 0x000fe80003800000 */
[----:B------:R-:W-:Y:S05]  /*04c0*/  @P1 BRA `(.L_x_840) ;  /* 0x0000000000281947 */ /* 0x000fea0003800000 */
        /* <DEDUP_REMOVED lines=10> */
.L_x_840:
[----:B------:R-:W-:Y:S05]  /*0570*/  BSYNC B0 ;  /* 0x0000000000007941 */ /* 0x000fea0003800000 */
.L_x_839:
        /* <DEDUP_REMOVED lines=12> */
.L_x_842:
[----:B------:R-:W-:Y:S05]  /*0640*/  BSYNC B0 ;  /* 0x0000000000007941 */ /* 0x000fea0003800000 */
.L_x_841:
        /* <DEDUP_REMOVED lines=12> */
.L_x_844:
[----:B------:R-:W-:Y:S05]  /*0710*/  BSYNC B0 ;  /* 0x0000000000007941 */ /* 0x000fea0003800000 */
.L_x_843:
[----:B------:R0:W-:Y:S01]  /*0720*/  @!P0 STG.E.U16 desc[UR4][R2.64], R4 ;  /* 0x0000000402008986 */ /* 0x0001e2000c101504 */
[----:B------:R-:W-:Y:S04]  /*0730*/  BSSY B0, `(.L_x_845) ;  /* 0x000000c000007945 */ /* 0x000fe80003800000 */
[----:B------:R-:W-:Y:S05]  /*0740*/  @P4 BRA `(.L_x_846) ;  /* 0x0000000000284947 */ /* 0x000fea0003800000 */
[----:B------:R-:W1:Y:S01]  /*0750*/  LDC.64 R8, c[0x0][0x218] ;  /* 0x00008600ff087b82 */ /* 0x000e620000000a00 */
[----:B0-----:R-:W-:Y:S02]  /*0760*/  LEA R3, R0, R5, 0x9 ;  /* 0x0000000500037211 */ /* 0x001fe400078e48ff */
[----:B------:R-:W-:-:S04]  /*0770*/  IADD3 R5, R5, 0x80, RZ ;  /* 0x0000008005057810 */ /* 0x000fc80007ffe0ff */
[----:B------:R-:W-:-:S13]  /*0780*/  ISETP.GE.AND P0, PT, R5, R12, PT ;  /* 0x0000000c0500720c */ /* 0x000fda0003f06270 */
[----:B------:R-:W-:Y:S01]  /*0790*/  @!P0 IMAD R11, R0, 0x200, R5 ;  /* 0x00000200000b8824 */ /* 0x000fe200078e0205 */
[----:B------:R-:W-:Y:S01]  /*07a0*/  @!P0 IADD3 R5, R5, 0x80, RZ ;  /* 0x0000008005058810 */ /* 0x000fe20007ffe0ff */
[----:B-1----:R-:W-:-:S04]  /*07b0*/  IMAD.WIDE.U32 R2, R3, 0x2, R8 ;  /* 0x0000000203027825 */ /* 0x002fc800078e0008 */
[----:B------:R-:W-:Y:S01]  /*07c0*/  @!P0 IMAD.WIDE.U32 R8, R11, 0x2, R8 ;  /* 0x000000020b088825 */ /* 0x000fe200078e0008 */
[----:B------:R1:W-:Y:S04]  /*07d0*/  STG.E.U16 desc[UR4][R2.64], R6 ;  /* 0x0000000602007986 */ /* 0x0003e8000c101504 */
[----:B------:R1:W-:Y:S02]  /*07e0*/  @!P0 STG.E.U16 desc[UR4][R8.64], R7 ;  /* 0x0000000708008986 */ /* 0x0003e4000c101504 */
.L_x_846:
[----:B------:R-:W-:Y:S05]  /*07f0*/  BSYNC B0 ;  /* 0x0000000000007941 */ /* 0x000fea0003800000 */
.L_x_845:
[----:B------:R-:W-:-:S13]  /*0800*/  ISETP.GE.AND P0, PT, R5, R12, PT ;  /* 0x0000000c0500720c */ /* 0x000fda0003f06270 */
[----:B------:R-:W-:Y:S05]  /*0810*/  @P0 EXIT ;  /* 0x000000000000094d */ /* 0x000fea0003800000 */
[----:B01----:R-:W0:Y:S01]  /*0820*/  LDC.64 R2, c[0x0][0x218] ;  /* 0x00008600ff027b82 */ /* 0x003e220000000a00 */
[----:B------:R-:W-:-:S05]  /*0830*/  LEA R5, R0, R5, 0x9 ;  /* 0x0000000500057211 */ /* 0x000fca00078e48ff */
[----:B0-----:R-:W-:-:S05]  /*0840*/  IMAD.WIDE.U32 R2, R5, 0x2, R2 ;  /* 0x0000000205027825 */ /* 0x001fca00078e0002 */
[----:B------:R-:W-:Y:S01]  /*0850*/  STG.E.U16 desc[UR4][R2.64], R10 ;  /* 0x0000000a02007986 */ /* 0x000fe2000c101504 */
[----:B------:R-:W-:Y:S05]  /*0860*/  EXIT ;  /* 0x000000000000794d */ /* 0x000fea0003800000 */
.L_x_847:
        /* <DEDUP_REMOVED lines=9> */
.L_x_14589:


//--------------------- .text._ZN2at6native29vectorized_elementwise_kernelILi2EZZZNS0_25tanh_backward_kernel_cudaERNS_18TensorIteratorBaseEENKUlvE0_clEvENKUlvE2_clEvEUlN3c108BFloat16ES7_E_St5arrayIPcLm3EEEEviT0_T1_ --------------------------
	.section	.text._ZN2at6native29vectorized_elementwise_kernelILi2EZZZNS0_25tanh_backward_kernel_cudaERNS_18TensorIteratorBaseEENKUlvE0_clEvENKUlvE2_clEvEUlN3c108BFloat16ES7_E_St5arrayIPcLm3EEEEviT0_T1_,"ax",@progbits
	.align	128
        .global         _ZN2at6native29vectorized_elementwise_kernelILi2EZZZNS0_25tanh_backward_kernel_cudaERNS_18TensorIteratorBaseEENKUlvE0_clEvENKUlvE2_clEvEUlN3c108BFloat16ES7_E_St5arrayIPcLm3EEEEviT0_T1_
        .type           _ZN2at6native29vectorized_elementwise_kernelILi2EZZZNS0_25tanh_backward_kernel_cudaERNS_18TensorIteratorBaseEENKUlvE0_clEvENKUlvE2_clEvEUlN3c108BFloat16ES7_E_St5arrayIPcLm3EEEEviT0_T1_,@function
        .size           _ZN2at6native29vectorized_elementwise_kernelILi2EZZZNS0_25tanh_backward_kernel_cudaERNS_18TensorIteratorBaseEENKUlvE0_clEvENKUlvE2_clEvEUlN3c108BFloat16ES7_E_St5arrayIPcLm3EEEEviT0_T1_,(.L_x_14590 - _ZN2at6native29vectorized_elementwise_kernelILi2EZZZNS0_25tanh_backward_kernel_cudaERNS_18TensorIteratorBaseEENKUlvE0_clEvENKUlvE2_clEvEUlN3c108BFloat16ES7_E_St5arrayIPcLm3EEEEviT0_T1_)
        .other          _ZN2at6native29vectorized_elementwise_kernelILi2EZZZNS0_25tanh_backward_kernel_cudaERNS_18TensorIteratorBaseEENKUlvE0_clEvENKUlvE2_clEvEUlN3c108BFloat16ES7_E_St5arrayIPcLm3EEEEviT0_T1_,@"STO_CUDA_ENTRY STV_DEFAULT"
_ZN2at6native29vectorized_elementwise_kernelILi2EZZZNS0_25tanh_backward_kernel_cudaERNS_18TensorIteratorBaseEENKUlvE0_clEvENKUlvE2_clEvEUlN3c108BFloat16ES7_E_St5arrayIPcLm3EEEEviT0_T1_:
.text._ZN2at6native29vectorized_elementwise_kernelILi2EZZZNS0_25tanh_backward_kernel_cudaERNS_18TensorIteratorBaseEENKUlvE0_clEvENKUlvE2_clEvEUlN3c108BFloat16ES7_E_St5arrayIPcLm3EEEEviT0_T1_:
[----:B------:R-:W-:Y:S01]  /*0000*/  LDC R1, c[0x0][0x28] ;  /* 0x00000a00ff017b82 */ /* 0x000fe20000000800 */
[----:B------:R-:W0:Y:S01]  /*0010*/  S2R R23, SR_CTAID.X ;  /* 0x0000000000177919 */ /* 0x000e220000002500 */
[----:B------:R-:W-:Y:S01]  /*0020*/  ULDC UR4, c[0x0][0x210] ;  /* 0x0000840000047ab9 */ /* 0x000fe20000000800 */
[----:B0-----:R-:W-:-:S04]  /*0030*/  SHF.L.U32 R23, R23, 0xa, RZ ;  /* 0x0000000a17177819 */ /* 0x001fc800000006ff */
[----:B------:R-:W-:Y:S01]  /*0040*/  IADD3 R24, -R23, UR4, RZ ;  /* 0x0000000417187c10 */ /* 0x000fe2000fffe1ff */
[----:B------:R-:W-:-:S03]  /*0050*/  ULDC.64 UR4, c[0x0][0x208] ;  /* 0x0000820000047ab9 */ /* 0x000fc60000000a00 */
[----:B------:R-:W-:-:S13]  /*0060*/  ISETP.GE.U32.AND P0, PT, R24, 0x400, PT ;  /* 0x000004001800780c */ /* 0x000fda0003f06070 */
[----:B------:R-:W-:Y:S05]  /*0070*/  @!P0 BRA `(.L_x_848) ;  /* 0x0000000400ac8947 */ /* 0x000fea0003800000 */
[----:B------:R-:W0:Y:S01]  /*0080*/  S2R R0, SR_TID.X ;  /* 0x0000000000007919 */ /* 0x000e220000002100 */
[----:B------:R-:W1:Y:S02]  /*0090*/  LDC.64 R2, c[0x0][0x228] ;  /* 0x00008a00ff027b82 */ /* 0x000e640000000a00 */
[----:B-1----:R-:W-:-:S04]  /*00a0*/  IMAD.WIDE R2, R23, 0x2, R2 ;  /* 0x0000000217027825 */ /* 0x002fc800078e0202 */
[----:B0-----:R-:W-:Y:S02]  /*00b0*/  IMAD.WIDE.U32 R10, R0, 0x4, R2 ;  /* 0x00000004000a7825 */ /* 0x001fe400078e0002 */
[----:B------:R-:W0:Y:S03]  /*00c0*/  LDC.64 R2, c[0x0][0x220] ;  /* 0x00008800ff027b82 */ /* 0x000e260000000a00 */
[----:B------:R-:W2:Y:S04]  /*00d0*/  LDG.E R17, desc[UR4][R10.64] ;  /* 0x000000040a117981 */ /* 0x000ea8000c1e1900 */
[----:B------:R-:W3:Y:S04]  /*00e0*/  LDG.E R9, desc[UR4][R10.64+0x200] ;  /* 0x000200040a097981 */ /* 0x000ee8000c1e1900 */
[----:B------:R-:W4:Y:S04]  /*00f0*/  LDG.E R12, desc[UR4][R10.64+0x600] ;  /* 0x000600040a0c7981 */ /* 0x000f28000c1e1900 */
[----:B------:R1:W5:Y:S01]  /*0100*/  LDG.E R8, desc[UR4][R10.64+0x400] ;  /* 0x000400040a087981 */ /* 0x000362000c1e1900 */
[----:B0-----:R-:W-:-:S04]  /*0110*/  IMAD.WIDE R2, R23, 0x2, R2 ;  /* 0x0000000217027825 */ /* 0x001fc800078e0202 */
[----:B------:R-:W-:-:S05]  /*0120*/  IMAD.WIDE.U32 R14, R0, 0x4, R2 ;  /* 0x00000004000e7825 */ /* 0x000fca00078e0002 */
[----:B------:R-:W5:Y:S04]  /*0130*/  LDG.E R7, desc[UR4][R14.64] ;  /* 0x000000040e077981 */ /* 0x000f68000c1e1900 */
[----:B------:R-:W5:Y:S04]  /*0140*/  LDG.E R6, desc[UR4][R14.64+0x200] ;  /* 0x000200040e067981 */ /* 0x000f68000c1e1900 */
[----:B------:R-:W5:Y:S04]  /*0150*/  LDG.E R5, desc[UR4][R14.64+0x400] ;  /* 0x000400040e057981 */ /* 0x000f68000c1e1900 */
[----:B------:R0:W5:Y:S01]  /*0160*/  LDG.E R4, desc[UR4][R14.64+0x600] ;  /* 0x000600040e047981 */ /* 0x000162000c1e1900 */
[----:B--2---:R-:W-:-:S04]  /*0170*/  IMAD.U32 R2, R17, 0x10000, RZ ;  /* 0x0001000011027824 */ /* 0x004fc800078e00ff */
[----:B------:R-:W-:Y:S01]  /*0180*/  FMUL.FTZ R13, R2, R2 ;  /* 0x00000002020d7220 */ /* 0x000fe20000410000 */
[----:B---3--:R-:W-:Y:S02]  /*0190*/  SHF.L.U32 R2, R9, 0x10, RZ ;  /* 0x0000001009027819 */ /* 0x008fe400000006ff */
[----:B----4-:R-:W-:-:S03]  /*01a0*/  SHF.L.U32 R16, R12, 0x10, RZ ;  /* 0x000000100c107819 */ /* 0x010fc600000006ff */
[----:B-1----:R-:W-:Y:S01]  /*01b0*/  FMUL.FTZ R11, R2, R2 ;  /* 0x00000002020b7220 */ /* 0x002fe20000410000 */
[----:B------:R-:W-:Y:S01]  /*01c0*/  PRMT R2, R17, 0x7632, R2 ;  /* 0x0000763211027816 */ /* 0x000fe20000000002 */
[----:B-----5:R-:W-:Y:S01]  /*01d0*/  IMAD.U32 R3, R8, 0x10000, RZ ;  /* 0x0001000008037824 */ /* 0x020fe200078e00ff */
[----:B------:R-:W-:Y:S01]  /*01e0*/  PRMT R9, R9, 0x7632, R9 ;  /* 0x0000763209097816 */ /* 0x000fe20000000009 */
[----:B------:R-:W-:Y:S01]  /*01f0*/  FMUL.FTZ R16, R16, R16 ;  /* 0x0000001010107220 */ /* 0x000fe20000410000 */
[----:B------:R1:W2:Y:S01]  /*0200*/  F2F.BF16.F32 R10, R13 ;  /* 0x0000000d000a7304 */ /* 0x0002a20000202000 */
[----:B------:R-:W-:Y:S01]  /*0210*/  FMUL.FTZ R3, R3, R3 ;  /* 0x0000000303037220 */ /* 0x000fe20000410000 */
[----:B0-----:R-:W-:Y:S01]  /*0220*/  IMAD.U32 R14, R2, 0x10000, RZ ;  /* 0x00010000020e7824 */ /* 0x001fe200078e00ff */
[----:B------:R-:W-:Y:S02]  /*0230*/  PRMT R8, R8, 0x7632, R8 ;  /* 0x0000763208087816 */ /* 0x000fe40000000008 */
[----:B------:R-:W-:-:S02]  /*0240*/  PRMT R12, R12, 0x7632, R12 ;  /* 0x000076320c0c7816 */ /* 0x000fc4000000000c */
[----:B-1----:R-:W-:Y:S01]  /*0250*/  SHF.L.U32 R13, R9, 0x10, RZ ;  /* 0x00000010090d7819 */ /* 0x002fe200000006ff */
[----:B------:R0:W1:Y:S01]  /*0260*/  F2F.BF16.F32 R2, R16 ;  /* 0x0000001000027304 */ /* 0x0000620000202000 */
[----:B------:R-:W-:-:S03]  /*0270*/  FMUL.FTZ R15, R14, R14 ;  /* 0x0000000e0e0f7220 */ /* 0x000fc60000410000 */
[----:B------:R-:W-:Y:S01]  /*0280*/  FMUL.FTZ R14, R13, R13 ;  /* 0x0000000d0d0e7220 */ /* 0x000fe20000410000 */
[----:B------:R-:W-:-:S03]  /*0290*/  SHF.L.U32 R12, R12, 0x10, RZ ;  /* 0x000000100c0c7819 */ /* 0x000fc600000006ff */
[----:B------:R-:W3:Y:S01]  /*02a0*/  F2F.BF16.F32 R3, R3 ;  /* 0x0000000300037304 */ /* 0x000ee20000202000 */
[----:B------:R-:W-:Y:S02]  /*02b0*/  IMAD.U32 R8, R8, 0x10000, RZ ;  /* 0x0001000008087824 */ /* 0x000fe400078e00ff */
[----:B0-----:R-:W-:-:S05]  /*02c0*/  FMUL.FTZ R16, R12, R12 ;  /* 0x0000000c0c107220 */ /* 0x001fca0000410000 */
[----:B------:R-:W0:Y:S01]  /*02d0*/  F2F.BF16.F32 R11, R11 ;  /* 0x0000000b000b7304 */ /* 0x000e220000202000 */
[----:B------:R-:W-:-:S07]  /*02e0*/  FMUL.FTZ R13, R8, R8 ;  /* 0x00000008080d7220 */ /* 0x000fce0000410000 */
[----:B------:R-:W4:Y:S01]  /*02f0*/  F2F.BF16.F32 R9, R15 ;  /* 0x0000000f00097304 */ /* 0x000f220000202000 */
[----:B--2---:R-:W-:Y:S01]  /*0300*/  IMAD.U32 R8, R10, 0x10000, RZ ;  /* 0x000100000a087824 */ /* 0x004fe200078e00ff */
[----:B-1----:R-:W-:-:S06]  /*0310*/  SHF.L.U32 R2, R2, 0x10, RZ ;  /* 0x0000001002027819 */ /* 0x002fcc00000006ff */
[----:B------:R-:W1:Y:S01]  /*0320*/  F2F.BF16.F32 R14, R14 ;  /* 0x0000000e000e7304 */ /* 0x000e620000202000 */
[----:B---3--:R-:W-:Y:S02]  /*0330*/  IMAD.U32 R3, R3, 0x10000, RZ ;  /* 0x0001000003037824 */ /* 0x008fe400078e00ff */
[----:B------:R-:W-:-:S05]  /*0340*/  FADD.FTZ R18, -R2, 1 ;  /* 0x3f80000002127421 */ /* 0x000fca0000010100 */
[----:B------:R-:W2:Y:S01]  /*0350*/  F2F.BF16.F32 R10, R16 ;  /* 0x00000010000a7304 */ /* 0x000ea20000202000 */
[----:B0-----:R-:W-:Y:S01]  /*0360*/  SHF.L.U32 R12, R11, 0x10, RZ ;  /* 0x000000100b0c7819 */ /* 0x001fe200000006ff */
[----:B----4-:R-:W-:Y:S02]  /*0370*/  IMAD.U32 R2, R9, 0x10000, RZ ;  /* 0x0001000009027824 */ /* 0x010fe400078e00ff */
[----:B------:R-:W-:-:S04]  /*0380*/  FADD.FTZ R11, -R8, 1 ;  /* 0x3f800000080b7421 */ /* 0x000fc80000010100 */
[----:B------:R-:W0:Y:S01]  /*0390*/  F2F.BF16.F32 R13, R13 ;  /* 0x0000000d000d7304 */ /* 0x000e220000202000 */
[----:B------:R-:W-:Y:S01]  /*03a0*/  FADD.FTZ R8, -R3, 1 ;  /* 0x3f80000003087421 */ /* 0x000fe20000010100 */
[----:B-1----:R-:W-:Y:S01]  /*03b0*/  SHF.L.U32 R3, R14, 0x10, RZ ;  /* 0x000000100e037819 */ /* 0x002fe200000006ff */
[----:B------:R-:W-:Y:S01]  /*03c0*/  FADD.FTZ R14, -R2, 1 ;  /* 0x3f800000020e7421 */ /* 0x000fe20000010100 */
[----:B--2---:R-:W-:-:S05]  /*03d0*/  IMAD.U32 R10, R10, 0x10000, RZ ;  /* 0x000100000a0a7824 */ /* 0x004fca00078e00ff */
[----:B------:R-:W1:Y:S01]  /*03e0*/  F2F.BF16.F32 R14, R14 ;  /* 0x0000000e000e7304 */ /* 0x000e620000202000 */
[----:B------:R-:W-:Y:S01]  /*03f0*/  FADD.FTZ R12, -R12, 1 ;  /* 0x3f8000000c0c7421 */ /* 0x000fe20000010100 */
[----:B------:R-:W-:Y:S01]  /*0400*/  FADD.FTZ R19, -R3, 1 ;  /* 0x3f80000003137421 */ /* 0x000fe20000010100 */
[----:B------:R-:W-:Y:S01]  /*0410*/  FADD.FTZ R10, -R10, 1 ;  /* 0x3f8000000a0a7421 */ /* 0x000fe20000010100 */
[----:B------:R-:W2:Y:S01]  /*0420*/  LDC.64 R2, c[0x0][0x218] ;  /* 0x00008600ff027b82 */ /* 0x000ea20000000a00 */
[----:B0-----:R-:W-:-:S03]  /*0430*/  IMAD.U32 R16, R13, 0x10000, RZ ;  /* 0x000100000d107824 */ /* 0x001fc600078e00ff */
[----:B------:R-:W0:Y:S01]  /*0440*/  F2F.BF16.F32 R11, R11 ;  /* 0x0000000b000b7304 */ /* 0x000e220000202000 */
[----:B------:R-:W-:Y:S01]  /*0450*/  FADD.FTZ R20, -R16, 1 ;  /* 0x3f80000010147421 */ /* 0x000fe20000010100 */
[C---:B------:R-:W-:Y:S02]  /*0460*/  PRMT R15, R7.reuse, 0x7632, R15 ;  /* 0x00007632070f7816 */ /* 0x040fe4000000000f */
[----:B------:R-:W-:-:S04]  /*0470*/  SHF.L.U32 R17, R7, 0x10, RZ ;  /* 0x0000001007117819 */ /* 0x000fc800000006ff */
[----:B------:R-:W3:Y:S01]  /*0480*/  F2F.BF16.F32 R12, R12 ;  /* 0x0000000c000c7304 */ /* 0x000ee20000202000 */
[----:B------:R-:W-:-:S07]  /*0490*/  IMAD.U32 R15, R15, 0x10000, RZ ;  /* 0x000100000f0f7824 */ /* 0x000fce00078e00ff */
[----:B------:R-:W4:Y:S01]  /*04a0*/  F2F.BF16.F32 R13, R19 ;  /* 0x00000013000d7304 */ /* 0x000f220000202000 */
[----:B-1----:R-:W-:-:S07]  /*04b0*/  IMAD.U32 R14, R14, 0x10000, RZ ;  /* 0x000100000e0e7824 */ /* 0x002fce00078e00ff */
[----:B------:R-:W-:Y:S08]  /*04c0*/  F2F.BF16.F32 R7, R20 ;  /* 0x0000001400077304 */ /* 0x000ff00000202000 */
[----:B------:R-:W-:Y:S01]  /*04d0*/  F2F.BF16.F32 R10, R10 ;  /* 0x0000000a000a7304 */ /* 0x000fe20000202000 */
[----:B------:R-:W-:-:S07]  /*04e0*/  PRMT R16, R6, 0x7632, R16 ;  /* 0x0000763206107816 */ /* 0x000fce0000000010 */
[----:B------:R-:W1:Y:S08]  /*04f0*/  F2F.BF16.F32 R8, R8 ;  /* 0x0000000800087304 */ /* 0x000e700000202000 */
[----:B------:R5:W2:Y:S01]  /*0500*/  F2F.BF16.F32 R9, R18 ;  /* 0x0000001200097304 */ /* 0x000aa20000202000 */
[----:B------:R-:W-:Y:S02]  /*0510*/  SHF.L.U32 R16, R16, 0x10, RZ ;  /* 0x0000001010107819 */ /* 0x000fe400000006ff */
[----:B-----5:R-:W-:Y:S01]  /*0520*/  SHF.L.U32 R18, R6, 0x10, RZ ;  /* 0x0000001006127819 */ /* 0x020fe200000006ff */
[----:B0-----:R-:W-:-:S02]  /*0530*/  IMAD.U32 R6, R11, 0x10000, RZ ;  /* 0x000100000b067824 */ /* 0x001fc400078e00ff */
[----:B------:R-:W-:Y:S01]  /*0540*/  FMUL.FTZ R11, R15, R14 ;  /* 0x0000000e0f0b7220 */ /* 0x000fe20000410000 */
[C---:B------:R-:W-:Y:S02]  /*0550*/  PRMT R14, R5.reuse, 0x7632, R14 ;  /* 0x00007632050e7816 */ /* 0x040fe4000000000e */
[----:B------:R-:W-:Y:S01]  /*0560*/  PRMT R15, R4, 0x7632, R15 ;  /* 0x00007632040f7816 */ /* 0x000fe2000000000f */
[----:B------:R-:W-:Y:S01]  /*0570*/  IMAD.U32 R5, R5, 0x10000, RZ ;  /* 0x0001000005057824 */ /* 0x000fe200078e00ff */
[----:B---3--:R-:W-:Y:S01]  /*0580*/  SHF.L.U32 R19, R12, 0x10, RZ ;  /* 0x000000100c137819 */ /* 0x008fe200000006ff */
[----:B------:R-:W-:Y:S01]  /*0590*/  IMAD.U32 R14, R14, 0x10000, RZ ;  /* 0x000100000e0e7824 */ /* 0x000fe200078e00ff */
[----:B----4-:R-:W-:Y:S01]  /*05a0*/  SHF.L.U32 R13, R13, 0x10, RZ ;  /* 0x000000100d0d7819 */ /* 0x010fe200000006ff */
[----:B-1----:R-:W-:Y:S01]  /*05b0*/  IMAD.U32 R8, R8, 0x10000, RZ ;  /* 0x0001000008087824 */ /* 0x002fe200078e00ff */
[----:B------:R-:W-:Y:S01]  /*05c0*/  SHF.L.U32 R4, R4, 0x10, RZ ;  /* 0x0000001004047819 */ /* 0x000fe200000006ff */
[----:B--2---:R-:W-:Y:S01]  /*05d0*/  IMAD.U32 R9, R9, 0x10000, RZ ;  /* 0x0001000009097824 */ /* 0x004fe200078e00ff */
[----:B------:R-:W-:-:S02]  /*05e0*/  SHF.L.U32 R15, R15, 0x10, RZ ;  /* 0x000000100f0f7819 */ /* 0x000fc400000006ff */
[----:B------:R-:W-:Y:S02]  /*05f0*/  SHF.L.U32 R7, R7, 0x10, RZ ;  /* 0x0000001007077819 */ /* 0x000fe400000006ff */
[----:B------:R-:W-:Y:S01]  /*0600*/  SHF.L.U32 R10, R10, 0x10, RZ ;  /* 0x000000100a0a7819 */ /* 0x000fe200000006ff */
[----:B------:R-:W-:-:S04]  /*0610*/  IMAD.WIDE.U32 R2, R23, 0x2, R2 ;  /* 0x0000000217027825 */ /* 0x000fc800078e0002 */
[----:B------:R-:W-:Y:S01]  /*0620*/  FMUL.FTZ R6, R17, R6 ;  /* 0x0000000611067220 */ /* 0x000fe20000410000 */
[----:B------:R-:W-:Y:S01]  /*0630*/  FMUL.FTZ R12, R18, R19 ;  /* 0x00000013120c7220 */ /* 0x000fe20000410000 */
[----:B------:R-:W-:Y:S01]  /*0640*/  FMUL.FTZ R13, R16, R13 ;  /* 0x0000000d100d7220 */ /* 0x000fe20000410000 */
[----:B------:R-:W-:Y:S01]  /*0650*/  FMUL.FTZ R5, R5, R8 ;  /* 0x0000000805057220 */ /* 0x000fe20000410000 */
[----:B------:R-:W-:Y:S01]  /*0660*/  FMUL.FTZ R14, R14, R7 ;  /* 0x000000070e0e7220 */ /* 0x000fe20000410000 */
[----:B------:R-:W-:Y:S01]  /*0670*/  FMUL.FTZ R4, R4, R9 ;  /* 0x0000000904047220 */ /* 0x000fe20000410000 */
[----:B------:R-:W-:Y:S01]  /*0680*/  FMUL.FTZ R15, R15, R10 ;  /* 0x0000000a0f0f7220 */ /* 0x000fe20000410000 */
[----:B------:R-:W-:Y:S01]  /*0690*/  F2FP.BF16.F32.PACK_AB R11, R11, R6 ;  /* 0x000000060b0b723e */ /* 0x000fe200000010ff */
[----:B------:R-:W-:Y:S01]  /*06a0*/  IMAD.WIDE R2, R0, 0x4, R2 ;  /* 0x0000000400027825 */ /* 0x000fe200078e0202 */
[----:B------:R-:W-:Y:S02]  /*06b0*/  F2FP.BF16.F32.PACK_AB R13, R13, R12 ;  /* 0x0000000c0d0d723e */ /* 0x000fe400000010ff */
[----:B------:R-:W-:-:S02]  /*06c0*/  F2FP.BF16.F32.PACK_AB R5, R14, R5 ;  /* 0x000000050e05723e */ /* 0x000fc400000010ff */
[----:B------:R-:W-:Y:S01]  /*06d0*/  F2FP.BF16.F32.PACK_AB R15, R15, R4 ;  /* 0x000000040f0f723e */ /* 0x000fe200000010ff */
[----:B------:R-:W-:Y:S04]  /*06e0*/  STG.E desc[UR4][R2.64], R11 ;  /* 0x0000000b02007986 */ /* 0x000fe8000c101904 */
[----:B------:R-:W-:Y:S04]  /*06f0*/  STG.E desc[UR4][R2.64+0x200], R13 ;  /* 0x0002000d02007986 */ /* 0x000fe8000c101904 */
[----:B------:R-:W-:Y:S04]  /*0700*/  STG.E desc[UR4][R2.64+0x400], R5 ;  /* 0x0004000502007986 */ /* 0x000fe8000c101904 */
[----:B------:R-:W-:Y:S01]  /*0710*/  STG.E desc[UR4][R2.64+0x600], R15 ;  /* 0x0006000f02007986 */ /* 0x000fe2000c101904 */
[----:B------:R-:W-:Y:S05]  /*0720*/  EXIT ;  /* 0x000000000000794d */ /* 0x000fea0003800000 */
.L_x_848:
[----:B------:R-:W0:Y:S01]  /*0730*/  S2R R25, SR_TID.X ;  /* 0x0000000000197919 */ /* 0x000e220000002100 */
[----:B------:R-:W-:Y:S02]  /*0740*/  PRMT R22, RZ, 0x7610, R22 ;  /* 0x00007610ff167816 */ /* 0x000fe40000000016 */
[----:B------:R-:W-:Y:S02]  /*0750*/  PRMT R13, RZ, 0x7610, R13 ;  /* 0x00007610ff0d7816 */ /* 0x000fe4000000000d */
[----:B0-----:R-:W-:Y:S01]  /*0760*/  ISETP.GE.AND P0, PT, R25, R24, PT ;  /* 0x000000181900720c */ /* 0x001fe20003f06270 */
[----:B------:R-:W-:-:S12]  /*0770*/  IMAD.MOV.U32 R0, RZ, RZ, R25 ;  /* 0x000000ffff007224 */ /* 0x000fd800078e0019 */
[----:B------:R-:W-:Y:S01]  /*0780*/  @!P0 IADD3 R27, R23, R0, RZ ;  /* 0x00000000171b8210 */ /* 0x000fe20007ffe0ff */
[----:B------:R-:W-:-:S05]  /*0790*/  @!P0 VIADD R0, R0, 0x80 ;  /* 0x0000008000008836 */ /* 0x000fca0000000000 */
[----:B------:R-:W-:-:S13]  /*07a0*/  ISETP.GE.AND P1, PT, R0, R24, PT ;  /* 0x000000180000720c */ /* 0x000fda0003f26270 */
[----:B------:R-:W-:Y:S01]  /*07b0*/  @!P1 IADD3 R15, R23, R0, RZ ;  /* 0x00000000170f9210 */ /* 0x000fe20007ffe0ff */
[----:B------:R-:W-:Y:S01]  /*07c0*/  @!P1 VIADD R0, R0, 0x80 ;  /* 0x0000008000009836 */ /* 0x000fe20000000000 */
[----:B------:R-:W0:Y:S04]  /*07d0*/  @!P1 LDC.64 R2, c[0x0][0x220] ;  /* 0x00008800ff029b82 */ /* 0x000e280000000a00 */
[----:B------:R-:W-:-:S04]  /*07e0*/  ISETP.GE.AND P2, PT, R0, R24, PT ;  /* 0x000000180000720c */ /* 0x000fc80003f46270 */
[----:B------:R-:W1:Y:S09]  /*07f0*/  @!P1 LDC.64 R4, c[0x0][0x228] ;  /* 0x00008a00ff049b82 */ /* 0x000e720000000a00 */
[----:B------:R-:W-:Y:S01]  /*0800*/  @!P2 IADD3 R11, R23, R0, RZ ;  /* 0x00000000170ba210 */ /* 0x000fe20007ffe0ff */
[----:B------:R-:W-:Y:S01]  /*0810*/  @!P2 VIADD R0, R0, 0x80 ;  /* 0x000000800000a836 */ /* 0x000fe20000000000 */
[----:B------:R-:W2:Y:S04]  /*0820*/  @!P2 LDC.64 R28, c[0x0][0x220] ;  /* 0x00008800ff1cab82 */ /* 0x000ea80000000a00 */
[----:B------:R-:W-:Y:S01]  /*0830*/  ISETP.GE.AND P3, PT, R0, R24, PT ;  /* 0x000000180000720c */ /* 0x000fe20003f66270 */
[----:B0-----:R-:W-:-:S03]  /*0840*/  @!P1 IMAD.WIDE.U32 R2, R15, 0x2, R2 ;  /* 0x000000020f029825 */ /* 0x001fc600078e0002 */
[----:B------:R-:W0:Y:S02]  /*0850*/  @!P2 LDC.64 R16, c[0x0][0x228] ;  /* 0x00008a00ff10ab82 */ /* 0x000e240000000a00 */
[----:B------:R-:W5:Y:S01]  /*0860*/  @!P1 LDG.E.U16 R22, desc[UR4][R2.64] ;  /* 0x0000000402169981 */ /* 0x000f62000c1e1500 */
[----:B-1----:R-:W-:-:S06]  /*0870*/  @!P1 IMAD.WIDE.U32 R14, R15, 0x2, R4 ;  /* 0x000000020f0e9825 */ /* 0x002fcc00078e0004 */
[----:B------:R-:W-:Y:S01]  /*0880*/  @!P3 IADD3 R9, R23, R0, RZ ;  /* 0x000000001709b210 */ /* 0x000fe20007ffe0ff */
[----:B------:R-:W-:Y:S01]  /*0890*/  @!P3 VIADD R0, R0, 0x80 ;  /* 0x000000800000b836 */ /* 0x000fe20000000000 */
[----:B------:R1:W5:Y:S01]  /*08a0*/  @!P1 LDG.E.U16 R13, desc[UR4][R14.64] ;  /* 0x000000040e0d9981 */ /* 0x000362000c1e1500 */
[----:B------:R-:W3:Y:S03]  /*08b0*/  @!P3 LDC.64 R20, c[0x0][0x220] ;  /* 0x00008800ff14bb82 */ /* 0x000ee60000000a00 */
[----:B------:R-:W-:-:S05]  /*08c0*/  ISETP.GE.AND P4, PT, R0, R24, PT ;  /* 0x000000180000720c */ /* 0x000fca0003f86270 */
[----:B------:R-:W4:Y:S08]  /*08d0*/  @!P3 LDC.64 R18, c[0x0][0x228] ;  /* 0x00008a00ff12bb82 */ /* 0x000f300000000a00 */
[----:B------:R-:W-:Y:S01]  /*08e0*/  @!P4 IADD3 R7, R23, R0, RZ ;  /* 0x000000001707c210 */ /* 0x000fe20007ffe0ff */
[----:B------:R-:W-:Y:S01]  /*08f0*/  @!P4 VIADD R0, R0, 0x80 ;  /* 0x000000800000c836 */ /* 0x000fe20000000000 */
[----:B------:R-:W-:Y:S01]  /*0900*/  PRMT R12, RZ, 0x7610, R12 ;  /* 0x00007610ff0c7816 */ /* 0x000fe2000000000c */
[C---:B--2---:R-:W-:Y:S01]  /*0910*/  @!P2 IMAD.WIDE.U32 R28, R11.reuse, 0x2, R28 ;  /* 0x000000020b1ca825 */ /* 0x044fe200078e001c */
[----:B------:R-:W2:Y:S02]  /*0920*/  @!P4 LDC.64 R4, c[0x0][0x220] ;  /* 0x00008800ff04cb82 */ /* 0x000ea40000000a00 */
[----:B------:R-:W-:Y:S01]  /*0930*/  ISETP.GE.AND P1, PT, R0, R24, PT ;  /* 0x000000180000720c */ /* 0x000fe20003f26270 */
[----:B0-----:R-:W-:Y:S01]  /*0940*/  @!P2 IMAD.WIDE.U32 R16, R11, 0x2, R16 ;  /* 0x000000020b10a825 */ /* 0x001fe200078e0010 */
[----:B------:R0:W5:Y:S01]  /*0950*/  @!P2 LDG.E.U16 R12, desc[UR4][R28.64] ;  /* 0x000000041c0ca981 */ /* 0x000162000c1e1500 */
[----:B------:R-:W-:-:S02]  /*0960*/  PRMT R11, RZ, 0x7610, R11 ;  /* 0x00007610ff0b7816 */ /* 0x000fc4000000000b */
[----:B---3--:R-:W-:Y:S01]  /*0970*/  @!P3 IMAD.WIDE.U32 R20, R9, 0x2, R20 ;  /* 0x000000020914b825 */ /* 0x008fe200078e0014 */
[----:B------:R-:W-:Y:S01]  /*0980*/  PRMT R10, RZ, 0x7610, R10 ;  /* 0x00007610ff0a7816 */ /* 0x000fe2000000000a */
[----:B-1----:R-:W1:Y:S02]  /*0990*/  @!P4 LDC.64 R14, c[0x0][0x228] ;  /* 0x00008a00ff0ecb82 */ /* 0x002e640000000a00 */
[----:B------:R3:W5:Y:S04]  /*09a0*/  @!P2 LDG.E.U16 R11, desc[UR4][R16.64] ;  /* 0x00000004100ba981 */ /* 0x000768000c1e1500 */
[----:B0-----:R-:W-:Y:S01]  /*09b0*/  @!P1 IADD3 R29, R23, R0, RZ ;  /* 0x00000000171d9210 */ /* 0x001fe20007ffe0ff */
[----:B------:R-:W-:Y:S01]  /*09c0*/  @!P1 VIADD R0, R0, 0x80 ;  /* 0x0000008000009836 */ /* 0x000fe20000000000 */
[----:B------:R-:W0:Y:S01]  /*09d0*/  @!P1 LDC.64 R2, c[0x0][0x220] ;  /* 0x00008800ff029b82 */ /* 0x000e220000000a00 */
[----:B----4-:R-:W-:Y:S01]  /*09e0*/  @!P3 IMAD.WIDE.U32 R18, R9, 0x2, R18 ;  /* 0x000000020912b825 */ /* 0x010fe200078e0012 */
[----:B------:R4:W5:Y:S02]  /*09f0*/  @!P3 LDG.E.U16 R10, desc[UR4][R20.64] ;  /* 0x00000004140ab981 */ /* 0x000964000c1e1500 */
[----:B------:R-:W-:-:S04]  /*0a00*/  ISETP.GE.AND P2, PT, R0, R24, PT ;  /* 0x000000180000720c */ /* 0x000fc80003f46270 */
[----:B---3--:R-:W3:Y:S01]  /*0a10*/  @!P1 LDC.64 R16, c[0x0][0x228] ;  /* 0x00008a00ff109b82 */ /* 0x008ee20000000a00 */
[----:B------:R-:W-:-:S06]  /*0a20*/  PRMT R9, RZ, 0x7610, R9 ;  /* 0x00007610ff097816 */ /* 0x000fcc0000000009 */
[----:B------:R2:W5:Y:S02]  /*0a30*/  @!P3 LDG.E.U16 R9, desc[UR4][R18.64] ;  /* 0x000000041209b981 */ /* 0x000564000c1e1500 */
[----:B----4-:R-:W4:Y:S01]  /*0a40*/  @!P2 LDC.64 R20, c[0x0][0x228] ;  /* 0x00008a00ff14ab82 */ /* 0x010f220000000a00 */
[----:B------:R-:W-:Y:S01]  /*0a50*/  PRMT R8, RZ, 0x7610, R8 ;  /* 0x00007610ff087816 */ /* 0x000fe20000000008 */
[----:B--2---:R-:W-:Y:S01]  /*0a60*/  @!P4 IMAD.WIDE.U32 R4, R7, 0x2, R4 ;  /* 0x000000020704c825 */ /* 0x004fe200078e0004 */
[----:B------:R-:W-:-:S04]  /*0a70*/  PRMT R6, RZ, 0x7610, R6 ;  /* 0x00007610ff067816 */ /* 0x000fc80000000006 */
[----:B------:R2:W5:Y:S01]  /*0a80*/  @!P4 LDG.E.U16 R8, desc[UR4][R4.64] ;  /* 0x000000040408c981 */ /* 0x000562000c1e1500 */
[----:B------:R-:W4:Y:S01]  /*0a90*/  @!P2 LDC.64 R18, c[0x0][0x220] ;  /* 0x00008800ff12ab82 */ /* 0x000f220000000a00 */
[----:B0-----:R-:W-:-:S05]  /*0aa0*/  @!P1 IMAD.WIDE.U32 R2, R29, 0x2, R2 ;  /* 0x000000021d029825 */ /* 0x001fca00078e0002 */
[----:B------:R0:W5:Y:S01]  /*0ab0*/  @!P1 LDG.E.U16 R6, desc[UR4][R2.64] ;  /* 0x0000000402069981 */ /* 0x000162000c1e1500 */
[----:B---3--:R-:W-:Y:S01]  /*0ac0*/  @!P1 IMAD.WIDE.U32 R16, R29, 0x2, R16 ;  /* 0x000000021d109825 */ /* 0x008fe200078e0010 */
[----:B------:R-:W-:Y:S02]  /*0ad0*/  @!P2 IADD3 R29, R23, R0, RZ ;  /* 0x00000000171da210 */ /* 0x000fe40007ffe0ff */
[----:B--2---:R-:W-:Y:S01]  /*0ae0*/  PRMT R5, RZ, 0x7610, R5 ;  /* 0x00007610ff057816 */ /* 0x004fe20000000005 */
[----:B------:R-:W-:-:S05]  /*0af0*/  @!P2 VIADD R0, R0, 0x80 ;  /* 0x000000800000a836 */ /* 0x000fca0000000000 */
[----:B------:R2:W5:Y:S01]  /*0b00*/  @!P1 LDG.E.U16 R5, desc[UR4][R16.64] ;  /* 0x0000000410059981 */ /* 0x000562000c1e1500 */
[----:B------:R-:W-:Y:S01]  /*0b10*/  ISETP.GE.AND P1, PT, R0, R24, PT ;  /* 0x000000180000720c */ /* 0x000fe20003f26270 */
[----:B-1----:R-:W-:Y:S01]  /*0b20*/  @!P4 IMAD.WIDE.U32 R14, R7, 0x2, R14 ;  /* 0x00000002070ec825 */ /* 0x002fe200078e000e */
[----:B------:R-:W-:Y:S02]  /*0b30*/  PRMT R4, RZ, 0x7610, R4 ;  /* 0x00007610ff047816 */ /* 0x000fe40000000004 */
[----:B0-----:R-:W-:Y:S01]  /*0b40*/  PRMT R3, RZ, 0x7610, R3 ;  /* 0x00007610ff037816 */ /* 0x001fe20000000003 */
[----:B----4-:R-:W-:Y:S01]  /*0b50*/  @!P2 IMAD.WIDE.U32 R20, R29, 0x2, R20 ;  /* 0x000000021d14a825 */ /* 0x010fe200078e0014 */
[----:B------:R-:W-:-:S03]  /*0b60*/  PRMT R7, RZ, 0x7610, R7 ;  /* 0x00007610ff077816 */ /* 0x000fc60000000007 */
[----:B------:R-:W-:Y:S01]  /*0b70*/  @!P2 IMAD.WIDE.U32 R18, R29, 0x2, R18 ;  /* 0x000000021d12a825 */ /* 0x000fe200078e0012 */
[----:B------:R0:W5:Y:S03]  /*0b80*/  @!P2 LDG.E.U16 R3, desc[UR4][R20.64] ;  /* 0x000000041403a981 */ /* 0x000166000c1e1500 */
[----:B--2---:R-:W1:Y:S01]  /*0b90*/  @!P1 LDC.64 R16, c[0x0][0x228] ;  /* 0x00008a00ff109b82 */ /* 0x004e620000000a00 */
[----:B------:R2:W5:Y:S04]  /*0ba0*/  @!P2 LDG.E.U16 R4, desc[UR4][R18.64] ;  /* 0x000000041204a981 */ /* 0x000568000c1e1500 */
[----:B------:R3:W5:Y:S03]  /*0bb0*/  @!P4 LDG.E.U16 R7, desc[UR4][R14.64] ;  /* 0x000000040e07c981 */ /* 0x000766000c1e1500 */
[----:B0-----:R-:W0:Y:S08]  /*0bc0*/  @!P0 LDC.64 R20, c[0x0][0x228] ;  /* 0x00008a00ff148b82 */ /* 0x001e300000000a00 */
[----:B--2---:R-:W2:Y:S08]  /*0bd0*/  @!P0 LDC.64 R18, c[0x0][0x220] ;  /* 0x00008800ff128b82 */ /* 0x004eb00000000a00 */
[----:B---3--:R-:W3:Y:S01]  /*0be0*/  @!P1 LDC.64 R14, c[0x0][0x220] ;  /* 0x00008800ff0e9b82 */ /* 0x008ee20000000a00 */
[----:B------:R-:W-:-:S02]  /*0bf0*/  @!P1 IADD3 R29, R23, R0, RZ ;  /* 0x00000000171d9210 */ /* 0x000fc40007ffe0ff */
[----:B------:R-:W-:Y:S02]  /*0c00*/  PRMT R2, RZ, 0x7610, R2 ;  /* 0x00007610ff027816 */ /* 0x000fe40000000002 */
[----:B------:R-:W-:Y:S01]  /*0c10*/  PRMT R0, RZ, 0x7610, R0 ;  /* 0x00007610ff007816 */ /* 0x000fe20000000000 */
[----:B-1----:R-:W-:Y:S01]  /*0c20*/  @!P1 IMAD.WIDE.U32 R16, R29, 0x2, R16 ;  /* 0x000000021d109825 */ /* 0x002fe200078e0010 */
[----:B------:R-:W-:-:S03]  /*0c30*/  PRMT R26, RZ, 0x7610, R26 ;  /* 0x00007610ff1a7816 */ /* 0x000fc6000000001a */
[C---:B0-----:R-:W-:Y:S01]  /*0c40*/  @!P0 IMAD.WIDE.U32 R20, R27.reuse, 0x2, R20 ;  /* 0x000000021b148825 */ /* 0x041fe200078e0014 */
[----:B------:R0:W5:Y:S03]  /*0c50*/  @!P1 LDG.E.U16 R0, desc[UR4][R16.64] ;  /* 0x0000000410009981 */ /* 0x000166000c1e1500 */
[----:B--2---:R-:W-:Y:S01]  /*0c60*/  @!P0 IMAD.WIDE.U32 R18, R27, 0x2, R18 ;  /* 0x000000021b128825 */ /* 0x004fe200078e0012 */
[----:B------:R-:W-:-:S04]  /*0c70*/  PRMT R27, RZ, 0x7610, R27 ;  /* 0x00007610ff1b7816 */ /* 0x000fc8000000001b */
[----:B------:R0:W5:Y:S01]  /*0c80*/  @!P0 LDG.E.U16 R26, desc[UR4][R18.64] ;  /* 0x00000004121a8981 */ /* 0x000162000c1e1500 */
[----:B---3--:R-:W-:-:S03]  /*0c90*/  @!P1 IMAD.WIDE.U32 R14, R29, 0x2, R14 ;  /* 0x000000021d0e9825 */ /* 0x008fc600078e000e */
[----:B------:R0:W5:Y:S04]  /*0ca0*/  @!P0 LDG.E.U16 R27, desc[UR4][R20.64] ;  /* 0x00000004141b8981 */ /* 0x000168000c1e1500 */
[----:B------:R0:W5:Y:S01]  /*0cb0*/  @!P1 LDG.E.U16 R2, desc[UR4][R14.64] ;  /* 0x000000040e029981 */ /* 0x000162000c1e1500 */
[----:B------:R-:W-:Y:S04]  /*0cc0*/  BSSY B0, `(.L_x_849) ;  /* 0x000000c000007945 */ /* 0x000fe80003800000 */
[----:B------:R-:W-:Y:S05]  /*0cd0*/  @P0 BRA `(.L_x_850) ;  /* 0x0000000000280947 */ /* 0x000fea0003800000 */
[----:B-----5:R-:W-:Y:S02]  /*0ce0*/  IMAD.U32 R27, R27, 0x10000, RZ ;  /* 0x000100001b1b7824 */ /* 0x020fe400078e00ff */
[----:B------:R-:W-:Y:S02]  /*0cf0*/  IMAD.U32 R26, R26, 0x10000, RZ ;  /* 0x000100001a1a7824 */ /* 0x000fe400078e00ff */
[----:B------:R-:W-:-:S06]  /*0d00*/  FMUL.FTZ R27, R27, R27 ;  /* 0x0000001b1b1b7220 */ /* 0x000fcc0000410000 */
[----:B------:R-:W0:Y:S02]  /*0d10*/  F2F.BF16.F32 R27, R27 ;  /* 0x0000001b001b7304 */ /* 0x000e240000202000 */
[----:B0-----:R-:W-:-:S05]  /*0d20*/  SHF.L.U32 R14, R27, 0x10, RZ ;  /* 0x000000101b0e7819 */ /* 0x001fca00000006ff */
[----:B------:R-:W-:-:S06]  /*0d30*/  FADD.FTZ R14, -R14, 1 ;  /* 0x3f8000000e0e7421 */ /* 0x000fcc0000010100 */
[----:B------:R-:W0:Y:S02]  /*0d40*/  F2F.BF16.F32 R14, R14 ;  /* 0x0000000e000e7304 */ /* 0x000e240000202000 */
[----:B0-----:R-:W-:-:S05]  /*0d50*/  SHF.L.U32 R15, R14, 0x10, RZ ;  /* 0x000000100e0f7819 */ /* 0x001fca00000006ff */
[----:B------:R-:W-:-:S05]  /*0d60*/  FMUL.FTZ R16, R26, R15 ;  /* 0x0000000f1a107220 */ /* 0x000fca0000410000 */
[----:B------:R-:W-:-:S07]  /*0d70*/  F2FP.BF16.F32.PACK_AB R16, RZ, R16 ;  /* 0x00000010ff10723e */ /* 0x000fce00000010ff */
.L_x_850:
[----:B------:R-:W-:Y:S05]  /*0d80*/  BSYNC B0 ;  /* 0x0000000000007941 */ /* 0x000fea0003800000 */
.L_x_849:
[C---:B0-----:R-:W-:Y:S01]  /*0d90*/  VIADD R17, R25.reuse, 0x100 ;  /* 0x0000010019117836 */ /* 0x041fe20000000000 */
[----:B------:R-:W0:Y:S01]  /*0da0*/  @!P0 LDC.64 R14, c[0x0][0x218] ;  /* 0x00008600ff0e8b82 */ /* 0x000e220000000a00 */
[----:B------:R-:W-:Y:S01]  /*0db0*/  VIADD R21, R25, 0x200 ;  /* 0x0000020019157836 */ /* 0x000fe20000000000 */
[----:B-----5:R-:W-:Y:S01]  /*0dc0*/  @!P0 IADD3 R27, R23, R25, RZ ;  /* 0x00000019171b8210 */ /* 0x020fe20007ffe0ff */
[----:B------:R-:W-:Y:S01]  /*0dd0*/  BSSY B0, `(.L_x_851) ;  /* 0x000001a000007945 */ /* 0x000fe20003800000 */
[-C--:B------:R-:W-:Y:S02]  /*0de0*/  ISETP.GE.AND P1, PT, R17, R24.reuse, PT ;  /* 0x000000181100720c */ /* 0x080fe40003f26270 */
[----:B------:R-:W-:Y:S02]  /*0df0*/  IADD3 R17, R25, 0x180, RZ ;  /* 0x0000018019117810 */ /* 0x000fe40007ffe0ff */
[----:B------:R-:W-:Y:S02]  /*0e00*/  P2R R19, PR, RZ, 0x2 ;  /* 0x00000002ff137803 */ /* 0x000fe40000000000 */
[-C--:B------:R-:W-:Y:S01]  /*0e10*/  ISETP.GE.AND P1, PT, R17, R24.reuse, PT ;  /* 0x000000181100720c */ /* 0x080fe20003f26270 */
[----:B------:R-:W-:Y:S01]  /*0e20*/  VIADD R17, R25, 0x280 ;  /* 0x0000028019117836 */ /* 0x000fe20000000000 */
[----:B------:R-:W-:-:S02]  /*0e30*/  ISETP.GE.AND P2, PT, R21, R24, PT ;  /* 0x000000181500720c */ /* 0x000fc40003f46270 */
[----:B------:R-:W-:Y:S02]  /*0e40*/  IADD3 R21, R25, 0x300, RZ ;  /* 0x0000030019157810 */ /* 0x000fe40007ffe0ff */
[-C--:B------:R-:W-:Y:S01]  /*0e50*/  ISETP.GE.AND P3, PT, R17, R24.reuse, PT ;  /* 0x000000181100720c */ /* 0x080fe20003f66270 */
[----:B------:R-:W-:Y:S01]  /*0e60*/  VIADD R17, R25, 0x80 ;  /* 0x0000008019117836 */ /* 0x000fe20000000000 */
[-C--:B------:R-:W-:Y:S02]  /*0e70*/  ISETP.GE.AND P4, PT, R21, R24.reuse, PT ;  /* 0x000000181500720c */ /* 0x080fe40003f86270 */
[----:B------:R-:W-:Y:S02]  /*0e80*/  IADD3 R21, R25, 0x380, RZ ;  /* 0x0000038019157810 */ /* 0x000fe40007ffe0ff */
[-C--:B------:R-:W-:Y:S01]  /*0e90*/  ISETP.GE.AND P6, PT, R17, R24.reuse, PT ;  /* 0x000000181100720c */ /* 0x080fe20003fc6270 */
[----:B0-----:R-:W-:Y:S01]  /*0ea0*/  @!P0 IMAD.WIDE.U32 R14, R27, 0x2, R14 ;  /* 0x000000021b0e8825 */ /* 0x001fe200078e000e */
[----:B------:R-:W-:-:S11]  /*0eb0*/  ISETP.GE.AND P5, PT, R21, R24, PT ;  /* 0x000000181500720c */ /* 0x000fd60003fa6270 */
[----:B------:R-:W-:Y:S05]  /*0ec0*/  @P6 BRA `(.L_x_852) ;  /* 0x0000000000286947 */ /* 0x000fea0003800000 */
[----:B------:R-:W-:Y:S01]  /*0ed0*/  IMAD.U32 R13, R13, 0x10000, RZ ;  /* 0x000100000d0d7824 */ /* 0x000fe200078e00ff */
[----:B------:R-:W-:-:S03]  /*0ee0*/  SHF.L.U32 R22, R22, 0x10, RZ ;  /* 0x0000001016167819 */ /* 0x000fc600000006ff */
[----:B------:R-:W-:-:S06]  /*0ef0*/  FMUL.FTZ R18, R13, R13 ;  /* 0x0000000d0d127220 */ /* 0x000fcc0000410000 */
[----:B------:R-:W0:Y:S02]  /*0f00*/  F2F.BF16.F32 R18, R18 ;  /* 0x0000001200127304 */ /* 0x000e240000202000 */
[----:B0-----:R-:W-:-:S05]  /*0f10*/  SHF.L.U32 R13, R18, 0x10, RZ ;  /* 0x00000010120d7819 */ /* 0x001fca00000006ff */
[----:B------:R-:W-:-:S06]  /*0f20*/  FADD.FTZ R20, -R13, 1 ;  /* 0x3f8000000d147421 */ /* 0x000fcc0000010100 */
[----:B------:R-:W0:Y:S02]  /*0f30*/  F2F.BF16.F32 R20, R20 ;  /* 0x0000001400147304 */ /* 0x000e240000202000 */
[----:B0-----:R-:W-:-:S04]  /*0f40*/  IMAD.U32 R13, R20, 0x10000, RZ ;  /* 0x00010000140d7824 */ /* 0x001fc800078e00ff */
[----:B------:R-:W-:-:S05]  /*0f50*/  FMUL.FTZ R13, R22, R13 ;  /* 0x0000000d160d7220 */ /* 0x000fca0000410000 */
[----:B------:R-:W-:-:S07]  /*0f60*/  F2FP.BF16.F32.PACK_AB R13, RZ, R13 ;  /* 0x0000000dff0d723e */ /* 0x000fce00000010ff */
.L_x_852:
[----:B------:R-:W-:Y:S05]  /*0f70*/  BSYNC B0 ;  /* 0x0000000000007941 */ /* 0x000fea0003800000 */
.L_x_851:
[----:B------:R-:W-:Y:S01]  /*0f80*/  ISETP.NE.AND P6, PT, R19, RZ, PT ;  /* 0x000000ff1300720c */ /* 0x000fe20003fc5270 */
[----:B------:R-:W-:-:S12]  /*0f90*/  BSSY B0, `(.L_x_853) ;  /* 0x000000c000007945 */ /* 0x000fd80003800000 */
[----:B------:R-:W-:Y:S05]  /*0fa0*/  @P6 BRA `(.L_x_854) ;  /* 0x0000000000286947 */ /* 0x000fea0003800000 */
[----:B------:R-:W-:Y:S01]  /*0fb0*/  SHF.L.U32 R11, R11, 0x10, RZ ;  /* 0x000000100b0b7819 */ /* 0x000fe200000006ff */
[----:B------:R-:W-:-:S04]  /*0fc0*/  IMAD.U32 R12, R12, 0x10000, RZ ;  /* 0x000100000c0c7824 */ /* 0x000fc800078e00ff */
        /* <DEDUP_REMOVED lines=8> */
.L_x_854:
[----:B------:R-:W-:Y:S05]  /*1050*/  BSYNC B0 ;  /* 0x0000000000007941 */ /* 0x000fea0003800000 */
.L_x_853:
[----:B------:R-:W-:Y:S04]  /*1060*/  BSSY B0, `(.L_x_855) ;  /* 0x000000c000007945 */ /* 0x000fe80003800000 */
[----:B------:R-:W-:Y:S05]  /*1070*/  @P1 BRA `(.L_x_856) ;  /* 0x0000000000281947 */ /* 0x000fea0003800000 */
[----:B------:R-:W-:Y:S02]  /*1080*/  SHF.L.U32 R9, R9, 0x10, RZ ;  /* 0x0000001009097819 */ /* 0x000fe400000006ff */
[----:B------:R-:W-:-:S03]  /*1090*/  SHF.L.U32 R10, R10, 0x10, RZ ;  /* 0x000000100a0a7819 */ /* 0x000fc600000006ff */
[----:B------:R-:W-:-:S06]  /*10a0*/  FMUL.FTZ R12, R9, R9 ;  /* 0x00000009090c7220 */ /* 0x000fcc0000410000 */
[----:B------:R-:W0:Y:S02]  /*10b0*/  F2F.BF16.F32 R12, R12 ;  /* 0x0000000c000c7304 */ /* 0x000e240000202000 */
[----:B0-----:R-:W-:-:S04]  /*10c0*/  IMAD.U32 R9, R12, 0x10000, RZ ;  /* 0x000100000c097824 */ /* 0x001fc800078e00ff */
[----:B------:R-:W-:-:S06]  /*10d0*/  FADD.FTZ R18, -R9, 1 ;  /* 0x3f80000009127421 */ /* 0x000fcc0000010100 */
[----:B------:R-:W0:Y:S02]  /*10e0*/  F2F.BF16.F32 R18, R18 ;  /* 0x0000001200127304 */ /* 0x000e240000202000 */
[----:B0-----:R-:W-:-:S05]  /*10f0*/  SHF.L.U32 R9, R18, 0x10, RZ ;  /* 0x0000001012097819 */ /* 0x001fca00000006ff */
[----:B------:R-:W-:-:S05]  /*1100*/  FMUL.FTZ R9, R10, R9 ;  /* 0x000000090a097220 */ /* 0x000fca0000410000 */
[----:B------:R-:W-:-:S07]  /*1110*/  F2FP.BF16.F32.PACK_AB R9, RZ, R9 ;  /* 0x00000009ff09723e */ /* 0x000fce00000010ff */
.L_x_856:
[----:B------:R-:W-:Y:S05]  /*1120*/  BSYNC B0 ;  /* 0x0000000000007941 */ /* 0x000fea0003800000 */
.L_x_855:
[----:B------:R-:W-:Y:S04]  /*1130*/  BSSY B0, `(.L_x_857) ;  /* 0x000000c000007945 */ /* 0x000fe80003800000 */
        /* <DEDUP_REMOVED lines=11> */
.L_x_858:
[----:B------:R-:W-:Y:S05]  /*11f0*/  BSYNC B0 ;  /* 0x0000000000007941 */ /* 0x000fea0003800000 */
.L_x_857:
[----:B------:R-:W-:Y:S04]  /*1200*/  BSSY B0, `(.L_x_859) ;  /* 0x000000c000007945 */ /* 0x000fe80003800000 */
        /* <DEDUP_REMOVED lines=11> */
.L_x_860:
[----:B------:R-:W-:Y:S05]  /*12c0*/  BSYNC B0 ;  /* 0x0000000000007941 */ /* 0x000fea0003800000 */
.L_x_859:
        /* <DEDUP_REMOVED lines=12> */
.L_x_862:
[----:B------:R-:W-:Y:S05]  /*1390*/  BSYNC B0 ;  /* 0x0000000000007941 */ /* 0x000fea0003800000 */
.L_x_861:
        /* <DEDUP_REMOVED lines=12> */
.L_x_864:
[----:B------:R-:W-:Y:S05]  /*1460*/  BSYNC B0 ;  /* 0x0000000000007941 */ /* 0x000fea0003800000 */
.L_x_863:
[----:B------:R-:W-:Y:S01]  /*1470*/  @!P0 MOV R25, R17 ;  /* 0x0000001100198202 */ /* 0x000fe20000000f00 */
[----:B------:R0:W-:Y:S01]  /*1480*/  @!P0 STG.E.U16 desc[UR4][R14.64], R16 ;  /* 0x000000100e008986 */ /* 0x0001e2000c101504 */
[----:B------:R-:W-:Y:S04]  /*1490*/  BSSY B0, `(.L_x_865) ;  /* 0x000002e000007945 */ /* 0x000fe80003800000 */
[----:B------:R-:W-:Y:S01]  /*14a0*/  BSSY B1, `(.L_x_866) ;  /* 0x0000026000017945 */ /* 0x000fe20003800000 */
[----:B------:R-:W-:-:S13]  /*14b0*/  ISETP.GE.AND P0, PT, R25, R24, PT ;  /* 0x000000181900720c */ /* 0x000fda0003f06270 */
[----:B0-----:R-:W-:Y:S05]  /*14c0*/  @P0 BRA `(.L_x_867) ;  /* 0x0000000000340947 */ /* 0x001fea0003800000 */
[----:B------:R-:W0:Y:S01]  /*14d0*/  LDC.64 R14, c[0x0][0x218] ;  /* 0x00008600ff0e7b82 */ /* 0x000e220000000a00 */
[----:B------:R-:W-:Y:S01]  /*14e0*/  IADD3 R17, R23, R25, RZ ;  /* 0x0000001917117210 */ /* 0x000fe20007ffe0ff */
[----:B------:R-:W-:Y:S01]  /*14f0*/  VIADD R25, R25, 0x80 ;  /* 0x0000008019197836 */ /* 0x000fe20000000000 */
[----:B------:R-:W-:-:S04]  /*1500*/  PRMT R6, R13, 0x7610, R6 ;  /* 0x000076100d067816 */ /* 0x000fc80000000006 */
[----:B------:R-:W-:Y:S01]  /*1510*/  ISETP.GE.AND P0, PT, R25, R24, PT ;  /* 0x000000181900720c */ /* 0x000fe20003f06270 */
[----:B0-----:R-:W-:-:S05]  /*1520*/  IMAD.WIDE.U32 R12, R17, 0x2, R14 ;  /* 0x00000002110c7825 */ /* 0x001fca00078e000e */
[----:B------:R0:W-:Y:S07]  /*1530*/  STG.E.U16 desc[UR4][R12.64], R6 ;  /* 0x000000060c007986 */ /* 0x0001ee000c101504 */
[----:B------:R-:W-:Y:S05]  /*1540*/  @P0 BRA `(.L_x_868) ;  /* 0x0000000000300947 */ /* 0x000fea0003800000 */
[----:B0-----:R-:W0:Y:S01]  /*1550*/  LDC.64 R12, c[0x0][0x218] ;  /* 0x00008600ff0c7b82 */ /* 0x001e220000000a00 */
[----:B------:R-:W-:Y:S02]  /*1560*/  IADD3 R15, R23, R25, RZ ;  /* 0x00000019170f7210 */ /* 0x000fe40007ffe0ff */
[----:B------:R-:W-:-:S03]  /*1570*/  IADD3 R25, R25, 0x80, RZ ;  /* 0x0000008019197810 */ /* 0x000fc60007ffe0ff */
[----:B0-----:R-:W-:-:S05]  /*1580*/  IMAD.WIDE.U32 R12, R15, 0x2, R12 ;  /* 0x000000020f0c7825 */ /* 0x001fca00078e000c */
[----:B------:R0:W-:Y:S02]  /*1590*/  STG.E.U16 desc[UR4][R12.64], R11 ;  /* 0x0000000b0c007986 */ /* 0x0001e4000c101504 */
.L_x_867:
[----:B------:R-:W-:-:S13]  /*15a0*/  ISETP.GE.AND P0, PT, R25, R24, PT ;  /* 0x000000181900720c */ /* 0x000fda0003f06270 */
[----:B------:R-:W-:Y:S05]  /*15b0*/  @P0 BRA `(.L_x_869) ;  /* 0x0000000000300947 */ /* 0x000fea0003800000 */
[----:B0-----:R-:W0:Y:S01]  /*15c0*/  LDC.64 R10, c[0x0][0x218] ;  /* 0x00008600ff0a7b82 */ /* 0x001e220000000a00 */
[----:B------:R-:W-:Y:S01]  /*15d0*/  IMAD.IADD R13, R23, 0x1, R25 ;  /* 0x00000001170d7824 */ /* 0x000fe200078e0219 */
[----:B------:R-:W-:-:S03]  /*15e0*/  IADD3 R25, R25, 0x80, RZ ;  /* 0x0000008019197810 */ /* 0x000fc60007ffe0ff */
[----:B0-----:R-:W-:-:S05]  /*15f0*/  IMAD.WIDE.U32 R10, R13, 0x2, R10 ;  /* 0x000000020d0a7825 */ /* 0x001fca00078e000a */
[----:B------:R1:W-:Y:S02]  /*1600*/  STG.E.U16 desc[UR4][R10.64], R9 ;  /* 0x000000090a007986 */ /* 0x0003e4000c101504 */
.L_x_868:
[----:B------:R-:W-:-:S13]  /*1610*/  ISETP.GE.AND P0, PT, R25, R24, PT ;  /* 0x000000181900720c */ /* 0x000fda0003f06270 */
[----:B------:R-:W-:Y:S05]  /*1620*/  @P0 BRA `(.L_x_870) ;  /* 0x0000000000340947 */ /* 0x000fea0003800000 */
[----:B-1----:R-:W1:Y:S01]  /*1630*/  LDC.64 R8, c[0x0][0x218] ;  /* 0x00008600ff087b82 */ /* 0x002e620000000a00 */
[----:B------:R-:W-:Y:S01]  /*1640*/  IADD3 R11, R23, R25, RZ ;  /* 0x00000019170b7210 */ /* 0x000fe20007ffe0ff */
[----:B------:R-:W-:-:S04]  /*1650*/  VIADD R25, R25, 0x80 ;  /* 0x0000008019197836 */ /* 0x000fc80000000000 */
[----:B-1----:R-:W-:-:S05]  /*1660*/  IMAD.WIDE.U32 R8, R11, 0x2, R8 ;  /* 0x000000020b087825 */ /* 0x002fca00078e0008 */
[----:B------:R1:W-:Y:S02]  /*1670*/  STG.E.U16 desc[UR4][R8.64], R7 ;  /* 0x0000000708007986 */ /* 0x0003e4000c101504 */
.L_x_869:
[----:B------:R-:W-:-:S13]  /*1680*/  ISETP.GE.AND P0, PT, R25, R24, PT ;  /* 0x000000181900720c */ /* 0x000fda0003f06270 */
[----:B------:R-:W-:Y:S05]  /*1690*/  @P0 BREAK B1 ;  /* 0x0000000000010942 */ /* 0x000fea0003800000 */
[----:B------:R-:W-:Y:S05]  /*16a0*/  @P0 BRA `(.L_x_871) ;  /* 0x0000000000300947 */ /* 0x000fea0003800000 */
[----:B01----:R-:W0:Y:S01]  /*16b0*/  LDC.64 R6, c[0x0][0x218] ;  /* 0x00008600ff067b82 */ /* 0x003e220000000a00 */
[----:B------:R-:W-:Y:S02]  /*16c0*/  IADD3 R9, R23, R25, RZ ;  /* 0x0000001917097210 */ /* 0x000fe40007ffe0ff */
[----:B------:R-:W-:-:S03]  /*16d0*/  IADD3 R25, R25, 0x80, RZ ;  /* 0x0000008019197810 */ /* 0x000fc60007ffe0ff */
[----:B0-----:R-:W-:-:S05]  /*16e0*/  IMAD.WIDE.U32 R6, R9, 0x2, R6 ;  /* 0x0000000209067825 */ /* 0x001fca00078e0006 */
[----:B------:R2:W-:Y:S02]  /*16f0*/  STG.E.U16 desc[UR4][R6.64], R5 ;  /* 0x0000000506007986 */ /* 0x0005e4000c101504 */
.L_x_870:
[----:B------:R-:W-:Y:S05]  /*1700*/  BSYNC B1 ;  /* 0x0000000000017941 */ /* 0x000fea0003800000 */
.L_x_866:
[----:B------:R-:W-:-:S13]  /*1710*/  ISETP.GE.AND P0, PT, R25, R24, PT ;  /* 0x000000181900720c */ /* 0x000fda0003f06270 */
[----:B--2---:R-:W2:Y:S01]  /*1720*/  @!P0 LDC.64 R4, c[0x0][0x218] ;  /* 0x00008600ff048b82 */ /* 0x004ea20000000a00 */
[----:B------:R-:W-:Y:S01]  /*1730*/  @!P0 IMAD.IADD R7, R23, 0x1, R25 ;  /* 0x0000000117078824 */ /* 0x000fe200078e0219 */
[----:B------:R-:W-:-:S03]  /*1740*/  @!P0 IADD3 R25, R25, 0x80, RZ ;  /* 0x0000008019198810 */ /* 0x000fc60007ffe0ff */
[----:B--2---:R-:W-:-:S05]  /*1750*/  @!P0 IMAD.WIDE.U32 R4, R7, 0x2, R4 ;  /* 0x0000000207048825 */ /* 0x004fca00078e0004 */
[----:B------:R2:W-:Y:S02]  /*1760*/  @!P0 STG.E.U16 desc[UR4][R4.64], R3 ;  /* 0x0000000304008986 */ /* 0x0005e4000c101504 */
.L_x_871:
[----:B------:R-:W-:Y:S05]  /*1770*/  BSYNC B0 ;  /* 0x0000000000007941 */ /* 0x000fea0003800000 */
.L_x_865:
[----:B------:R-:W-:Y:S05]  /*1780*/  WARPSYNC.ALL ;  /* 0x0000000000007948 */ /* 0x000fea0003800000 */
[----:B------:R-:W-:-:S13]  /*1790*/  ISETP.GE.AND P0, PT, R25, R24, PT ;  /* 0x000000181900720c */ /* 0x000fda0003f06270 */
[----:B------:R-:W-:Y:S05]  /*17a0*/  @P0 EXIT ;  /* 0x000000000000094d */ /* 0x000fea0003800000 */
[----:B--2---:R-:W2:Y:S01]  /*17b0*/  LDC.64 R2, c[0x0][0x218] ;  /* 0x00008600ff027b82 */ /* 0x004ea20000000a00 */
[----:B------:R-:W-:-:S05]  /*17c0*/  IADD3 R23, R23, R25, RZ ;  /* 0x0000001917177210 */ /* 0x000fca0007ffe0ff */
[----:B--2---:R-:W-:-:S05]  /*17d0*/  IMAD.WIDE.U32 R2, R23, 0x2, R2 ;  /* 0x0000000217027825 */ /* 0x004fca00078e0002 */
[----:B------:R-:W-:Y:S01]  /*17e0*/  STG.E.U16 desc[UR4][R2.64], R0 ;  /* 0x0000000002007986 */ /* 0x000fe2000c101504 */
[----:B------:R-:W-:Y:S05]  /*17f0*/  EXIT ;  /* 0x000000000000794d */ /* 0x000fea0003800000 */
.L_x_872:
        /* <DEDUP_REMOVED lines=16> */
.L_x_14590:


//--------------------- .text._ZN2at6native29vectorized_elementwise_kernelILi4EZZZNS0_25tanh_backward_kernel_cudaERNS_18TensorIteratorBaseEENKUlvE0_clEvENKUlvE2_clEvEUlN3c108BFloat16ES7_E_St5arrayIPcLm3EEEEviT0_T1_ --------------------------
	.section	.text._ZN2at6native29vectorized_elementwise_kernelILi4EZZZNS0_25tanh_backward_kernel_cudaERNS_18TensorIteratorBaseEENKUlvE0_clEvENKUlvE2_clEvEUlN3c108BFloat16ES7_E_St5arrayIPcLm3EEEEviT0_T1_,"ax",@progbits
	.align	128
        .global         _ZN2at6native29vectorized_elementwise_kernelILi4EZZZNS0_25tanh_backward_kernel_cudaERNS_18TensorIteratorBaseEENKUlvE0_clEvENKUlvE2_clEvEUlN3c108BFloat16ES7_E_St5arrayIPcLm3EEEEviT0_T1_
        .type           _ZN2at6native29vectorized_elementwise_kernelILi4EZZZNS0_25tanh_backward_kernel_cudaERNS_18TensorIteratorBaseEENKUlvE0_clEvENKUlvE2_clEvEUlN3c108BFloat16ES7_E_St5arrayIPcLm3EEEEviT0_T1_,@function
        .size           _ZN2at6native29vectorized_elementwise_kernelILi4EZZZNS0_25tanh_backward_kernel_cudaERNS_18TensorIteratorBaseEENKUlvE0_clEvENKUlvE2_clEvEUlN3c108BFloat16ES7_E_St5arrayIPcLm3EEEEviT0_T1_,(.L_x_14591 - _ZN2at6native29vectorized_elementwise_kernelILi4EZZZNS0_25tanh_backward_kernel_cudaERNS_18TensorIteratorBaseEENKUlvE0_clEvENKUlvE2_clEvEUlN3c108BFloat16ES7_E_St5arrayIPcLm3EEEEviT0_T1_)
        .other          _ZN2at6native29vectorized_elementwise_kernelILi4EZZZNS0_25tanh_backward_kernel_cudaERNS_18TensorIteratorBaseEENKUlvE0_clEvENKUlvE2_clEvEUlN3c108BFloat16ES7_E_St5arrayIPcLm3EEEEviT0_T1_,@"STO_CUDA_ENTRY STV_DEFAULT"
_ZN2at6native29vectorized_elementwise_kernelILi4EZZZNS0_25tanh_backward_kernel_cudaERNS_18TensorIteratorBaseEENKUlvE0_clEvENKUlvE2_clEvEUlN3c108BFloat16ES7_E_St5arrayIPcLm3EEEEviT0_T1_:
.text._ZN2at6native29vectorized_elementwise_kernelILi4EZZZNS0_25tanh_backward_kernel_cudaERNS_18TensorIteratorBaseEENKUlvE0_clEvENKUlvE2_clEvEUlN3c108BFloat16ES7_E_St5arrayIPcLm3EEEEviT0_T1_:
        /* <DEDUP_REMOVED lines=13> */
[----:B------:R-:W2:Y:S04]  /*00d0*/  LDG.E.64 R6, desc[UR4][R12.64] ;  /* 0x000000040c067981 */ /* 0x000ea8000c1e1b00 */
[----:B------:R-:W3:Y:S01]  /*00e0*/  LDG.E.64 R8, desc[UR4][R12.64+0x400] ;  /* 0x000400040c087981 */ /* 0x000ee2000c1e1b00 */
[----:B0-----:R-:W-:-:S04]  /*00f0*/  IMAD.WIDE R2, R23, 0x2, R2 ;  /* 0x0000000217027825 */ /* 0x001fc800078e0202 */
[----:B------:R-:W-:-:S05]  /*0100*/  IMAD.WIDE.U32 R14, R0, 0x8, R2 ;  /* 0x00000008000e7825 */ /* 0x000fca00078e0002 */
[----:B------:R-:W4:Y:S04]  /*0110*/  LDG.E.64 R2, desc[UR4][R14.64] ;  /* 0x000000040e027981 */ /* 0x000f28000c1e1b00 */
[----:B------:R0:W5:Y:S01]  /*0120*/  LDG.E.64 R4, desc[UR4][R14.64+0x400] ;  /* 0x000400040e047981 */ /* 0x000162000c1e1b00 */
[C---:B--2---:R-:W-:Y:S01]  /*0130*/  IMAD.U32 R10, R6.reuse, 0x10000, RZ ;  /* 0x00010000060a7824 */ /* 0x044fe200078e00ff */
[----:B------:R-:W-:-:S03]  /*0140*/  PRMT R6, R6, 0x7632, R6 ;  /* 0x0000763206067816 */ /* 0x000fc60000000006 */
[----:B------:R-:W-:Y:S01]  /*0150*/  FMUL.FTZ R11, R10, R10 ;  /* 0x0000000a0a0b7220 */ /* 0x000fe20000410000 */
[----:B------:R-:W-:Y:S01]  /*0160*/  SHF.L.U32 R10, R7, 0x10, RZ ;  /* 0x00000010070a7819 */ /* 0x000fe200000006ff */
[----:B---3--:R-:W-:Y:S01]  /*0170*/  IMAD.U32 R16, R8, 0x10000, RZ ;  /* 0x0001000008107824 */ /* 0x008fe200078e00ff */
[----:B------:R-:W-:Y:S02]  /*0180*/  SHF.L.U32 R13, R9, 0x10, RZ ;  /* 0x00000010090d7819 */ /* 0x000fe400000006ff */
[----:B------:R-:W-:Y:S01]  /*0190*/  PRMT R7, R7, 0x7632, R7 ;  /* 0x0000763207077816 */ /* 0x000fe20000000007 */
[----:B------:R-:W-:Y:S01]  /*01a0*/  FMUL.FTZ R12, R10, R10 ;  /* 0x0000000a0a0c7220 */ /* 0x000fe20000410000 */
[----:B------:R-:W1:Y:S01]  /*01b0*/  F2F.BF16.F32 R11, R11 ;  /* 0x0000000b000b7304 */ /* 0x000e620000202000 */
[----:B------:R-:W-:Y:S01]  /*01c0*/  FMUL.FTZ R10, R16, R16 ;  /* 0x00000010100a7220 */ /* 0x000fe20000410000 */
[----:B------:R-:W-:Y:S01]  /*01d0*/  FMUL.FTZ R16, R13, R13 ;  /* 0x0000000d0d107220 */ /* 0x000fe20000410000 */
[----:B------:R-:W-:Y:S01]  /*01e0*/  IMAD.U32 R13, R6, 0x10000, RZ ;  /* 0x00010000060d7824 */ /* 0x000fe200078e00ff */
[----:B------:R-:W-:-:S02]  /*01f0*/  PRMT R8, R8, 0x7632, R8 ;  /* 0x0000763208087816 */ /* 0x000fc40000000008 */
[----:B------:R-:W-:Y:S01]  /*0200*/  PRMT R9, R9, 0x7632, R9 ;  /* 0x0000763209097816 */ /* 0x000fe20000000009 */
[----:B0-----:R-:W-:Y:S01]  /*0210*/  FMUL.FTZ R14, R13, R13 ;  /* 0x0000000d0d0e7220 */ /* 0x001fe20000410000 */
[----:B------:R-:W-:Y:S01]  /*0220*/  F2F.BF16.F32 R12, R12 ;  /* 0x0000000c000c7304 */ /* 0x000fe20000202000 */
[----:B------:R-:W-:Y:S01]  /*0230*/  SHF.L.U32 R13, R7, 0x10, RZ ;  /* 0x00000010070d7819 */ /* 0x000fe200000006ff */
[----:B------:R-:W-:Y:S01]  /*0240*/  IMAD.U32 R8, R8, 0x10000, RZ ;  /* 0x0001000008087824 */ /* 0x000fe200078e00ff */
[----:B------:R-:W-:-:S03]  /*0250*/  SHF.L.U32 R9, R9, 0x10, RZ ;  /* 0x0000001009097819 */ /* 0x000fc600000006ff */
[----:B------:R-:W-:Y:S01]  /*0260*/  FMUL.FTZ R15, R13, R13 ;  /* 0x0000000d0d0f7220 */ /* 0x000fe20000410000 */
[----:B------:R-:W-:Y:S01]  /*0270*/  FMUL.FTZ R13, R8, R8 ;  /* 0x00000008080d7220 */ /* 0x000fe20000410000 */
[----:B------:R-:W0:Y:S01]  /*0280*/  F2F.BF16.F32 R7, R14 ;  /* 0x0000000e00077304 */ /* 0x000e220000202000 */
[----:B-1----:R-:W-:Y:S02]  /*0290*/  IMAD.U32 R8, R11, 0x10000, RZ ;  /* 0x000100000b087824 */ /* 0x002fe400078e00ff */
[----:B------:R-:W-:Y:S01]  /*02a0*/  FMUL.FTZ R9, R9, R9 ;  /* 0x0000000909097220 */ /* 0x000fe20000410000 */
[C---:B----4-:R-:W-:Y:S01]  /*02b0*/  IMAD.U32 R18, R3.reuse, 0x10000, RZ ;  /* 0x0001000003127824 */ /* 0x050fe200078e00ff */
[----:B------:R-:W-:-:S03]  /*02c0*/  PRMT R3, R3, 0x7632, R3 ;  /* 0x0000763203037816 */ /* 0x000fc60000000003 */
[----:B------:R1:W2:Y:S02]  /*02d0*/  F2F.BF16.F32 R6, R16 ;  /* 0x0000001000067304 */ /* 0x0002a40000202000 */
[----:B------:R-:W-:Y:S02]  /*02e0*/  IMAD.U32 R3, R3, 0x10000, RZ ;  /* 0x0001000003037824 */ /* 0x000fe400078e00ff */
[----:B0-----:R-:W-:-:S04]  /*02f0*/  IMAD.U32 R7, R7, 0x10000, RZ ;  /* 0x0001000007077824 */ /* 0x001fc800078e00ff */
[----:B------:R-:W0:Y:S01]  /*0300*/  F2F.BF16.F32 R10, R10 ;  /* 0x0000000a000a7304 */ /* 0x000e220000202000 */
[----:B-1----:R-:W-:Y:S01]  /*0310*/  FADD.FTZ R16, -R8, 1 ;  /* 0x3f80000008107421 */ /* 0x002fe20000010100 */
[----:B------:R-:W-:Y:S01]  /*0320*/  SHF.L.U32 R8, R12, 0x10, RZ ;  /* 0x000000100c087819 */ /* 0x000fe200000006ff */
[----:B------:R-:W-:-:S04]  /*0330*/  FADD.FTZ R17, -R7, 1 ;  /* 0x3f80000007117421 */ /* 0x000fc80000010100 */
[----:B------:R-:W-:Y:S01]  /*0340*/  FADD.FTZ R14, -R8, 1 ;  /* 0x3f800000080e7421 */ /* 0x000fe20000010100 */
[----:B------:R-:W1:Y:S01]  /*0350*/  F2F.BF16.F32 R15, R15 ;  /* 0x0000000f000f7304 */ /* 0x000e620000202000 */
[----:B--2---:R-:W-:Y:S01]  /*0360*/  SHF.L.U32 R6, R6, 0x10, RZ ;  /* 0x0000001006067819 */ /* 0x004fe200000006ff */
[----:B0-----:R-:W-:-:S06]  /*0370*/  IMAD.U32 R10, R10, 0x10000, RZ ;  /* 0x000100000a0a7824 */ /* 0x001fcc00078e00ff */
[----:B------:R-:W-:Y:S01]  /*0380*/  F2F.BF16.F32 R13, R13 ;  /* 0x0000000d000d7304 */ /* 0x000fe20000202000 */
[----:B------:R-:W-:Y:S01]  /*0390*/  FADD.FTZ R8, -R10, 1 ;  /* 0x3f8000000a087421 */ /* 0x000fe20000010100 */
[----:B-1----:R-:W-:-:S06]  /*03a0*/  SHF.L.U32 R15, R15, 0x10, RZ ;  /* 0x000000100f0f7819 */ /* 0x002fcc00000006ff */
[----:B------:R0:W1:Y:S01]  /*03b0*/  F2F.BF16.F32 R11, R9 ;  /* 0x00000009000b7304 */ /* 0x0000620000202000 */
[----:B------:R-:W-:Y:S01]  /*03c0*/  FADD.FTZ R10, -R15, 1 ;  /* 0x3f8000000f0a7421 */ /* 0x000fe20000010100 */
[----:B------:R-:W-:-:S06]  /*03d0*/  SHF.L.U32 R15, R2, 0x10, RZ ;  /* 0x00000010020f7819 */ /* 0x000fcc00000006ff */
[----:B------:R2:W3:Y:S01]  /*03e0*/  F2F.BF16.F32 R12, R16 ;  /* 0x00000010000c7304 */ /* 0x0004e20000202000 */
[----:B0-----:R-:W-:Y:S02]  /*03f0*/  FADD.FTZ R9, -R6, 1 ;  /* 0x3f80000006097421 */ /* 0x001fe40000010100 */
[----:B------:R-:W0:Y:S01]  /*0400*/  LDC.64 R6, c[0x0][0x218] ;  /* 0x00008600ff067b82 */ /* 0x000e220000000a00 */
[----:B-1----:R-:W-:-:S04]  /*0410*/  SHF.L.U32 R11, R11, 0x10, RZ ;  /* 0x000000100b0b7819 */ /* 0x002fc800000006ff */
[----:B------:R-:W1:Y:S01]  /*0420*/  F2F.BF16.F32 R14, R14 ;  /* 0x0000000e000e7304 */ /* 0x000e620000202000 */
[----:B--2---:R-:W-:Y:S01]  /*0430*/  IMAD.U32 R16, R13, 0x10000, RZ ;  /* 0x000100000d107824 */ /* 0x004fe200078e00ff */
[----:B------:R-:W-:Y:S01]  /*0440*/  PRMT R13, R2, 0x7632, R13 ;  /* 0x00007632020d7816 */ /* 0x000fe2000000000d */
[----:B------:R-:W-:Y:S02]  /*0450*/  FADD.FTZ R19, -R11, 1 ;  /* 0x3f8000000b137421 */ /* 0x000fe40000010100 */
[----:B------:R-:W-:Y:S02]  /*0460*/  FADD.FTZ R2, -R16, 1 ;  /* 0x3f80000010027421 */ /* 0x000fe40000010100 */
[----:B------:R-:W-:Y:S01]  /*0470*/  IMAD.U32 R16, R13, 0x10000, RZ ;  /* 0x000100000d107824 */ /* 0x000fe200078e00ff */
[----:B------:R-:W2:Y:S01]  /*0480*/  F2F.BF16.F32 R17, R17 ;  /* 0x0000001100117304 */ /* 0x000ea20000202000 */
[----:B---3--:R-:W-:-:S05]  /*0490*/  SHF.L.U32 R12, R12, 0x10, RZ ;  /* 0x000000100c0c7819 */ /* 0x008fca00000006ff */
[----:B------:R-:W-:Y:S01]  /*04a0*/  FMUL.FTZ R11, R15, R12 ;  /* 0x0000000c0f0b7220 */ /* 0x000fe20000410000 */
[----:B-1----:R-:W-:Y:S01]  /*04b0*/  IMAD.U32 R13, R14, 0x10000, RZ ;  /* 0x000100000e0d7824 */ /* 0x002fe200078e00ff */
[----:B------:R-:W1:Y:S01]  /*04c0*/  F2F.BF16.F32 R10, R10 ;  /* 0x0000000a000a7304 */ /* 0x000e620000202000 */
[----:B-----5:R-:W-:Y:S02]  /*04d0*/  PRMT R15, R4, 0x7632, R15 ;  /* 0x00007632040f7816 */ /* 0x020fe4000000000f */
[----:B------:R-:W-:Y:S01]  /*04e0*/  FMUL.FTZ R12, R18, R13 ;  /* 0x0000000d120c7220 */ /* 0x000fe20000410000 */
[----:B0-----:R-:W-:Y:S01]  /*04f0*/  IMAD.WIDE.U32 R6, R23, 0x2, R6 ;  /* 0x0000000217067825 */ /* 0x001fe200078e0006 */
[----:B------:R-:W-:Y:S02]  /*0500*/  SHF.L.U32 R15, R15, 0x10, RZ ;  /* 0x000000100f0f7819 */ /* 0x000fe400000006ff */
[----:B--2---:R-:W-:Y:S01]  /*0510*/  SHF.L.U32 R17, R17, 0x10, RZ ;  /* 0x0000001011117819 */ /* 0x004fe200000006ff */
[----:B------:R-:W0:Y:S01]  /*0520*/  F2F.BF16.F32 R9, R9 ;  /* 0x0000000900097304 */ /* 0x000e220000202000 */
[----:B------:R-:W-:-:S04]  /*0530*/  IMAD.WIDE R6, R0, 0x8, R6 ;  /* 0x0000000800067825 */ /* 0x000fc800078e0206 */
[----:B------:R-:W-:Y:S01]  /*0540*/  FMUL.FTZ R14, R16, R17 ;  /* 0x00000011100e7220 */ /* 0x000fe20000410000 */
[C---:B------:R-:W-:Y:S01]  /*0550*/  SHF.L.U32 R17, R5.reuse, 0x10, RZ ;  /* 0x0000001005117819 */ /* 0x040fe200000006ff */
[----:B------:R-:W-:Y:S01]  /*0560*/  IMAD.U32 R16, R4, 0x10000, RZ ;  /* 0x0001000004107824 */ /* 0x000fe200078e00ff */
[----:B------:R-:W-:Y:S01]  /*0570*/  PRMT R4, R5, 0x7632, R4 ;  /* 0x0000763205047816 */ /* 0x000fe20000000004 */
[----:B------:R-:W2:Y:S01]  /*0580*/  F2F.BF16.F32 R13, R19 ;  /* 0x00000013000d7304 */ /* 0x000ea20000202000 */
[----:B-1----:R-:W-:Y:S02]  /*0590*/  SHF.L.U32 R10, R10, 0x10, RZ ;  /* 0x000000100a0a7819 */ /* 0x002fe400000006ff */
[----:B------:R-:W-:Y:S01]  /*05a0*/  F2FP.BF16.F32.PACK_AB R14, R14, R11 ;  /* 0x0000000b0e0e723e */ /* 0x000fe200000010ff */
[----:B------:R-:W-:Y:S02]  /*05b0*/  IMAD.U32 R18, R4, 0x10000, RZ ;  /* 0x0001000004127824 */ /* 0x000fe400078e00ff */
[----:B------:R-:W-:Y:S01]  /*05c0*/  FMUL.FTZ R3, R3, R10 ;  /* 0x0000000a03037220 */ /* 0x000fe20000410000 */
[----:B0-----:R-:W-:Y:S01]  /*05d0*/  SHF.L.U32 R4, R9, 0x10, RZ ;  /* 0x0000001009047819 */ /* 0x001fe200000006ff */
[----:B------:R-:W0:Y:S04]  /*05e0*/  F2F.BF16.F32 R8, R8 ;  /* 0x0000000800087304 */ /* 0x000e280000202000 */
[----:B------:R-:W-:Y:S01]  /*05f0*/  FMUL.FTZ R4, R17, R4 ;  /* 0x0000000411047220 */ /* 0x000fe20000410000 */
[----:B--2---:R-:W-:-:S03]  /*0600*/  SHF.L.U32 R13, R13, 0x10, RZ ;  /* 0x000000100d0d7819 */ /* 0x004fc600000006ff */
[----:B------:R-:W1:Y:S02]  /*0610*/  F2F.BF16.F32 R2, R2 ;  /* 0x0000000200027304 */ /* 0x000e640000202000 */
[----:B------:R-:W-:Y:S01]  /*0620*/  FMUL.FTZ R13, R18, R13 ;  /* 0x0000000d120d7220 */ /* 0x000fe20000410000 */
[----:B0-----:R-:W-:-:S04]  /*0630*/  IMAD.U32 R5, R8, 0x10000, RZ ;  /* 0x0001000008057824 */ /* 0x001fc800078e00ff */
[----:B------:R-:W-:Y:S01]  /*0640*/  FMUL.FTZ R5, R16, R5 ;  /* 0x0000000510057220 */ /* 0x000fe20000410000 */
[----:B-1----:R-:W-:-:S04]  /*0650*/  IMAD.U32 R2, R2, 0x10000, RZ ;  /* 0x0001000002027824 */ /* 0x002fc800078e00ff */
[----:B------:R-:W-:Y:S01]  /*0660*/  FMUL.FTZ R2, R15, R2 ;  /* 0x000000020f027220 */ /* 0x000fe20000410000 */
[----:B------:R-:W-:Y:S02]  /*0670*/  F2FP.BF16.F32.PACK_AB R15, R3, R12 ;  /* 0x0000000c030f723e */ /* 0x000fe400000010ff */
[----:B------:R-:W-:Y:S02]  /*0680*/  F2FP.BF16.F32.PACK_AB R3, R13, R4 ;  /* 0x000000040d03723e */ /* 0x000fe400000010ff */
[----:B------:R-:W-:Y:S01]  /*0690*/  F2FP.BF16.F32.PACK_AB R2, R2, R5 ;  /* 0x000000050202723e */ /* 0x000fe200000010ff */
[----:B------:R-:W-:Y:S04]  /*06a0*/  STG.E.64 desc[UR4][R6.64], R14 ;  /* 0x0000000e06007986 */ /* 0x000fe8000c101b04 */
[----:B------:R-:W-:Y:S01]  /*06b0*/  STG.E.64 desc[UR4][R6.64+0x400], R2 ;  /* 0x0004000206007986 */ /* 0x000fe2000c101b04 */
[----:B------:R-:W-:Y:S05]  /*06c0*/  EXIT ;  /* 0x000000000000794d */ /* 0x000fea0003800000 */
.L_x_873:
        /* <DEDUP_REMOVED lines=101> */
.L_x_875:
[----:B------:R-:W-:Y:S05]  /*0d20*/  BSYNC B0 ;  /* 0x0000000000007941 */ /* 0x000fea0003800000 */
.L_x_874:
        /* <DEDUP_REMOVED lines=30> */
.L_x_877:
[----:B------:R-:W-:Y:S05]  /*0f10*/  BSYNC B0 ;  /* 0x0000000000007941 */ /* 0x000fea0003800000 */
.L_x_876:
        /* <DEDUP_REMOVED lines=13> */
.L_x_879:
[----:B------:R-:W-:Y:S05]  /*0ff0*/  BSYNC B0 ;  /* 0x0000000000007941 */ /* 0x000fea0003800000 */
.L_x_878:
        /* <DEDUP_REMOVED lines=12> */
.L_x_881:
[----:B------:R-:W-:Y:S05]  /*10c0*/  BSYNC B0 ;  /* 0x0000000000007941 */ /* 0x000fea0003800000 */
.L_x_880:
        /* <DEDUP_REMOVED lines=12> */
.L_x_883:
[----:B------:R-:W-:Y:S05]  /*1190*/  BSYNC B0 ;  /* 0x0000000000007941 */ /* 0x000fea0003800000 */
.L_x_882:
        /* <DEDUP_REMOVED lines=12> */
.L_x_885:
[----:B------:R-:W-:Y:S05]  /*1260*/  BSYNC B0 ;  /* 0x0000000000007941 */ /* 0x000fea0003800000 */
.L_x_884:
        /* <DEDUP_REMOVED lines=12> */
.L_x_887:
[----:B------:R-:W-:Y:S05]  /*1330*/  BSYNC B0 ;  /* 0x0000000000007941 */ /* 0x000fea0003800000 */
.L_x_886:
        /* <DEDUP_REMOVED lines=12> */
.L_x_889:
[----:B------:R-:W-:Y:S05]  /*1400*/  BSYNC B0 ;  /* 0x0000000000007941 */ /* 0x000fea0003800000 */
.L_x_888:
        /* <DEDUP_REMOVED lines=19> */
.L_x_892:
[----:B------:R-:W-:-:S13]  /*1540*/  ISETP.GE.AND P0, PT, R25, R24, PT ;  /* 0x000000181900720c */ /* 0x000fda0003f06270 */
[----:B------:R-:W-:Y:S05]  /*1550*/  @P0 BRA `(.L_x_894) ;  /* 0x0000000000300947 */ /* 0x000fea0003800000 */
[----:B0-----:R-:W0:Y:S01]  /*1560*/  LDC.64 R10, c[0x0][0x218] ;  /* 0x00008600ff0a7b82 */ /* 0x001e220000000a00 */
[----:B------:R-:W-:Y:S01]  /*1570*/  IMAD.IADD R13, R23, 0x1, R25 ;  /* 0x00000001170d7824 */ /* 0x000fe200078e0219 */
[----:B------:R-:W-:-:S03]  /*1580*/  IADD3 R25, R25, 0x80, RZ ;  /* 0x0000008019197810 */ /* 0x000fc60007ffe0ff */
[----:B0-----:R-:W-:-:S05]  /*1590*/  IMAD.WIDE.U32 R10, R13, 0x2, R10 ;  /* 0x000000020d0a7825 */ /* 0x001fca00078e000a */
[----:B------:R1:W-:Y:S02]  /*15a0*/  STG.E.U16 desc[UR4][R10.64], R9 ;  /* 0x000000090a007986 */ /* 0x0003e4000c101504 */
.L_x_893:
[----:B------:R-:W-:-:S13]  /*15b0*/  ISETP.GE.AND P0, PT, R25, R24, PT ;  /* 0x000000181900720c */ /* 0x000fda0003f06270 */
[----:B------:R-:W-:Y:S05]  /*15c0*/  @P0 BRA `(.L_x_895) ;  /* 0x0000000000340947 */ /* 0x000fea0003800000 */
[----:B-1----:R-:W1:Y:S01]  /*15d0*/  LDC.64 R8, c[0x0][0x218] ;  /* 0x00008600ff087b82 */ /* 0x002e620000000a00 */
[----:B------:R-:W-:Y:S01]  /*15e0*/  IADD3 R11, R23, R25, RZ ;  /* 0x00000019170b7210 */ /* 0x000fe20007ffe0ff */
[----:B------:R-:W-:-:S04]  /*15f0*/  VIADD R25, R25, 0x80 ;  /* 0x0000008019197836 */ /* 0x000fc80000000000 */
[----:B-1----:R-:W-:-:S05]  /*1600*/  IMAD.WIDE.U32 R8, R11, 0x2, R8 ;  /* 0x000000020b087825 */ /* 0x002fca00078e0008 */
[----:B------:R1:W-:Y:S02]  /*1610*/  STG.E.U16 desc[UR4][R8.64], R7 ;  /* 0x0000000708007986 */ /* 0x0003e4000c101504 */
.L_x_894:
        /* <DEDUP_REMOVED lines=8> */
.L_x_895:
[----:B------:R-:W-:Y:S05]  /*16a0*/  BSYNC B1 ;  /* 0x0000000000017941 */ /* 0x000fea0003800000 */
.L_x_891:
[----:B------:R-:W-:-:S13]  /*16b0*/  ISETP.GE.AND P0, PT, R25, R24, PT ;  /* 0x000000181900720c */ /* 0x000fda0003f06270 */
[----:B--2---:R-:W2:Y:S01]  /*16c0*/  @!P0 LDC.64 R4, c[0x0][0x218] ;  /* 0x00008600ff048b82 */ /* 0x004ea20000000a00 */
[----:B------:R-:W-:Y:S01]  /*16d0*/  @!P0 IMAD.IADD R7, R23, 0x1, R25 ;  /* 0x0000000117078824 */ /* 0x000fe200078e0219 */
[----:B------:R-:W-:-:S03]  /*16e0*/  @!P0 IADD3 R25, R25, 0x80, RZ ;  /* 0x0000008019198810 */ /* 0x000fc60007ffe0ff */
[----:B--2---:R-:W-:-:S05]  /*16f0*/  @!P0 IMAD.WIDE.U32 R4, R7, 0x2, R4 ;  /* 0x0000000207048825 */ /* 0x004fca00078e0004 */
[----:B------:R2:W-:Y:S02]  /*1700*/  @!P0 STG.E.U16 desc[UR4][R4.64], R3 ;  /* 0x0000000304008986 */ /* 0x0005e4000c101504 */
.L_x_896:
[----:B------:R-:W-:Y:S05]  /*1710*/  BSYNC B0 ;  /* 0x0000000000007941 */ /* 0x000fea0003800000 */
.L_x_890:
        /* <DEDUP_REMOVED lines=8> */
.L_x_897:
        /* <DEDUP_REMOVED lines=14> */
.L_x_14591:


//--------------------- .text._ZN2at6native29vectorized_elementwise_kernelILi8EZZZNS0_25tanh_backward_kernel_cudaERNS_18TensorIteratorBaseEENKUlvE0_clEvENKUlvE2_clEvEUlN3c108BFloat16ES7_E_St5arrayIPcLm3EEEEviT0_T1_ --------------------------
	.section	.text._ZN2at6native29vectorized_elementwise_kernelILi8EZZZNS0_25tanh_backward_kernel_cudaERNS_18TensorIteratorBaseEENKUlvE0_clEvENKUlvE2_clEvEUlN3c108BFloat16ES7_E_St5arrayIPcLm3EEEEviT0_T1_,"ax",@progbits
	.align	128
        .global         _ZN2at6native29vectorized_elementwise_kernelILi8EZZZNS0_25tanh_backward_kernel_cudaERNS_18TensorIteratorBaseEENKUlvE0_clEvENKUlvE2_clEvEUlN3c108BFloat16ES7_E_St5arrayIPcLm3EEEEviT0_T1_
        .type           _ZN2at6native29vectorized_elementwise_kernelILi8EZZZNS0_25tanh_backward_kernel_cudaERNS_18TensorIteratorBaseEENKUlvE0_clEvENKUlvE2_clEvEUlN3c108BFloat16ES7_E_St5arrayIPcLm3EEEEviT0_T1_,@function
        .size           _ZN2at6native29vectorized_elementwise_kernelILi8EZZZNS0_25tanh_backward_kernel_cudaERNS_18TensorIteratorBaseEENKUlvE0_clEvENKUlvE2_clEvEUlN3c108BFloat16ES7_E_St5arrayIPcLm3EEEEviT0_T1_,(.L_x_14592 - _ZN2at6native29vectorized_elementwise_kernelILi8EZZZNS0_25tanh_backward_kernel_cudaERNS_18TensorIteratorBaseEENKUlvE0_clEvENKUlvE2_clEvEUlN3c108BFloat16ES7_E_St5arrayIPcLm3EEEEviT0_T1_)
        .other          _ZN2at6native29vectorized_elementwise_kernelILi8EZZZNS0_25tanh_backward_kernel_cudaERNS_18TensorIteratorBaseEENKUlvE0_clEvENKUlvE2_clEvEUlN3c108BFloat16ES7_E_St5arrayIPcLm3EEEEviT0_T1_,@"STO_CUDA_ENTRY STV_DEFAULT"
_ZN2at6native29vectorized_elementwise_kernelILi8EZZZNS0_25tanh_backward_kernel_cudaERNS_18TensorIteratorBaseEENKUlvE0_clEvENKUlvE2_clEvEUlN3c108BFloat16ES7_E_St5arrayIPcLm3EEEEviT0_T1_:
.text._ZN2at6native29vectorized_elementwise_kernelILi8EZZZNS0_25tanh_backward_kernel_cudaERNS_18TensorIteratorBaseEENKUlvE0_clEvENKUlvE2_clEvEUlN3c108BFloat16ES7_E_St5arrayIPcLm3EEEEviT0_T1_:
        /* <DEDUP_REMOVED lines=12> */
[----:B------:R-:W0:Y:S04]  /*00c0*/  LDC.64 R2, c[0x0][0x220] ;  /* 0x00008800ff027b82 */ /* 0x000e280000000a00 */
[----:B------:R-:W2:Y:S01]  /*00d0*/  LDG.E.128 R8, desc[UR4][R8.64] ;  /* 0x0000000408087981 */ /* 0x000ea2000c1e1d00 */
[----:B0-----:R-:W-:-:S04]  /*00e0*/  IMAD.WIDE R2, R23, 0x2, R2 ;  /* 0x0000000217027825 */ /* 0x001fc800078e0202 */
[----:B------:R-:W-:-:S06]  /*00f0*/  IMAD.WIDE.U32 R4, R0, 0x10, R2 ;  /* 0x0000001000047825 */ /* 0x000fcc00078e0002 */
[----:B------:R-:W3:Y:S01]  /*0100*/  LDG.E.128 R4, desc[UR4][R4.64] ;  /* 0x0000000404047981 */ /* 0x000ee2000c1e1d00 */
[C---:B--2---:R-:W-:Y:S01]  /*0110*/  IMAD.U32 R2, R8.reuse, 0x10000, RZ ;  /* 0x0001000008027824 */ /* 0x044fe200078e00ff */
[----:B------:R-:W-:Y:S01]  /*0120*/  PRMT R8, R8, 0x7632, R8 ;  /* 0x0000763208087816 */ /* 0x000fe20000000008 */
[C---:B------:R-:W-:Y:S01]  /*0130*/  IMAD.U32 R3, R10.reuse, 0x10000, RZ ;  /* 0x000100000a037824 */ /* 0x040fe200078e00ff */
[----:B------:R-:W-:Y:S01]  /*0140*/  PRMT R10, R10, 0x7632, R10 ;  /* 0x000076320a0a7816 */ /* 0x000fe2000000000a */
[----:B------:R-:W-:Y:S01]  /*0150*/  FMUL.FTZ R13, R2, R2 ;  /* 0x00000002020d7220 */ /* 0x000fe20000410000 */
[C---:B------:R-:W-:Y:S01]  /*0160*/  SHF.L.U32 R2, R9.reuse, 0x10, RZ ;  /* 0x0000001009027819 */ /* 0x040fe200000006ff */
[----:B------:R-:W-:Y:S01]  /*0170*/  IMAD.U32 R8, R8, 0x10000, RZ ;  /* 0x0001000008087824 */ /* 0x000fe200078e00ff */
[----:B------:R-:W-:Y:S01]  /*0180*/  PRMT R9, R9, 0x7632, R9 ;  /* 0x0000763209097816 */ /* 0x000fe20000000009 */
[----:B------:R-:W-:Y:S02]  /*0190*/  IMAD.U32 R10, R10, 0x10000, RZ ;  /* 0x000100000a0a7824 */ /* 0x000fe400078e00ff */
[----:B------:R-:W-:Y:S01]  /*01a0*/  FMUL.FTZ R12, R2, R2 ;  /* 0x00000002020c7220 */ /* 0x000fe20000410000 */
[----:B------:R-:W-:Y:S01]  /*01b0*/  FMUL.FTZ R2, R3, R3 ;  /* 0x0000000303027220 */ /* 0x000fe20000410000 */
[C---:B------:R-:W-:Y:S01]  /*01c0*/  SHF.L.U32 R3, R11.reuse, 0x10, RZ ;  /* 0x000000100b037819 */ /* 0x040fe200000006ff */
[----:B------:R-:W0:Y:S01]  /*01d0*/  F2F.BF16.F32 R13, R13 ;  /* 0x0000000d000d7304 */ /* 0x000e220000202000 */
[----:B------:R-:W-:Y:S01]  /*01e0*/  PRMT R11, R11, 0x7632, R11 ;  /* 0x000076320b0b7816 */ /* 0x000fe2000000000b */
[----:B------:R-:W-:Y:S01]  /*01f0*/  FMUL.FTZ R8, R8, R8 ;  /* 0x0000000808087220 */ /* 0x000fe20000410000 */
[----:B------:R-:W-:Y:S01]  /*0200*/  SHF.L.U32 R9, R9, 0x10, RZ ;  /* 0x0000001009097819 */ /* 0x000fe200000006ff */
[----:B------:R-:W-:Y:S01]  /*0210*/  FMUL.FTZ R3, R3, R3 ;  /* 0x0000000303037220 */ /* 0x000fe20000410000 */
[----:B------:R-:W-:Y:S01]  /*0220*/  SHF.L.U32 R11, R11, 0x10, RZ ;  /* 0x000000100b0b7819 */ /* 0x000fe200000006ff */
[----:B------:R-:W-:-:S02]  /*0230*/  FMUL.FTZ R10, R10, R10 ;  /* 0x0000000a0a0a7220 */ /* 0x000fc40000410000 */
[----:B------:R-:W-:Y:S01]  /*0240*/  FMUL.FTZ R9, R9, R9 ;  /* 0x0000000909097220 */ /* 0x000fe20000410000 */
[----:B------:R-:W1:Y:S01]  /*0250*/  F2F.BF16.F32 R2, R2 ;  /* 0x0000000200027304 */ /* 0x000e620000202000 */
[----:B------:R-:W-:Y:S01]  /*0260*/  FMUL.FTZ R11, R11, R11 ;  /* 0x0000000b0b0b7220 */ /* 0x000fe20000410000 */
[----:B0-----:R-:W-:-:S06]  /*0270*/  IMAD.U32 R13, R13, 0x10000, RZ ;  /* 0x000100000d0d7824 */ /* 0x001fcc00078e00ff */
[----:B------:R-:W0:Y:S01]  /*0280*/  F2F.BF16.F32 R12, R12 ;  /* 0x0000000c000c7304 */ /* 0x000e220000202000 */
[----:B------:R-:W-:Y:S01]  /*0290*/  FADD.FTZ R13, -R13, 1 ;  /* 0x3f8000000d0d7421 */ /* 0x000fe20000010100 */
[----:B---3--:R-:W-:Y:S01]  /*02a0*/  SHF.L.U32 R17, R4, 0x10, RZ ;  /* 0x0000001004117819 */ /* 0x008fe200000006ff */
[----:B------:R-:W-:Y:S02]  /*02b0*/  IMAD.U32 R20, R6, 0x10000, RZ ;  /* 0x0001000006147824 */ /* 0x000fe400078e00ff */
[----:B-1----:R-:W-:-:S03]  /*02c0*/  IMAD.U32 R2, R2, 0x10000, RZ ;  /* 0x0001000002027824 */ /* 0x002fc600078e00ff */
[----:B------:R-:W1:Y:S01]  /*02d0*/  F2F.BF16.F32 R9, R9 ;  /* 0x0000000900097304 */ /* 0x000e620000202000 */
[----:B------:R-:W-:Y:S01]  /*02e0*/  FADD.FTZ R15, -R2, 1 ;  /* 0x3f800000020f7421 */ /* 0x000fe20000010100 */
[----:B0-----:R-:W-:-:S06]  /*02f0*/  SHF.L.U32 R12, R12, 0x10, RZ ;  /* 0x000000100c0c7819 */ /* 0x001fcc00000006ff */
[----:B------:R-:W0:Y:S01]  /*0300*/  F2F.BF16.F32 R3, R3 ;  /* 0x0000000300037304 */ /* 0x000e220000202000 */
[----:B------:R-:W-:Y:S01]  /*0310*/  FADD.FTZ R12, -R12, 1 ;  /* 0x3f8000000c0c7421 */ /* 0x000fe20000010100 */
[----:B-1----:R-:W-:-:S06]  /*0320*/  SHF.L.U32 R14, R9, 0x10, RZ ;  /* 0x00000010090e7819 */ /* 0x002fcc00000006ff */
[----:B------:R-:W1:Y:S01]  /*0330*/  F2F.BF16.F32 R8, R8 ;  /* 0x0000000800087304 */ /* 0x000e620000202000 */
[----:B------:R-:W-:Y:S01]  /*0340*/  FADD.FTZ R19, -R14, 1 ;  /* 0x3f8000000e137421 */ /* 0x000fe20000010100 */
[----:B0-----:R-:W-:-:S06]  /*0350*/  SHF.L.U32 R3, R3, 0x10, RZ ;  /* 0x0000001003037819 */ /* 0x001fcc00000006ff */
[----:B------:R-:W0:Y:S01]  /*0360*/  F2F.BF16.F32 R11, R11 ;  /* 0x0000000b000b7304 */ /* 0x000e220000202000 */
[----:B-1----:R-:W-:-:S07]  /*0370*/  IMAD.U32 R2, R8, 0x10000, RZ ;  /* 0x0001000008027824 */ /* 0x002fce00078e00ff */
[----:B------:R-:W1:Y:S01]  /*0380*/  F2F.BF16.F32 R10, R10 ;  /* 0x0000000a000a7304 */ /* 0x000e620000202000 */
[----:B------:R-:W-:Y:S01]  /*0390*/  FADD.FTZ R8, -R3, 1 ;  /* 0x3f80000003087421 */ /* 0x000fe20000010100 */
[----:B------:R-:W-:Y:S02]  /*03a0*/  FADD.FTZ R18, -R2, 1 ;  /* 0x3f80000002127421 */ /* 0x000fe40000010100 */
[----:B------:R-:W2:Y:S01]  /*03b0*/  LDC.64 R2, c[0x0][0x218] ;  /* 0x00008600ff027b82 */ /* 0x000ea20000000a00 */
[----:B0-----:R-:W-:-:S03]  /*03c0*/  IMAD.U32 R11, R11, 0x10000, RZ ;  /* 0x000100000b0b7824 */ /* 0x001fc600078e00ff */
[----:B------:R-:W-:Y:S01]  /*03d0*/  F2F.BF16.F32 R13, R13 ;  /* 0x0000000d000d7304 */ /* 0x000fe20000202000 */
[----:B------:R-:W-:Y:S01]  /*03e0*/  FADD.FTZ R11, -R11, 1 ;  /* 0x3f8000000b0b7421 */ /* 0x000fe20000010100 */
[----:B-1----:R-:W-:-:S06]  /*03f0*/  IMAD.U32 R14, R10, 0x10000, RZ ;  /* 0x000100000a0e7824 */ /* 0x002fcc00078e00ff */
[----:B------:R0:W-:Y:S01]  /*0400*/  F2F.BF16.F32 R16, R12 ;  /* 0x0000000c00107304 */ /* 0x0001e20000202000 */
[----:B------:R-:W-:Y:S01]  /*0410*/  FADD.FTZ R21, -R14, 1 ;  /* 0x3f8000000e157421 */ /* 0x000fe20000010100 */
[----:B------:R-:W-:-:S06]  /*0420*/  PRMT R14, R5, 0x7632, R14 ;  /* 0x00007632050e7816 */ /* 0x000fcc000000000e */
[----:B------:R-:W-:Y:S01]  /*0430*/  F2F.BF16.F32 R15, R15 ;  /* 0x0000000f000f7304 */ /* 0x000fe20000202000 */
[----:B0-----:R-:W-:Y:S01]  /*0440*/  PRMT R12, R4, 0x7632, R12 ;  /* 0x00007632040c7816 */ /* 0x001fe2000000000c */
[----:B------:R-:W-:-:S03]  /*0450*/  IMAD.U32 R14, R14, 0x10000, RZ ;  /* 0x000100000e0e7824 */ /* 0x000fc600078e00ff */
[----:B------:R-:W-:Y:S01]  /*0460*/  SHF.L.U32 R12, R12, 0x10, RZ ;  /* 0x000000100c0c7819 */ /* 0x000fe200000006ff */
[----:B--2---:R-:W-:Y:S02]  /*0470*/  IMAD.WIDE.U32 R2, R23, 0x2, R2 ;  /* 0x0000000217027825 */ /* 0x004fe400078e0002 */
[----:B------:R-:W0:Y:S02]  /*0480*/  F2F.BF16.F32 R8, R8 ;  /* 0x0000000800087304 */ /* 0x000e240000202000 */
[----:B------:R-:W-:-:S06]  /*0490*/  IMAD.WIDE R2, R0, 0x10, R2 ;  /* 0x0000001000027825 */ /* 0x000fcc00078e0202 */
[----:B------:R1:W-:Y:S01]  /*04a0*/  F2F.BF16.F32 R10, R19 ;  /* 0x00000013000a7304 */ /* 0x0003e20000202000 */
[----:B0-----:R-:W-:-:S07]  /*04b0*/  SHF.L.U32 R8, R8, 0x10, RZ ;  /* 0x0000001008087819 */ /* 0x001fce00000006ff */
[----:B------:R0:W2:Y:S01]  /*04c0*/  F2F.BF16.F32 R9, R18 ;  /* 0x0000001200097304 */ /* 0x0000a20000202000 */
[----:B-1----:R-:W-:Y:S01]  /*04d0*/  SHF.L.U32 R19, R15, 0x10, RZ ;  /* 0x000000100f137819 */ /* 0x002fe200000006ff */
[----:B------:R-:W-:-:S04]  /*04e0*/  IMAD.U32 R15, R7, 0x10000, RZ ;  /* 0x00010000070f7824 */ /* 0x000fc800078e00ff */
[----:B------:R-:W-:Y:S02]  /*04f0*/  FMUL.FTZ R15, R15, R8 ;  /* 0x000000080f0f7220 */ /* 0x000fe40000410000 */
[----:B------:R-:W1:Y:S01]  /*0500*/  F2F.BF16.F32 R11, R11 ;  /* 0x0000000b000b7304 */ /* 0x000e620000202000 */
[----:B0-----:R-:W-:Y:S02]  /*0510*/  SHF.L.U32 R18, R5, 0x10, RZ ;  /* 0x0000001005127819 */ /* 0x001fe400000006ff */
[----:B------:R-:W-:Y:S02]  /*0520*/  PRMT R5, R6, 0x7632, R5 ;  /* 0x0000763206057816 */ /* 0x000fe40000000005 */
[----:B------:R-:W-:Y:S01]  /*0530*/  SHF.L.U32 R6, R13, 0x10, RZ ;  /* 0x000000100d067819 */ /* 0x000fe200000006ff */
[----:B------:R-:W-:Y:S01]  /*0540*/  IMAD.U32 R13, R16, 0x10000, RZ ;  /* 0x00010000100d7824 */ /* 0x000fe200078e00ff */
[----:B------:R-:W-:Y:S01]  /*0550*/  PRMT R16, R7, 0x7632, R16 ;  /* 0x0000763207107816 */ /* 0x000fe20000000010 */
[----:B------:R-:W0:Y:S01]  /*0560*/  F2F.BF16.F32 R4, R21 ;  /* 0x0000001500047304 */ /* 0x000e220000202000 */
[----:B--2---:R-:W-:-:S02]  /*0570*/  IMAD.U32 R9, R9, 0x10000, RZ ;  /* 0x0001000009097824 */ /* 0x004fc400078e00ff */
[----:B------:R-:W-:Y:S01]  /*0580*/  FMUL.FTZ R6, R17, R6 ;  /* 0x0000000611067220 */ /* 0x000fe20000410000 */
[----:B------:R-:W-:Y:S01]  /*0590*/  SHF.L.U32 R17, R5, 0x10, RZ ;  /* 0x0000001005117819 */ /* 0x000fe200000006ff */
[----:B------:R-:W-:Y:S01]  /*05a0*/  IMAD.U32 R16, R16, 0x10000, RZ ;  /* 0x0001000010107824 */ /* 0x000fe200078e00ff */
[----:B------:R-:W-:Y:S01]  /*05b0*/  SHF.L.U32 R5, R10, 0x10, RZ ;  /* 0x000000100a057819 */ /* 0x000fe200000006ff */
[----:B------:R-:W-:Y:S01]  /*05c0*/  FMUL.FTZ R7, R18, R13 ;  /* 0x0000000d12077220 */ /* 0x000fe20000410000 */
[----:B-1----:R-:W-:Y:S01]  /*05d0*/  SHF.L.U32 R11, R11, 0x10, RZ ;  /* 0x000000100b0b7819 */ /* 0x002fe200000006ff */
[----:B------:R-:W-:Y:S01]  /*05e0*/  FMUL.FTZ R9, R12, R9 ;  /* 0x000000090c097220 */ /* 0x000fe20000410000 */
[----:B------:R-:W-:Y:S01]  /*05f0*/  FMUL.FTZ R13, R20, R19 ;  /* 0x00000013140d7220 */ /* 0x000fe20000410000 */
[----:B------:R-:W-:Y:S02]  /*0600*/  FMUL.FTZ R14, R14, R5 ;  /* 0x000000050e0e7220 */ /* 0x000fe40000410000 */
[----:B------:R-:W-:Y:S01]  /*0610*/  FMUL.FTZ R16, R16, R11 ;  /* 0x0000000b10107220 */ /* 0x000fe20000410000 */
[----:B0-----:R-:W-:-:S02]  /*0620*/  IMAD.U32 R4, R4, 0x10000, RZ ;  /* 0x0001000004047824 */ /* 0x001fc400078e00ff */
[----:B------:R-:W-:Y:S02]  /*0630*/  F2FP.BF16.F32.PACK_AB R5, R14, R7 ;  /* 0x000000070e05723e */ /* 0x000fe400000010ff */
[----:B------:R-:W-:Y:S01]  /*0640*/  F2FP.BF16.F32.PACK_AB R7, R16, R15 ;  /* 0x0000000f1007723e */ /* 0x000fe200000010ff */
[----:B------:R-:W-:Y:S01]  /*0650*/  FMUL.FTZ R8, R17, R4 ;  /* 0x0000000411087220 */ /* 0x000fe20000410000 */
[----:B------:R-:W-:-:S04]  /*0660*/  F2FP.BF16.F32.PACK_AB R4, R9, R6 ;  /* 0x000000060904723e */ /* 0x000fc800000010ff */
[----:B------:R-:W-:-:S05]  /*0670*/  F2FP.BF16.F32.PACK_AB R6, R8, R13 ;  /* 0x0000000d0806723e */ /* 0x000fca00000010ff */
[----:B------:R-:W-:Y:S01]  /*0680*/  STG.E.128 desc[UR4][R2.64], R4 ;  /* 0x0000000402007986 */ /* 0x000fe2000c101d04 */
[----:B------:R-:W-:Y:S05]  /*0690*/  EXIT ;  /* 0x000000000000794d */ /* 0x000fea0003800000 */
.L_x_898:
        /* <DEDUP_REMOVED lines=101> */
.L_x_900:
[----:B------:R-:W-:Y:S05]  /*0cf0*/  BSYNC B0 ;  /* 0x0000000000007941 */ /* 0x000fea0003800000 */
.L_x_899:
        /* <DEDUP_REMOVED lines=30> */
.L_x_902:
[----:B------:R-:W-:Y:S05]  /*0ee0*/  BSYNC B0 ;  /* 0x0000000000007941 */ /* 0x000fea0003800000 */
.L_x_901:
        /* <DEDUP_REMOVED lines=13> */
.L_x_904:
[----:B------:R-:W-:Y:S05]  /*0fc0*/  BSYNC B0 ;  /* 0x0000000000007941 */ /* 0x000fea0003800000 */
.L_x_903:
        /* <DEDUP_REMOVED lines=12> */
.L_x_906:
[----:B------:R-:W-:Y:S05]  /*1090*/  BSYNC B0 ;  /* 0x0000000000007941 */ /* 0x000fea0003800000 */
.L_x_905:
        /* <DEDUP_REMOVED lines=12> */
.L_x_908:
[----:B------:R-:W-:Y:S05]  /*1160*/  BSYNC B0 ;  /* 0x0000000000007941 */ /* 0x000fea0003800000 */
.L_x_907:
        /* <DEDUP_REMOVED lines=12> */
.L_x_910:
[----:B------:R-:W-:Y:S05]  /*1230*/  BSYNC B0 ;  /* 0x0000000000007941 */ /* 0x000fea0003800000 */
.L_x_909:
        /* <DEDUP_REMOVED lines=12> */
.L_x_912:
[----:B------:R-:W-:Y:S05]  /*1300*/  BSYNC B0 ;  /* 0x0000000000007941 */ /* 0x000fea0003800000 */
.L_x_911:
        /* <DEDUP_REMOVED lines=12> */
.L_x_914:
[----:B------:R-:W-:Y:S05]  /*13d0*/  BSYNC B0 ;  /* 0x0000000000007941 */ /* 0x000fea0003800000 */
.L_x_913:
        /* <DEDUP_REMOVED lines=19> */
.L_x_917:
[----:B------:R-:W-:-:S13]  /*1510*/  ISETP.GE.AND P0, PT, R25, R24, PT ;  /* 0x000000181900720c */ /* 0x000fda0003f06270 */
[----:B------:R-:W-:Y:S05]  /*1520*/  @P0 BRA `(.L_x_919) ;  /* 0x0000000000300947 */ /* 0x000fea0003800000 */
[----:B0-----:R-:W0:Y:S01]  /*1530*/  LDC.64 R10, c[0x0][0x218] ;  /* 0x00008600ff0a7b82 */ /* 0x001e220000000a00 */
[----:B------:R-:W-:Y:S01]  /*1540*/  IMAD.IADD R13, R23, 0x1, R25 ;  /* 0x00000001170d7824 */ /* 0x000fe200078e0219 */
[----:B------:R-:W-:-:S03]  /*1550*/  IADD3 R25, R25, 0x80, RZ ;  /* 0x0000008019197810 */ /* 0x000fc60007ffe0ff */
[----:B0-----:R-:W-:-:S05]  /*1560*/  IMAD.WIDE.U32 R10, R13, 0x2, R10 ;  /* 0x000000020d0a7825 */ /* 0x001fca00078e000a */
[----:B------:R1:W-:Y:S02]  /*1570*/  STG.E.U16 desc[UR4][R10.64], R9 ;  /* 0x000000090a007986 */ /* 0x0003e4000c101504 */
.L_x_918:
[----:B------:R-:W-:-:S13]  /*1580*/  ISETP.GE.AND P0, PT, R25, R24, PT ;  /* 0x000000181900720c */ /* 0x000fda0003f06270 */
[----:B------:R-:W-:Y:S05]  /*1590*/  @P0 BRA `(.L_x_920) ;  /* 0x0000000000340947 */ /* 0x000fea0003800000 */
[----:B-1----:R-:W1:Y:S01]  /*15a0*/  LDC.64 R8, c[0x0][0x218] ;  /* 0x00008600ff087b82 */ /* 0x002e620000000a00 */
[----:B------:R-:W-:Y:S01]  /*15b0*/  IADD3 R11, R23, R25, RZ ;  /* 0x00000019170b7210 */ /* 0x000fe20007ffe0ff */
[----:B------:R-:W-:-:S04]  /*15c0*/  VIADD R25, R25, 0x80 ;  /* 0x0000008019197836 */ /* 0x000fc80000000000 */
[----:B-1----:R-:W-:-:S05]  /*15d0*/  IMAD.WIDE.U32 R8, R11, 0x2, R8 ;  /* 0x000000020b087825 */ /* 0x002fca00078e0008 */
[----:B------:R1:W-:Y:S02]  /*15e0*/  STG.E.U16 desc[UR4][R8.64], R7 ;  /* 0x0000000708007986 */ /* 0x0003e4000c101504 */
.L_x_919:
        /* <DEDUP_REMOVED lines=8> */
.L_x_920:
[----:B------:R-:W-:Y:S05]  /*1670*/  BSYNC B1 ;  /* 0x0000000000017941 */ /* 0x000fea0003800000 */
.L_x_916:
[----:B------:R-:W-:-:S13]  /*1680*/  ISETP.GE.AND P0, PT, R25, R24, PT ;  /* 0x000000181900720c */ /* 0x000fda0003f06270 */
[----:B--2---:R-:W2:Y:S01]  /*1690*/  @!P0 LDC.64 R4, c[0x0][0x218] ;  /* 0x00008600ff048b82 */ /* 0x004ea20000000a00 */
[----:B------:R-:W-:Y:S01]  /*16a0*/  @!P0 IMAD.IADD R7, R23, 0x1, R25 ;  /* 0x0000000117078824 */ /* 0x000fe200078e0219 */
[----:B------:R-:W-:-:S03]  /*16b0*/  @!P0 IADD3 R25, R25, 0x80, RZ ;  /* 0x0000008019198810 */ /* 0x000fc60007ffe0ff */
[----:B--2---:R-:W-:-:S05]  /*16c0*/  @!P0 IMAD.WIDE.U32 R4, R7, 0x2, R4 ;  /* 0x0000000207048825 */ /* 0x004fca00078e0004 */
[----:B------:R2:W-:Y:S02]  /*16d0*/  @!P0 STG.E.U16 desc[UR4][R4.64], R3 ;  /* 0x0000000304008986 */ /* 0x0005e4000c101504 */
.L_x_921:
[----:B------:R-:W-:Y:S05]  /*16e0*/  BSYNC B0 ;  /* 0x0000000000007941 */ /* 0x000fea0003800000 */
.L_x_915:
        /* <DEDUP_REMOVED lines=8> */
.L_x_922:
        /* <DEDUP_REMOVED lines=9> */
.L_x_14592:


//--------------------- .text._ZN2at6native18elementwise_kernelILi128ELi4EZNS0_15gpu_kernel_implIZZZNS0_25tanh_backward_kernel_cudaERNS_18TensorIteratorBaseEENKUlvE0_clEvENKUlvE1_clEvEUlN3c104HalfES8_E_EEvS4_RKT_EUliE_EEviT1_ --------------------------
	.section	.text._ZN2at6native18elementwise_kernelILi128ELi4EZNS0_15gpu_kernel_implIZZZNS0_25tanh_backward_kernel_cudaERNS_18TensorIteratorBaseEENKUlvE0_clEvENKUlvE1_clEvEUlN3c104HalfES8_E_EEvS4_RKT_EUliE_EEviT1_,"ax",@progbits
	.align	128
        .global         _ZN2at6native18elementwise_kernelILi128ELi4EZNS0_15gpu_kernel_implIZZZNS0_25tanh_backward_kernel_cudaERNS_18TensorIteratorBaseEENKUlvE0_clEvENKUlvE1_clEvEUlN3c104HalfES8_E_EEvS4_RKT_EUliE_EEviT1_
        .type           _ZN2at6native18elementwise_kernelILi128ELi4EZNS0_15gpu_kernel_implIZZZNS0_25tanh_backward_kernel_cudaERNS_18TensorIteratorBaseEENKUlvE0_clEvENKUlvE1_clEvEUlN3c104HalfES8_E_EEvS4_RKT_EUliE_EEviT1_,@function
        .size           _ZN2at6native18elementwise_kernelILi128ELi4EZNS0_15gpu_kernel_implIZZZNS0_25tanh_backward_kernel_cudaERNS_18TensorIteratorBaseEENKUlvE0_clEvENKUlvE1_clEvEUlN3c104HalfES8_E_EEvS4_RKT_EUliE_EEviT1_,(.L_x_14593 - _ZN2at6native18elementwise_kernelILi128ELi4EZNS0_15gpu_kernel_implIZZZNS0_25tanh_backward_kernel_cudaERNS_18TensorIteratorBaseEENKUlvE0_clEvENKUlvE1_clEvEUlN3c104HalfES8_E_EEvS4_RKT_EUliE_EEviT1_)
        .other          _ZN2at6native18elementwise_kernelILi128ELi4EZNS0_15gpu_kernel_implIZZZNS0_25tanh_backward_kernel_cudaERNS_18TensorIteratorBaseEENKUlvE0_clEvENKUlvE1_clEvEUlN3c104HalfES8_E_EEvS4_RKT_EUliE_EEviT1_,@"STO_CUDA_ENTRY STV_DEFAULT"
_ZN2at6native18elementwise_kernelILi128ELi4EZNS0_15gpu_kernel_implIZZZNS0_25tanh_backward_kernel_cudaERNS_18TensorIteratorBaseEENKUlvE0_clEvENKUlvE1_clEvEUlN3c104HalfES8_E_EEvS4_RKT_EUliE_EEviT1_:
.text._ZN2at6native18elementwise_kernelILi128ELi4EZNS0_15gpu_kernel_implIZZZNS0_25tanh_backward_kernel_cudaERNS_18TensorIteratorBaseEENKUlvE0_clEvENKUlvE1_clEvEUlN3c104HalfES8_E_EEvS4_RKT_EUliE_EEviT1_:
        /* <DEDUP_REMOVED lines=365> */
.L_x_925:
        /* <DEDUP_REMOVED lines=20> */
[----:B0-----:R-:W-:-:S04]  /*1810*/  F2FP.F16.F32.PACK_AB R0, RZ, R0 ;  /* 0x00000000ff00723e */ /* 0x001fc800000000ff */
[----:B------:R-:W-:Y:S01]  /*1820*/  PRMT R19, R0, 0x7610, R19 ;  /* 0x0000761000137816 */ /* 0x000fe20000000013 */
[----:B------:R-:W-:Y:S06]  /*1830*/  BRA `(.L_x_931) ;  /* 0x0000000c00d07947 */ /* 0x000fec0003800000 */
.L_x_929:
[----:B------:R-:W2:Y:S02]  /*1840*/  LDG.E.U8 R2, desc[UR36][R2.64] ;  /* 0x0000002402027981 */ /* 0x000ea4000c1e1100 */
[----:B--2---:R-:W-:-:S04]  /*1850*/  I2FP.F32.U32 R0, R2 ;  /* 0x0000000200007245 */ /* 0x004fc80000201000 */
[----:B------:R-:W-:-:S04]  /*1860*/  F2FP.F16.F32.PACK_AB R0, RZ, R0 ;  /* 0x00000000ff00723e */ /* 0x000fc800000000ff */
[----:B------:R-:W-:Y:S01]  /*1870*/  PRMT R19, R0, 0x7610, R19 ;  /* 0x0000761000137816 */ /* 0x000fe20000000013 */
[----:B------:R-:W-:Y:S06]  /*1880*/  BRA `(.L_x_931) ;  /* 0x0000000c00bc7947 */ /* 0x000fec0003800000 */
.L_x_928:
        /* <DEDUP_REMOVED lines=8> */
[----:B0-----:R-:W-:-:S04]  /*1910*/  F2FP.F16.F32.PACK_AB R0, RZ, R0 ;  /* 0x00000000ff00723e */ /* 0x001fc800000000ff */
[----:B------:R-:W-:Y:S01]  /*1920*/  PRMT R19, R0, 0x7610, R19 ;  /* 0x0000761000137816 */ /* 0x000fe20000000013 */
[----:B------:R-:W-:Y:S06]  /*1930*/  BRA `(.L_x_931) ;  /* 0x0000000c00907947 */ /* 0x000fec0003800000 */
.L_x_933:
[----:B------:R-:W2:Y:S02]  /*1940*/  LDG.E R2, desc[UR36][R2.64] ;  /* 0x0000002402027981 */ /* 0x000ea4000c1e1900 */
[----:B--2---:R-:W-:-:S04]  /*1950*/  I2FP.F32.S32 R0, R2 ;  /* 0x0000000200007245 */ /* 0x004fc80000201400 */
[----:B------:R-:W-:-:S04]  /*1960*/  F2FP.F16.F32.PACK_AB R0, RZ, R0 ;  /* 0x00000000ff00723e */ /* 0x000fc800000000ff */
[----:B------:R-:W-:Y:S01]  /*1970*/  PRMT R19, R0, 0x7610, R19 ;  /* 0x0000761000137816 */ /* 0x000fe20000000013 */
[----:B------:R-:W-:Y:S06]  /*1980*/  BRA `(.L_x_931) ;  /* 0x0000000c007c7947 */ /* 0x000fec0003800000 */
.L_x_932:
[----:B------:R-:W2:Y:S02]  /*1990*/  LDG.E.U16 R2, desc[UR36][R2.64] ;  /* 0x0000002402027981 */ /* 0x000ea4000c1e1500 */
[----:B--2---:R-:W0:Y:S02]  /*19a0*/  I2F.S16 R0, R2 ;  /* 0x0000000200007306 */ /* 0x004e240000101400 */
[----:B0-----:R-:W-:-:S04]  /*19b0*/  F2FP.F16.F32.PACK_AB R0, RZ, R0 ;  /* 0x00000000ff00723e */ /* 0x001fc800000000ff */
[----:B------:R-:W-:Y:S01]  /*19c0*/  PRMT R19, R0, 0x7610, R19 ;  /* 0x0000761000137816 */ /* 0x000fe20000000013 */
[----:B------:R-:W-:Y:S06]  /*19d0*/  BRA `(.L_x_931) ;  /* 0x0000000c00687947 */ /* 0x000fec0003800000 */
.L_x_927:
[----:B------:R-:W-:-:S13]  /*19e0*/  ISETP.GT.AND P0, PT, R4, 0x6, PT ;  /* 0x000000060400780c */ /* 0x000fda0003f04270 */
[----:B------:R-:W-:Y:S05]  /*19f0*/  @P0 BRA `(.L_x_934) ;  /* 0x0000000000240947 */ /* 0x000fea0003800000 */
[----:B------:R-:W-:-:S13]  /*1a00*/  ISETP.NE.AND P0, PT, R4, 0x5, PT ;  /* 0x000000050400780c */ /* 0x000fda0003f05270 */
[----:B------:R-:W-:Y:S05]  /*1a10*/  @!P0 BRA `(.L_x_935) ;  /* 0x0000000000148947 */ /* 0x000fea0003800000 */
[----:B------:R-:W-:-:S13]  /*1a20*/  ISETP.NE.AND P0, PT, R4, 0x6, PT ;  /* 0x000000060400780c */ /* 0x000fda0003f05270 */
[----:B------:R-:W-:Y:S05]  /*1a30*/  @P0 BRA `(.L_x_930) ;  /* 0x0000000800e40947 */ /* 0x000fea0003800000 */
[----:B------:R-:W2:Y:S02]  /*1a40*/  LDG.E R2, desc[UR36][R2.64] ;  /* 0x0000002402027981 */ /* 0x000ea4000c1e1900 */
[----:B--2---:R-:W-:Y:S01]  /*1a50*/  F2FP.F16.F32.PACK_AB R19, RZ, R2 ;  /* 0x00000002ff13723e */ /* 0x004fe200000000ff */
[----:B------:R-:W-:Y:S06]  /*1a60*/  BRA `(.L_x_931) ;  /* 0x0000000c00447947 */ /* 0x000fec0003800000 */
.L_x_935:
[----:B------:R0:W5:Y:S01]  /*1a70*/  LDG.E.U16 R19, desc[UR36][R2.64] ;  /* 0x0000002402137981 */ /* 0x000162000c1e1500 */
[----:B------:R-:W-:Y:S05]  /*1a80*/  BRA `(.L_x_931) ;  /* 0x0000000c003c7947 */ /* 0x000fea0003800000 */
.L_x_934:
[----:B------:R-:W-:-:S13]  /*1a90*/  ISETP.NE.AND P0, PT, R4, 0x7, PT ;  /* 0x000000070400780c */ /* 0x000fda0003f05270 */
[----:B------:R-:W-:Y:S05]  /*1aa0*/  @!P0 BRA `(.L_x_936) ;  /* 0x0000000000248947 */ /* 0x000fea0003800000 */
[----:B------:R-:W-:-:S13]  /*1ab0*/  ISETP.NE.AND P0, PT, R4, 0x8, PT ;  /* 0x000000080400780c */ /* 0x000fda0003f05270 */
[----:B------:R-:W-:Y:S05]  /*1ac0*/  @!P0 BRA `(.L_x_937) ;  /* 0x0000000000148947 */ /* 0x000fea0003800000 */
[----:B------:R-:W-:-:S13]  /*1ad0*/  ISETP.NE.AND P0, PT, R4, 0x9, PT ;  /* 0x000000090400780c */ /* 0x000fda0003f05270 */
[----:B------:R-:W-:Y:S05]  /*1ae0*/  @P0 BRA `(.L_x_930) ;  /* 0x0000000800b80947 */ /* 0x000fea0003800000 */
[----:B------:R-:W2:Y:S02]  /*1af0*/  LDG.E R2, desc[UR36][R2.64] ;  /* 0x0000002402027981 */ /* 0x000ea4000c1e1900 */
[----:B--2---:R-:W-:Y:S01]  /*1b00*/  F2FP.F16.F32.PACK_AB R19, RZ, R2 ;  /* 0x00000002ff13723e */ /* 0x004fe200000000ff */
[----:B------:R-:W-:Y:S06]  /*1b10*/  BRA `(.L_x_931) ;  /* 0x0000000c00187947 */ /* 0x000fec0003800000 */
.L_x_937:
[----:B------:R1:W5:Y:S01]  /*1b20*/  LDG.E.U16 R19, desc[UR36][R2.64] ;  /* 0x0000002402137981 */ /* 0x000362000c1e1500 */
[----:B------:R-:W-:Y:S05]  /*1b30*/  BRA `(.L_x_931) ;  /* 0x0000000c00107947 */ /* 0x000fea0003800000 */
.L_x_936:
[----:B------:R-:W2:Y:S01]  /*1b40*/  LDG.E.64 R2, desc[UR36][R2.64] ;  /* 0x0000002402027981 */ /* 0x000ea2000c1e1b00 */
[----:B------:R-:W-:Y:S01]  /*1b50*/  UMOV UR4, 0xf0000000 ;  /* 0xf000000000047882 */ /* 0x000fe20000000000 */
[----:B------:R-:W-:Y:S01]  /*1b60*/  UMOV UR5, 0x380fffff ;  /* 0x380fffff00057882 */ /* 0x000fe20000000000 */
[----:B--2---:R-:W0:Y:S01]  /*1b70*/  F2F.F32.F64 R0, R2 ;  /* 0x0000000200007310 */ /* 0x004e220000301000 */
[----:B------:R-:W-:-:S14]  /*1b80*/  DSETP.GEU.AND P0, PT, |R2|, UR4, PT ;  /* 0x0000000402007e2a */ /* 0x000fdc000bf0e200 */
[----:B0-----:R-:W-:-:S05]  /*1b90*/  @!P0 FMUL R0, R0, 1.175494350822287508e-38 ;  /* 0x0080000000008820 */ /* 0x001fca0000400000 */
[----:B------:R-:W-:-:S04]  /*1ba0*/  F2FP.F16.F32.PACK_AB R0, RZ, R0 ;  /* 0x00000000ff00723e */ /* 0x000fc800000000ff */
[----:B------:R-:W-:Y:S01]  /*1bb0*/  PRMT R19, R0, 0x7610, R19 ;  /* 0x0000761000137816 */ /* 0x000fe20000000013 */
[----:B------:R-:W-:Y:S06]  /*1bc0*/  BRA `(.L_x_931) ;  /* 0x0000000800ec7947 */ /* 0x000fec0003800000 */
.L_x_926:
        /* <DEDUP_REMOVED lines=11> */
[----:B------:R-:W-:-:S04]  /*1c80*/  F2FP.F16.F32.PACK_AB R0, RZ, R0 ;  /* 0x00000000ff00723e */ /* 0x000fc800000000ff */
[----:B------:R-:W-:Y:S01]  /*1c90*/  PRMT R19, R0, 0x7610, R19 ;  /* 0x0000761000137816 */ /* 0x000fe20000000013 */
[----:B------:R-:W-:Y:S06]  /*1ca0*/  BRA `(.L_x_931) ;  /* 0x0000000800b47947 */ /* 0x000fec0003800000 */
.L_x_940:
        /* <DEDUP_REMOVED lines=9> */
.L_x_939:
        /* <DEDUP_REMOVED lines=25> */
[----:B------:R-:W-:-:S04]  /*1ed0*/  F2FP.F16.F32.PACK_AB R5, RZ, R5 ;  /* 0x00000005ff05723e */ /* 0x000fc800000000ff */
[----:B------:R-:W-:Y:S01]  /*1ee0*/  PRMT R19, R5, 0x7610, R19 ;  /* 0x0000761005137816 */ /* 0x000fe20000000013 */
[----:B------:R-:W-:Y:S06]  /*1ef0*/  BRA `(.L_x_931) ;  /* 0x0000000800207947 */ /* 0x000fec0003800000 */
.L_x_942:
        /* <DEDUP_REMOVED lines=12> */
[----:B------:R-:W-:-:S04]  /*1fc0*/  F2FP.F16.F32.PACK_AB R4, RZ, R4 ;  /* 0x00000004ff04723e */ /* 0x000fc800000000ff */
[----:B------:R-:W-:Y:S01]  /*1fd0*/  PRMT R19, R4, 0x7610, R19 ;  /* 0x0000761004137816 */ /* 0x000fe20000000013 */
[----:B------:R-:W-:Y:S06]  /*1fe0*/  BRA `(.L_x_931) ;  /* 0x0000000400e47947 */ /* 0x000fec0003800000 */
.L_x_941:
[----:B------:R-:W2:Y:S02]  /*1ff0*/  LDG.E.U16 R0, desc[UR36][R2.64] ;  /* 0x0000002402007981 */ /* 0x000ea4000c1e1500 */
[----:B--2---:R-:W-:-:S05]  /*2000*/  IMAD.U32 R0, R0, 0x10000, RZ ;  /* 0x0001000000007824 */ /* 0x004fca00078e00ff */
[----:B------:R-:W-:-:S04]  /*2010*/  F2FP.F16.F32.PACK_AB R0, RZ, R0 ;  /* 0x00000000ff00723e */ /* 0x000fc800000000ff */
[----:B------:R-:W-:Y:S01]  /*2020*/  PRMT R19, R0, 0x7610, R19 ;  /* 0x0000761000137816 */ /* 0x000fe20000000013 */
[----:B------:R-:W-:Y:S06]  /*2030*/  BRA `(.L_x_931) ;  /* 0x0000000400d07947 */ /* 0x000fec0003800000 */
.L_x_938:
        /* <DEDUP_REMOVED lines=10> */
[----:B------:R-:W-:-:S04]  /*20e0*/  F2FP.F16.F32.PACK_AB R0, RZ, R0 ;  /* 0x00000000ff00723e */ /* 0x000fc800000000ff */
[----:B------:R-:W-:Y:S01]  /*20f0*/  PRMT R19, R0, 0x7610, R19 ;  /* 0x0000761000137816 */ /* 0x000fe20000000013 */
[----:B------:R-:W-:Y:S06]  /*2100*/  BRA `(.L_x_931) ;  /* 0x00000004009c7947 */ /* 0x000fec0003800000 */
.L_x_945:
        /* <DEDUP_REMOVED lines=21> */
.L_x_949:
[----:B------:R-:W-:Y:S05]  /*2260*/  BSYNC B1 ;  /* 0x0000000000017941 */ /* 0x000fea0003800000 */
.L_x_948:
[----:B------:R-:W-:Y:S01]  /*2270*/  LEA R3, R0, 0x3b800000, 0x17 ;  /* 0x3b80000000037811 */ /* 0x000fe200078eb8ff */
[----:B------:R-:W-:-:S05]  /*2280*/  IMAD.SHL.U32 R0, R2, 0x100000, RZ ;  /* 0x0010000002007824 */ /* 0x000fca00078e00ff */
[----:B------:R-:W-:-:S07]  /*2290*/  LOP3.LUT R0, R3, R0, R4, 0xfe, !PT ;  /* 0x0000000003007212 */ /* 0x000fce00078efe04 */
.L_x_947:
[----:B------:R-:W-:Y:S05]  /*22a0*/  BSYNC B0 ;  /* 0x0000000000007941 */ /* 0x000fea0003800000 */
.L_x_946:
[----:B------:R-:W-:-:S04]  /*22b0*/  F2FP.F16.F32.PACK_AB R0, RZ, R0 ;  /* 0x00000000ff00723e */ /* 0x000fc800000000ff */
[----:B------:R-:W-:Y:S01]  /*22c0*/  PRMT R19, R0, 0x7610, R19 ;  /* 0x0000761000137816 */ /* 0x000fe20000000013 */
[----:B------:R-:W-:Y:S06]  /*22d0*/  BRA `(.L_x_931) ;  /* 0x0000000400287947 */ /* 0x000fec0003800000 */
.L_x_944:
        /* <DEDUP_REMOVED lines=21> */
.L_x_953:
[----:B------:R-:W-:Y:S05]  /*2430*/  BSYNC B1 ;  /* 0x0000000000017941 */ /* 0x000fea0003800000 */
.L_x_952:
[----:B------:R-:W-:Y:S01]  /*2440*/  LEA R3, R0, 0x37800000, 0x17 ;  /* 0x3780000000037811 */ /* 0x000fe200078eb8ff */
[----:B------:R-:W-:-:S05]  /*2450*/  IMAD.SHL.U32 R0, R2, 0x200000, RZ ;  /* 0x0020000002007824 */ /* 0x000fca00078e00ff */
[----:B------:R-:W-:-:S07]  /*2460*/  LOP3.LUT R0, R3, R0, R4, 0xfe, !PT ;  /* 0x0000000003007212 */ /* 0x000fce00078efe04 */
.L_x_951:
[----:B------:R-:W-:Y:S05]  /*2470*/  BSYNC B0 ;  /* 0x0000000000007941 */ /* 0x000fea0003800000 */
.L_x_950:
[----:B------:R-:W-:-:S04]  /*2480*/  F2FP.F16.F32.PACK_AB R0, RZ, R0 ;  /* 0x00000000ff00723e */ /* 0x000fc800000000ff */
[----:B------:R-:W-:Y:S01]  /*2490*/  PRMT R19, R0, 0x7610, R19 ;  /* 0x0000761000137816 */ /* 0x000fe20000000013 */
[----:B------:R-:W-:Y:S06]  /*24a0*/  BRA `(.L_x_931) ;  /* 0x0000000000b47947 */ /* 0x000fec0003800000 */
.L_x_943:
        /* <DEDUP_REMOVED lines=14> */
.L_x_957:
[----:B------:R-:W-:Y:S05]  /*2590*/  BSYNC B0 ;  /* 0x0000000000007941 */ /* 0x000fea0003800000 */
.L_x_956:
[----:B------:R-:W-:-:S04]  /*25a0*/  F2FP.F16.F32.PACK_AB R0, RZ, R0 ;  /* 0x00000000ff00723e */ /* 0x000fc800000000ff */
[----:B------:R-:W-:Y:S01]  /*25b0*/  PRMT R19, R0, 0x7610, R19 ;  /* 0x0000761000137816 */ /* 0x000fe20000000013 */
[----:B------:R-:W-:Y:S06]  /*25c0*/  BRA `(.L_x_931) ;  /* 0x00000000006c7947 */ /* 0x000fec0003800000 */
.L_x_930:
        /* <DEDUP_REMOVED lines=16> */
.L_x_958:
[----:B------:R-:W-:Y:S01]  /*26d0*/  PRMT R19, RZ, 0x7610, R19 ;  /* 0x00007610ff137816 */ /* 0x000fe20000000013 */
[----:B------:R-:W-:Y:S06]  /*26e0*/  BRA `(.L_x_931) ;  /* 0x0000000000247947 */ /* 0x000fec0003800000 */
.L_x_955:
[----:B------:R-:W2:Y:S02]  /*26f0*/  LDG.E.64 R2, desc[UR36][R2.64] ;  /* 0x0000002402027981 */ /* 0x000ea4000c1e1b00 */
[----:B--2---:R-:W0:Y:S02]  /*2700*/  I2F.U64 R0, R2 ;  /* 0x0000000200007312 */ /* 0x004e240000301000 */
[----:B0-----:R-:W-:-:S04]  /*2710*/  F2FP.F16.F32.PACK_AB R0, RZ, R0 ;  /* 0x00000000ff00723e */ /* 0x001fc800000000ff */
[----:B------:R-:W-:Y:S01]  /*2720*/  PRMT R19, R0, 0x7610, R19 ;  /* 0x0000761000137816 */ /* 0x000fe20000000013 */
[----:B------:R-:W-:Y:S06]  /*2730*/  BRA `(.L_x_931) ;  /* 0x0000000000107947 */ /* 0x000fec0003800000 */
.L_x_954:
[----:B------:R-:W2:Y:S02]  /*2740*/  LDG.E R2, desc[UR36][R2.64] ;  /* 0x0000002402027981 */ /* 0x000ea4000c1e1900 */
[----:B--2---:R-:W-:-:S04]  /*2750*/  I2FP.F32.U32 R0, R2 ;  /* 0x0000000200007245 */ /* 0x004fc80000201000 */
[----:B------:R-:W-:-:S04]  /*2760*/  F2FP.F16.F32.PACK_AB R0, RZ, R0 ;  /* 0x00000000ff00723e */ /* 0x000fc800000000ff */
[----:B------:R-:W-:-:S07]  /*2770*/  PRMT R19, R0, 0x7610, R19 ;  /* 0x0000761000137816 */ /* 0x000fce0000000013 */
.L_x_931:
[----:B------:R-:W2:Y:S01]  /*2780*/  LDC.U8 R4, c[0x0][0x493] ;  /* 0x000124c0ff047b82 */ /* 0x000ea20000000000 */
[----:B------:R-:W-:Y:S02]  /*2790*/  ULDC.64 UR4, c[0x0][0x488] ;  /* 0x0001220000047ab9 */ /* 0x000fe40000000a00 */
[----:B01----:R-:W-:-:S05]  /*27a0*/  IADD3 R2, P1, R22, UR4, RZ ;  /* 0x0000000416027c10 */ /* 0x003fca000ff3e0ff */
[----:B------:R-:W-:Y:S01]  /*27b0*/  IMAD.X R3, RZ, RZ, UR5, P1 ;  /* 0x00000005ff037e24 */ /* 0x000fe200088e06ff */
[----:B--2---:R-:W-:-:S04]  /*27c0*/  PRMT R0, R4, 0x9910, RZ ;  /* 0x0000991004007816 */ /* 0x004fc800000000ff */
        /* <DEDUP_REMOVED lines=12> */
[----:B0-----:R-:W-:Y:S01]  /*2890*/  F2FP.F16.F32.PACK_AB R0, RZ, R0 ;  /* 0x00000000ff00723e */ /* 0x001fe200000000ff */
[----:B------:R-:W-:Y:S06]  /*28a0*/  BRA `(.L_x_964) ;  /* 0x0000000c00987947 */ /* 0x000fec0003800000 */
.L_x_962:
[----:B------:R-:W2:Y:S02]  /*28b0*/  LDG.E.U8 R2, desc[UR36][R2.64] ;  /* 0x0000002402027981 */ /* 0x000ea4000c1e1100 */
[----:B--2---:R-:W-:-:S04]  /*28c0*/  I2FP.F32.U32 R0, R2 ;  /* 0x0000000200007245 */ /* 0x004fc80000201000 */
[----:B------:R-:W-:Y:S01]  /*28d0*/  F2FP.F16.F32.PACK_AB R0, RZ, R0 ;  /* 0x00000000ff00723e */ /* 0x000fe200000000ff */
[----:B------:R-:W-:Y:S06]  /*28e0*/  BRA `(.L_x_964) ;  /* 0x0000000c00887947 */ /* 0x000fec0003800000 */
.L_x_961:
        /* <DEDUP_REMOVED lines=8> */
[----:B0-----:R-:W-:Y:S01]  /*2970*/  F2FP.F16.F32.PACK_AB R0, RZ, R0 ;  /* 0x00000000ff00723e */ /* 0x001fe200000000ff */
[----:B------:R-:W-:Y:S06]  /*2980*/  BRA `(.L_x_964) ;  /* 0x0000000c00607947 */ /* 0x000fec0003800000 */
.L_x_966:
[----:B------:R-:W2:Y:S02]  /*2990*/  LDG.E R2, desc[UR36][R2.64] ;  /* 0x0000002402027981 */ /* 0x000ea4000c1e1900 */
[----:B--2---:R-:W-:-:S04]  /*29a0*/  I2FP.F32.S32 R0, R2 ;  /* 0x0000000200007245 */ /* 0x004fc80000201400 */
[----:B------:R-:W-:Y:S01]  /*29b0*/  F2FP.F16.F32.PACK_AB R0, RZ, R0 ;  /* 0x00000000ff00723e */ /* 0x000fe200000000ff */
[----:B------:R-:W-:Y:S06]  /*29c0*/  BRA `(.L_x_964) ;  /* 0x0000000c00507947 */ /* 0x000fec0003800000 */
.L_x_965:
[----:B------:R-:W2:Y:S02]  /*29d0*/  LDG.E.U16 R2, desc[UR36][R2.64] ;  /* 0x0000002402027981 */ /* 0x000ea4000c1e1500 */
[----:B--2---:R-:W0:Y:S02]  /*29e0*/  I2F.S16 R0, R2 ;  /* 0x0000000200007306 */ /* 0x004e240000101400 */
[----:B0-----:R-:W-:Y:S01]  /*29f0*/  F2FP.F16.F32.PACK_AB R0, RZ, R0 ;  /* 0x00000000ff00723e */ /* 0x001fe200000000ff */
[----:B------:R-:W-:Y:S06]  /*2a00*/  BRA `(.L_x_964) ;  /* 0x0000000c00407947 */ /* 0x000fec0003800000 */
.L_x_960:
        /* <DEDUP_REMOVED lines=9> */
.L_x_968:
[----:B------:R1:W5:Y:S01]  /*2aa0*/  LDG.E.U16 R0, desc[UR36][R2.64] ;  /* 0x0000002402007981 */ /* 0x000362000c1e1500 */
[----:B------:R-:W-:Y:S05]  /*2ab0*/  BRA `(.L_x_964) ;  /* 0x0000000c00147947 */ /* 0x000fea0003800000 */
.L_x_967:
        /* <DEDUP_REMOVED lines=9> */
.L_x_970:
[----:B------:R0:W5:Y:S01]  /*2b50*/  LDG.E.U16 R0, desc[UR36][R2.64] ;  /* 0x0000002402007981 */ /* 0x000162000c1e1500 */
[----:B------:R-:W-:Y:S05]  /*2b60*/  BRA `(.L_x_964) ;  /* 0x0000000800e87947 */ /* 0x000fea0003800000 */
.L_x_969:
[----:B------:R-:W2:Y:S01]  /*2b70*/  LDG.E.64 R2, desc[UR36][R2.64] ;  /* 0x0000002402027981 */ /* 0x000ea2000c1e1b00 */
[----:B------:R-:W-:Y:S01]  /*2b80*/  UMOV UR4, 0xf0000000 ;  /* 0xf000000000047882 */ /* 0x000fe20000000000 */
[----:B------:R-:W-:Y:S01]  /*2b90*/  UMOV UR5, 0x380fffff ;  /* 0x380fffff00057882 */ /* 0x000fe20000000000 */
[----:B--2---:R-:W0:Y:S01]  /*2ba0*/  F2F.F32.F64 R0, R2 ;  /* 0x0000000200007310 */ /* 0x004e220000301000 */
[----:B------:R-:W-:-:S14]  /*2bb0*/  DSETP.GEU.AND P0, PT, |R2|, UR4, PT ;  /* 0x0000000402007e2a */ /* 0x000fdc000bf0e200 */
[----:B0-----:R-:W-:-:S05]  /*2bc0*/  @!P0 FMUL R0, R0, 1.175494350822287508e-38 ;  /* 0x0080000000008820 */ /* 0x001fca0000400000 */
[----:B------:R-:W-:Y:S01]  /*2bd0*/  F2FP.F16.F32.PACK_AB R0, RZ, R0 ;  /* 0x00000000ff00723e */ /* 0x000fe200000000ff */
[----:B------:R-:W-:Y:S06]  /*2be0*/  BRA `(.L_x_964) ;  /* 0x0000000800c87947 */ /* 0x000fec0003800000 */
.L_x_959:
        /* <DEDUP_REMOVED lines=11> */
[----:B------:R-:W-:Y:S01]  /*2ca0*/  F2FP.F16.F32.PACK_AB R0, RZ, R0 ;  /* 0x00000000ff00723e */ /* 0x000fe200000000ff */
[----:B------:R-:W-:Y:S06]  /*2cb0*/  BRA `(.L_x_964) ;  /* 0x0000000800947947 */ /* 0x000fec0003800000 */
.L_x_973:
        /* <DEDUP_REMOVED lines=8> */
.L_x_972:
        /* <DEDUP_REMOVED lines=28> */
.L_x_975:
        /* <DEDUP_REMOVED lines=15> */
.L_x_974:
[----:B------:R-:W2:Y:S02]  /*2ff0*/  LDG.E.U16 R0, desc[UR36][R2.64] ;  /* 0x0000002402007981 */ /* 0x000ea4000c1e1500 */
[----:B--2---:R-:W-:-:S05]  /*3000*/  IMAD.U32 R0, R0, 0x10000, RZ ;  /* 0x0001000000007824 */ /* 0x004fca00078e00ff */
[----:B------:R-:W-:Y:S01]  /*3010*/  F2FP.F16.F32.PACK_AB R0, RZ, R0 ;  /* 0x00000000ff00723e */ /* 0x000fe200000000ff */
[----:B------:R-:W-:Y:S06]  /*3020*/  BRA `(.L_x_964) ;  /* 0x0000000400b87947 */ /* 0x000fec0003800000 */
.L_x_971:
        /* <DEDUP_REMOVED lines=10> */
[----:B------:R-:W-:Y:S01]  /*30d0*/  F2FP.F16.F32.PACK_AB R0, RZ, R0 ;  /* 0x00000000ff00723e */ /* 0x000fe200000000ff */
[----:B------:R-:W-:Y:S06]  /*30e0*/  BRA `(.L_x_964) ;  /* 0x0000000400887947 */ /* 0x000fec0003800000 */
.L_x_978:
        /* <DEDUP_REMOVED lines=21> */
.L_x_982:
[----:B------:R-:W-:Y:S05]  /*3240*/  BSYNC B1 ;  /* 0x0000000000017941 */ /* 0x000fea0003800000 */
.L_x_981:
[----:B------:R-:W-:Y:S01]  /*3250*/  LEA R3, R0, 0x3b800000, 0x17 ;  /* 0x3b80000000037811 */ /* 0x000fe200078eb8ff */
[----:B------:R-:W-:-:S05]  /*3260*/  IMAD.SHL.U32 R0, R2, 0x100000, RZ ;  /* 0x0010000002007824 */ /* 0x000fca00078e00ff */
[----:B------:R-:W-:-:S07]  /*3270*/  LOP3.LUT R0, R3, R0, R4, 0xfe, !PT ;  /* 0x0000000003007212 */ /* 0x000fce00078efe04 */
.L_x_980:
[----:B------:R-:W-:Y:S05]  /*3280*/  BSYNC B0 ;  /* 0x0000000000007941 */ /* 0x000fea0003800000 */
.L_x_979:
[----:B------:R-:W-:Y:S01]  /*3290*/  F2FP.F16.F32.PACK_AB R0, RZ, R0 ;  /* 0x00000000ff00723e */ /* 0x000fe200000000ff */
[----:B------:R-:W-:Y:S06]  /*32a0*/  BRA `(.L_x_964) ;  /* 0x0000000400187947 */ /* 0x000fec0003800000 */
.L_x_977:
        /* <DEDUP_REMOVED lines=21> */
.L_x_986:
[----:B------:R-:W-:Y:S05]  /*3400*/  BSYNC B1 ;  /* 0x0000000000017941 */ /* 0x000fea0003800000 */
.L_x_985:
[----:B------:R-:W-:Y:S01]  /*3410*/  LEA R3, R0, 0x37800000, 0x17 ;  /* 0x3780000000037811 */ /* 0x000fe200078eb8ff */
[----:B------:R-:W-:-:S05]  /*3420*/  IMAD.SHL.U32 R0, R2, 0x200000, RZ ;  /* 0x0020000002007824 */ /* 0x000fca00078e00ff */
[----:B------:R-:W-:-:S07]  /*3430*/  LOP3.LUT R0, R3, R0, R4, 0xfe, !PT ;  /* 0x0000000003007212 */ /* 0x000fce00078efe04 */
.L_x_984:
[----:B------:R-:W-:Y:S05]  /*3440*/  BSYNC B0 ;  /* 0x0000000000007941 */ /* 0x000fea0003800000 */
.L_x_983:
[----:B------:R-:W-:Y:S01]  /*3450*/  F2FP.F16.F32.PACK_AB R0, RZ, R0 ;  /* 0x00000000ff00723e */ /* 0x000fe200000000ff */
[----:B------:R-:W-:Y:S06]  /*3460*/  BRA `(.L_x_964) ;  /* 0x0000000000a87947 */ /* 0x000fec0003800000 */
.L_x_976:
        /* <DEDUP_REMOVED lines=14> */
.L_x_990:
[----:B------:R-:W-:Y:S05]  /*3550*/  BSYNC B0 ;  /* 0x0000000000007941 */ /* 0x000fea0003800000 */
.L_x_989:
[----:B------:R-:W-:Y:S01]  /*3560*/  F2FP.F16.F32.PACK_AB R0, RZ, R0 ;  /* 0x00000000ff00723e */ /* 0x000fe200000000ff */
[----:B------:R-:W-:Y:S06]  /*3570*/  BRA `(.L_x_964) ;  /* 0x0000000000647947 */ /* 0x000fec0003800000 */
.L_x_963:
        /* <DEDUP_REMOVED lines=16> */
.L_x_991:
[----:B------:R-:W-:Y:S01]  /*3680*/  PRMT R0, RZ, 0x7610, R0 ;  /* 0x00007610ff007816 */ /* 0x000fe20000000000 */
[----:B------:R-:W-:Y:S06]  /*3690*/  BRA `(.L_x_964) ;  /* 0x00000000001c7947 */ /* 0x000fec0003800000 */
.L_x_988:
[----:B------:R-:W2:Y:S02]  /*36a0*/  LDG.E.64 R2, desc[UR36][R2.64] ;  /* 0x0000002402027981 */ /* 0x000ea4000c1e1b00 */
[----:B--2---:R-:W0:Y:S02]  /*36b0*/  I2F.U64 R0, R2 ;  /* 0x0000000200007312 */ /* 0x004e240000301000 */
[----:B0-----:R-:W-:Y:S01]  /*36c0*/  F2FP.F16.F32.PACK_AB R0, RZ, R0 ;  /* 0x00000000ff00723e */ /* 0x001fe200000000ff */
[----:B------:R-:W-:Y:S06]  /*36d0*/  BRA `(.L_x_964) ;  /* 0x00000000000c7947 */ /* 0x000fec0003800000 */
.L_x_987:
[----:B------:R-:W2:Y:S02]  /*36e0*/  LDG.E R2, desc[UR36][R2.64] ;  /* 0x0000002402027981 */ /* 0x000ea4000c1e1900 */
[----:B--2---:R-:W-:-:S04]  /*36f0*/  I2FP.F32.U32 R0, R2 ;  /* 0x0000000200007245 */ /* 0x004fc80000201000 */
[----:B------:R-:W-:-:S07]  /*3700*/  F2FP.F16.F32.PACK_AB R0, RZ, R0 ;  /* 0x00000000ff00723e */ /* 0x000fce00000000ff */
.L_x_964:
[----:B01----:R-:W0:Y:S01]  /*3710*/  LDC.U8 R3, c[0x0][0x491] ;  /* 0x00012440ff037b82 */ /* 0x003e220000000000 */
[----:B-----5:R-:W-:Y:S02]  /*3720*/  HADD2.F32 R0, -RZ, R0.H0_H0 ;  /* 0x20000000ff007230 */ /* 0x020fe40000004100 */
[----:B------:R-:W-:-:S03]  /*3730*/  HADD2.F32 R19, -RZ, R19.H0_H0 ;  /* 0x20000013ff137230 */ /* 0x000fc60000004100 */
[----:B------:R-:W-:-:S05]  /*3740*/  FMUL.FTZ R0, R0, R0 ;  /* 0x0000000000007220 */ /* 0x000fca0000410000 */
[----:B------:R-:W-:-:S05]  /*3750*/  F2FP.F16.F32.PACK_AB R0, RZ, R0 ;  /* 0x00000000ff00723e */ /* 0x000fca00000000ff */
[----:B------:R-:W-:-:S05]  /*3760*/  HADD2.F32 R0, -RZ, R0.H0_H0 ;  /* 0x20000000ff007230 */ /* 0x000fca0000004100 */
[----:B------:R-:W-:Y:S01]  /*3770*/  FADD.FTZ R0, -R0, 1 ;  /* 0x3f80000000007421 */ /* 0x000fe20000010100 */
[----:B0-----:R-:W-:-:S04]  /*3780*/  PRMT R2, R3, 0x9910, RZ ;  /* 0x0000991003027816 */ /* 0x001fc800000000ff */
[----:B------:R-:W-:Y:S02]  /*3790*/  F2FP.F16.F32.PACK_AB R0, RZ, R0 ;  /* 0x00000000ff00723e */ /* 0x000fe400000000ff */
[----:B------:R-:W-:-:S03]  /*37a0*/  ISETP.GT.AND P0, PT, R2, 0x9, PT ;  /* 0x000000090200780c */ /* 0x000fc60003f04270 */
[----:B------:R-:W-:-:S05]  /*37b0*/  HADD2.F32 R0, -RZ, R0.H0_H0 ;  /* 0x20000000ff007230 */ /* 0x000fca0000004100 */
[----:B------:R-:W-:-:S05]  /*37c0*/  FMUL.FTZ R0, R19, R0 ;  /* 0x0000000013007220 */ /* 0x000fca0000410000 */
[----:B------:R-:W-:Y:S01]  /*37d0*/  F2FP.F16.F32.PACK_AB R0, RZ, R0 ;  /* 0x00000000ff00723e */ /* 0x000fe200000000ff */
        /* <DEDUP_REMOVED lines=9> */
[----:B------:R-:W-:-:S04]  /*3870*/  HADD2.F32 R0, -RZ, R0.H0_H0 ;  /* 0x20000000ff007230 */ /* 0x000fc80000004100 */
[----:B------:R-:W0:Y:S02]  /*3880*/  F2I.FTZ.TRUNC.NTZ R3, R0 ;  /* 0x0000000000037305 */ /* 0x000e24000021f100 */
[----:B0-----:R0:W-:Y:S01]  /*3890*/  STG.E.U8 desc[UR36][R16.64], R3 ;  /* 0x0000000310007986 */ /* 0x0011e2000c101124 */
[----:B------:R-:W-:Y:S05]  /*38a0*/  BRA `(.L_x_997) ;  /* 0x0000000c00947947 */ /* 0x000fea0003800000 */
.L_x_995:
[----:B------:R-:W-:-:S06]  /*38b0*/  HADD2.F32 R3, -RZ, R0.H0_H0 ;  /* 0x20000000ff037230 */ /* 0x000fcc0000004100 */
[----:B------:R-:W0:Y:S02]  /*38c0*/  F2I.S64.TRUNC R2, R3 ;  /* 0x0000000300027311 */ /* 0x000e24000020d900 */
[----:B0-----:R1:W-:Y:S01]  /*38d0*/  STG.E.U8 desc[UR36][R16.64], R2 ;  /* 0x0000000210007986 */ /* 0x0013e2000c101124 */
[----:B------:R-:W-:Y:S05]  /*38e0*/  BRA `(.L_x_997) ;  /* 0x0000000c00847947 */ /* 0x000fea0003800000 */
.L_x_994:
[----:B------:R-:W-:-:S13]  /*38f0*/  ISETP.NE.AND P0, PT, R2, 0x2, PT ;  /* 0x000000020200780c */ /* 0x000fda0003f05270 */
[----:B------:R-:W-:Y:S05]  /*3900*/  @!P0 BRA `(.L_x_998) ;  /* 0x0000000000308947 */ /* 0x000fea0003800000 */
[----:B------:R-:W-:-:S13]  /*3910*/  ISETP.NE.AND P0, PT, R2, 0x3, PT ;  /* 0x000000030200780c */ /* 0x000fda0003f05270 */
[----:B------:R-:W-:Y:S05]  /*3920*/  @!P0 BRA `(.L_x_999) ;  /* 0x0000000000188947 */ /* 0x000fea0003800000 */
[----:B------:R-:W-:-:S13]  /*3930*/  ISETP.NE.AND P0, PT, R2, 0x4, PT ;  /* 0x000000040200780c */ /* 0x000fda0003f05270 */
[----:B------:R-:W-:Y:S05]  /*3940*/  @P0 BRA `(.L_x_996) ;  /* 0x0000000c000c0947 */ /* 0x000fea0003800000 */
[----:B------:R-:W-:-:S06]  /*3950*/  HADD2.F32 R2, -RZ, R0.H0_H0 ;  /* 0x20000000ff027230 */ /* 0x000fcc0000004100 */
[----:B------:R-:W0:Y:S02]  /*3960*/  F2I.S64.TRUNC R2, R2 ;  /* 0x0000000200027311 */ /* 0x000e24000020d900 */
[----:B0-----:R4:W-:Y:S01]  /*3970*/  STG.E.64 desc[UR36][R16.64], R2 ;  /* 0x0000000210007986 */ /* 0x0019e2000c101b24 */
[----:B------:R-:W-:Y:S05]  /*3980*/  BRA `(.L_x_997) ;  /* 0x0000000c005c7947 */ /* 0x000fea0003800000 */
.L_x_999:
[----:B------:R-:W-:-:S04]  /*3990*/  HADD2.F32 R0, -RZ, R0.H0_H0 ;  /* 0x20000000ff007230 */ /* 0x000fc80000004100 */
[----:B------:R-:W0:Y:S02]  /*39a0*/  F2I.FTZ.TRUNC.NTZ R3, R0 ;  /* 0x0000000000037305 */ /* 0x000e24000021f100 */
[----:B0-----:R3:W-:Y:S01]  /*39b0*/  STG.E desc[UR36][R16.64], R3 ;  /* 0x0000000310007986 */ /* 0x0017e2000c101924 */
[----:B------:R-:W-:Y:S05]  /*39c0*/  BRA `(.L_x_997) ;  /* 0x0000000c004c7947 */ /* 0x000fea0003800000 */
.L_x_998:
[----:B------:R-:W-:-:S04]  /*39d0*/  HADD2.F32 R0, -RZ, R0.H0_H0 ;  /* 0x20000000ff007230 */ /* 0x000fc80000004100 */
[----:B------:R-:W0:Y:S02]  /*39e0*/  F2I.FTZ.TRUNC.NTZ R3, R0 ;  /* 0x0000000000037305 */ /* 0x000e24000021f100 */
[----:B0-----:R2:W-:Y:S01]  /*39f0*/  STG.E.U16 desc[UR36][R16.64], R3 ;  /* 0x0000000310007986 */ /* 0x0015e2000c101524 */
[----:B------:R-:W-:Y:S05]  /*3a00*/  BRA `(.L_x_997) ;  /* 0x0000000c003c7947 */ /* 0x000fea0003800000 */
.L_x_993:
[----:B------:R-:W-:-:S13]  /*3a10*/  ISETP.GT.AND P0, PT, R2, 0x6, PT ;  /* 0x000000060200780c */ /* 0x000fda0003f04270 */
[----:B------:R-:W-:Y:S05]  /*3a20*/  @P0 BRA `(.L_x_1000) ;  /* 0x0000000000240947 */ /* 0x000fea0003800000 */
[----:B------:R-:W-:-:S13]  /*3a30*/  ISETP.NE.AND P0, PT, R2, 0x5, PT ;  /* 0x000000050200780c */ /* 0x000fda0003f05270 */
[----:B------:R-:W-:Y:S05]  /*3a40*/  @!P0 BRA `(.L_x_1001) ;  /* 0x0000000000148947 */ /* 0x000fea0003800000 */
[----:B------:R-:W-:-:S13]  /*3a50*/  ISETP.NE.AND P0, PT, R2, 0x6, PT ;  /* 0x000000060200780c */ /* 0x000fda0003f05270 */
[----:B------:R-:W-:Y:S05]  /*3a60*/  @P0 BRA `(.L_x_996) ;  /* 0x0000000800c40947 */ /* 0x000fea0003800000 */
[----:B------:R-:W-:-:S05]  /*3a70*/  HADD2.F32 R3, -RZ, R0.H0_H0 ;  /* 0x20000000ff037230 */ /* 0x000fca0000004100 */
[----:B------:R0:W-:Y:S01]  /*3a80*/  STG.E desc[UR36][R16.64], R3 ;  /* 0x0000000310007986 */ /* 0x0001e2000c101924 */
[----:B------:R-:W-:Y:S05]  /*3a90*/  BRA `(.L_x_997) ;  /* 0x0000000c00187947 */ /* 0x000fea0003800000 */
.L_x_1001:
[----:B------:R0:W-:Y:S01]  /*3aa0*/  STG.E.U16 desc[UR36][R16.64], R0 ;  /* 0x0000000010007986 */ /* 0x0001e2000c101524 */
[----:B------:R-:W-:Y:S05]  /*3ab0*/  BRA `(.L_x_997) ;  /* 0x0000000c00107947 */ /* 0x000fea0003800000 */
.L_x_1000:
[----:B------:R-:W-:-:S13]  /*3ac0*/  ISETP.NE.AND P0, PT, R2, 0x7, PT ;  /* 0x000000070200780c */ /* 0x000fda0003f05270 */
[----:B------:R-:W-:Y:S05]  /*3ad0*/  @!P0 BRA `(.L_x_1002) ;  /* 0x0000000000348947 */ /* 0x000fea0003800000 */
[----:B------:R-:W-:-:S13]  /*3ae0*/  ISETP.NE.AND P0, PT, R2, 0x8, PT ;  /* 0x000000080200780c */ /* 0x000fda0003f05270 */
[----:B------:R-:W-:Y:S05]  /*3af0*/  @!P0 BRA `(.L_x_1003) ;  /* 0x0000000000188947 */ /* 0x000fea0003800000 */
[----:B------:R-:W-:-:S13]  /*3b00*/  ISETP.NE.AND P0, PT, R2, 0x9, PT ;  /* 0x000000090200780c */ /* 0x000fda0003f05270 */
[----:B------:R-:W-:Y:S05]  /*3b10*/  @P0 BRA `(.L_x_996) ;  /* 0x0000000800980947 */ /* 0x000fea0003800000 */
[----:B------:R-:W-:Y:S02]  /*3b20*/  HADD2.F32 R2, -RZ, R0.H0_H0 ;  /* 0x20000000ff027230 */ /* 0x000fe40000004100 */
[----:B------:R-:W-:-:S05]  /*3b30*/  IMAD.MOV.U32 R3, RZ, RZ, RZ ;  /* 0x000000ffff037224 */ /* 0x000fca00078e00ff */
[----:B------:R0:W-:Y:S01]  /*3b40*/  STG.E.64 desc[UR36][R16.64], R2 ;  /* 0x0000000210007986 */ /* 0x0001e2000c101b24 */
[----:B------:R-:W-:Y:S05]  /*3b50*/  BRA `(.L_x_997) ;  /* 0x0000000800e87947 */ /* 0x000fea0003800000 */
.L_x_1003:
[----:B------:R-:W-:-:S05]  /*3b60*/  HADD2.F32 R0, -RZ, R0.H0_H0 ;  /* 0x20000000ff007230 */ /* 0x000fca0000004100 */
[----:B------:R-:W-:-:S04]  /*3b70*/  F2FP.F16.F32.PACK_AB R0, RZ, R0 ;  /* 0x00000000ff00723e */ /* 0x000fc800000000ff */
[----:B------:R-:W-:-:S05]  /*3b80*/  PRMT R0, R0, 0x5410, RZ ;  /* 0x0000541000007816 */ /* 0x000fca00000000ff */
[----:B------:R0:W-:Y:S01]  /*3b90*/  STG.E desc[UR36][R16.64], R0 ;  /* 0x0000000010007986 */ /* 0x0001e2000c101924 */
[----:B------:R-:W-:Y:S05]  /*3ba0*/  BRA `(.L_x_997) ;  /* 0x0000000800d47947 */ /* 0x000fea0003800000 */
.L_x_1002:
[----:B------:R-:W-:-:S05]  /*3bb0*/  HADD2.F32 R2, -RZ, R0.H0_H0 ;  /* 0x20000000ff027230 */ /* 0x000fca0000004100 */
[----:B------:R-:W-:-:S06]  /*3bc0*/  FMUL.FTZ R2, R2, 1 ;  /* 0x3f80000002027820 */ /* 0x000fcc0000410000 */
[----:B------:R-:W0:Y:S02]  /*3bd0*/  F2F.F64.F32 R2, R2 ;  /* 0x0000000200027310 */ /* 0x000e240000201800 */
[----:B0-----:R0:W-:Y:S01]  /*3be0*/  STG.E.64 desc[UR36][R16.64], R2 ;  /* 0x0000000210007986 */ /* 0x0011e2000c101b24 */
[----:B------:R-:W-:Y:S05]  /*3bf0*/  BRA `(.L_x_997) ;  /* 0x0000000800c07947 */ /* 0x000fea0003800000 */
.L_x_992:
        /* <DEDUP_REMOVED lines=8> */
[----:B------:R-:W-:-:S05]  /*3c80*/  HADD2.F32 R0, -RZ, R0.H0_H0 ;  /* 0x20000000ff007230 */ /* 0x000fca0000004100 */
[----:B------:R-:W-:-:S04]  /*3c90*/  FSETP.NEU.FTZ.AND P0, PT, R0, RZ, PT ;  /* 0x000000ff0000720b */ /* 0x000fc80003f1d000 */
[----:B------:R-:W-:-:S05]  /*3ca0*/  SEL R3, RZ, 0x1, !P0 ;  /* 0x00000001ff037807 */ /* 0x000fca0004000000 */
[----:B------:R0:W-:Y:S01]  /*3cb0*/  STG.E.U8 desc[UR36][R16.64], R3 ;  /* 0x0000000310007986 */ /* 0x0001e2000c101124 */
[----:B------:R-:W-:Y:S05]  /*3cc0*/  BRA `(.L_x_997) ;  /* 0x00000008008c7947 */ /* 0x000fea0003800000 */
.L_x_1006:
[----:B------:R-:W-:Y:S01]  /*3cd0*/  HADD2.F32 R0, -RZ, R0.H0_H0 ;  /* 0x20000000ff007230 */ /* 0x000fe20000004100 */
[----:B------:R-:W-:-:S04]  /*3ce0*/  CS2R R6, SRZ ;  /* 0x0000000000067805 */ /* 0x000fc8000001ff00 */
[----:B------:R-:W-:-:S04]  /*3cf0*/  FMUL.FTZ R0, R0, 1 ;  /* 0x3f80000000007820 */ /* 0x000fc80000410000 */
[----:B------:R-:W0:Y:S02]  /*3d00*/  F2F.F64.F32 R4, R0 ;  /* 0x0000000000047310 */ /* 0x000e240000201800 */
[----:B0-----:R0:W-:Y:S01]  /*3d10*/  STG.E.128 desc[UR36][R16.64], R4 ;  /* 0x0000000410007986 */ /* 0x0011e2000c101d24 */
[----:B------:R-:W-:Y:S05]  /*3d20*/  BRA `(.L_x_997) ;  /* 0x0000000800747947 */ /* 0x000fea0003800000 */
.L_x_1005:
[----:B------:R-:W-:-:S13]  /*3d30*/  ISETP.NE.AND P0, PT, R2, 0xf, PT ;  /* 0x0000000f0200780c */ /* 0x000fda0003f05270 */
[----:B------:R-:W-:Y:S05]  /*3d40*/  @!P0 BRA `(.L_x_1007) ;  /* 0x0000000000b48947 */ /* 0x000fea0003800000 */
[----:B------:R-:W-:-:S13]  /*3d50*/  ISETP.NE.AND P0, PT, R2, 0x17, PT ;  /* 0x000000170200780c */ /* 0x000fda0003f05270 */
[----:B------:R-:W-:Y:S05]  /*3d60*/  @!P0 BRA `(.L_x_1008) ;  /* 0x0000000000548947 */ /* 0x000fea0003800000 */
[----:B------:R-:W-:-:S13]  /*3d70*/  ISETP.NE.AND P0, PT, R2, 0x18, PT ;  /* 0x000000180200780c */ /* 0x000fda0003f05270 */
[----:B------:R-:W-:Y:S05]  /*3d80*/  @P0 BRA `(.L_x_996) ;  /* 0x0000000400fc0947 */ /* 0x000fea0003800000 */
[----:B------:R-:W-:Y:S01]  /*3d90*/  HADD2.F32 R5, -RZ, R0.H0_H0 ;  /* 0x20000000ff057230 */ /* 0x000fe20000004100 */
        /* <DEDUP_REMOVED lines=14> */
.L_x_1010:
[----:B------:R-:W-:Y:S05]  /*3e80*/  BSYNC B0 ;  /* 0x0000000000007941 */ /* 0x000fea0003800000 */
.L_x_1009:
[----:B------:R-:W-:-:S05]  /*3e90*/  LOP3.LUT R3, R0, R3, RZ, 0xfc, !PT ;  /* 0x0000000300037212 */ /* 0x000fca00078efcff */
[----:B------:R0:W-:Y:S01]  /*3ea0*/  STG.E.U8 desc[UR36][R16.64], R3 ;  /* 0x0000000310007986 */ /* 0x0001e2000c101124 */
[----:B------:R-:W-:Y:S05]  /*3eb0*/  BRA `(.L_x_997) ;  /* 0x0000000800107947 */ /* 0x000fea0003800000 */
.L_x_1008:
[----:B------:R-:W-:Y:S01]  /*3ec0*/  HADD2.F32 R3, -RZ, R0.H0_H0 ;  /* 0x20000000ff037230 */ /* 0x000fe20000004100 */
        /* <DEDUP_REMOVED lines=12> */
.L_x_1012:
[----:B------:R-:W-:Y:S01]  /*3f90*/  IMAD.MOV.U32 R0, RZ, RZ, 0x7f ;  /* 0x0000007fff007424 */ /* 0x000fe200078e00ff */
[----:B------:R-:W-:-:S04]  /*3fa0*/  ISETP.GT.U32.AND P0, PT, R2, 0x7f800000, PT ;  /* 0x7f8000000200780c */ /* 0x000fc80003f04070 */
[----:B------:R-:W-:-:S09]  /*3fb0*/  SEL R0, R0, 0x7c, P0 ;  /* 0x0000007c00007807 */ /* 0x000fd20000000000 */
.L_x_1013:
[----:B------:R-:W-:Y:S05]  /*3fc0*/  BSYNC B0 ;  /* 0x0000000000007941 */ /* 0x000fea0003800000 */
.L_x_1011:
[----:B------:R-:W-:-:S04]  /*3fd0*/  LOP3.LUT R2, R3, 0x80000000, RZ, 0xc0, !PT ;  /* 0x8000000003027812 */ /* 0x000fc800078ec0ff */
[----:B------:R-:W-:-:S04]  /*3fe0*/  SHF.R.U32.HI R3, RZ, 0x18, R2 ;  /* 0x00000018ff037819 */ /* 0x000fc80000011602 */
[----:B------:R-:W-:-:S05]  /*3ff0*/  LOP3.LUT R3, R0, R3, RZ, 0xfc, !PT ;  /* 0x0000000300037212 */ /* 0x000fca00078efcff */
[----:B------:R0:W-:Y:S01]  /*4000*/  STG.E.U8 desc[UR36][R16.64], R3 ;  /* 0x0000000310007986 */ /* 0x0001e2000c101124 */
[----:B------:R-:W-:Y:S05]  /*4010*/  BRA `(.L_x_997) ;  /* 0x0000000400b87947 */ /* 0x000fea0003800000 */
.L_x_1007:
[----:B------:R-:W-:-:S05]  /*4020*/  HADD2.F32 R0, -RZ, R0.H0_H0 ;  /* 0x20000000ff007230 */ /* 0x000fca0000004100 */
[----:B------:R-:W-:-:S05]  /*4030*/  F2FP.BF16.F32.PACK_AB R0, RZ, R0 ;  /* 0x00000000ff00723e */ /* 0x000fca00000010ff */
[----:B------:R0:W-:Y:S01]  /*4040*/  STG.E.U16 desc[UR36][R16.64], R0 ;  /* 0x0000000010007986 */ /* 0x0001e2000c101524 */
[----:B------:R-:W-:Y:S05]  /*4050*/  BRA `(.L_x_997) ;  /* 0x0000000400a87947 */ /* 0x000fea0003800000 */
.L_x_1004:
        /* <DEDUP_REMOVED lines=8> */
[----:B------:R-:W-:-:S06]  /*40e0*/  HADD2.F32 R3, -RZ, R0.H0_H0 ;  /* 0x20000000ff037230 */ /* 0x000fcc0000004100 */
[----:B------:R-:W0:Y:S02]  /*40f0*/  F2I.FTZ.U32.TRUNC.NTZ R3, R3 ;  /* 0x0000000300037305 */ /* 0x000e24000021f000 */
[----:B0-----:R0:W-:Y:S01]  /*4100*/  STG.E.U16 desc[UR36][R16.64], R3 ;  /* 0x0000000310007986 */ /* 0x0011e2000c101524 */
[----:B------:R-:W-:Y:S05]  /*4110*/  BRA `(.L_x_997) ;  /* 0x0000000400787947 */ /* 0x000fea0003800000 */
.L_x_1016:
[----:B------:R-:W-:Y:S01]  /*4120*/  HADD2.F32 R3, -RZ, R0.H0_H0 ;  /* 0x20000000ff037230 */ /* 0x000fe20000004100 */
        /* <DEDUP_REMOVED lines=16> */
.L_x_1019:
[----:B------:R-:W-:-:S04]  /*4230*/  LOP3.LUT R2, R3, 0x80000000, RZ, 0xc0, !PT ;  /* 0x8000000003027812 */ /* 0x000fc800078ec0ff */
[----:B------:R-:W-:-:S04]  /*4240*/  SHF.R.U32.HI R3, RZ, 0x18, R2 ;  /* 0x00000018ff037819 */ /* 0x000fc80000011602 */
[----:B------:R-:W-:-:S04]  /*4250*/  LOP3.LUT R0, R0, R3, RZ, 0xfc, !PT ;  /* 0x0000000300007212 */ /* 0x000fc800078efcff */
[----:B------:R-:W-:-:S07]  /*4260*/  PRMT R8, R0, 0x7610, R8 ;  /* 0x0000761000087816 */ /* 0x000fce0000000008 */
.L_x_1018:
[----:B------:R-:W-:Y:S05]  /*4270*/  BSYNC B0 ;  /* 0x0000000000007941 */ /* 0x000fea0003800000 */
.L_x_1017:
[----:B------:R0:W-:Y:S01]  /*4280*/  STG.E.U8 desc[UR36][R16.64], R8 ;  /* 0x0000000810007986 */ /* 0x0001e2000c101124 */
[----:B------:R-:W-:Y:S05]  /*4290*/  BRA `(.L_x_997) ;  /* 0x0000000400187947 */ /* 0x000fea0003800000 */
.L_x_1015:
        /* <DEDUP_REMOVED lines=17> */
.L_x_1022:
[----:B------:R-:W-:-:S04]  /*43b0*/  LOP3.LUT R2, R3, 0x80000000, RZ, 0xc0, !PT ;  /* 0x8000000003027812 */ /* 0x000fc800078ec0ff */
[----:B------:R-:W-:-:S04]  /*43c0*/  SHF.R.U32.HI R3, RZ, 0x18, R2 ;  /* 0x00000018ff037819 */ /* 0x000fc80000011602 */
[----:B------:R-:W-:-:S04]  /*43d0*/  LOP3.LUT R0, R0, R3, RZ, 0xfc, !PT ;  /* 0x0000000300007212 */ /* 0x000fc800078efcff */
[----:B------:R-:W-:-:S07]  /*43e0*/  PRMT R8, R0, 0x7610, R8 ;  /* 0x0000761000087816 */ /* 0x000fce0000000008 */
.L_x_1021:
[----:B------:R-:W-:Y:S05]  /*43f0*/  BSYNC B0 ;  /* 0x0000000000007941 */ /* 0x000fea0003800000 */
.L_x_1020:
[----:B------:R0:W-:Y:S01]  /*4400*/  STG.E.U8 desc[UR36][R16.64], R8 ;  /* 0x0000000810007986 */ /* 0x0001e2000c101124 */
[----:B------:R-:W-:Y:S05]  /*4410*/  BRA `(.L_x_997) ;  /* 0x0000000000b87947 */ /* 0x000fea0003800000 */
.L_x_1014:
[----:B------:R-:W-:-:S13]  /*4420*/  ISETP.NE.AND P0, PT, R2, 0x1c, PT ;  /* 0x0000001c0200780c */ /* 0x000fda0003f05270 */
[----:B------:R-:W-:Y:S05]  /*4430*/  @!P0 BRA `(.L_x_1023) ;  /* 0x0000000000a48947 */ /* 0x000fea0003800000 */
[----:B------:R-:W-:-:S13]  /*4440*/  ISETP.NE.AND P0, PT, R2, 0x1d, PT ;  /* 0x0000001d0200780c */ /* 0x000fda0003f05270 */
[----:B------:R-:W-:Y:S05]  /*4450*/  @!P0 BRA `(.L_x_1024) ;  /* 0x00000000008c8947 */ /* 0x000fea0003800000 */
[----:B------:R-:W-:-:S13]  /*4460*/  ISETP.NE.AND P0, PT, R2, 0x2c, PT ;  /* 0x0000002c0200780c */ /* 0x000fda0003f05270 */
[----:B------:R-:W-:Y:S05]  /*4470*/  @P0 BRA `(.L_x_996) ;  /* 0x0000000000400947 */ /* 0x000fea0003800000 */
[----:B------:R-:W-:-:S05]  /*4480*/  HADD2.F32 R3, -RZ, R0.H0_H0 ;  /* 0x20000000ff037230 */ /* 0x000fca0000004100 */
        /* <DEDUP_REMOVED lines=15> */
.L_x_996:
        /* <DEDUP_REMOVED lines=16> */
.L_x_1025:
[----:B------:R-:W-:Y:S05]  /*4680*/  BRA `(.L_x_997) ;  /* 0x00000000001c7947 */ /* 0x000fea0003800000 */
.L_x_1024:
[----:B------:R-:W-:-:S06]  /*4690*/  HADD2.F32 R2, -RZ, R0.H0_H0 ;  /* 0x20000000ff027230 */ /* 0x000fcc0000004100 */
[----:B------:R-:W0:Y:S02]  /*46a0*/  F2I.U64.TRUNC R2, R2 ;  /* 0x0000000200027311 */ /* 0x000e24000020d800 */
[----:B0-----:R0:W-:Y:S01]  /*46b0*/  STG.E.64 desc[UR36][R16.64], R2 ;  /* 0x0000000210007986 */ /* 0x0011e2000c101b24 */
[----:B------:R-:W-:Y:S05]  /*46c0*/  BRA `(.L_x_997) ;  /* 0x00000000000c7947 */ /* 0x000fea0003800000 */
.L_x_1023:
[----:B------:R-:W-:-:S04]  /*46d0*/  HADD2.F32 R0, -RZ, R0.H0_H0 ;  /* 0x20000000ff007230 */ /* 0x000fc80000004100 */
[----:B------:R-:W0:Y:S02]  /*46e0*/  F2I.FTZ.U32.TRUNC.NTZ R3, R0 ;  /* 0x0000000000037305 */ /* 0x000e24000021f000 */
[----:B0-----:R0:W-:Y:S02]  /*46f0*/  STG.E desc[UR36][R16.64], R3 ;  /* 0x0000000310007986 */ /* 0x0011e4000c101924 */
.L_x_997:
[----:B------:R-:W-:-:S04]  /*4700*/  IMAD R18, R18, 0x200, R23 ;  /* 0x0000020012127824 */ /* 0x000fc800078e0217 */
[----:B------:R-:W-:-:S07]  /*4710*/  VIADD R19, R18, 0x80 ;  /* 0x0000008012137836 */ /* 0x000fce0000000000 */
.L_x_924:
[----:B------:R-:W-:Y:S05]  /*4720*/  BSYNC B6 ;  /* 0x0000000000067941 */ /* 0x000fea0003800000 */
.L_x_923:
[----:B------:R-:W-:Y:S01]  /*4730*/  ULDC UR4, c[0x0][0x210] ;  /* 0x0000840000047ab9 */ /* 0x000fe20000000800 */
[----:B------:R-:W-:Y:S01]  /*4740*/  BSSY B6, `(.L_x_1026) ;  /* 0x0000469000067945 */ /* 0x000fe20003800000 */
[----:B------:R-:W-:-:S13]  /*4750*/  ISETP.GE.AND P0, PT, R19, UR4, PT ;  /* 0x0000000413007c0c */ /* 0x000fda000bf06270 */
[----:B------:R-:W-:Y:S05]  /*4760*/  @P0 BRA `(.L_x_1027) ;  /* 0x0000004400980947 */ /* 0x000fea0003800000 */
[----:B0-----:R-:W0:Y:S01]  /*4770*/  LDC R6, c[0x0][0x218] ;  /* 0x00008600ff067b82 */ /* 0x001e220000000800 */
[----:B------:R-:W-:Y:S02]  /*4780*/  IMAD.MOV.U32 R18, RZ, RZ, RZ ;  /* 0x000000ffff127224 */ /* 0x000fe400078e00ff */
[----:B------:R-:W-:Y:S02]  /*4790*/  IMAD.MOV.U32 R0, RZ, RZ, RZ ;  /* 0x000000ffff007224 */ /* 0x000fe400078e00ff */
[----:B-1234-:R-:W-:Y:S01]  /*47a0*/  IMAD.MOV.U32 R16, RZ, RZ, RZ ;  /* 0x000000ffff107224 */ /* 0x01efe200078e00ff */
        /* <DEDUP_REMOVED lines=350> */
.L_x_1028:
        /* <DEDUP_REMOVED lines=23> */
.L_x_1032:
[----:B------:R-:W2:Y:S02]  /*5f00*/  LDG.E.U8 R2, desc[UR36][R2.64] ;  /* 0x0000002402027981 */ /* 0x000ea4000c1e1100 */
[----:B--2---:R-:W-:-:S04]  /*5f10*/  I2FP.F32.U32 R0, R2 ;  /* 0x0000000200007245 */ /* 0x004fc80000201000 */
[----:B------:R-:W-:-:S04]  /*5f20*/  F2FP.F16.F32.PACK_AB R0, RZ, R0 ;  /* 0x00000000ff00723e */ /* 0x000fc800000000ff */
[----:B------:R-:W-:Y:S01]  /*5f30*/  PRMT R22, R0, 0x7610, R22 ;  /* 0x0000761000167816 */ /* 0x000fe20000000016 */
[----:B------:R-:W-:Y:S06]  /*5f40*/  BRA `(.L_x_1034) ;  /* 0x0000000c00bc7947 */ /* 0x000fec0003800000 */
.L_x_1031:
        /* <DEDUP_REMOVED lines=11> */
.L_x_1036:
[----:B------:R-:W2:Y:S02]  /*6000*/  LDG.E R2, desc[UR36][R2.64] ;  /* 0x0000002402027981 */ /* 0x000ea4000c1e1900 */
[----:B--2---:R-:W-:-:S04]  /*6010*/  I2FP.F32.S32 R0, R2 ;  /* 0x0000000200007245 */ /* 0x004fc80000201400 */
[----:B------:R-:W-:-:S04]  /*6020*/  F2FP.F16.F32.PACK_AB R0, RZ, R0 ;  /* 0x00000000ff00723e */ /* 0x000fc800000000ff */
[----:B------:R-:W-:Y:S01]  /*6030*/  PRMT R22, R0, 0x7610, R22 ;  /* 0x0000761000167816 */ /* 0x000fe20000000016 */
[----:B------:R-:W-:Y:S06]  /*6040*/  BRA `(.L_x_1034) ;  /* 0x0000000c007c7947 */ /* 0x000fec0003800000 */
.L_x_1035:
[----:B------:R-:W2:Y:S02]  /*6050*/  LDG.E.U16 R2, desc[UR36][R2.64] ;  /* 0x0000002402027981 */ /* 0x000ea4000c1e1500 */
[----:B--2---:R-:W0:Y:S02]  /*6060*/  I2F.S16 R0, R2 ;  /* 0x0000000200007306 */ /* 0x004e240000101400 */
[----:B0-----:R-:W-:-:S04]  /*6070*/  F2FP.F16.F32.PACK_AB R0, RZ, R0 ;  /* 0x00000000ff00723e */ /* 0x001fc800000000ff */
[----:B------:R-:W-:Y:S01]  /*6080*/  PRMT R22, R0, 0x7610, R22 ;  /* 0x0000761000167816 */ /* 0x000fe20000000016 */
[----:B------:R-:W-:Y:S06]  /*6090*/  BRA `(.L_x_1034) ;  /* 0x0000000c00687947 */ /* 0x000fec0003800000 */
.L_x_1030:
        /* <DEDUP_REMOVED lines=9> */
.L_x_1038:
[----:B------:R1:W5:Y:S01]  /*6130*/  LDG.E.U16 R22, desc[UR36][R2.64] ;  /* 0x0000002402167981 */ /* 0x000362000c1e1500 */
[----:B------:R-:W-:Y:S05]  /*6140*/  BRA `(.L_x_1034) ;  /* 0x0000000c003c7947 */ /* 0x000fea0003800000 */
.L_x_1037:
        /* <DEDUP_REMOVED lines=9> */
.L_x_1040:
[----:B------:R0:W5:Y:S01]  /*61e0*/  LDG.E.U16 R22, desc[UR36][R2.64] ;  /* 0x0000002402167981 */ /* 0x000162000c1e1500 */
[----:B------:R-:W-:Y:S05]  /*61f0*/  BRA `(.L_x_1034) ;  /* 0x0000000c00107947 */ /* 0x000fea0003800000 */
.L_x_1039:
        /* <DEDUP_REMOVED lines=9> */
.L_x_1029:
        /* <DEDUP_REMOVED lines=14> */
.L_x_1043:
        /* <DEDUP_REMOVED lines=9> */
.L_x_1042:
        /* <DEDUP_REMOVED lines=28> */
.L_x_1045:
        /* <DEDUP_REMOVED lines=15> */
.L_x_1044:
[----:B------:R-:W2:Y:S02]  /*66b0*/  LDG.E.U16 R0, desc[UR36][R2.64] ;  /* 0x0000002402007981 */ /* 0x000ea4000c1e1500 */
[----:B--2---:R-:W-:-:S05]  /*66c0*/  IMAD.U32 R0, R0, 0x10000, RZ ;  /* 0x0001000000007824 */ /* 0x004fca00078e00ff */
[----:B------:R-:W-:-:S04]  /*66d0*/  F2FP.F16.F32.PACK_AB R0, RZ, R0 ;  /* 0x00000000ff00723e */ /* 0x000fc800000000ff */
[----:B------:R-:W-:Y:S01]  /*66e0*/  PRMT R22, R0, 0x7610, R22 ;  /* 0x0000761000167816 */ /* 0x000fe20000000016 */
[----:B------:R-:W-:Y:S06]  /*66f0*/  BRA `(.L_x_1034) ;  /* 0x0000000400d07947 */ /* 0x000fec0003800000 */
.L_x_1041:
        /* <DEDUP_REMOVED lines=13> */
.L_x_1048:
        /* <DEDUP_REMOVED lines=21> */
.L_x_1052:
[----:B------:R-:W-:Y:S05]  /*6920*/  BSYNC B1 ;  /* 0x0000000000017941 */ /* 0x000fea0003800000 */
.L_x_1051:
[----:B------:R-:W-:Y:S01]  /*6930*/  LEA R3, R0, 0x3b800000, 0x17 ;  /* 0x3b80000000037811 */ /* 0x000fe200078eb8ff */
[----:B------:R-:W-:-:S05]  /*6940*/  IMAD.SHL.U32 R0, R2, 0x100000, RZ ;  /* 0x0010000002007824 */ /* 0x000fca00078e00ff */
[----:B------:R-:W-:-:S07]  /*6950*/  LOP3.LUT R0, R3, R0, R4, 0xfe, !PT ;  /* 0x0000000003007212 */ /* 0x000fce00078efe04 */
.L_x_1050:
[----:B------:R-:W-:Y:S05]  /*6960*/  BSYNC B0 ;  /* 0x0000000000007941 */ /* 0x000fea0003800000 */
.L_x_1049:
[----:B------:R-:W-:-:S04]  /*6970*/  F2FP.F16.F32.PACK_AB R0, RZ, R0 ;  /* 0x00000000ff00723e */ /* 0x000fc800000000ff */
[----:B------:R-:W-:Y:S01]  /*6980*/  PRMT R22, R0, 0x7610, R22 ;  /* 0x0000761000167816 */ /* 0x000fe20000000016 */
[----:B------:R-:W-:Y:S06]  /*6990*/  BRA `(.L_x_1034) ;  /* 0x0000000400287947 */ /* 0x000fec0003800000 */
.L_x_1047:
        /* <DEDUP_REMOVED lines=21> */
.L_x_1056:
[----:B------:R-:W-:Y:S05]  /*6af0*/  BSYNC B1 ;  /* 0x0000000000017941 */ /* 0x000fea0003800000 */
.L_x_1055:
[----:B------:R-:W-:Y:S01]  /*6b00*/  LEA R3, R0, 0x37800000, 0x17 ;  /* 0x3780000000037811 */ /* 0x000fe200078eb8ff */
[----:B------:R-:W-:-:S05]  /*6b10*/  IMAD.SHL.U32 R0, R2, 0x200000, RZ ;  /* 0x0020000002007824 */ /* 0x000fca00078e00ff */
[----:B------:R-:W-:-:S07]  /*6b20*/  LOP3.LUT R0, R3, R0, R4, 0xfe, !PT ;  /* 0x0000000003007212 */ /* 0x000fce00078efe04 */
.L_x_1054:
[----:B------:R-:W-:Y:S05]  /*6b30*/  BSYNC B0 ;  /* 0x0000000000007941 */ /* 0x000fea0003800000 */
.L_x_1053:
[----:B------:R-:W-:-:S04]  /*6b40*/  F2FP.F16.F32.PACK_AB R0, RZ, R0 ;  /* 0x00000000ff00723e */ /* 0x000fc800000000ff */
[----:B------:R-:W-:Y:S01]  /*6b50*/  PRMT R22, R0, 0x7610, R22 ;  /* 0x0000761000167816 */ /* 0x000fe20000000016 */
[----:B------:R-:W-:Y:S06]  /*6b60*/  BRA `(.L_x_1034) ;  /* 0x0000000000b47947 */ /* 0x000fec0003800000 */
.L_x_1046:
        /* <DEDUP_REMOVED lines=14> */
.L_x_1060:
[----:B------:R-:W-:Y:S05]  /*6c50*/  BSYNC B0 ;  /* 0x0000000000007941 */ /* 0x000fea0003800000 */
.L_x_1059:
[----:B------:R-:W-:-:S04]  /*6c60*/  F2FP.F16.F32.PACK_AB R0, RZ, R0 ;  /* 0x00000000ff00723e */ /* 0x000fc800000000ff */
[----:B------:R-:W-:Y:S01]  /*6c70*/  PRMT R22, R0, 0x7610, R22 ;  /* 0x0000761000167816 */ /* 0x000fe20000000016 */
[----:B------:R-:W-:Y:S06]  /*6c80*/  BRA `(.L_x_1034) ;  /* 0x00000000006c7947 */ /* 0x000fec0003800000 */
.L_x_1033:
        /* <DEDUP_REMOVED lines=16> */
.L_x_1061:
[----:B------:R-:W-:Y:S01]  /*6d90*/  PRMT R22, RZ, 0x7610, R22 ;  /* 0x00007610ff167816 */ /* 0x000fe20000000016 */
[----:B------:R-:W-:Y:S06]  /*6da0*/  BRA `(.L_x_1034) ;  /* 0x0000000000247947 */ /* 0x000fec0003800000 */
.L_x_1058:
[----:B------:R-:W2:Y:S02]  /*6db0*/  LDG.E.64 R2, desc[UR36][R2.64] ;  /* 0x0000002402027981 */ /* 0x000ea4000c1e1b00 */
[----:B--2---:R-:W0:Y:S02]  /*6dc0*/  I2F.U64 R0, R2 ;  /* 0x0000000200007312 */ /* 0x004e240000301000 */
[----:B0-----:R-:W-:-:S04]  /*6dd0*/  F2FP.F16.F32.PACK_AB R0, RZ, R0 ;  /* 0x00000000ff00723e */ /* 0x001fc800000000ff */
[----:B------:R-:W-:Y:S01]  /*6de0*/  PRMT R22, R0, 0x7610, R22 ;  /* 0x0000761000167816 */ /* 0x000fe20000000016 */
[----:B------:R-:W-:Y:S06]  /*6df0*/  BRA `(.L_x_1034) ;  /* 0x0000000000107947 */ /* 0x000fec0003800000 */
.L_x_1057:
[----:B------:R-:W2:Y:S02]  /*6e00*/  LDG.E R2, desc[UR36][R2.64] ;  /* 0x0000002402027981 */ /* 0x000ea4000c1e1900 */
[----:B--2---:R-:W-:-:S04]  /*6e10*/  I2FP.F32.U32 R0, R2 ;  /* 0x0000000200007245 */ /* 0x004fc80000201000 */
[----:B------:R-:W-:-:S04]  /*6e20*/  F2FP.F16.F32.PACK_AB R0, RZ, R0 ;  /* 0x00000000ff00723e */ /* 0x000fc800000000ff */
[----:B------:R-:W-:-:S07]  /*6e30*/  PRMT R22, R0, 0x7610, R22 ;  /* 0x0000761000167816 */ /* 0x000fce0000000016 */
.L_x_1034:
        /* <DEDUP_REMOVED lines=19> */
.L_x_1065:
[----:B------:R-:W2:Y:S02]  /*6f70*/  LDG.E.U8 R2, desc[UR36][R2.64] ;  /* 0x0000002402027981 */ /* 0x000ea4000c1e1100 */
[----:B--2---:R-:W-:-:S04]  /*6f80*/  I2FP.F32.U32 R0, R2 ;  /* 0x0000000200007245 */ /* 0x004fc80000201000 */
[----:B------:R-:W-:Y:S01]  /*6f90*/  F2FP.F16.F32.PACK_AB R0, RZ, R0 ;  /* 0x00000000ff00723e */ /* 0x000fe200000000ff */
[----:B------:R-:W-:Y:S06]  /*6fa0*/  BRA `(.L_x_1067) ;  /* 0x0000000c00887947 */ /* 0x000fec0003800000 */
.L_x_1064:
        /* <DEDUP_REMOVED lines=10> */
.L_x_1069:
[----:B------:R-:W2:Y:S02]  /*7050*/  LDG.E R2, desc[UR36][R2.64] ;  /* 0x0000002402027981 */ /* 0x000ea4000c1e1900 */
[----:B--2---:R-:W-:-:S04]  /*7060*/  I2FP.F32.S32 R0, R2 ;  /* 0x0000000200007245 */ /* 0x004fc80000201400 */
[----:B------:R-:W-:Y:S01]  /*7070*/  F2FP.F16.F32.PACK_AB R0, RZ, R0 ;  /* 0x00000000ff00723e */ /* 0x000fe200000000ff */
[----:B------:R-:W-:Y:S06]  /*7080*/  BRA `(.L_x_1067) ;  /* 0x0000000c00507947 */ /* 0x000fec0003800000 */
.L_x_1068:
[----:B------:R-:W2:Y:S02]  /*7090*/  LDG.E.U16 R2, desc[UR36][R2.64] ;  /* 0x0000002402027981 */ /* 0x000ea4000c1e1500 */
[----:B--2---:R-:W0:Y:S02]  /*70a0*/  I2F.S16 R0, R2 ;  /* 0x0000000200007306 */ /* 0x004e240000101400 */
[----:B0-----:R-:W-:Y:S01]  /*70b0*/  F2FP.F16.F32.PACK_AB R0, RZ, R0 ;  /* 0x00000000ff00723e */ /* 0x001fe200000000ff */
[----:B------:R-:W-:Y:S06]  /*70c0*/  BRA `(.L_x_1067) ;  /* 0x0000000c00407947 */ /* 0x000fec0003800000 */
.L_x_1063:
        /* <DEDUP_REMOVED lines=9> */
.L_x_1071:
[----:B------:R1:W5:Y:S01]  /*7160*/  LDG.E.U16 R0, desc[UR36][R2.64] ;  /* 0x0000002402007981 */ /* 0x000362000c1e1500 */
[----:B------:R-:W-:Y:S05]  /*7170*/  BRA `(.L_x_1067) ;  /* 0x0000000c00147947 */ /* 0x000fea0003800000 */
.L_x_1070:
        /* <DEDUP_REMOVED lines=9> */
.L_x_1073:
[----:B------:R0:W5:Y:S01]  /*7210*/  LDG.E.U16 R0, desc[UR36][R2.64] ;  /* 0x0000002402007981 */ /* 0x000162000c1e1500 */
[----:B------:R-:W-:Y:S05]  /*7220*/  BRA `(.L_x_1067) ;  /* 0x0000000800e87947 */ /* 0x000fea0003800000 */
.L_x_1072:
        /* <DEDUP_REMOVED lines=8> */
.L_x_1062:
        /* <DEDUP_REMOVED lines=13> */
.L_x_1076:
        /* <DEDUP_REMOVED lines=8> */
.L_x_1075:
        /* <DEDUP_REMOVED lines=28> */
.L_x_1078:
        /* <DEDUP_REMOVED lines=15> */
.L_x_1077:
[----:B------:R-:W2:Y:S02]  /*76b0*/  LDG.E.U16 R0, desc[UR36][R2.64] ;  /* 0x0000002402007981 */ /* 0x000ea4000c1e1500 */
[----:B--2---:R-:W-:-:S05]  /*76c0*/  IMAD.U32 R0, R0, 0x10000, RZ ;  /* 0x0001000000007824 */ /* 0x004fca00078e00ff */
[----:B------:R-:W-:Y:S01]  /*76d0*/  F2FP.F16.F32.PACK_AB R0, RZ, R0 ;  /* 0x00000000ff00723e */ /* 0x000fe200000000ff */
[----:B------:R-:W-:Y:S06]  /*76e0*/  BRA `(.L_x_1067) ;  /* 0x0000000400b87947 */ /* 0x000fec0003800000 */
.L_x_1074:
        /* <DEDUP_REMOVED lines=12> */
.L_x_1081:
        /* <DEDUP_REMOVED lines=21> */
.L_x_1085:
[----:B------:R-:W-:Y:S05]  /*7900*/  BSYNC B1 ;  /* 0x0000000000017941 */ /* 0x000fea0003800000 */
.L_x_1084:
[----:B------:R-:W-:Y:S01]  /*7910*/  LEA R3, R0, 0x3b800000, 0x17 ;  /* 0x3b80000000037811 */ /* 0x000fe200078eb8ff */
[----:B------:R-:W-:-:S05]  /*7920*/  IMAD.SHL.U32 R0, R2, 0x100000, RZ ;  /* 0x0010000002007824 */ /* 0x000fca00078e00ff */
[----:B------:R-:W-:-:S07]  /*7930*/  LOP3.LUT R0, R3, R0, R4, 0xfe, !PT ;  /* 0x0000000003007212 */ /* 0x000fce00078efe04 */
.L_x_1083:
[----:B------:R-:W-:Y:S05]  /*7940*/  BSYNC B0 ;  /* 0x0000000000007941 */ /* 0x000fea0003800000 */
.L_x_1082:
[----:B------:R-:W-:Y:S01]  /*7950*/  F2FP.F16.F32.PACK_AB R0, RZ, R0 ;  /* 0x00000000ff00723e */ /* 0x000fe200000000ff */
[----:B------:R-:W-:Y:S06]  /*7960*/  BRA `(.L_x_1067) ;  /* 0x0000000400187947 */ /* 0x000fec0003800000 */
.L_x_1080:
        /* <DEDUP_REMOVED lines=21> */
.L_x_1089:
[----:B------:R-:W-:Y:S05]  /*7ac0*/  BSYNC B1 ;  /* 0x0000000000017941 */ /* 0x000fea0003800000 */
.L_x_1088:
[----:B------:R-:W-:Y:S01]  /*7ad0*/  LEA R3, R0, 0x37800000, 0x17 ;  /* 0x3780000000037811 */ /* 0x000fe200078eb8ff */
[----:B------:R-:W-:-:S05]  /*7ae0*/  IMAD.SHL.U32 R0, R2, 0x200000, RZ ;  /* 0x0020000002007824 */ /* 0x000fca00078e00ff */
[----:B------:R-:W-:-:S07]  /*7af0*/  LOP3.LUT R0, R3, R0, R4, 0xfe, !PT ;  /* 0x0000000003007212 */ /* 0x000fce00078efe04 */
.L_x_1087:
[----:B------:R-:W-:Y:S05]  /*7b00*/  BSYNC B0 ;  /* 0x0000000000007941 */ /* 0x000fea0003800000 */
.L_x_1086:
[----:B------:R-:W-:Y:S01]  /*7b10*/  F2FP.F16.F32.PACK_AB R0, RZ, R0 ;  /* 0x00000000ff00723e */ /* 0x000fe200000000ff */
[----:B------:R-:W-:Y:S06]  /*7b20*/  BRA `(.L_x_1067) ;  /* 0x0000000000a87947 */ /* 0x000fec0003800000 */
.L_x_1079:
        /* <DEDUP_REMOVED lines=14> */
.L_x_1093:
[----:B------:R-:W-:Y:S05]  /*7c10*/  BSYNC B0 ;  /* 0x0000000000007941 */ /* 0x000fea0003800000 */
.L_x_1092:
[----:B------:R-:W-:Y:S01]  /*7c20*/  F2FP.F16.F32.PACK_AB R0, RZ, R0 ;  /* 0x00000000ff00723e */ /* 0x000fe200000000ff */
[----:B------:R-:W-:Y:S06]  /*7c30*/  BRA `(.L_x_1067) ;  /* 0x0000000000647947 */ /* 0x000fec0003800000 */
.L_x_1066:
        /* <DEDUP_REMOVED lines=16> */
.L_x_1094:
[----:B------:R-:W-:Y:S01]  /*7d40*/  PRMT R0, RZ, 0x7610, R0 ;  /* 0x00007610ff007816 */ /* 0x000fe20000000000 */
[----:B------:R-:W-:Y:S06]  /*7d50*/  BRA `(.L_x_1067) ;  /* 0x00000000001c7947 */ /* 0x000fec0003800000 */
.L_x_1091:
[----:B------:R-:W2:Y:S02]  /*7d60*/  LDG.E.64 R2, desc[UR36][R2.64] ;  /* 0x0000002402027981 */ /* 0x000ea4000c1e1b00 */
[----:B--2---:R-:W0:Y:S02]  /*7d70*/  I2F.U64 R0, R2 ;  /* 0x0000000200007312 */ /* 0x004e240000301000 */
[----:B0-----:R-:W-:Y:S01]  /*7d80*/  F2FP.F16.F32.PACK_AB R0, RZ, R0 ;  /* 0x00000000ff00723e */ /* 0x001fe200000000ff */
[----:B------:R-:W-:Y:S06]  /*7d90*/  BRA `(.L_x_1067) ;  /* 0x00000000000c7947 */ /* 0x000fec0003800000 */
.L_x_1090:
[----:B------:R-:W2:Y:S02]  /*7da0*/  LDG.E R2, desc[UR36][R2.64] ;  /* 0x0000002402027981 */ /* 0x000ea4000c1e1900 */
[----:B--2---:R-:W-:-:S04]  /*7db0*/  I2FP.F32.U32 R0, R2 ;  /* 0x0000000200007245 */ /* 0x004fc80000201000 */
[----:B------:R-:W-:-:S07]  /*7dc0*/  F2FP.F16.F32.PACK_AB R0, RZ, R0 ;  /* 0x00000000ff00723e */ /* 0x000fce00000000ff */
.L_x_1067:
[----:B------:R-:W0:Y:S01]  /*7dd0*/  LDC.U8 R4, c[0x0][0x491] ;  /* 0x00012440ff047b82 */ /* 0x000e220000000000 */
[----:B-----5:R-:W-:Y:S02]  /*7de0*/  HADD2.F32 R0, -RZ, R0.H0_H0 ;  /* 0x20000000ff007230 */ /* 0x020fe40000004100 */
[----:B------:R-:W-:-:S03]  /*7df0*/  HADD2.F32 R22, -RZ, R22.H0_H0 ;  /* 0x20000016ff167230 */ /* 0x000fc60000004100 */
[----:B------:R-:W-:-:S05]  /*7e00*/  FMUL.FTZ R0, R0, R0 ;  /* 0x0000000000007220 */ /* 0x000fca0000410000 */
[----:B------:R-:W-:-:S05]  /*7e10*/  F2FP.F16.F32.PACK_AB R0, RZ, R0 ;  /* 0x00000000ff00723e */ /* 0x000fca00000000ff */
[----:B------:R-:W-:-:S05]  /*7e20*/  HADD2.F32 R0, -RZ, R0.H0_H0 ;  /* 0x20000000ff007230 */ /* 0x000fca0000004100 */
[----:B------:R-:W-:Y:S01]  /*7e30*/  FADD.FTZ R0, -R0, 1 ;  /* 0x3f80000000007421 */ /* 0x000fe20000010100 */
[----:B01----:R-:W-:-:S04]  /*7e40*/  PRMT R2, R4, 0x9910, RZ ;  /* 0x0000991004027816 */ /* 0x003fc800000000ff */
        /* <DEDUP_REMOVED lines=18> */
.L_x_1098:
[----:B------:R-:W-:-:S06]  /*7f70*/  HADD2.F32 R3, -RZ, R3.H0_H0 ;  /* 0x20000003ff037230 */ /* 0x000fcc0000004100 */
[----:B------:R-:W0:Y:S02]  /*7f80*/  F2I.S64.TRUNC R2, R3 ;  /* 0x0000000300027311 */ /* 0x000e24000020d900 */
[----:B0-----:R0:W-:Y:S01]  /*7f90*/  STG.E.U8 desc[UR36][R16.64], R2 ;  /* 0x0000000210007986 */ /* 0x0011e2000c101124 */
[----:B------:R-:W-:Y:S05]  /*7fa0*/  BRA `(.L_x_1100) ;  /* 0x0000000c00847947 */ /* 0x000fea0003800000 */
.L_x_1097:
        /* <DEDUP_REMOVED lines=10> */
.L_x_1102:
[----:B------:R-:W-:-:S06]  /*8050*/  HADD2.F32 R3, -RZ, R3.H0_H0 ;  /* 0x20000003ff037230 */ /* 0x000fcc0000004100 */
[----:B------:R-:W0:Y:S02]  /*8060*/  F2I.FTZ.TRUNC.NTZ R3, R3 ;  /* 0x0000000300037305 */ /* 0x000e24000021f100 */
[----:B0-----:R3:W-:Y:S01]  /*8070*/  STG.E desc[UR36][R16.64], R3 ;  /* 0x0000000310007986 */ /* 0x0017e2000c101924 */
[----:B------:R-:W-:Y:S05]  /*8080*/  BRA `(.L_x_1100) ;  /* 0x0000000c004c7947 */ /* 0x000fea0003800000 */
.L_x_1101:
[----:B------:R-:W-:-:S06]  /*8090*/  HADD2.F32 R3, -RZ, R3.H0_H0 ;  /* 0x20000003ff037230 */ /* 0x000fcc0000004100 */
[----:B------:R-:W0:Y:S02]  /*80a0*/  F2I.FTZ.TRUNC.NTZ R3, R3 ;  /* 0x0000000300037305 */ /* 0x000e24000021f100 */
[----:B0-----:R2:W-:Y:S01]  /*80b0*/  STG.E.U16 desc[UR36][R16.64], R3 ;  /* 0x0000000310007986 */ /* 0x0015e2000c101524 */
[----:B------:R-:W-:Y:S05]  /*80c0*/  BRA `(.L_x_1100) ;  /* 0x0000000c003c7947 */ /* 0x000fea0003800000 */
.L_x_1096:
        /* <DEDUP_REMOVED lines=9> */
.L_x_1104:
[----:B------:R0:W-:Y:S01]  /*8160*/  STG.E.U16 desc[UR36][R16.64], R3 ;  /* 0x0000000310007986 */ /* 0x0001e2000c101524 */
[----:B------:R-:W-:Y:S05]  /*8170*/  BRA `(.L_x_1100) ;  /* 0x0000000c00107947 */ /* 0x000fea0003800000 */
.L_x_1103:
        /* <DEDUP_REMOVED lines=10> */
.L_x_1106:
[----:B------:R-:W-:-:S05]  /*8220*/  HADD2.F32 R0, -RZ, R3.H0_H0 ;  /* 0x20000003ff007230 */ /* 0x000fca0000004100 */
[----:B------:R-:W-:-:S04]  /*8230*/  F2FP.F16.F32.PACK_AB R0, RZ, R0 ;  /* 0x00000000ff00723e */ /* 0x000fc800000000ff */
[----:B------:R-:W-:-:S05]  /*8240*/  PRMT R0, R0, 0x5410, RZ ;  /* 0x0000541000007816 */ /* 0x000fca00000000ff */
[----:B------:R0:W-:Y:S01]  /*8250*/  STG.E desc[UR36][R16.64], R0 ;  /* 0x0000000010007986 */ /* 0x0001e2000c101924 */
[----:B------:R-:W-:Y:S05]  /*8260*/  BRA `(.L_x_1100) ;  /* 0x0000000800d47947 */ /* 0x000fea0003800000 */
.L_x_1105:
[----:B------:R-:W-:-:S05]  /*8270*/  HADD2.F32 R2, -RZ, R3.H0_H0 ;  /* 0x20000003ff027230 */ /* 0x000fca0000004100 */
[----:B------:R-:W-:-:S06]  /*8280*/  FMUL.FTZ R2, R2, 1 ;  /* 0x3f80000002027820 */ /* 0x000fcc0000410000 */
[----:B------:R-:W0:Y:S02]  /*8290*/  F2F.F64.F32 R2, R2 ;  /* 0x0000000200027310 */ /* 0x000e240000201800 */
[----:B0-----:R0:W-:Y:S01]  /*82a0*/  STG.E.64 desc[UR36][R16.64], R2 ;  /* 0x0000000210007986 */ /* 0x0011e2000c101b24 */
[----:B------:R-:W-:Y:S05]  /*82b0*/  BRA `(.L_x_1100) ;  /* 0x0000000800c07947 */ /* 0x000fea0003800000 */
.L_x_1095:
        /* <DEDUP_REMOVED lines=13> */
.L_x_1109:
[----:B------:R-:W-:Y:S01]  /*8390*/  HADD2.F32 R3, -RZ, R3.H0_H0 ;  /* 0x20000003ff037230 */ /* 0x000fe20000004100 */
[----:B------:R-:W-:-:S04]  /*83a0*/  CS2R R6, SRZ ;  /* 0x0000000000067805 */ /* 0x000fc8000001ff00 */
[----:B------:R-:W-:-:S04]  /*83b0*/  FMUL.FTZ R3, R3, 1 ;  /* 0x3f80000003037820 */ /* 0x000fc80000410000 */
[----:B------:R-:W0:Y:S02]  /*83c0*/  F2F.F64.F32 R4, R3 ;  /* 0x0000000300047310 */ /* 0x000e240000201800 */
[----:B0-----:R0:W-:Y:S01]  /*83d0*/  STG.E.128 desc[UR36][R16.64], R4 ;  /* 0x0000000410007986 */ /* 0x0011e2000c101d24 */
[----:B------:R-:W-:Y:S05]  /*83e0*/  BRA `(.L_x_1100) ;  /* 0x0000000800747947 */ /* 0x000fea0003800000 */
.L_x_1108:
        /* <DEDUP_REMOVED lines=21> */
.L_x_1113:
[----:B------:R-:W-:Y:S05]  /*8540*/  BSYNC B0 ;  /* 0x0000000000007941 */ /* 0x000fea0003800000 */
.L_x_1112:
[----:B------:R-:W-:-:S05]  /*8550*/  LOP3.LUT R3, R0, R3, RZ, 0xfc, !PT ;  /* 0x0000000300037212 */ /* 0x000fca00078efcff */
[----:B------:R0:W-:Y:S01]  /*8560*/  STG.E.U8 desc[UR36][R16.64], R3 ;  /* 0x0000000310007986 */ /* 0x0001e2000c101124 */
[----:B------:R-:W-:Y:S05]  /*8570*/  BRA `(.L_x_1100) ;  /* 0x0000000800107947 */ /* 0x000fea0003800000 */
.L_x_1111:
        /* <DEDUP_REMOVED lines=13> */
.L_x_1115:
[----:B------:R-:W-:Y:S01]  /*8650*/  IMAD.MOV.U32 R0, RZ, RZ, 0x7f ;  /* 0x0000007fff007424 */ /* 0x000fe200078e00ff */
[----:B------:R-:W-:-:S04]  /*8660*/  ISETP.GT.U32.AND P0, PT, R2, 0x7f800000, PT ;  /* 0x7f8000000200780c */ /* 0x000fc80003f04070 */
[----:B------:R-:W-:-:S09]  /*8670*/  SEL R0, R0, 0x7c, P0 ;  /* 0x0000007c00007807 */ /* 0x000fd20000000000 */
.L_x_1116:
[----:B------:R-:W-:Y:S05]  /*8680*/  BSYNC B0 ;  /* 0x0000000000007941 */ /* 0x000fea0003800000 */
.L_x_1114:
[----:B------:R-:W-:-:S04]  /*8690*/  LOP3.LUT R2, R3, 0x80000000, RZ, 0xc0, !PT ;  /* 0x8000000003027812 */ /* 0x000fc800078ec0ff */
[----:B------:R-:W-:-:S04]  /*86a0*/  SHF.R.U32.HI R3, RZ, 0x18, R2 ;  /* 0x00000018ff037819 */ /* 0x000fc80000011602 */
[----:B------:R-:W-:-:S05]  /*86b0*/  LOP3.LUT R3, R0, R3, RZ, 0xfc, !PT ;  /* 0x0000000300037212 */ /* 0x000fca00078efcff */
[----:B------:R0:W-:Y:S01]  /*86c0*/  STG.E.U8 desc[UR36][R16.64], R3 ;  /* 0x0000000310007986 */ /* 0x0001e2000c101124 */
[----:B------:R-:W-:Y:S05]  /*86d0*/  BRA `(.L_x_1100) ;  /* 0x0000000400b87947 */ /* 0x000fea0003800000 */
.L_x_1110:
[----:B------:R-:W-:-:S05]  /*86e0*/  HADD2.F32 R0, -RZ, R3.H0_H0 ;  /* 0x20000003ff007230 */ /* 0x000fca0000004100 */
[----:B------:R-:W-:-:S05]  /*86f0*/  F2FP.BF16.F32.PACK_AB R0, RZ, R0 ;  /* 0x00000000ff00723e */ /* 0x000fca00000010ff */
[----:B------:R0:W-:Y:S01]  /*8700*/  STG.E.U16 desc[UR36][R16.64], R0 ;  /* 0x0000000010007986 */ /* 0x0001e2000c101524 */
[----:B------:R-:W-:Y:S05]  /*8710*/  BRA `(.L_x_1100) ;  /* 0x0000000400a87947 */ /* 0x000fea0003800000 */
.L_x_1107:
        /* <DEDUP_REMOVED lines=12> */
.L_x_1119:
        /* <DEDUP_REMOVED lines=17> */
.L_x_1122:
[----:B------:R-:W-:-:S04]  /*88f0*/  LOP3.LUT R2, R3, 0x80000000, RZ, 0xc0, !PT ;  /* 0x8000000003027812 */ /* 0x000fc800078ec0ff */
[----:B------:R-:W-:-:S04]  /*8900*/  SHF.R.U32.HI R3, RZ, 0x18, R2 ;  /* 0x00000018ff037819 */ /* 0x000fc80000011602 */
[----:B------:R-:W-:-:S04]  /*8910*/  LOP3.LUT R0, R0, R3, RZ, 0xfc, !PT ;  /* 0x0000000300007212 */ /* 0x000fc800078efcff */
[----:B------:R-:W-:-:S07]  /*8920*/  PRMT R8, R0, 0x7610, R8 ;  /* 0x0000761000087816 */ /* 0x000fce0000000008 */
.L_x_1121:
[----:B------:R-:W-:Y:S05]  /*8930*/  BSYNC B0 ;  /* 0x0000000000007941 */ /* 0x000fea0003800000 */
.L_x_1120:
[----:B------:R0:W-:Y:S01]  /*8940*/  STG.E.U8 desc[UR36][R16.64], R8 ;  /* 0x0000000810007986 */ /* 0x0001e2000c101124 */
[----:B------:R-:W-:Y:S05]  /*8950*/  BRA `(.L_x_1100) ;  /* 0x0000000400187947 */ /* 0x000fea0003800000 */
.L_x_1118:
        /* <DEDUP_REMOVED lines=17> */
.L_x_1125:
[----:B------:R-:W-:-:S04]  /*8a70*/  LOP3.LUT R2, R3, 0x80000000, RZ, 0xc0, !PT ;  /* 0x8000000003027812 */ /* 0x000fc800078ec0ff */
[----:B------:R-:W-:-:S04]  /*8a80*/  SHF.R.U32.HI R3, RZ, 0x18, R2 ;  /* 0x00000018ff037819 */ /* 0x000fc80000011602 */
[----:B------:R-:W-:-:S04]  /*8a90*/  LOP3.LUT R0, R0, R3, RZ, 0xfc, !PT ;  /* 0x0000000300007212 */ /* 0x000fc800078efcff */
[----:B------:R-:W-:-:S07]  /*8aa0*/  PRMT R8, R0, 0x7610, R8 ;  /* 0x0000761000087816 */ /* 0x000fce0000000008 */
.L_x_1124:
[----:B------:R-:W-:Y:S05]  /*8ab0*/  BSYNC B0 ;  /* 0x0000000000007941 */ /* 0x000fea0003800000 */
.L_x_1123:
[----:B------:R0:W-:Y:S01]  /*8ac0*/  STG.E.U8 desc[UR36][R16.64], R8 ;  /* 0x0000000810007986 */ /* 0x0001e2000c101124 */
[----:B------:R-:W-:Y:S05]  /*8ad0*/  BRA `(.L_x_1100) ;  /* 0x0000000000b87947 */ /* 0x000fea0003800000 */
.L_x_1117:
        /* <DEDUP_REMOVED lines=22> */
.L_x_1099:
        /* <DEDUP_REMOVED lines=16> */
.L_x_1128:
[----:B------:R-:W-:Y:S05]  /*8d40*/  BRA `(.L_x_1100) ;  /* 0x00000000001c7947 */ /* 0x000fea0003800000 */
.L_x_1127:
[----:B------:R-:W-:-:S06]  /*8d50*/  HADD2.F32 R3, -RZ, R3.H0_H0 ;  /* 0x20000003ff037230 */ /* 0x000fcc0000004100 */
[----:B------:R-:W0:Y:S02]  /*8d60*/  F2I.U64.TRUNC R2, R3 ;  /* 0x0000000300027311 */ /* 0x000e24000020d800 */
[----:B0-----:R0:W-:Y:S01]  /*8d70*/  STG.E.64 desc[UR36][R16.64], R2 ;  /* 0x0000000210007986 */ /* 0x0011e2000c101b24 */
[----:B------:R-:W-:Y:S05]  /*8d80*/  BRA `(.L_x_1100) ;  /* 0x00000000000c7947 */ /* 0x000fea0003800000 */
.L_x_1126:
[----:B------:R-:W-:-:S06]  /*8d90*/  HADD2.F32 R3, -RZ, R3.H0_H0 ;  /* 0x20000003ff037230 */ /* 0x000fcc0000004100 */
[----:B------:R-:W0:Y:S02]  /*8da0*/  F2I.FTZ.U32.TRUNC.NTZ R3, R3 ;  /* 0x0000000300037305 */ /* 0x000e24000021f000 */
[----:B0-----:R0:W-:Y:S02]  /*8db0*/  STG.E desc[UR36][R16.64], R3 ;  /* 0x0000000310007986 */ /* 0x0011e4000c101924 */
.L_x_1100:
[----:B------:R-:W-:-:S07]  /*8dc0*/  VIADD R19, R19, 0x80 ;  /* 0x0000008013137836 */ /* 0x000fce0000000000 */
.L_x_1027:
[----:B------:R-:W-:Y:S05]  /*8dd0*/  BSYNC B6 ;  /* 0x0000000000067941 */ /* 0x000fea0003800000 */
.L_x_1026:
        /* <DEDUP_REMOVED lines=358> */
.L_x_1131:
        /* <DEDUP_REMOVED lines=23> */
.L_x_1135:
[----:B------:R-:W2:Y:S02]  /*a5b0*/  LDG.E.U8 R2, desc[UR36][R2.64] ;  /* 0x0000002402027981 */ /* 0x000ea4000c1e1100 */
[----:B--2---:R-:W-:-:S04]  /*a5c0*/  I2FP.F32.U32 R0, R2 ;  /* 0x0000000200007245 */ /* 0x004fc80000201000 */
[----:B------:R-:W-:-:S04]  /*a5d0*/  F2FP.F16.F32.PACK_AB R0, RZ, R0 ;  /* 0x00000000ff00723e */ /* 0x000fc800000000ff */
[----:B------:R-:W-:Y:S01]  /*a5e0*/  PRMT R22, R0, 0x7610, R22 ;  /* 0x0000761000167816 */ /* 0x000fe20000000016 */
[----:B------:R-:W-:Y:S06]  /*a5f0*/  BRA `(.L_x_1137) ;  /* 0x0000000c00bc7947 */ /* 0x000fec0003800000 */
.L_x_1134:
        /* <DEDUP_REMOVED lines=11> */
.L_x_1139:
[----:B------:R-:W2:Y:S02]  /*a6b0*/  LDG.E R2, desc[UR36][R2.64] ;  /* 0x0000002402027981 */ /* 0x000ea4000c1e1900 */
[----:B--2---:R-:W-:-:S04]  /*a6c0*/  I2FP.F32.S32 R0, R2 ;  /* 0x0000000200007245 */ /* 0x004fc80000201400 */
[----:B------:R-:W-:-:S04]  /*a6d0*/  F2FP.F16.F32.PACK_AB R0, RZ, R0 ;  /* 0x00000000ff00723e */ /* 0x000fc800000000ff */
[----:B------:R-:W-:Y:S01]  /*a6e0*/  PRMT R22, R0, 0x7610, R22 ;  /* 0x0000761000167816 */ /* 0x000fe20000000016 */
[----:B------:R-:W-:Y:S06]  /*a6f0*/  BRA `(.L_x_1137) ;  /* 0x0000000c007c7947 */ /* 0x000fec0003800000 */
.L_x_1138:
[----:B------:R-:W2:Y:S02]  /*a700*/  LDG.E.U16 R2, desc[UR36][R2.64] ;  /* 0x0000002402027981 */ /* 0x000ea4000c1e1500 */
[----:B--2---:R-:W0:Y:S02]  /*a710*/  I2F.S16 R0, R2 ;  /* 0x0000000200007306 */ /* 0x004e240000101400 */
[----:B0-----:R-:W-:-:S04]  /*a720*/  F2FP.F16.F32.PACK_AB R0, RZ, R0 ;  /* 0x00000000ff00723e */ /* 0x001fc800000000ff */
[----:B------:R-:W-:Y:S01]  /*a730*/  PRMT R22, R0, 0x7610, R22 ;  /* 0x0000761000167816 */ /* 0x000fe20000000016 */
[----:B------:R-:W-:Y:S06]  /*a740*/  BRA `(.L_x_1137) ;  /* 0x0000000c00687947 */ /* 0x000fec0003800000 */
.L_x_1133:
        /* <DEDUP_REMOVED lines=9> */
.L_x_1141:
[----:B------:R0:W5:Y:S01]  /*a7e0*/  LDG.E.U16 R22, desc[UR36][R2.64] ;  /* 0x0000002402167981 */ /* 0x000162000c1e1500 */
[----:B------:R-:W-:Y:S05]  /*a7f0*/  BRA `(.L_x_1137) ;  /* 0x0000000c003c7947 */ /* 0x000fea0003800000 */
.L_x_1140:
        /* <DEDUP_REMOVED lines=9> */
.L_x_1143:
[----:B------:R1:W5:Y:S01]  /*a890*/  LDG.E.U16 R22, desc[UR36][R2.64] ;  /* 0x0000002402167981 */ /* 0x000362000c1e1500 */
[----:B------:R-:W-:Y:S05]  /*a8a0*/  BRA `(.L_x_1137) ;  /* 0x0000000c00107947 */ /* 0x000fea0003800000 */
.L_x_1142:
        /* <DEDUP_REMOVED lines=9> */
.L_x_1132:
        /* <DEDUP_REMOVED lines=14> */
.L_x_1146:
        /* <DEDUP_REMOVED lines=9> */
.L_x_1145:
        /* <DEDUP_REMOVED lines=28> */
.L_x_1148:
        /* <DEDUP_REMOVED lines=15> */
.L_x_1147:
[----:B------:R-:W2:Y:S02]  /*ad60*/  LDG.E.U16 R0, desc[UR36][R2.64] ;  /* 0x0000002402007981 */ /* 0x000ea4000c1e1500 */
[----:B--2---:R-:W-:-:S05]  /*ad70*/  IMAD.U32 R0, R0, 0x10000, RZ ;  /* 0x0001000000007824 */ /* 0x004fca00078e00ff */
[----:B------:R-:W-:-:S04]  /*ad80*/  F2FP.F16.F32.PACK_AB R0, RZ, R0 ;  /* 0x00000000ff00723e */ /* 0x000fc800000000ff */
[----:B------:R-:W-:Y:S01]  /*ad90*/  PRMT R22, R0, 0x7610, R22 ;  /* 0x0000761000167816 */ /* 0x000fe20000000016 */
[----:B------:R-:W-:Y:S06]  /*ada0*/  BRA `(.L_x_1137) ;  /* 0x0000000400d07947 */ /* 0x000fec0003800000 */
.L_x_1144:
        /* <DEDUP_REMOVED lines=13> */
.L_x_1151:
        /* <DEDUP_REMOVED lines=21> */
.L_x_1155:
[----:B------:R-:W-:Y:S05]  /*afd0*/  BSYNC B1 ;  /* 0x0000000000017941 */ /* 0x000fea0003800000 */
.L_x_1154:
[----:B------:R-:W-:Y:S01]  /*afe0*/  LEA R3, R0, 0x3b800000, 0x17 ;  /* 0x3b80000000037811 */ /* 0x000fe200078eb8ff */
[----:B------:R-:W-:-:S05]  /*aff0*/  IMAD.SHL.U32 R0, R2, 0x100000, RZ ;  /* 0x0010000002007824 */ /* 0x000fca00078e00ff */
[----:B------:R-:W-:-:S07]  /*b000*/  LOP3.LUT R0, R3, R0, R4, 0xfe, !PT ;  /* 0x0000000003007212 */ /* 0x000fce00078efe04 */
.L_x_1153:
[----:B------:R-:W-:Y:S05]  /*b010*/  BSYNC B0 ;  /* 0x0000000000007941 */ /* 0x000fea0003800000 */
.L_x_1152:
[----:B------:R-:W-:-:S04]  /*b020*/  F2FP.F16.F32.PACK_AB R0, RZ, R0 ;  /* 0x00000000ff00723e */ /* 0x000fc800000000ff */
[----:B------:R-:W-:Y:S01]  /*b030*/  PRMT R22, R0, 0x7610, R22 ;  /* 0x0000761000167816 */ /* 0x000fe20000000016 */
[----:B------:R-:W-:Y:S06]  /*b040*/  BRA `(.L_x_1137) ;  /* 0x0000000400287947 */ /* 0x000fec0003800000 */
.L_x_1150:
        /* <DEDUP_REMOVED lines=21> */
.L_x_1159:
[----:B------:R-:W-:Y:S05]  /*b1a0*/  BSYNC B1 ;  /* 0x0000000000017941 */ /* 0x000fea0003800000 */
.L_x_1158:
[----:B------:R-:W-:Y:S01]  /*b1b0*/  LEA R3, R0, 0x37800000, 0x17 ;  /* 0x3780000000037811 */ /* 0x000fe200078eb8ff */
[----:B------:R-:W-:-:S05]  /*b1c0*/  IMAD.SHL.U32 R0, R2, 0x200000, RZ ;  /* 0x0020000002007824 */ /* 0x000fca00078e00ff */
[----:B------:R-:W-:-:S07]  /*b1d0*/  LOP3.LUT R0, R3, R0, R4, 0xfe, !PT ;  /* 0x0000000003007212 */ /* 0x000fce00078efe04 */
.L_x_1157:
[----:B------:R-:W-:Y:S05]  /*b1e0*/  BSYNC B0 ;  /* 0x0000000000007941 */ /* 0x000fea0003800000 */
.L_x_1156:
[----:B------:R-:W-:-:S04]  /*b1f0*/  F2FP.F16.F32.PACK_AB R0, RZ, R0 ;  /* 0x00000000ff00723e */ /* 0x000fc800000000ff */
[----:B------:R-:W-:Y:S01]  /*b200*/  PRMT R22, R0, 0x7610, R22 ;  /* 0x0000761000167816 */ /* 0x000fe20000000016 */
[----:B------:R-:W-:Y:S06]  /*b210*/  BRA `(.L_x_1137) ;  /* 0x0000000000b47947 */ /* 0x000fec0003800000 */
.L_x_1149:
        /* <DEDUP_REMOVED lines=14> */
.L_x_1163:
[----:B------:R-:W-:Y:S05]  /*b300*/  BSYNC B0 ;  /* 0x0000000000007941 */ /* 0x000fea0003800000 */
.L_x_1162:
[----:B------:R-:W-:-:S04]  /*b310*/  F2FP.F16.F32.PACK_AB R0, RZ, R0 ;  /* 0x00000000ff00723e */ /* 0x000fc800000000ff */
[----:B------:R-:W-:Y:S01]  /*b320*/  PRMT R22, R0, 0x7610, R22 ;  /* 0x0000761000167816 */ /* 0x000fe20000000016 */
[----:B------:R-:W-:Y:S06]  /*b330*/  BRA `(.L_x_1137) ;  /* 0x00000000006c7947 */ /* 0x000fec0003800000 */
.L_x_1136:
        /* <DEDUP_REMOVED lines=16> */
.L_x_1164:
[----:B------:R-:W-:Y:S01]  /*b440*/  PRMT R22, RZ, 0x7610, R22 ;  /* 0x00007610ff167816 */ /* 0x000fe20000000016 */
[----:B------:R-:W-:Y:S06]  /*b450*/  BRA `(.L_x_1137) ;  /* 0x0000000000247947 */ /* 0x000fec0003800000 */
.L_x_1161:
[----:B------:R-:W2:Y:S02]  /*b460*/  LDG.E.64 R2, desc[UR36][R2.64] ;  /* 0x0000002402027981 */ /* 0x000ea4000c1e1b00 */
[----:B--2---:R-:W0:Y:S02]  /*b470*/  I2F.U64 R0, R2 ;  /* 0x0000000200007312 */ /* 0x004e240000301000 */
[----:B0-----:R-:W-:-:S04]  /*b480*/  F2FP.F16.F32.PACK_AB R0, RZ, R0 ;  /* 0x00000000ff00723e */ /* 0x001fc800000000ff */
[----:B------:R-:W-:Y:S01]  /*b490*/  PRMT R22, R0, 0x7610, R22 ;  /* 0x0000761000167816 */ /* 0x000fe20000000016 */
[----:B------:R-:W-:Y:S06]  /*b4a0*/  BRA `(.L_x_1137) ;  /* 0x0000000000107947 */ /* 0x000fec0003800000 */
.L_x_1160:
[----:B------:R-:W2:Y:S02]  /*b4b0*/  LDG.E R2, desc[UR36][R2.64] ;  /* 0x0000002402027981 */ /* 0x000ea4000c1e1900 */
[----:B--2---:R-:W-:-:S04]  /*b4c0*/  I2FP.F32.U32 R0, R2 ;  /* 0x0000000200007245 */ /* 0x004fc80000201000 */
[----:B------:R-:W-:-:S04]  /*b4d0*/  F2FP.F16.F32.PACK_AB R0, RZ, R0 ;  /* 0x00000000ff00723e */ /* 0x000fc800000000ff */
[----:B------:R-:W-:-:S07]  /*b4e0*/  PRMT R22, R0, 0x7610, R22 ;  /* 0x0000761000167816 */ /* 0x000fce0000000016 */
.L_x_1137:
        /* <DEDUP_REMOVED lines=19> */
.L_x_1168:
[----:B------:R-:W2:Y:S02]  /*b620*/  LDG.E.U8 R2, desc[UR36][R2.64] ;  /* 0x0000002402027981 */ /* 0x000ea4000c1e1100 */
[----:B--2---:R-:W-:-:S04]  /*b630*/  I2FP.F32.U32 R0, R2 ;  /* 0x0000000200007245 */ /* 0x004fc80000201000 */
[----:B------:R-:W-:Y:S01]  /*b640*/  F2FP.F16.F32.PACK_AB R0, RZ, R0 ;  /* 0x00000000ff00723e */ /* 0x000fe200000000ff */
[----:B------:R-:W-:Y:S06]  /*b650*/  BRA `(.L_x_1170) ;  /* 0x0000000c00887947 */ /* 0x000fec0003800000 */
.L_x_1167:
        /* <DEDUP_REMOVED lines=10> */
.L_x_1172:
[----:B------:R-:W2:Y:S02]  /*b700*/  LDG.E R2, desc[UR36][R2.64] ;  /* 0x0000002402027981 */ /* 0x000ea4000c1e1900 */
[----:B--2---:R-:W-:-:S04]  /*b710*/  I2FP.F32.S32 R0, R2 ;  /* 0x0000000200007245 */ /* 0x004fc80000201400 */
[----:B------:R-:W-:Y:S01]  /*b720*/  F2FP.F16.F32.PACK_AB R0, RZ, R0 ;  /* 0x00000000ff00723e */ /* 0x000fe200000000ff */
[----:B------:R-:W-:Y:S06]  /*b730*/  BRA `(.L_x_1170) ;  /* 0x0000000c00507947 */ /* 0x000fec0003800000 */
.L_x_1171:
[----:B------:R-:W2:Y:S02]  /*b740*/  LDG.E.U16 R2, desc[UR36][R2.64] ;  /* 0x0000002402027981 */ /* 0x000ea4000c1e1500 */
[----:B--2---:R-:W0:Y:S02]  /*b750*/  I2F.S16 R0, R2 ;  /* 0x0000000200007306 */ /* 0x004e240000101400 */
[----:B0-----:R-:W-:Y:S01]  /*b760*/  F2FP.F16.F32.PACK_AB R0, RZ, R0 ;  /* 0x00000000ff00723e */ /* 0x001fe200000000ff */
[----:B------:R-:W-:Y:S06]  /*b770*/  BRA `(.L_x_1170) ;  /* 0x0000000c00407947 */ /* 0x000fec0003800000 */
.L_x_1166:
        /* <DEDUP_REMOVED lines=9> */
.L_x_1174:
[----:B------:R0:W5:Y:S01]  /*b810*/  LDG.E.U16 R0, desc[UR36][R2.64] ;  /* 0x0000002402007981 */ /* 0x000162000c1e1500 */
[----:B------:R-:W-:Y:S05]  /*b820*/  BRA `(.L_x_1170) ;  /* 0x0000000c00147947 */ /* 0x000fea0003800000 */
.L_x_1173:
        /* <DEDUP_REMOVED lines=9> */
.L_x_1176:
[----:B------:R1:W5:Y:S01]  /*b8c0*/  LDG.E.U16 R0, desc[UR36][R2.64] ;  /* 0x0000002402007981 */ /* 0x000362000c1e1500 */
[----:B------:R-:W-:Y:S05]  /*b8d0*/  BRA `(.L_x_1170) ;  /* 0x0000000800e87947 */ /* 0x000fea0003800000 */
.L_x_1175:
        /* <DEDUP_REMOVED lines=8> */
.L_x_1165:
        /* <DEDUP_REMOVED lines=13> */
.L_x_1179:
        /* <DEDUP_REMOVED lines=8> */
.L_x_1178:
        /* <DEDUP_REMOVED lines=28> */
.L_x_1181:
        /* <DEDUP_REMOVED lines=15> */
.L_x_1180:
[----:B------:R-:W2:Y:S02]  /*bd60*/  LDG.E.U16 R0, desc[UR36][R2.64] ;  /* 0x0000002402007981 */ /* 0x000ea4000c1e1500 */
[----:B--2---:R-:W-:-:S05]  /*bd70*/  IMAD.U32 R0, R0, 0x10000, RZ ;  /* 0x0001000000007824 */ /* 0x004fca00078e00ff */
[----:B------:R-:W-:Y:S01]  /*bd80*/  F2FP.F16.F32.PACK_AB R0, RZ, R0 ;  /* 0x00000000ff00723e */ /* 0x000fe200000000ff */
[----:B------:R-:W-:Y:S06]  /*bd90*/  BRA `(.L_x_1170) ;  /* 0x0000000400b87947 */ /* 0x000fec0003800000 */
.L_x_1177:
        /* <DEDUP_REMOVED lines=12> */
.L_x_1184:
        /* <DEDUP_REMOVED lines=21> */
.L_x_1188:
[----:B------:R-:W-:Y:S05]  /*bfb0*/  BSYNC B1 ;  /* 0x0000000000017941 */ /* 0x000fea0003800000 */
.L_x_1187:
[----:B------:R-:W-:Y:S01]  /*bfc0*/  LEA R3, R0, 0x3b800000, 0x17 ;  /* 0x3b80000000037811 */ /* 0x000fe200078eb8ff */
[----:B------:R-:W-:-:S05]  /*bfd0*/  IMAD.SHL.U32 R0, R2, 0x100000, RZ ;  /* 0x0010000002007824 */ /* 0x000fca00078e00ff */
[----:B------:R-:W-:-:S07]  /*bfe0*/  LOP3.LUT R0, R3, R0, R4, 0xfe, !PT ;  /* 0x0000000003007212 */ /* 0x000fce00078efe04 */
.L_x_1186:
[----:B------:R-:W-:Y:S05]  /*bff0*/  BSYNC B0 ;  /* 0x0000000000007941 */ /* 0x000fea0003800000 */
.L_x_1185:
[----:B------:R-:W-:Y:S01]  /*c000*/  F2FP.F16.F32.PACK_AB R0, RZ, R0 ;  /* 0x00000000ff00723e */ /* 0x000fe200000000ff */
[----:B------:R-:W-:Y:S06]  /*c010*/  BRA `(.L_x_1170) ;  /* 0x0000000400187947 */ /* 0x000fec0003800000 */
.L_x_1183:
        /* <DEDUP_REMOVED lines=21> */
.L_x_1192:
[----:B------:R-:W-:Y:S05]  /*c170*/  BSYNC B1 ;  /* 0x0000000000017941 */ /* 0x000fea0003800000 */
.L_x_1191:
[----:B------:R-:W-:Y:S01]  /*c180*/  LEA R3, R0, 0x37800000, 0x17 ;  /* 0x3780000000037811 */ /* 0x000fe200078eb8ff */
[----:B------:R-:W-:-:S05]  /*c190*/  IMAD.SHL.U32 R0, R2, 0x200000, RZ ;  /* 0x0020000002007824 */ /* 0x000fca00078e00ff */
[----:B------:R-:W-:-:S07]  /*c1a0*/  LOP3.LUT R0, R3, R0, R4, 0xfe, !PT ;  /* 0x0000000003007212 */ /* 0x000fce00078efe04 */
.L_x_1190:
[----:B------:R-:W-:Y:S05]  /*c1b0*/  BSYNC B0 ;  /* 0x0000000000007941 */ /* 0x000fea0003800000 */
.L_x_1189:
[----:B------:R-:W-:Y:S01]  /*c1c0*/  F2FP.F16.F32.PACK_AB R0, RZ, R0 ;  /* 0x00000000ff00723e */ /* 0x000fe200000000ff */
[----:B------:R-:W-:Y:S06]  /*c1d0*/  BRA `(.L_x_1170) ;  /* 0x0000000000a87947 */ /* 0x000fec0003800000 */
.L_x_1182:
        /* <DEDUP_REMOVED lines=14> */
.L_x_1196:
[----:B------:R-:W-:Y:S05]  /*c2c0*/  BSYNC B0 ;  /* 0x0000000000007941 */ /* 0x000fea0003800000 */
.L_x_1195:
[----:B------:R-:W-:Y:S01]  /*c2d0*/  F2FP.F16.F32.PACK_AB R0, RZ, R0 ;  /* 0x00000000ff00723e */ /* 0x000fe200000000ff */
[----:B------:R-:W-:Y:S06]  /*c2e0*/  BRA `(.L_x_1170) ;  /* 0x0000000000647947 */ /* 0x000fec0003800000 */
.L_x_1169:
        /* <DEDUP_REMOVED lines=16> */
.L_x_1197:
[----:B------:R-:W-:Y:S01]  /*c3f0*/  PRMT R0, RZ, 0x7610, R0 ;  /* 0x00007610ff007816 */ /* 0x000fe20000000000 */
[----:B------:R-:W-:Y:S06]  /*c400*/  BRA `(.L_x_1170) ;  /* 0x00000000001c7947 */ /* 0x000fec0003800000 */
.L_x_1194:
[----:B------:R-:W2:Y:S02]  /*c410*/  LDG.E.64 R2, desc[UR36][R2.64] ;  /* 0x0000002402027981 */ /* 0x000ea4000c1e1b00 */
[----:B--2---:R-:W0:Y:S02]  /*c420*/  I2F.U64 R0, R2 ;  /* 0x0000000200007312 */ /* 0x004e240000301000 */
[----:B0-----:R-:W-:Y:S01]  /*c430*/  F2FP.F16.F32.PACK_AB R0, RZ, R0 ;  /* 0x00000000ff00723e */ /* 0x001fe200000000ff */
[----:B------:R-:W-:Y:S06]  /*c440*/  BRA `(.L_x_1170) ;  /* 0x00000000000c7947 */ /* 0x000fec0003800000 */
.L_x_1193:
[----:B------:R-:W2:Y:S02]  /*c450*/  LDG.E R2, desc[UR36][R2.64] ;  /* 0x0000002402027981 */ /* 0x000ea4000c1e1900 */
[----:B--2---:R-:W-:-:S04]  /*c460*/  I2FP.F32.U32 R0, R2 ;  /* 0x0000000200007245 */ /* 0x004fc80000201000 */
[----:B------:R-:W-:-:S07]  /*c470*/  F2FP.F16.F32.PACK_AB R0, RZ, R0 ;  /* 0x00000000ff00723e */ /* 0x000fce00000000ff */
.L_x_1170:
        /* <DEDUP_REMOVED lines=26> */
.L_x_1201:
[----:B------:R-:W-:-:S06]  /*c620*/  HADD2.F32 R3, -RZ, R3.H0_H0 ;  /* 0x20000003ff037230 */ /* 0x000fcc0000004100 */
[----:B------:R-:W0:Y:S02]  /*c630*/  F2I.S64.TRUNC R2, R3 ;  /* 0x0000000300027311 */ /* 0x000e24000020d900 */
[----:B0-----:R0:W-:Y:S01]  /*c640*/  STG.E.U8 desc[UR36][R16.64], R2 ;  /* 0x0000000210007986 */ /* 0x0011e2000c101124 */
[----:B------:R-:W-:Y:S05]  /*c650*/  BRA `(.L_x_1203) ;  /* 0x0000000c00847947 */ /* 0x000fea0003800000 */
.L_x_1200:
        /* <DEDUP_REMOVED lines=10> */
.L_x_1205:
[----:B------:R-:W-:-:S06]  /*c700*/  HADD2.F32 R3, -RZ, R3.H0_H0 ;  /* 0x20000003ff037230 */ /* 0x000fcc0000004100 */
[----:B------:R-:W0:Y:S02]  /*c710*/  F2I.FTZ.TRUNC.NTZ R3, R3 ;  /* 0x0000000300037305 */ /* 0x000e24000021f100 */
[----:B0-----:R0:W-:Y:S01]  /*c720*/  STG.E desc[UR36][R16.64], R3 ;  /* 0x0000000310007986 */ /* 0x0011e2000c101924 */
[----:B------:R-:W-:Y:S05]  /*c730*/  BRA `(.L_x_1203) ;  /* 0x0000000c004c7947 */ /* 0x000fea0003800000 */
.L_x_1204:
[----:B------:R-:W-:-:S06]  /*c740*/  HADD2.F32 R3, -RZ, R3.H0_H0 ;  /* 0x20000003ff037230 */ /* 0x000fcc0000004100 */
[----:B------:R-:W0:Y:S02]  /*c750*/  F2I.FTZ.TRUNC.NTZ R3, R3 ;  /* 0x0000000300037305 */ /* 0x000e24000021f100 */
[----:B0-----:R0:W-:Y:S01]  /*c760*/  STG.E.U16 desc[UR36][R16.64], R3 ;  /* 0x0000000310007986 */ /* 0x0011e2000c101524 */
[----:B------:R-:W-:Y:S05]  /*c770*/  BRA `(.L_x_1203) ;  /* 0x0000000c003c7947 */ /* 0x000fea0003800000 */
.L_x_1199:
        /* <DEDUP_REMOVED lines=9> */
.L_x_1207:
[----:B------:R0:W-:Y:S01]  /*c810*/  STG.E.U16 desc[UR36][R16.64], R3 ;  /* 0x0000000310007986 */ /* 0x0001e2000c101524 */
[----:B------:R-:W-:Y:S05]  /*c820*/  BRA `(.L_x_1203) ;  /* 0x0000000c00107947 */ /* 0x000fea0003800000 */
.L_x_1206:
        /* <DEDUP_REMOVED lines=10> */
.L_x_1209:
[----:B------:R-:W-:-:S05]  /*c8d0*/  HADD2.F32 R0, -RZ, R3.H0_H0 ;  /* 0x20000003ff007230 */ /* 0x000fca0000004100 */
[----:B------:R-:W-:-:S04]  /*c8e0*/  F2FP.F16.F32.PACK_AB R0, RZ, R0 ;  /* 0x00000000ff00723e */ /* 0x000fc800000000ff */
[----:B------:R-:W-:-:S05]  /*c8f0*/  PRMT R0, R0, 0x5410, RZ ;  /* 0x0000541000007816 */ /* 0x000fca00000000ff */
[----:B------:R0:W-:Y:S01]  /*c900*/  STG.E desc[UR36][R16.64], R0 ;  /* 0x0000000010007986 */ /* 0x0001e2000c101924 */
[----:B------:R-:W-:Y:S05]  /*c910*/  BRA `(.L_x_1203) ;  /* 0x0000000800d47947 */ /* 0x000fea0003800000 */
.L_x_1208:
[----:B------:R-:W-:-:S05]  /*c920*/  HADD2.F32 R2, -RZ, R3.H0_H0 ;  /* 0x20000003ff027230 */ /* 0x000fca0000004100 */
[----:B------:R-:W-:-:S06]  /*c930*/  FMUL.FTZ R2, R2, 1 ;  /* 0x3f80000002027820 */ /* 0x000fcc0000410000 */
[----:B------:R-:W0:Y:S02]  /*c940*/  F2F.F64.F32 R2, R2 ;  /* 0x0000000200027310 */ /* 0x000e240000201800 */
[----:B0-----:R0:W-:Y:S01]  /*c950*/  STG.E.64 desc[UR36][R16.64], R2 ;  /* 0x0000000210007986 */ /* 0x0011e2000c101b24 */
[----:B------:R-:W-:Y:S05]  /*c960*/  BRA `(.L_x_1203) ;  /* 0x0000000800c07947 */ /* 0x000fea0003800000 */
.L_x_1198:
        /* <DEDUP_REMOVED lines=13> */
.L_x_1212:
[----:B------:R-:W-:Y:S01]  /*ca40*/  HADD2.F32 R3, -RZ, R3.H0_H0 ;  /* 0x20000003ff037230 */ /* 0x000fe20000004100 */
[----:B------:R-:W-:-:S04]  /*ca50*/  CS2R R6, SRZ ;  /* 0x0000000000067805 */ /* 0x000fc8000001ff00 */
[----:B------:R-:W-:-:S04]  /*ca60*/  FMUL.FTZ R3, R3, 1 ;  /* 0x3f80000003037820 */ /* 0x000fc80000410000 */
[----:B------:R-:W0:Y:S02]  /*ca70*/  F2F.F64.F32 R4, R3 ;  /* 0x0000000300047310 */ /* 0x000e240000201800 */
[----:B0-----:R0:W-:Y:S01]  /*ca80*/  STG.E.128 desc[UR36][R16.64], R4 ;  /* 0x0000000410007986 */ /* 0x0011e2000c101d24 */
[----:B------:R-:W-:Y:S05]  /*ca90*/  BRA `(.L_x_1203) ;  /* 0x0000000800747947 */ /* 0x000fea0003800000 */
.L_x_1211:
        /* <DEDUP_REMOVED lines=21> */
.L_x_1216:
[----:B------:R-:W-:Y:S05]  /*cbf0*/  BSYNC B0 ;  /* 0x0000000000007941 */ /* 0x000fea0003800000 */
.L_x_1215:
[----:B------:R-:W-:-:S05]  /*cc00*/  LOP3.LUT R3, R0, R3, RZ, 0xfc, !PT ;  /* 0x0000000300037212 */ /* 0x000fca00078efcff */
[----:B------:R0:W-:Y:S01]  /*cc10*/  STG.E.U8 desc[UR36][R16.64], R3 ;  /* 0x0000000310007986 */ /* 0x0001e2000c101124 */
[----:B------:R-:W-:Y:S05]  /*cc20*/  BRA `(.L_x_1203) ;  /* 0x0000000800107947 */ /* 0x000fea0003800000 */
.L_x_1214:
        /* <DEDUP_REMOVED lines=13> */
.L_x_1218:
[----:B------:R-:W-:Y:S01]  /*cd00*/  IMAD.MOV.U32 R0, RZ, RZ, 0x7f ;  /* 0x0000007fff007424 */ /* 0x000fe200078e00ff */
[----:B------:R-:W-:-:S04]  /*cd10*/  ISETP.GT.U32.AND P0, PT, R2, 0x7f800000, PT ;  /* 0x7f8000000200780c */ /* 0x000fc80003f04070 */
[----:B------:R-:W-:-:S09]  /*cd20*/  SEL R0, R0, 0x7c, P0 ;  /* 0x0000007c00007807 */ /* 0x000fd20000000000 */
.L_x_1219:
[----:B------:R-:W-:Y:S05]  /*cd30*/  BSYNC B0 ;  /* 0x0000000000007941 */ /* 0x000fea0003800000 */
.L_x_1217:
[----:B------:R-:W-:-:S04]  /*cd40*/  LOP3.LUT R2, R3, 0x80000000, RZ, 0xc0, !PT ;  /* 0x8000000003027812 */ /* 0x000fc800078ec0ff */
[----:B------:R-:W-:-:S04]  /*cd50*/  SHF.R.U32.HI R3, RZ, 0x18, R2 ;  /* 0x00000018ff037819 */ /* 0x000fc80000011602 */
[----:B------:R-:W-:-:S05]  /*cd60*/  LOP3.LUT R3, R0, R3, RZ, 0xfc, !PT ;  /* 0x0000000300037212 */ /* 0x000fca00078efcff */
[----:B------:R0:W-:Y:S01]  /*cd70*/  STG.E.U8 desc[UR36][R16.64], R3 ;  /* 0x0000000310007986 */ /* 0x0001e2000c101124 */
[----:B------:R-:W-:Y:S05]  /*cd80*/  BRA `(.L_x_1203) ;  /* 0x0000000400b87947 */ /* 0x000fea0003800000 */
.L_x_1213:
[----:B------:R-:W-:-:S05]  /*cd90*/  HADD2.F32 R0, -RZ, R3.H0_H0 ;  /* 0x20000003ff007230 */ /* 0x000fca0000004100 */
[----:B------:R-:W-:-:S05]  /*cda0*/  F2FP.BF16.F32.PACK_AB R0, RZ, R0 ;  /* 0x00000000ff00723e */ /* 0x000fca00000010ff */
[----:B------:R0:W-:Y:S01]  /*cdb0*/  STG.E.U16 desc[UR36][R16.64], R0 ;  /* 0x0000000010007986 */ /* 0x0001e2000c101524 */
[----:B------:R-:W-:Y:S05]  /*cdc0*/  BRA `(.L_x_1203) ;  /* 0x0000000400a87947 */ /* 0x000fea0003800000 */
.L_x_1210:
        /* <DEDUP_REMOVED lines=12> */
.L_x_1222:
        /* <DEDUP_REMOVED lines=17> */
.L_x_1225:
[----:B------:R-:W-:-:S04]  /*cfa0*/  LOP3.LUT R2, R3, 0x80000000, RZ, 0xc0, !PT ;  /* 0x8000000003027812 */ /* 0x000fc800078ec0ff */
[----:B------:R-:W-:-:S04]  /*cfb0*/  SHF.R.U32.HI R3, RZ, 0x18, R2 ;  /* 0x00000018ff037819 */ /* 0x000fc80000011602 */
[----:B------:R-:W-:-:S04]  /*cfc0*/  LOP3.LUT R0, R0, R3, RZ, 0xfc, !PT ;  /* 0x0000000300007212 */ /* 0x000fc800078efcff */
[----:B------:R-:W-:-:S07]  /*cfd0*/  PRMT R8, R0, 0x7610, R8 ;  /* 0x0000761000087816 */ /* 0x000fce0000000008 */
.L_x_1224:
[----:B------:R-:W-:Y:S05]  /*cfe0*/  BSYNC B0 ;  /* 0x0000000000007941 */ /* 0x000fea0003800000 */
.L_x_1223:
[----:B------:R3:W-:Y:S01]  /*cff0*/  STG.E.U8 desc[UR36][R16.64], R8 ;  /* 0x0000000810007986 */ /* 0x0007e2000c101124 */
[----:B------:R-:W-:Y:S05]  /*d000*/  BRA `(.L_x_1203) ;  /* 0x0000000400187947 */ /* 0x000fea0003800000 */
.L_x_1221:
        /* <DEDUP_REMOVED lines=17> */
.L_x_1228:
[----:B------:R-:W-:-:S04]  /*d120*/  LOP3.LUT R2, R3, 0x80000000, RZ, 0xc0, !PT ;  /* 0x8000000003027812 */ /* 0x000fc800078ec0ff */
[----:B------:R-:W-:-:S04]  /*d130*/  SHF.R.U32.HI R3, RZ, 0x18, R2 ;  /* 0x00000018ff037819 */ /* 0x000fc80000011602 */
[----:B------:R-:W-:-:S04]  /*d140*/  LOP3.LUT R0, R0, R3, RZ, 0xfc, !PT ;  /* 0x0000000300007212 */ /* 0x000fc800078efcff */
[----:B------:R-:W-:-:S07]  /*d150*/  PRMT R8, R0, 0x7610, R8 ;  /* 0x0000761000087816 */ /* 0x000fce0000000008 */
.L_x_1227:
[----:B------:R-:W-:Y:S05]  /*d160*/  BSYNC B0 ;  /* 0x0000000000007941 */ /* 0x000fea0003800000 */
.L_x_1226:
[----:B------:R0:W-:Y:S01]  /*d170*/  STG.E.U8 desc[UR36][R16.64], R8 ;  /* 0x0000000810007986 */ /* 0x0001e2000c101124 */
[----:B------:R-:W-:Y:S05]  /*d180*/  BRA `(.L_x_1203) ;  /* 0x0000000000b87947 */ /* 0x000fea0003800000 */
.L_x_1220:
        /* <DEDUP_REMOVED lines=22> */
.L_x_1202:
        /* <DEDUP_REMOVED lines=16> */
.L_x_1231:
[----:B------:R-:W-:Y:S05]  /*d3f0*/  BRA `(.L_x_1203) ;  /* 0x00000000001c7947 */ /* 0x000fea0003800000 */
.L_x_1230:
[----:B------:R-:W-:-:S06]  /*d400*/  HADD2.F32 R3, -RZ, R3.H0_H0 ;  /* 0x20000003ff037230 */ /* 0x000fcc0000004100 */
[----:B------:R-:W0:Y:S02]  /*d410*/  F2I.U64.TRUNC R2, R3 ;  /* 0x0000000300027311 */ /* 0x000e24000020d800 */
[----:B0-----:R1:W-:Y:S01]  /*d420*/  STG.E.64 desc[UR36][R16.64], R2 ;  /* 0x0000000210007986 */ /* 0x0013e2000c101b24 */
[----:B------:R-:W-:Y:S05]  /*d430*/  BRA `(.L_x_1203) ;  /* 0x00000000000c7947 */ /* 0x000fea0003800000 */
.L_x_1229:
[----:B------:R-:W-:-:S06]  /*d440*/  HADD2.F32 R3, -RZ, R3.H0_H0 ;  /* 0x20000003ff037230 */ /* 0x000fcc0000004100 */
[----:B------:R-:W0:Y:S02]  /*d450*/  F2I.FTZ.U32.TRUNC.NTZ R3, R3 ;  /* 0x0000000300037305 */ /* 0x000e24000021f000 */
[----:B0-----:R0:W-:Y:S02]  /*d460*/  STG.E desc[UR36][R16.64], R3 ;  /* 0x0000000310007986 */ /* 0x0011e4000c101924 */
.L_x_1203:
[----:B------:R-:W-:-:S07]  /*d470*/  VIADD R19, R19, 0x80 ;  /* 0x0000008013137836 */ /* 0x000fce0000000000 */
.L_x_1130:
[----:B------:R-:W-:Y:S05]  /*d480*/  BSYNC B6 ;  /* 0x0000000000067941 */ /* 0x000fea0003800000 */
.L_x_1129:
[----:B------:R-:W-:Y:S02]  /*d490*/  ULDC UR4, c[0x0][0x210] ;  /* 0x0000840000047ab9 */ /* 0x000fe40000000800 */
[----:B------:R-:W-:-:S13]  /*d4a0*/  ISETP.GE.AND P0, PT, R19, UR4, PT ;  /* 0x0000000413007c0c */ /* 0x000fda000bf06270 */
[----:B------:R-:W-:Y:S05]  /*d4b0*/  @P0 EXIT ;  /* 0x000000000000094d */ /* 0x000fea0003800000 */
        /* <DEDUP_REMOVED lines=354> */
.L_x_1232:
        /* <DEDUP_REMOVED lines=23> */
.L_x_1236:
[----:B------:R-:W2:Y:S02]  /*ec50*/  LDG.E.U8 R2, desc[UR36][R2.64] ;  /* 0x0000002402027981 */ /* 0x000ea4000c1e1100 */
[----:B--2---:R-:W-:-:S04]  /*ec60*/  I2FP.F32.U32 R0, R2 ;  /* 0x0000000200007245 */ /* 0x004fc80000201000 */
[----:B------:R-:W-:-:S04]  /*ec70*/  F2FP.F16.F32.PACK_AB R0, RZ, R0 ;  /* 0x00000000ff00723e */ /* 0x000fc800000000ff */
[----:B------:R-:W-:Y:S01]  /*ec80*/  PRMT R19, R0, 0x7610, R19 ;  /* 0x0000761000137816 */ /* 0x000fe20000000013 */
[----:B------:R-:W-:Y:S06]  /*ec90*/  BRA `(.L_x_1238) ;  /* 0x0000000c00bc7947 */ /* 0x000fec0003800000 */
.L_x_1235:
        /* <DEDUP_REMOVED lines=11> */
.L_x_1240:
[----:B------:R-:W2:Y:S02]  /*ed50*/  LDG.E R2, desc[UR36][R2.64] ;  /* 0x0000002402027981 */ /* 0x000ea4000c1e1900 */
[----:B--2---:R-:W-:-:S04]  /*ed60*/  I2FP.F32.S32 R0, R2 ;  /* 0x0000000200007245 */ /* 0x004fc80000201400 */
[----:B------:R-:W-:-:S04]  /*ed70*/  F2FP.F16.F32.PACK_AB R0, RZ, R0 ;  /* 0x00000000ff00723e */ /* 0x000fc800000000ff */
[----:B------:R-:W-:Y:S01]  /*ed80*/  PRMT R19, R0, 0x7610, R19 ;  /* 0x0000761000137816 */ /* 0x000fe20000000013 */
[----:B------:R-:W-:Y:S06]  /*ed90*/  BRA `(.L_x_1238) ;  /* 0x0000000c007c7947 */ /* 0x000fec0003800000 */
.L_x_1239:
[----:B------:R-:W2:Y:S02]  /*eda0*/  LDG.E.U16 R2, desc[UR36][R2.64] ;  /* 0x0000002402027981 */ /* 0x000ea4000c1e1500 */
[----:B--2---:R-:W0:Y:S02]  /*edb0*/  I2F.S16 R0, R2 ;  /* 0x0000000200007306 */ /* 0x004e240000101400 */
[----:B0-----:R-:W-:-:S04]  /*edc0*/  F2FP.F16.F32.PACK_AB R0, RZ, R0 ;  /* 0x00000000ff00723e */ /* 0x001fc800000000ff */
[----:B------:R-:W-:Y:S01]  /*edd0*/  PRMT R19, R0, 0x7610, R19 ;  /* 0x0000761000137816 */ /* 0x000fe20000000013 */
[----:B------:R-:W-:Y:S06]  /*ede0*/  BRA `(.L_x_1238) ;  /* 0x0000000c00687947 */ /* 0x000fec0003800000 */
.L_x_1234:
        /* <DEDUP_REMOVED lines=9> */
.L_x_1242:
[----:B------:R1:W5:Y:S01]  /*ee80*/  LDG.E.U16 R19, desc[UR36][R2.64] ;  /* 0x0000002402137981 */ /* 0x000362000c1e1500 */
[----:B------:R-:W-:Y:S05]  /*ee90*/  BRA `(.L_x_1238) ;  /* 0x0000000c003c7947 */ /* 0x000fea0003800000 */
.L_x_1241:
        /* <DEDUP_REMOVED lines=9> */
.L_x_1244:
[----:B------:R0:W5:Y:S01]  /*ef30*/  LDG.E.U16 R19, desc[UR36][R2.64] ;  /* 0x0000002402137981 */ /* 0x000162000c1e1500 */
[----:B------:R-:W-:Y:S05]  /*ef40*/  BRA `(.L_x_1238) ;  /* 0x0000000c00107947 */ /* 0x000fea0003800000 */
.L_x_1243:
        /* <DEDUP_REMOVED lines=9> */
.L_x_1233:
        /* <DEDUP_REMOVED lines=14> */
.L_x_1247:
        /* <DEDUP_REMOVED lines=9> */
.L_x_1246:
        /* <DEDUP_REMOVED lines=28> */
.L_x_1249:
        /* <DEDUP_REMOVED lines=15> */
.L_x_1248:
[----:B------:R-:W2:Y:S02]  /*f400*/  LDG.E.U16 R0, desc[UR36][R2.64] ;  /* 0x0000002402007981 */ /* 0x000ea4000c1e1500 */
[----:B--2---:R-:W-:-:S05]  /*f410*/  IMAD.U32 R0, R0, 0x10000, RZ ;  /* 0x0001000000007824 */ /* 0x004fca00078e00ff */
[----:B------:R-:W-:-:S04]  /*f420*/  F2FP.F16.F32.PACK_AB R0, RZ, R0 ;  /* 0x00000000ff00723e */ /* 0x000fc800000000ff */
[----:B------:R-:W-:Y:S01]  /*f430*/  PRMT R19, R0, 0x7610, R19 ;  /* 0x0000761000137816 */ /* 0x000fe20000000013 */
[----:B------:R-:W-:Y:S06]  /*f440*/  BRA `(.L_x_1238) ;  /* 0x0000000400d07947 */ /* 0x000fec0003800000 */
.L_x_1245:
        /* <DEDUP_REMOVED lines=13> */
.L_x_1252:
        /* <DEDUP_REMOVED lines=21> */
.L_x_1256:
[----:B------:R-:W-:Y:S05]  /*f670*/  BSYNC B1 ;  /* 0x0000000000017941 */ /* 0x000fea0003800000 */
.L_x_1255:
[----:B------:R-:W-:Y:S01]  /*f680*/  LEA R3, R0, 0x3b800000, 0x17 ;  /* 0x3b80000000037811 */ /* 0x000fe200078eb8ff */
[----:B------:R-:W-:-:S05]  /*f690*/  IMAD.SHL.U32 R0, R2, 0x100000, RZ ;  /* 0x0010000002007824 */ /* 0x000fca00078e00ff */
[----:B------:R-:W-:-:S07]  /*f6a0*/  LOP3.LUT R0, R3, R0, R4, 0xfe, !PT ;  /* 0x0000000003007212 */ /* 0x000fce00078efe04 */
.L_x_1254:
[----:B------:R-:W-:Y:S05]  /*f6b0*/  BSYNC B0 ;  /* 0x0000000000007941 */ /* 0x000fea0003800000 */
.L_x_1253:
[----:B------:R-:W-:-:S04]  /*f6c0*/  F2FP.F16.F32.PACK_AB R0, RZ, R0 ;  /* 0x00000000ff00723e */ /* 0x000fc800000000ff */
[----:B------:R-:W-:Y:S01]  /*f6d0*/  PRMT R19, R0, 0x7610, R19 ;  /* 0x0000761000137816 */ /* 0x000fe20000000013 */
[----:B------:R-:W-:Y:S06]  /*f6e0*/  BRA `(.L_x_1238) ;  /* 0x0000000400287947 */ /* 0x000fec0003800000 */
.L_x_1251:
        /* <DEDUP_REMOVED lines=21> */
.L_x_1260:
[----:B------:R-:W-:Y:S05]  /*f840*/  BSYNC B1 ;  /* 0x0000000000017941 */ /* 0x000fea0003800000 */
.L_x_1259:
[----:B------:R-:W-:Y:S01]  /*f850*/  LEA R3, R0, 0x37800000, 0x17 ;  /* 0x3780000000037811 */ /* 0x000fe200078eb8ff */
[----:B------:R-:W-:-:S05]  /*f860*/  IMAD.SHL.U32 R0, R2, 0x200000, RZ ;  /* 0x0020000002007824 */ /* 0x000fca00078e00ff */
[----:B------:R-:W-:-:S07]  /*f870*/  LOP3.LUT R0, R3, R0, R4, 0xfe, !PT ;  /* 0x0000000003007212 */ /* 0x000fce00078efe04 */
.L_x_1258:
[----:B------:R-:W-:Y:S05]  /*f880*/  BSYNC B0 ;  /* 0x0000000000007941 */ /* 0x000fea0003800000 */
.L_x_1257:
[----:B------:R-:W-:-:S04]  /*f890*/  F2FP.F16.F32.PACK_AB R0, RZ, R0 ;  /* 0x00000000ff00723e */ /* 0x000fc800000000ff */
[----:B------:R-:W-:Y:S01]  /*f8a0*/  PRMT R19, R0, 0x7610, R19 ;  /* 0x0000761000137816 */ /* 0x000fe20000000013 */
[----:B------:R-:W-:Y:S06]  /*f8b0*/  BRA `(.L_x_1238) ;  /* 0x0000000000b47947 */ /* 0x000fec0003800000 */
.L_x_1250:
        /* <DEDUP_REMOVED lines=14> */
.L_x_1264:
[----:B------:R-:W-:Y:S05]  /*f9a0*/  BSYNC B0 ;  /* 0x0000000000007941 */ /* 0x000fea0003800000 */
.L_x_1263:
[----:B------:R-:W-:-:S04]  /*f9b0*/  F2FP.F16.F32.PACK_AB R0, RZ, R0 ;  /* 0x00000000ff00723e */ /* 0x000fc800000000ff */
[----:B------:R-:W-:Y:S01]  /*f9c0*/  PRMT R19, R0, 0x7610, R19 ;  /* 0x0000761000137816 */ /* 0x000fe20000000013 */
[----:B------:R-:W-:Y:S06]  /*f9d0*/  BRA `(.L_x_1238) ;  /* 0x00000000006c7947 */ /* 0x000fec0003800000 */
.L_x_1237:
        /* <DEDUP_REMOVED lines=16> */
.L_x_1265:
[----:B------:R-:W-:Y:S01]  /*fae0*/  PRMT R19, RZ, 0x7610, R19 ;  /* 0x00007610ff137816 */ /* 0x000fe20000000013 */
[----:B------:R-:W-:Y:S06]  /*faf0*/  BRA `(.L_x_1238) ;  /* 0x0000000000247947 */ /* 0x000fec0003800000 */
.L_x_1262:
[----:B------:R-:W2:Y:S02]  /*fb00*/  LDG.E.64 R2, desc[UR36][R2.64] ;  /* 0x0000002402027981 */ /* 0x000ea4000c1e1b00 */
[----:B--2---:R-:W0:Y:S02]  /*fb10*/  I2F.U64 R0, R2 ;  /* 0x0000000200007312 */ /* 0x004e240000301000 */
[----:B0-----:R-:W-:-:S04]  /*fb20*/  F2FP.F16.F32.PACK_AB R0, RZ, R0 ;  /* 0x00000000ff00723e */ /* 0x001fc800000000ff */
[----:B------:R-:W-:Y:S01]  /*fb30*/  PRMT R19, R0, 0x7610, R19 ;  /* 0x0000761000137816 */ /* 0x000fe20000000013 */
[----:B------:R-:W-:Y:S06]  /*fb40*/  BRA `(.L_x_1238) ;  /* 0x0000000000107947 */ /* 0x000fec0003800000 */
.L_x_1261:
[----:B------:R-:W2:Y:S02]  /*fb50*/  LDG.E R2, desc[UR36][R2.64] ;  /* 0x0000002402027981 */ /* 0x000ea4000c1e1900 */
[----:B--2---:R-:W-:-:S04]  /*fb60*/  I2FP.F32.U32 R0, R2 ;  /* 0x0000000200007245 */ /* 0x004fc80000201000 */
[----:B------:R-:W-:-:S04]  /*fb70*/  F2FP.F16.F32.PACK_AB R0, RZ, R0 ;  /* 0x00000000ff00723e */ /* 0x000fc800000000ff */
[----:B------:R-:W-:-:S07]  /*fb80*/  PRMT R19, R0, 0x7610, R19 ;  /* 0x0000761000137816 */ /* 0x000fce0000000013 */
.L_x_1238:
        /* <DEDUP_REMOVED lines=19> */
.L_x_1269:
[----:B------:R-:W2:Y:S02]  /*fcc0*/  LDG.E.U8 R2, desc[UR36][R2.64] ;  /* 0x0000002402027981 */ /* 0x000ea4000c1e1100 */
[----:B--2---:R-:W-:-:S04]  /*fcd0*/  I2FP.F32.U32 R0, R2 ;  /* 0x0000000200007245 */ /* 0x004fc80000201000 */
[----:B------:R-:W-:Y:S01]  /*fce0*/  F2FP.F16.F32.PACK_AB R0, RZ, R0 ;  /* 0x00000000ff00723e */ /* 0x000fe200000000ff */
[----:B------:R-:W-:Y:S06]  /*fcf0*/  BRA `(.L_x_1271) ;  /* 0x0000000c00887947 */ /* 0x000fec0003800000 */
.L_x_1268:
        /* <DEDUP_REMOVED lines=10> */
.L_x_1273:
[----:B------:R-:W2:Y:S02]  /*fda0*/  LDG.E R2, desc[UR36][R2.64] ;  /* 0x0000002402027981 */ /* 0x000ea4000c1e1900 */
[----:B--2---:R-:W-:-:S04]  /*fdb0*/  I2FP.F32.S32 R0, R2 ;  /* 0x0000000200007245 */ /* 0x004fc80000201400 */
[----:B------:R-:W-:Y:S01]  /*fdc0*/  F2FP.F16.F32.PACK_AB R0, RZ, R0 ;  /* 0x00000000ff00723e */ /* 0x000fe200000000ff */
[----:B------:R-:W-:Y:S06]  /*fdd0*/  BRA `(.L_x_1271) ;  /* 0x0000000c00507947 */ /* 0x000fec0003800000 */
.L_x_1272:
[----:B------:R-:W2:Y:S02]  /*fde0*/  LDG.E.U16 R2, desc[UR36][R2.64] ;  /* 0x0000002402027981 */ /* 0x000ea4000c1e1500 */
[----:B--2---:R-:W0:Y:S02]  /*fdf0*/  I2F.S16 R0, R2 ;  /* 0x0000000200007306 */ /* 0x004e240000101400 */
[----:B0-----:R-:W-:Y:S01]  /*fe00*/  F2FP.F16.F32.PACK_AB R0, RZ, R0 ;  /* 0x00000000ff00723e */ /* 0x001fe200000000ff */
[----:B------:R-:W-:Y:S06]  /*fe10*/  BRA `(.L_x_1271) ;  /* 0x0000000c00407947 */ /* 0x000fec0003800000 */
.L_x_1267:
        /* <DEDUP_REMOVED lines=9> */
.L_x_1275:
[----:B------:R1:W5:Y:S01]  /*feb0*/  LDG.E.U16 R0, desc[UR36][R2.64] ;  /* 0x0000002402007981 */ /* 0x000362000c1e1500 */
[----:B------:R-:W-:Y:S05]  /*fec0*/  BRA `(.L_x_1271) ;  /* 0x0000000c00147947 */ /* 0x000fea0003800000 */
.L_x_1274:
        /* <DEDUP_REMOVED lines=9> */
.L_x_1277:
[----:B------:R0:W5:Y:S01]  /*ff60*/  LDG.E.U16 R0, desc[UR36][R2.64] ;  /* 0x0000002402007981 */ /* 0x000162000c1e1500 */
[----:B------:R-:W-:Y:S05]  /*ff70*/  BRA `(.L_x_1271) ;  /* 0x0000000800e87947 */ /* 0x000fea0003800000 */
.L_x_1276:
        /* <DEDUP_REMOVED lines=8> */
.L_x_1266:
        /* <DEDUP_REMOVED lines=13> */
.L_x_1280:
        /* <DEDUP_REMOVED lines=8> */
.L_x_1279:
        /* <DEDUP_REMOVED lines=28> */
.L_x_1282:
        /* <DEDUP_REMOVED lines=15> */
.L_x_1281:
[----:B------:R-:W2:Y:S02]  /*10400*/  LDG.E.U16 R0, desc[UR36][R2.64] ;  /* 0x0000002402007981 */ /* 0x000ea4000c1e1500 */
[----:B--2---:R-:W-:-:S05]  /*10410*/  IMAD.U32 R0, R0, 0x10000, RZ ;  /* 0x0001000000007824 */ /* 0x004fca00078e00ff */
[----:B------:R-:W-:Y:S01]  /*10420*/  F2FP.F16.F32.PACK_AB R0, RZ, R0 ;  /* 0x00000000ff00723e */ /* 0x000fe200000000ff */
[----:B------:R-:W-:Y:S06]  /*10430*/  BRA `(.L_x_1271) ;  /* 0x0000000400b87947 */ /* 0x000fec0003800000 */
.L_x_1278:
        /* <DEDUP_REMOVED lines=12> */
.L_x_1285:
        /* <DEDUP_REMOVED lines=21> */
.L_x_1289:
[----:B------:R-:W-:Y:S05]  /*10650*/  BSYNC B1 ;  /* 0x0000000000017941 */ /* 0x000fea0003800000 */
.L_x_1288:
[----:B------:R-:W-:Y:S01]  /*10660*/  LEA R3, R0, 0x3b800000, 0x17 ;  /* 0x3b80000000037811 */ /* 0x000fe200078eb8ff */
[----:B------:R-:W-:-:S05]  /*10670*/  IMAD.SHL.U32 R0, R2, 0x100000, RZ ;  /* 0x0010000002007824 */ /* 0x000fca00078e00ff */
[----:B------:R-:W-:-:S07]  /*10680*/  LOP3.LUT R0, R3, R0, R4, 0xfe, !PT ;  /* 0x0000000003007212 */ /* 0x000fce00078efe04 */
.L_x_1287:
[----:B------:R-:W-:Y:S05]  /*10690*/  BSYNC B0 ;  /* 0x0000000000007941 */ /* 0x000fea0003800000 */
.L_x_1286:
[----:B------:R-:W-:Y:S01]  /*106a0*/  F2FP.F16.F32.PACK_AB R0, RZ, R0 ;  /* 0x00000000ff00723e */ /* 0x000fe200000000ff */
[----:B------:R-:W-:Y:S06]  /*106b0*/  BRA `(.L_x_1271) ;  /* 0x0000000400187947 */ /* 0x000fec0003800000 */
.L_x_1284:
        /* <DEDUP_REMOVED lines=21> */
.L_x_1293:
[----:B------:R-:W-:Y:S05]  /*10810*/  BSYNC B1 ;  /* 0x0000000000017941 */ /* 0x000fea0003800000 */
.L_x_1292:
[----:B------:R-:W-:Y:S01]  /*10820*/  LEA R3, R0, 0x37800000, 0x17 ;  /* 0x3780000000037811 */ /* 0x000fe200078eb8ff */
[----:B------:R-:W-:-:S05]  /*10830*/  IMAD.SHL.U32 R0, R2, 0x200000, RZ ;  /* 0x0020000002007824 */ /* 0x000fca00078e00ff */
[----:B------:R-:W-:-:S07]  /*10840*/  LOP3.LUT R0, R3, R0, R4, 0xfe, !PT ;  /* 0x0000000003007212 */ /* 0x000fce00078efe04 */
.L_x_1291:
[----:B------:R-:W-:Y:S05]  /*10850*/  BSYNC B0 ;  /* 0x0000000000007941 */ /* 0x000fea0003800000 */
.L_x_1290:
[----:B------:R-:W-:Y:S01]  /*10860*/  F2FP.F16.F32.PACK_AB R0, RZ, R0 ;  /* 0x00000000ff00723e */ /* 0x000fe200000000ff */
[----:B------:R-:W-:Y:S06]  /*10870*/  BRA `(.L_x_1271) ;  /* 0x0000000000a87947 */ /* 0x000fec0003800000 */
.L_x_1283:
        /* <DEDUP_REMOVED lines=14> */
.L_x_1297:
[----:B------:R-:W-:Y:S05]  /*10960*/  BSYNC B0 ;  /* 0x0000000000007941 */ /* 0x000fea0003800000 */
.L_x_1296:
[----:B------:R-:W-:Y:S01]  /*10970*/  F2FP.F16.F32.PACK_AB R0, RZ, R0 ;  /* 0x00000000ff00723e */ /* 0x000fe200000000ff */
[----:B------:R-:W-:Y:S06]  /*10980*/  BRA `(.L_x_1271) ;  /* 0x0000000000647947 */ /* 0x000fec0003800000 */
.L_x_1270:
        /* <DEDUP_REMOVED lines=16> */
.L_x_1298:
[----:B------:R-:W-:Y:S01]  /*10a90*/  PRMT R0, RZ, 0x7610, R0 ;  /* 0x00007610ff007816 */ /* 0x000fe20000000000 */
[----:B------:R-:W-:Y:S06]  /*10aa0*/  BRA `(.L_x_1271) ;  /* 0x00000000001c7947 */ /* 0x000fec0003800000 */
.L_x_1295:
[----:B------:R-:W2:Y:S02]  /*10ab0*/  LDG.E.64 R2, desc[UR36][R2.64] ;  /* 0x0000002402027981 */ /* 0x000ea4000c1e1b00 */
[----:B--2---:R-:W0:Y:S02]  /*10ac0*/  I2F.U64 R0, R2 ;  /* 0x0000000200007312 */ /* 0x004e240000301000 */
[----:B0-----:R-:W-:Y:S01]  /*10ad0*/  F2FP.F16.F32.PACK_AB R0, RZ, R0 ;  /* 0x00000000ff00723e */ /* 0x001fe200000000ff */
[----:B------:R-:W-:Y:S06]  /*10ae0*/  BRA `(.L_x_1271) ;  /* 0x00000000000c7947 */ /* 0x000fec0003800000 */
.L_x_1294:
[----:B------:R-:W2:Y:S02]  /*10af0*/  LDG.E R2, desc[UR36][R2.64] ;  /* 0x0000002402027981 */ /* 0x000ea4000c1e1900 */
[----:B--2---:R-:W-:-:S04]  /*10b00*/  I2FP.F32.U32 R0, R2 ;  /* 0x0000000200007245 */ /* 0x004fc80000201000 */
[----:B------:R-:W-:-:S07]  /*10b10*/  F2FP.F16.F32.PACK_AB R0, RZ, R0 ;  /* 0x00000000ff00723e */ /* 0x000fce00000000ff */
.L_x_1271:
        /* <DEDUP_REMOVED lines=24> */
[----:B0-----:R-:W-:Y:S01]  /*10ca0*/  STG.E.U8 desc[UR36][R16.64], R3 ;  /* 0x0000000310007986 */ /* 0x001fe2000c101124 */
[----:B------:R-:W-:Y:S05]  /*10cb0*/  EXIT ;  /* 0x000000000000794d */ /* 0x000fea0003800000 */
.L_x_1302:
[----:B------:R-:W-:-:S06]  /*10cc0*/  HADD2.F32 R3, -RZ, R0.H0_H0 ;  /* 0x20000000ff037230 */ /* 0x000fcc0000004100 */
[----:B------:R-:W0:Y:S02]  /*10cd0*/  F2I.S64.TRUNC R2, R3 ;  /* 0x0000000300027311 */ /* 0x000e24000020d900 */
[----:B0-----:R-:W-:Y:S01]  /*10ce0*/  STG.E.U8 desc[UR36][R16.64], R2 ;  /* 0x0000000210007986 */ /* 0x001fe2000c101124 */
[----:B------:R-:W-:Y:S05]  /*10cf0*/  EXIT ;  /* 0x000000000000794d */ /* 0x000fea0003800000 */
.L_x_1301:
        /* <DEDUP_REMOVED lines=8> */
[----:B0-----:R-:W-:Y:S01]  /*10d80*/  STG.E.64 desc[UR36][R16.64], R2 ;  /* 0x0000000210007986 */ /* 0x001fe2000c101b24 */
[----:B------:R-:W-:Y:S05]  /*10d90*/  EXIT ;  /* 0x000000000000794d */ /* 0x000fea0003800000 */
.L_x_1305:
[----:B------:R-:W-:-:S04]  /*10da0*/  HADD2.F32 R0, -RZ, R0.H0_H0 ;  /* 0x20000000ff007230 */ /* 0x000fc80000004100 */
[----:B------:R-:W0:Y:S02]  /*10db0*/  F2I.FTZ.TRUNC.NTZ R3, R0 ;  /* 0x0000000000037305 */ /* 0x000e24000021f100 */
[----:B0-----:R-:W-:Y:S01]  /*10dc0*/  STG.E desc[UR36][R16.64], R3 ;  /* 0x0000000310007986 */ /* 0x001fe2000c101924 */
[----:B------:R-:W-:Y:S05]  /*10dd0*/  EXIT ;  /* 0x000000000000794d */ /* 0x000fea0003800000 */
.L_x_1304:
[----:B------:R-:W-:-:S04]  /*10de0*/  HADD2.F32 R0, -RZ, R0.H0_H0 ;  /* 0x20000000ff007230 */ /* 0x000fc80000004100 */
[----:B------:R-:W0:Y:S02]  /*10df0*/  F2I.FTZ.TRUNC.NTZ R3, R0 ;  /* 0x0000000000037305 */ /* 0x000e24000021f100 */
[----:B0-----:R-:W-:Y:S01]  /*10e00*/  STG.E.U16 desc[UR36][R16.64], R3 ;  /* 0x0000000310007986 */ /* 0x001fe2000c101524 */
[----:B------:R-:W-:Y:S05]  /*10e10*/  EXIT ;  /* 0x000000000000794d */ /* 0x000fea0003800000 */
.L_x_1300:
[----:B------:R-:W-:-:S13]  /*10e20*/  ISETP.GT.AND P0, PT, R2, 0x6, PT ;  /* 0x000000060200780c */ /* 0x000fda0003f04270 */
[----:B------:R-:W-:Y:S05]  /*10e30*/  @P0 BRA `(.L_x_1306) ;  /* 0x0000000000240947 */ /* 0x000fea0003800000 */
[----:B------:R-:W-:-:S13]  /*10e40*/  ISETP.NE.AND P0, PT, R2, 0x5, PT ;  /* 0x000000050200780c */ /* 0x000fda0003f05270 */
[----:B------:R-:W-:Y:S05]  /*10e50*/  @!P0 BRA `(.L_x_1307) ;  /* 0x0000000000148947 */ /* 0x000fea0003800000 */
[----:B------:R-:W-:-:S13]  /*10e60*/  ISETP.NE.AND P0, PT, R2, 0x6, PT ;  /* 0x000000060200780c */ /* 0x000fda0003f05270 */
[----:B------:R-:W-:Y:S05]  /*10e70*/  @P0 BRA `(.L_x_1303) ;  /* 0x0000000800c40947 */ /* 0x000fea0003800000 */
[----:B------:R-:W-:-:S05]  /*10e80*/  HADD2.F32 R3, -RZ, R0.H0_H0 ;  /* 0x20000000ff037230 */ /* 0x000fca0000004100 */
[----:B------:R-:W-:Y:S01]  /*10e90*/  STG.E desc[UR36][R16.64], R3 ;  /* 0x0000000310007986 */ /* 0x000fe2000c101924 */
[----:B------:R-:W-:Y:S05]  /*10ea0*/  EXIT ;  /* 0x000000000000794d */ /* 0x000fea0003800000 */
.L_x_1307:
[----:B------:R-:W-:Y:S01]  /*10eb0*/  STG.E.U16 desc[UR36][R16.64], R0 ;  /* 0x0000000010007986 */ /* 0x000fe2000c101524 */
[----:B------:R-:W-:Y:S05]  /*10ec0*/  EXIT ;  /* 0x000000000000794d */ /* 0x000fea0003800000 */
.L_x_1306:
        /* <DEDUP_REMOVED lines=8> */
[----:B------:R-:W-:Y:S01]  /*10f50*/  STG.E.64 desc[UR36][R16.64], R2 ;  /* 0x0000000210007986 */ /* 0x000fe2000c101b24 */
[----:B------:R-:W-:Y:S05]  /*10f60*/  EXIT ;  /* 0x000000000000794d */ /* 0x000fea0003800000 */
.L_x_1309:
[----:B------:R-:W-:-:S05]  /*10f70*/  HADD2.F32 R0, -RZ, R0.H0_H0 ;  /* 0x20000000ff007230 */ /* 0x000fca0000004100 */
[----:B------:R-:W-:-:S04]  /*10f80*/  F2FP.F16.F32.PACK_AB R0, RZ, R0 ;  /* 0x00000000ff00723e */ /* 0x000fc800000000ff */
[----:B------:R-:W-:-:S05]  /*10f90*/  PRMT R0, R0, 0x5410, RZ ;  /* 0x0000541000007816 */ /* 0x000fca00000000ff */
[----:B------:R-:W-:Y:S01]  /*10fa0*/  STG.E desc[UR36][R16.64], R0 ;  /* 0x0000000010007986 */ /* 0x000fe2000c101924 */
[----:B------:R-:W-:Y:S05]  /*10fb0*/  EXIT ;  /* 0x000000000000794d */ /* 0x000fea0003800000 */
.L_x_1308:
[----:B------:R-:W-:-:S05]  /*10fc0*/  HADD2.F32 R2, -RZ, R0.H0_H0 ;  /* 0x20000000ff027230 */ /* 0x000fca0000004100 */
[----:B------:R-:W-:-:S06]  /*10fd0*/  FMUL.FTZ R2, R2, 1 ;  /* 0x3f80000002027820 */ /* 0x000fcc0000410000 */
[----:B------:R-:W0:Y:S02]  /*10fe0*/  F2F.F64.F32 R2, R2 ;  /* 0x0000000200027310 */ /* 0x000e240000201800 */
[----:B0-----:R-:W-:Y:S01]  /*10ff0*/  STG.E.64 desc[UR36][R16.64], R2 ;  /* 0x0000000210007986 */ /* 0x001fe2000c101b24 */
[----:B------:R-:W-:Y:S05]  /*11000*/  EXIT ;  /* 0x000000000000794d */ /* 0x000fea0003800000 */
.L_x_1299:
        /* <DEDUP_REMOVED lines=11> */
[----:B------:R-:W-:Y:S01]  /*110c0*/  STG.E.U8 desc[UR36][R16.64], R3 ;  /* 0x0000000310007986 */ /* 0x000fe2000c101124 */
[----:B------:R-:W-:Y:S05]  /*110d0*/  EXIT ;  /* 0x000000000000794d */ /* 0x000fea0003800000 */
.L_x_1312:
[----:B------:R-:W-:Y:S01]  /*110e0*/  HADD2.F32 R0, -RZ, R0.H0_H0 ;  /* 0x20000000ff007230 */ /* 0x000fe20000004100 */
[----:B------:R-:W-:-:S04]  /*110f0*/  CS2R R6, SRZ ;  /* 0x0000000000067805 */ /* 0x000fc8000001ff00 */
[----:B------:R-:W-:-:S04]  /*11100*/  FMUL.FTZ R0, R0, 1 ;  /* 0x3f80000000007820 */ /* 0x000fc80000410000 */
[----:B------:R-:W0:Y:S02]  /*11110*/  F2F.F64.F32 R4, R0 ;  /* 0x0000000000047310 */ /* 0x000e240000201800 */
[----:B0-----:R-:W-:Y:S01]  /*11120*/  STG.E.128 desc[UR36][R16.64], R4 ;  /* 0x0000000410007986 */ /* 0x001fe2000c101d24 */
[----:B------:R-:W-:Y:S05]  /*11130*/  EXIT ;  /* 0x000000000000794d */ /* 0x000fea0003800000 */
.L_x_1311:
        /* <DEDUP_REMOVED lines=21> */
.L_x_1316:
[----:B------:R-:W-:Y:S05]  /*11290*/  BSYNC B0 ;  /* 0x0000000000007941 */ /* 0x000fea0003800000 */
.L_x_1315:
[----:B------:R-:W-:-:S05]  /*112a0*/  LOP3.LUT R3, R0, R3, RZ, 0xfc, !PT ;  /* 0x0000000300037212 */ /* 0x000fca00078efcff */
[----:B------:R-:W-:Y:S01]  /*112b0*/  STG.E.U8 desc[UR36][R16.64], R3 ;  /* 0x0000000310007986 */ /* 0x000fe2000c101124 */
[----:B------:R-:W-:Y:S05]  /*112c0*/  EXIT ;  /* 0x000000000000794d */ /* 0x000fea0003800000 */
.L_x_1314:
        /* <DEDUP_REMOVED lines=13> */
.L_x_1318:
[----:B------:R-:W-:Y:S01]  /*113a0*/  IMAD.MOV.U32 R0, RZ, RZ, 0x7f ;  /* 0x0000007fff007424 */ /* 0x000fe200078e00ff */
[----:B------:R-:W-:-:S04]  /*113b0*/  ISETP.GT.U32.AND P0, PT, R2, 0x7f800000, PT ;  /* 0x7f8000000200780c */ /* 0x000fc80003f04070 */
[----:B------:R-:W-:-:S09]  /*113c0*/  SEL R0, R0, 0x7c, P0 ;  /* 0x0000007c00007807 */ /* 0x000fd20000000000 */
.L_x_1319:
[----:B------:R-:W-:Y:S05]  /*113d0*/  BSYNC B0 ;  /* 0x0000000000007941 */ /* 0x000fea0003800000 */
.L_x_1317:
[----:B------:R-:W-:-:S04]  /*113e0*/  LOP3.LUT R2, R3, 0x80000000, RZ, 0xc0, !PT ;  /* 0x8000000003027812 */ /* 0x000fc800078ec0ff */
[----:B------:R-:W-:-:S04]  /*113f0*/  SHF.R.U32.HI R3, RZ, 0x18, R2 ;  /* 0x00000018ff037819 */ /* 0x000fc80000011602 */
[----:B------:R-:W-:-:S05]  /*11400*/  LOP3.LUT R3, R0, R3, RZ, 0xfc, !PT ;  /* 0x0000000300037212 */ /* 0x000fca00078efcff */
[----:B------:R-:W-:Y:S01]  /*11410*/  STG.E.U8 desc[UR36][R16.64], R3 ;  /* 0x0000000310007986 */ /* 0x000fe2000c101124 */
[----:B------:R-:W-:Y:S05]  /*11420*/  EXIT ;  /* 0x000000000000794d */ /* 0x000fea0003800000 */
.L_x_1313:
[----:B------:R-:W-:-:S05]  /*11430*/  HADD2.F32 R0, -RZ, R0.H0_H0 ;  /* 0x20000000ff007230 */ /* 0x000fca0000004100 */
[----:B------:R-:W-:-:S05]  /*11440*/  F2FP.BF16.F32.PACK_AB R0, RZ, R0 ;  /* 0x00000000ff00723e */ /* 0x000fca00000010ff */
[----:B------:R-:W-:Y:S01]  /*11450*/  STG.E.U16 desc[UR36][R16.64], R0 ;  /* 0x0000000010007986 */ /* 0x000fe2000c101524 */
[----:B------:R-:W-:Y:S05]  /*11460*/  EXIT ;  /* 0x000000000000794d */ /* 0x000fea0003800000 */
.L_x_1310:
        /* <DEDUP_REMOVED lines=10> */
[----:B0-----:R-:W-:Y:S01]  /*11510*/  STG.E.U16 desc[UR36][R16.64], R3 ;  /* 0x0000000310007986 */ /* 0x001fe2000c101524 */
[----:B------:R-:W-:Y:S05]  /*11520*/  EXIT ;  /* 0x000000000000794d */ /* 0x000fea0003800000 */
.L_x_1322:
        /* <DEDUP_REMOVED lines=17> */
.L_x_1325:
[----:B------:R-:W-:-:S04]  /*11640*/  LOP3.LUT R2, R3, 0x80000000, RZ, 0xc0, !PT ;  /* 0x8000000003027812 */ /* 0x000fc800078ec0ff */
[----:B------:R-:W-:-:S04]  /*11650*/  SHF.R.U32.HI R3, RZ, 0x18, R2 ;  /* 0x00000018ff037819 */ /* 0x000fc80000011602 */
[----:B------:R-:W-:-:S04]  /*11660*/  LOP3.LUT R0, R0, R3, RZ, 0xfc, !PT ;  /* 0x0000000300007212 */ /* 0x000fc800078efcff */
[----:B------:R-:W-:-:S07]  /*11670*/  PRMT R8, R0, 0x7610, R8 ;  /* 0x0000761000087816 */ /* 0x000fce0000000008 */
.L_x_1324:
[----:B------:R-:W-:Y:S05]  /*11680*/  BSYNC B0 ;  /* 0x0000000000007941 */ /* 0x000fea0003800000 */
.L_x_1323:
[----:B------:R-:W-:Y:S01]  /*11690*/  STG.E.U8 desc[UR36][R16.64], R8 ;  /* 0x0000000810007986 */ /* 0x000fe2000c101124 */
[----:B------:R-:W-:Y:S05]  /*116a0*/  EXIT ;  /* 0x000000000000794d */ /* 0x000fea0003800000 */
.L_x_1321:
        /* <DEDUP_REMOVED lines=17> */
.L_x_1328:
[----:B------:R-:W-:-:S04]  /*117c0*/  LOP3.LUT R2, R3, 0x80000000, RZ, 0xc0, !PT ;  /* 0x8000000003027812 */ /* 0x000fc800078ec0ff */
[----:B------:R-:W-:-:S04]  /*117d0*/  SHF.R.U32.HI R3, RZ, 0x18, R2 ;  /* 0x00000018ff037819 */ /* 0x000fc80000011602 */
[----:B------:R-:W-:-:S04]  /*117e0*/  LOP3.LUT R0, R0, R3, RZ, 0xfc, !PT ;  /* 0x0000000300007212 */ /* 0x000fc800078efcff */
[----:B------:R-:W-:-:S07]  /*117f0*/  PRMT R8, R0, 0x7610, R8 ;  /* 0x0000761000087816 */ /* 0x000fce0000000008 */
.L_x_1327:
[----:B------:R-:W-:Y:S05]  /*11800*/  BSYNC B0 ;  /* 0x0000000000007941 */ /* 0x000fea0003800000 */
.L_x_1326:
[----:B------:R-:W-:Y:S01]  /*11810*/  STG.E.U8 desc[UR36][R16.64], R8 ;  /* 0x0000000810007986 */ /* 0x000fe2000c101124 */
[----:B------:R-:W-:Y:S05]  /*11820*/  EXIT ;  /* 0x000000000000794d */ /* 0x000fea0003800000 */
.L_x_1320:
        /* <DEDUP_REMOVED lines=22> */
.L_x_1303:
        /* <DEDUP_REMOVED lines=16> */
.L_x_1331:
[----:B------:R-:W-:Y:S05]  /*11a90*/  EXIT ;  /* 0x000000000000794d */ /* 0x000fea0003800000 */
.L_x_1330:
[----:B------:R-:W-:-:S06]  /*11aa0*/  HADD2.F32 R2, -RZ, R0.H0_H0 ;  /* 0x20000000ff027230 */ /* 0x000fcc0000004100 */
[----:B------:R-:W0:Y:S02]  /*11ab0*/  F2I.U64.TRUNC R2, R2 ;  /* 0x0000000200027311 */ /* 0x000e24000020d800 */
[----:B0-----:R-:W-:Y:S01]  /*11ac0*/  STG.E.64 desc[UR36][R16.64], R2 ;  /* 0x0000000210007986 */ /* 0x001fe2000c101b24 */
[----:B------:R-:W-:Y:S05]  /*11ad0*/  EXIT ;  /* 0x000000000000794d */ /* 0x000fea0003800000 */
.L_x_1329:
[----:B------:R-:W-:-:S04]  /*11ae0*/  HADD2.F32 R0, -RZ, R0.H0_H0 ;  /* 0x20000000ff007230 */ /* 0x000fc80000004100 */
[----:B------:R-:W0:Y:S02]  /*11af0*/  F2I.FTZ.U32.TRUNC.NTZ R3, R0 ;  /* 0x0000000000037305 */ /* 0x000e24000021f000 */
[----:B0-----:R-:W-:Y:S01]  /*11b00*/  STG.E desc[UR36][R16.64], R3 ;  /* 0x0000000310007986 */ /* 0x001fe2000c101924 */
[----:B------:R-:W-:Y:S05]  /*11b10*/  EXIT ;  /* 0x000000000000794d */ /* 0x000fea0003800000 */
.L_x_1332:
        /* <DEDUP_REMOVED lines=14> */
.L_x_14593:


//--------------------- .text._ZN2at6native27unrolled_elementwise_kernelIZZZNS0_25tanh_backward_kernel_cudaERNS_18TensorIteratorBaseEENKUlvE0_clEvENKUlvE1_clEvEUlN3c104HalfES7_E_St5arrayIPcLm3EELi4E23TrivialOffsetCalculatorILi2EjESC_ILi1EjENS0_6memory12LoadWithCastILi2EEENSF_13StoreWithCastILi1EEEEEviT_T0_T2_T3_T4_T5_ --------------------------
	.section	.text._ZN2at6native27unrolled_elementwise_kernelIZZZNS0_25tanh_backward_kernel_cudaERNS_18TensorIteratorBaseEENKUlvE0_clEvENKUlvE1_clEvEUlN3c104HalfES7_E_St5arrayIPcLm3EELi4E23TrivialOffsetCalculatorILi2EjESC_ILi1EjENS0_6memory12LoadWithCastILi2EEENSF_13StoreWithCastILi1EEEEEviT_T0_T2_T3_T4_T5_,"ax",@progbits
	.align	128
        .global         _ZN2at6native27unrolled_elementwise_kernelIZZZNS0_25tanh_backward_kernel_cudaERNS_18TensorIteratorBaseEENKUlvE0_clEvENKUlvE1_clEvEUlN3c104HalfES7_E_St5arrayIPcLm3EELi4E23TrivialOffsetCalculatorILi2EjESC_ILi1EjENS0_6memory12LoadWithCastILi2EEENSF_13StoreWithCastILi1EEEEEviT_T0_T2_T3_T4_T5_
        .type           _ZN2at6native27unrolled_elementwise_kernelIZZZNS0_25tanh_backward_kernel_cudaERNS_18TensorIteratorBaseEENKUlvE0_clEvENKUlvE1_clEvEUlN3c104HalfES7_E_St5arrayIPcLm3EELi4E23TrivialOffsetCalculatorILi2EjESC_ILi1EjENS0_6memory12LoadWithCastILi2EEENSF_13StoreWithCastILi1EEEEEviT_T0_T2_T3_T4_T5_,@function
        .size           _ZN2at6native27unrolled_elementwise_kernelIZZZNS0_25tanh_backward_kernel_cudaERNS_18TensorIteratorBaseEENKUlvE0_clEvENKUlvE1_clEvEUlN3c104HalfES7_E_St5arrayIPcLm3EELi4E23TrivialOffsetCalculatorILi2EjESC_ILi1EjENS0_6memory12LoadWithCastILi2EEENSF_13StoreWithCastILi1EEEEEviT_T0_T2_T3_T4_T5_,(.L_x_14594 - _ZN2at6native27unrolled_elementwise_kernelIZZZNS0_25tanh_backward_kernel_cudaERNS_18TensorIteratorBaseEENKUlvE0_clEvENKUlvE1_clEvEUlN3c104HalfES7_E_St5arrayIPcLm3EELi4E23TrivialOffsetCalculatorILi2EjESC_ILi1EjENS0_6memory12LoadWithCastILi2EEENSF_13StoreWithCastILi1EEEEEviT_T0_T2_T3_T4_T5_)
        .other          _ZN2at6native27unrolled_elementwise_kernelIZZZNS0_25tanh_backward_kernel_cudaERNS_18TensorIteratorBaseEENKUlvE0_clEvENKUlvE1_clEvEUlN3c104HalfES7_E_St5arrayIPcLm3EELi4E23TrivialOffsetCalculatorILi2EjESC_ILi1EjENS0_6memory12LoadWithCastILi2EEENSF_13StoreWithCastILi1EEEEEviT_T0_T2_T3_T4_T5_,@"STO_CUDA_ENTRY STV_DEFAULT"
_ZN2at6native27unrolled_elementwise_kernelIZZZNS0_25tanh_backward_kernel_cudaERNS_18TensorIteratorBaseEENKUlvE0_clEvENKUlvE1_clEvEUlN3c104HalfES7_E_St5arrayIPcLm3EELi4E23TrivialOffsetCalculatorILi2EjESC_ILi1EjENS0_6memory12LoadWithCastILi2EEENSF_13StoreWithCastILi1EEEEEviT_T0_T2_T3_T4_T5_:
.text._ZN2at6native27unrolled_elementwise_kernelIZZZNS0_25tanh_backward_kernel_cudaERNS_18TensorIteratorBaseEENKUlvE0_clEvENKUlvE1_clEvEUlN3c104HalfES7_E_St5arrayIPcLm3EELi4E23TrivialOffsetCalculatorILi2EjESC_ILi1EjENS0_6memory12LoadWithCastILi2EEENSF_13StoreWithCastILi1EEEEEviT_T0_T2_T3_T4_T5_:
        /* <DEDUP_REMOVED lines=36> */
.L_x_1338:
[----:B------:R-:W2:Y:S02]  /*0240*/  LDG.E.U8 R4, desc[UR36][R4.64] ;  /* 0x0000002404047981 */ /* 0x000ea4000c1e1100 */
[----:B--2---:R-:W-:-:S04]  /*0250*/  I2FP.F32.U32 R0, R4 ;  /* 0x0000000400007245 */ /* 0x004fc80000201000 */
[----:B------:R-:W-:-:S04]  /*0260*/  F2FP.F16.F32.PACK_AB R0, RZ, R0 ;  /* 0x00000000ff00723e */ /* 0x000fc800000000ff */
[----:B------:R-:W-:Y:S01]  /*0270*/  PRMT R17, R0, 0x7610, R17 ;  /* 0x0000761000117816 */ /* 0x000fe20000000011 */
[----:B------:R-:W-:Y:S06]  /*0280*/  BRA `(.L_x_1340) ;  /* 0x0000000c00bc7947 */ /* 0x000fec0003800000 */
.L_x_1337:
        /* <DEDUP_REMOVED lines=11> */
.L_x_1342:
[----:B------:R-:W2:Y:S02]  /*0340*/  LDG.E R4, desc[UR36][R4.64] ;  /* 0x0000002404047981 */ /* 0x000ea4000c1e1900 */
[----:B--2---:R-:W-:-:S04]  /*0350*/  I2FP.F32.S32 R0, R4 ;  /* 0x0000000400007245 */ /* 0x004fc80000201400 */
[----:B------:R-:W-:-:S04]  /*0360*/  F2FP.F16.F32.PACK_AB R0, RZ, R0 ;  /* 0x00000000ff00723e */ /* 0x000fc800000000ff */
[----:B------:R-:W-:Y:S01]  /*0370*/  PRMT R17, R0, 0x7610, R17 ;  /* 0x0000761000117816 */ /* 0x000fe20000000011 */
[----:B------:R-:W-:Y:S06]  /*0380*/  BRA `(.L_x_1340) ;  /* 0x0000000c007c7947 */ /* 0x000fec0003800000 */
.L_x_1341:
[----:B------:R-:W2:Y:S02]  /*0390*/  LDG.E.U16 R4, desc[UR36][R4.64] ;  /* 0x0000002404047981 */ /* 0x000ea4000c1e1500 */
[----:B--2---:R-:W0:Y:S02]  /*03a0*/  I2F.S16 R0, R4 ;  /* 0x0000000400007306 */ /* 0x004e240000101400 */
[----:B0-----:R-:W-:-:S04]  /*03b0*/  F2FP.F16.F32.PACK_AB R0, RZ, R0 ;  /* 0x00000000ff00723e */ /* 0x001fc800000000ff */
[----:B------:R-:W-:Y:S01]  /*03c0*/  PRMT R17, R0, 0x7610, R17 ;  /* 0x0000761000117816 */ /* 0x000fe20000000011 */
[----:B------:R-:W-:Y:S06]  /*03d0*/  BRA `(.L_x_1340) ;  /* 0x0000000c00687947 */ /* 0x000fec0003800000 */
.L_x_1336:
        /* <DEDUP_REMOVED lines=9> */
.L_x_1344:
[----:B------:R1:W5:Y:S01]  /*0470*/  LDG.E.U16 R17, desc[UR36][R4.64] ;  /* 0x0000002404117981 */ /* 0x000362000c1e1500 */
[----:B------:R-:W-:Y:S05]  /*0480*/  BRA `(.L_x_1340) ;  /* 0x0000000c003c7947 */ /* 0x000fea0003800000 */
.L_x_1343:
        /* <DEDUP_REMOVED lines=9> */
.L_x_1346:
[----:B------:R0:W5:Y:S01]  /*0520*/  LDG.E.U16 R17, desc[UR36][R4.64] ;  /* 0x0000002404117981 */ /* 0x000162000c1e1500 */
[----:B------:R-:W-:Y:S05]  /*0530*/  BRA `(.L_x_1340) ;  /* 0x0000000c00107947 */ /* 0x000fea0003800000 */
.L_x_1345:
        /* <DEDUP_REMOVED lines=9> */
.L_x_1335:
        /* <DEDUP_REMOVED lines=14> */
.L_x_1349:
        /* <DEDUP_REMOVED lines=9> */
.L_x_1348:
        /* <DEDUP_REMOVED lines=28> */
.L_x_1351:
        /* <DEDUP_REMOVED lines=12> */
[----:B------:R-:W-:-:S04]  /*09c0*/  F2FP.F16.F32.PACK_AB R0, RZ, R0 ;  /* 0x00000000ff00723e */ /* 0x000fc800000000ff */
[----:B------:R-:W-:Y:S01]  /*09d0*/  PRMT R17, R0, 0x7610, R17 ;  /* 0x0000761000117816 */ /* 0x000fe20000000011 */
[----:B------:R-:W-:Y:S06]  /*09e0*/  BRA `(.L_x_1340) ;  /* 0x0000000400e47947 */ /* 0x000fec0003800000 */
.L_x_1350:
[----:B------:R-:W2:Y:S02]  /*09f0*/  LDG.E.U16 R0, desc[UR36][R4.64] ;  /* 0x0000002404007981 */ /* 0x000ea4000c1e1500 */
[----:B--2---:R-:W-:-:S05]  /*0a00*/  IMAD.U32 R0, R0, 0x10000, RZ ;  /* 0x0001000000007824 */ /* 0x004fca00078e00ff */
[----:B------:R-:W-:-:S04]  /*0a10*/  F2FP.F16.F32.PACK_AB R0, RZ, R0 ;  /* 0x00000000ff00723e */ /* 0x000fc800000000ff */
[----:B------:R-:W-:Y:S01]  /*0a20*/  PRMT R17, R0, 0x7610, R17 ;  /* 0x0000761000117816 */ /* 0x000fe20000000011 */
[----:B------:R-:W-:Y:S06]  /*0a30*/  BRA `(.L_x_1340) ;  /* 0x0000000400d07947 */ /* 0x000fec0003800000 */
.L_x_1347:
        /* <DEDUP_REMOVED lines=13> */
.L_x_1354:
        /* <DEDUP_REMOVED lines=21> */
.L_x_1358:
[----:B------:R-:W-:Y:S05]  /*0c60*/  BSYNC B1 ;  /* 0x0000000000017941 */ /* 0x000fea0003800000 */
.L_x_1357:
[----:B------:R-:W-:Y:S01]  /*0c70*/  LEA R5, R0, 0x3b800000, 0x17 ;  /* 0x3b80000000057811 */ /* 0x000fe200078eb8ff */
[----:B------:R-:W-:-:S05]  /*0c80*/  IMAD.SHL.U32 R0, R3, 0x100000, RZ ;  /* 0x0010000003007824 */ /* 0x000fca00078e00ff */
[----:B------:R-:W-:-:S07]  /*0c90*/  LOP3.LUT R0, R5, R0, R6, 0xfe, !PT ;  /* 0x0000000005007212 */ /* 0x000fce00078efe06 */
.L_x_1356:
[----:B------:R-:W-:Y:S05]  /*0ca0*/  BSYNC B0 ;  /* 0x0000000000007941 */ /* 0x000fea0003800000 */
.L_x_1355:
[----:B------:R-:W-:-:S04]  /*0cb0*/  F2FP.F16.F32.PACK_AB R0, RZ, R0 ;  /* 0x00000000ff00723e */ /* 0x000fc800000000ff */
[----:B------:R-:W-:Y:S01]  /*0cc0*/  PRMT R17, R0, 0x7610, R17 ;  /* 0x0000761000117816 */ /* 0x000fe20000000011 */
[----:B------:R-:W-:Y:S06]  /*0cd0*/  BRA `(.L_x_1340) ;  /* 0x0000000400287947 */ /* 0x000fec0003800000 */
.L_x_1353:
        /* <DEDUP_REMOVED lines=21> */
.L_x_1362:
[----:B------:R-:W-:Y:S05]  /*0e30*/  BSYNC B1 ;  /* 0x0000000000017941 */ /* 0x000fea0003800000 */
.L_x_1361:
[----:B------:R-:W-:Y:S01]  /*0e40*/  LEA R5, R0, 0x37800000, 0x17 ;  /* 0x3780000000057811 */ /* 0x000fe200078eb8ff */
[----:B------:R-:W-:-:S05]  /*0e50*/  IMAD.SHL.U32 R0, R3, 0x200000, RZ ;  /* 0x0020000003007824 */ /* 0x000fca00078e00ff */
[----:B------:R-:W-:-:S07]  /*0e60*/  LOP3.LUT R0, R5, R0, R6, 0xfe, !PT ;  /* 0x0000000005007212 */ /* 0x000fce00078efe06 */
.L_x_1360:
[----:B------:R-:W-:Y:S05]  /*0e70*/  BSYNC B0 ;  /* 0x0000000000007941 */ /* 0x000fea0003800000 */
.L_x_1359:
[----:B------:R-:W-:-:S04]  /*0e80*/  F2FP.F16.F32.PACK_AB R0, RZ, R0 ;  /* 0x00000000ff00723e */ /* 0x000fc800000000ff */
[----:B------:R-:W-:Y:S01]  /*0e90*/  PRMT R17, R0, 0x7610, R17 ;  /* 0x0000761000117816 */ /* 0x000fe20000000011 */
[----:B------:R-:W-:Y:S06]  /*0ea0*/  BRA `(.L_x_1340) ;  /* 0x0000000000b47947 */ /* 0x000fec0003800000 */
.L_x_1352:
        /* <DEDUP_REMOVED lines=14> */
.L_x_1366:
[----:B------:R-:W-:Y:S05]  /*0f90*/  BSYNC B0 ;  /* 0x0000000000007941 */ /* 0x000fea0003800000 */
.L_x_1365:
[----:B------:R-:W-:-:S04]  /*0fa0*/  F2FP.F16.F32.PACK_AB R0, RZ, R0 ;  /* 0x00000000ff00723e */ /* 0x000fc800000000ff */
[----:B------:R-:W-:Y:S01]  /*0fb0*/  PRMT R17, R0, 0x7610, R17 ;  /* 0x0000761000117816 */ /* 0x000fe20000000011 */
[----:B------:R-:W-:Y:S06]  /*0fc0*/  BRA `(.L_x_1340) ;  /* 0x00000000006c7947 */ /* 0x000fec0003800000 */
.L_x_1339:
        /* <DEDUP_REMOVED lines=16> */
.L_x_1367:
[----:B------:R-:W-:Y:S01]  /*10d0*/  PRMT R17, RZ, 0x7610, R17 ;  /* 0x00007610ff117816 */ /* 0x000fe20000000011 */
[----:B------:R-:W-:Y:S06]  /*10e0*/  BRA `(.L_x_1340) ;  /* 0x0000000000247947 */ /* 0x000fec0003800000 */
.L_x_1364:
[----:B------:R-:W2:Y:S02]  /*10f0*/  LDG.E.64 R4, desc[UR36][R4.64] ;  /* 0x0000002404047981 */ /* 0x000ea4000c1e1b00 */
[----:B--2---:R-:W0:Y:S02]  /*1100*/  I2F.U64 R0, R4 ;  /* 0x0000000400007312 */ /* 0x004e240000301000 */
[----:B0-----:R-:W-:-:S04]  /*1110*/  F2FP.F16.F32.PACK_AB R0, RZ, R0 ;  /* 0x00000000ff00723e */ /* 0x001fc800000000ff */
[----:B------:R-:W-:Y:S01]  /*1120*/  PRMT R17, R0, 0x7610, R17 ;  /* 0x0000761000117816 */ /* 0x000fe20000000011 */
[----:B------:R-:W-:Y:S06]  /*1130*/  BRA `(.L_x_1340) ;  /* 0x0000000000107947 */ /* 0x000fec0003800000 */
.L_x_1363:
[----:B------:R-:W2:Y:S02]  /*1140*/  LDG.E R4, desc[UR36][R4.64] ;  /* 0x0000002404047981 */ /* 0x000ea4000c1e1900 */
[----:B--2---:R-:W-:-:S04]  /*1150*/  I2FP.F32.U32 R0, R4 ;  /* 0x0000000400007245 */ /* 0x004fc80000201000 */
[----:B------:R-:W-:-:S04]  /*1160*/  F2FP.F16.F32.PACK_AB R0, RZ, R0 ;  /* 0x00000000ff00723e */ /* 0x000fc800000000ff */
[----:B------:R-:W-:-:S07]  /*1170*/  PRMT R17, R0, 0x7610, R17 ;  /* 0x0000761000117816 */ /* 0x000fce0000000011 */
.L_x_1340:
[----:B01----:R-:W0:Y:S01]  /*1180*/  LDC.64 R4, c[0x0][0x228] ;  /* 0x00008a00ff047b82 */ /* 0x003e220000000a00 */
        /* <DEDUP_REMOVED lines=20> */
.L_x_1371:
[----:B------:R-:W2:Y:S02]  /*12d0*/  LDG.E.U8 R4, desc[UR36][R4.64] ;  /* 0x0000002404047981 */ /* 0x000ea4000c1e1100 */
[----:B--2---:R-:W-:-:S04]  /*12e0*/  I2FP.F32.U32 R0, R4 ;  /* 0x0000000400007245 */ /* 0x004fc80000201000 */
[----:B------:R-:W-:-:S04]  /*12f0*/  F2FP.F16.F32.PACK_AB R0, RZ, R0 ;  /* 0x00000000ff00723e */ /* 0x000fc800000000ff */
[----:B------:R-:W-:Y:S01]  /*1300*/  PRMT R18, R0, 0x7610, R18 ;  /* 0x0000761000127816 */ /* 0x000fe20000000012 */
[----:B------:R-:W-:Y:S06]  /*1310*/  BRA `(.L_x_1373) ;  /* 0x0000000c00bc7947 */ /* 0x000fec0003800000 */
.L_x_1370:
        /* <DEDUP_REMOVED lines=11> */
.L_x_1375:
[----:B------:R-:W2:Y:S02]  /*13d0*/  LDG.E R4, desc[UR36][R4.64] ;  /* 0x0000002404047981 */ /* 0x000ea4000c1e1900 */
[----:B--2---:R-:W-:-:S04]  /*13e0*/  I2FP.F32.S32 R0, R4 ;  /* 0x0000000400007245 */ /* 0x004fc80000201400 */
[----:B------:R-:W-:-:S04]  /*13f0*/  F2FP.F16.F32.PACK_AB R0, RZ, R0 ;  /* 0x00000000ff00723e */ /* 0x000fc800000000ff */
[----:B------:R-:W-:Y:S01]  /*1400*/  PRMT R18, R0, 0x7610, R18 ;  /* 0x0000761000127816 */ /* 0x000fe20000000012 */
[----:B------:R-:W-:Y:S06]  /*1410*/  BRA `(.L_x_1373) ;  /* 0x0000000c007c7947 */ /* 0x000fec0003800000 */
.L_x_1374:
[----:B------:R-:W2:Y:S02]  /*1420*/  LDG.E.U16 R4, desc[UR36][R4.64] ;  /* 0x0000002404047981 */ /* 0x000ea4000c1e1500 */
[----:B--2---:R-:W0:Y:S02]  /*1430*/  I2F.S16 R0, R4 ;  /* 0x0000000400007306 */ /* 0x004e240000101400 */
[----:B0-----:R-:W-:-:S04]  /*1440*/  F2FP.F16.F32.PACK_AB R0, RZ, R0 ;  /* 0x00000000ff00723e */ /* 0x001fc800000000ff */
[----:B------:R-:W-:Y:S01]  /*1450*/  PRMT R18, R0, 0x7610, R18 ;  /* 0x0000761000127816 */ /* 0x000fe20000000012 */
[----:B------:R-:W-:Y:S06]  /*1460*/  BRA `(.L_x_1373) ;  /* 0x0000000c00687947 */ /* 0x000fec0003800000 */
.L_x_1369:
        /* <DEDUP_REMOVED lines=9> */
.L_x_1377:
[----:B------:R1:W5:Y:S01]  /*1500*/  LDG.E.U16 R18, desc[UR36][R4.64] ;  /* 0x0000002404127981 */ /* 0x000362000c1e1500 */
[----:B------:R-:W-:Y:S05]  /*1510*/  BRA `(.L_x_1373) ;  /* 0x0000000c003c7947 */ /* 0x000fea0003800000 */
.L_x_1376:
        /* <DEDUP_REMOVED lines=9> */
.L_x_1379:
[----:B------:R0:W5:Y:S01]  /*15b0*/  LDG.E.U16 R18, desc[UR36][R4.64] ;  /* 0x0000002404127981 */ /* 0x000162000c1e1500 */
[----:B------:R-:W-:Y:S05]  /*15c0*/  BRA `(.L_x_1373) ;  /* 0x0000000c00107947 */ /* 0x000fea0003800000 */
.L_x_1378:
        /* <DEDUP_REMOVED lines=9> */
.L_x_1368:
        /* <DEDUP_REMOVED lines=14> */
.L_x_1382:
        /* <DEDUP_REMOVED lines=9> */
.L_x_1381:
        /* <DEDUP_REMOVED lines=28> */
.L_x_1384:
        /* <DEDUP_REMOVED lines=15> */
.L_x_1383:
[----:B------:R-:W2:Y:S02]  /*1a80*/  LDG.E.U16 R0, desc[UR36][R4.64] ;  /* 0x0000002404007981 */ /* 0x000ea4000c1e1500 */
[----:B--2---:R-:W-:-:S05]  /*1a90*/  IMAD.U32 R0, R0, 0x10000, RZ ;  /* 0x0001000000007824 */ /* 0x004fca00078e00ff */
[----:B------:R-:W-:-:S04]  /*1aa0*/  F2FP.F16.F32.PACK_AB R0, RZ, R0 ;  /* 0x00000000ff00723e */ /* 0x000fc800000000ff */
[----:B------:R-:W-:Y:S01]  /*1ab0*/  PRMT R18, R0, 0x7610, R18 ;  /* 0x0000761000127816 */ /* 0x000fe20000000012 */
[----:B------:R-:W-:Y:S06]  /*1ac0*/  BRA `(.L_x_1373) ;  /* 0x0000000400d07947 */ /* 0x000fec0003800000 */
.L_x_1380:
        /* <DEDUP_REMOVED lines=13> */
.L_x_1387:
        /* <DEDUP_REMOVED lines=21> */
.L_x_1391:
[----:B------:R-:W-:Y:S05]  /*1cf0*/  BSYNC B1 ;  /* 0x0000000000017941 */ /* 0x000fea0003800000 */
.L_x_1390:
[----:B------:R-:W-:Y:S01]  /*1d00*/  LEA R5, R0, 0x3b800000, 0x17 ;  /* 0x3b80000000057811 */ /* 0x000fe200078eb8ff */
[----:B------:R-:W-:-:S05]  /*1d10*/  IMAD.SHL.U32 R0, R3, 0x100000, RZ ;  /* 0x0010000003007824 */ /* 0x000fca00078e00ff */
[----:B------:R-:W-:-:S07]  /*1d20*/  LOP3.LUT R0, R5, R0, R6, 0xfe, !PT ;  /* 0x0000000005007212 */ /* 0x000fce00078efe06 */
.L_x_1389:
[----:B------:R-:W-:Y:S05]  /*1d30*/  BSYNC B0 ;  /* 0x0000000000007941 */ /* 0x000fea0003800000 */
.L_x_1388:
[----:B------:R-:W-:-:S04]  /*1d40*/  F2FP.F16.F32.PACK_AB R0, RZ, R0 ;  /* 0x00000000ff00723e */ /* 0x000fc800000000ff */
[----:B------:R-:W-:Y:S01]  /*1d50*/  PRMT R18, R0, 0x7610, R18 ;  /* 0x0000761000127816 */ /* 0x000fe20000000012 */
[----:B------:R-:W-:Y:S06]  /*1d60*/  BRA `(.L_x_1373) ;  /* 0x0000000400287947 */ /* 0x000fec0003800000 */
.L_x_1386:
        /* <DEDUP_REMOVED lines=21> */
.L_x_1395:
[----:B------:R-:W-:Y:S05]  /*1ec0*/  BSYNC B1 ;  /* 0x0000000000017941 */ /* 0x000fea0003800000 */
.L_x_1394:
[----:B------:R-:W-:Y:S01]  /*1ed0*/  LEA R5, R0, 0x37800000, 0x17 ;  /* 0x3780000000057811 */ /* 0x000fe200078eb8ff */
[----:B------:R-:W-:-:S05]  /*1ee0*/  IMAD.SHL.U32 R0, R3, 0x200000, RZ ;  /* 0x0020000003007824 */ /* 0x000fca00078e00ff */
[----:B------:R-:W-:-:S07]  /*1ef0*/  LOP3.LUT R0, R5, R0, R6, 0xfe, !PT ;  /* 0x0000000005007212 */ /* 0x000fce00078efe06 */
.L_x_1393:
[----:B------:R-:W-:Y:S05]  /*1f00*/  BSYNC B0 ;  /* 0x0000000000007941 */ /* 0x000fea0003800000 */
.L_x_1392:
[----:B------:R-:W-:-:S04]  /*1f10*/  F2FP.F16.F32.PACK_AB R0, RZ, R0 ;  /* 0x00000000ff00723e */ /* 0x000fc800000000ff */
[----:B------:R-:W-:Y:S01]  /*1f20*/  PRMT R18, R0, 0x7610, R18 ;  /* 0x0000761000127816 */ /* 0x000fe20000000012 */
[----:B------:R-:W-:Y:S06]  /*1f30*/  BRA `(.L_x_1373) ;  /* 0x0000000000b47947 */ /* 0x000fec0003800000 */
.L_x_1385:
        /* <DEDUP_REMOVED lines=14> */
.L_x_1399:
[----:B------:R-:W-:Y:S05]  /*2020*/  BSYNC B0 ;  /* 0x0000000000007941 */ /* 0x000fea0003800000 */
.L_x_1398:
[----:B------:R-:W-:-:S04]  /*2030*/  F2FP.F16.F32.PACK_AB R0, RZ, R0 ;  /* 0x00000000ff00723e */ /* 0x000fc800000000ff */
[----:B------:R-:W-:Y:S01]  /*2040*/  PRMT R18, R0, 0x7610, R18 ;  /* 0x0000761000127816 */ /* 0x000fe20000000012 */
[----:B------:R-:W-:Y:S06]  /*2050*/  BRA `(.L_x_1373) ;  /* 0x00000000006c7947 */ /* 0x000fec0003800000 */
.L_x_1372:
        /* <DEDUP_REMOVED lines=16> */
.L_x_1400:
[----:B------:R-:W-:Y:S01]  /*2160*/  PRMT R18, RZ, 0x7610, R18 ;  /* 0x00007610ff127816 */ /* 0x000fe20000000012 */
[----:B------:R-:W-:Y:S06]  /*2170*/  BRA `(.L_x_1373) ;  /* 0x0000000000247947 */ /* 0x000fec0003800000 */
.L_x_1397:
[----:B------:R-:W2:Y:S02]  /*2180*/  LDG.E.64 R4, desc[UR36][R4.64] ;  /* 0x0000002404047981 */ /* 0x000ea4000c1e1b00 */
[----:B--2---:R-:W0:Y:S02]  /*2190*/  I2F.U64 R0, R4 ;  /* 0x0000000400007312 */ /* 0x004e240000301000 */
[----:B0-----:R-:W-:-:S04]  /*21a0*/  F2FP.F16.F32.PACK_AB R0, RZ, R0 ;  /* 0x00000000ff00723e */ /* 0x001fc800000000ff */
[----:B------:R-:W-:Y:S01]  /*21b0*/  PRMT R18, R0, 0x7610, R18 ;  /* 0x0000761000127816 */ /* 0x000fe20000000012 */
[----:B------:R-:W-:Y:S06]  /*21c0*/  BRA `(.L_x_1373) ;  /* 0x0000000000107947 */ /* 0x000fec0003800000 */
.L_x_1396:
[----:B------:R-:W2:Y:S02]  /*21d0*/  LDG.E R4, desc[UR36][R4.64] ;  /* 0x0000002404047981 */ /* 0x000ea4000c1e1900 */
[----:B--2---:R-:W-:-:S04]  /*21e0*/  I2FP.F32.U32 R0, R4 ;  /* 0x0000000400007245 */ /* 0x004fc80000201000 */
[----:B------:R-:W-:-:S04]  /*21f0*/  F2FP.F16.F32.PACK_AB R0, RZ, R0 ;  /* 0x00000000ff00723e */ /* 0x000fc800000000ff */
[----:B------:R-:W-:-:S07]  /*2200*/  PRMT R18, R0, 0x7610, R18 ;  /* 0x0000761000127816 */ /* 0x000fce0000000012 */
.L_x_1373:
[----:B------:R-:W-:-:S07]  /*2210*/  VIADD R27, R27, 0x80 ;  /* 0x000000801b1b7836 */ /* 0x000fce0000000000 */
.L_x_1334:
[----:B------:R-:W-:Y:S05]  /*2220*/  BSYNC B6 ;  /* 0x0000000000067941 */ /* 0x000fea0003800000 */
.L_x_1333:
[----:B------:R-:W-:Y:S01]  /*2230*/  ISETP.GE.AND P0, PT, R27, R28, PT ;  /* 0x0000001c1b00720c */ /* 0x000fe20003f06270 */
[----:B------:R-:W-:Y:S01]  /*2240*/  BSSY B6, `(.L_x_1401) ;  /* 0x0000218000067945 */ /* 0x000fe20003800000 */
[----:B------:R-:W-:-:S11]  /*2250*/  PRMT R19, RZ, 0x7610, R19 ;  /* 0x00007610ff137816 */ /* 0x000fd60000000013 */
[----:B------:R-:W-:Y:S05]  /*2260*/  @P0 BRA `(.L_x_1402) ;  /* 0x0000002000540947 */ /* 0x000fea0003800000 */
[----:B01----:R-:W0:Y:S01]  /*2270*/  LDC.64 R4, c[0x0][0x220] ;  /* 0x00008800ff047b82 */ /* 0x003e220000000a00 */
        /* <DEDUP_REMOVED lines=21> */
.L_x_1406:
[----:B------:R-:W2:Y:S02]  /*23d0*/  LDG.E.U8 R4, desc[UR36][R4.64] ;  /* 0x0000002404047981 */ /* 0x000ea4000c1e1100 */
[----:B--2---:R-:W-:-:S04]  /*23e0*/  I2FP.F32.U32 R0, R4 ;  /* 0x0000000400007245 */ /* 0x004fc80000201000 */
[----:B------:R-:W-:-:S04]  /*23f0*/  F2FP.F16.F32.PACK_AB R0, RZ, R0 ;  /* 0x00000000ff00723e */ /* 0x000fc800000000ff */
[----:B------:R-:W-:Y:S01]  /*2400*/  PRMT R16, R0, 0x7610, R16 ;  /* 0x0000761000107816 */ /* 0x000fe20000000010 */
[----:B------:R-:W-:Y:S06]  /*2410*/  BRA `(.L_x_1408) ;  /* 0x0000000c00c07947 */ /* 0x000fec0003800000 */
.L_x_1405:
        /* <DEDUP_REMOVED lines=11> */
.L_x_1410:
[----:B------:R-:W2:Y:S02]  /*24d0*/  LDG.E R4, desc[UR36][R4.64] ;  /* 0x0000002404047981 */ /* 0x000ea4000c1e1900 */
[----:B--2---:R-:W-:-:S04]  /*24e0*/  I2FP.F32.S32 R0, R4 ;  /* 0x0000000400007245 */ /* 0x004fc80000201400 */
[----:B------:R-:W-:-:S04]  /*24f0*/  F2FP.F16.F32.PACK_AB R0, RZ, R0 ;  /* 0x00000000ff00723e */ /* 0x000fc800000000ff */
[----:B------:R-:W-:Y:S01]  /*2500*/  PRMT R16, R0, 0x7610, R16 ;  /* 0x0000761000107816 */ /* 0x000fe20000000010 */
[----:B------:R-:W-:Y:S06]  /*2510*/  BRA `(.L_x_1408) ;  /* 0x0000000c00807947 */ /* 0x000fec0003800000 */
.L_x_1409:
[----:B------:R-:W2:Y:S02]  /*2520*/  LDG.E.U16 R4, desc[UR36][R4.64] ;  /* 0x0000002404047981 */ /* 0x000ea4000c1e1500 */
[----:B--2---:R-:W0:Y:S02]  /*2530*/  I2F.S16 R0, R4 ;  /* 0x0000000400007306 */ /* 0x004e240000101400 */
[----:B0-----:R-:W-:-:S04]  /*2540*/  F2FP.F16.F32.PACK_AB R0, RZ, R0 ;  /* 0x00000000ff00723e */ /* 0x001fc800000000ff */
[----:B------:R-:W-:Y:S01]  /*2550*/  PRMT R16, R0, 0x7610, R16 ;  /* 0x0000761000107816 */ /* 0x000fe20000000010 */
[----:B------:R-:W-:Y:S06]  /*2560*/  BRA `(.L_x_1408) ;  /* 0x0000000c006c7947 */ /* 0x000fec0003800000 */
.L_x_1404:
        /* <DEDUP_REMOVED lines=9> */
.L_x_1412:
[----:B------:R1:W5:Y:S01]  /*2600*/  LDG.E.U16 R16, desc[UR36][R4.64] ;  /* 0x0000002404107981 */ /* 0x000362000c1e1500 */
[----:B------:R-:W-:Y:S05]  /*2610*/  BRA `(.L_x_1408) ;  /* 0x0000000c00407947 */ /* 0x000fea0003800000 */
.L_x_1411:
        /* <DEDUP_REMOVED lines=9> */
.L_x_1414:
[----:B------:R0:W5:Y:S01]  /*26b0*/  LDG.E.U16 R16, desc[UR36][R4.64] ;  /* 0x0000002404107981 */ /* 0x000162000c1e1500 */
[----:B------:R-:W-:Y:S05]  /*26c0*/  BRA `(.L_x_1408) ;  /* 0x0000000c00147947 */ /* 0x000fea0003800000 */
.L_x_1413:
        /* <DEDUP_REMOVED lines=9> */
.L_x_1403:
        /* <DEDUP_REMOVED lines=14> */
.L_x_1417:
        /* <DEDUP_REMOVED lines=9> */
.L_x_1416:
        /* <DEDUP_REMOVED lines=28> */
.L_x_1419:
        /* <DEDUP_REMOVED lines=16> */
.L_x_1418:
[----:B------:R-:W2:Y:S02]  /*2b90*/  LDG.E.U16 R0, desc[UR36][R4.64] ;  /* 0x0000002404007981 */ /* 0x000ea4000c1e1500 */
[----:B--2---:R-:W-:-:S05]  /*2ba0*/  IMAD.U32 R0, R0, 0x10000, RZ ;  /* 0x0001000000007824 */ /* 0x004fca00078e00ff */
[----:B------:R-:W-:-:S04]  /*2bb0*/  F2FP.F16.F32.PACK_AB R0, RZ, R0 ;  /* 0x00000000ff00723e */ /* 0x000fc800000000ff */
[----:B------:R-:W-:Y:S01]  /*2bc0*/  PRMT R16, R0, 0x7610, R16 ;  /* 0x0000761000107816 */ /* 0x000fe20000000010 */
[----:B------:R-:W-:Y:S06]  /*2bd0*/  BRA `(.L_x_1408) ;  /* 0x0000000400d07947 */ /* 0x000fec0003800000 */
.L_x_1415:
        /* <DEDUP_REMOVED lines=13> */
.L_x_1422:
        /* <DEDUP_REMOVED lines=21> */
.L_x_1426:
[----:B------:R-:W-:Y:S05]  /*2e00*/  BSYNC B1 ;  /* 0x0000000000017941 */ /* 0x000fea0003800000 */
.L_x_1425:
[----:B------:R-:W-:Y:S01]  /*2e10*/  LEA R5, R0, 0x3b800000, 0x17 ;  /* 0x3b80000000057811 */ /* 0x000fe200078eb8ff */
[----:B------:R-:W-:-:S05]  /*2e20*/  IMAD.SHL.U32 R0, R3, 0x100000, RZ ;  /* 0x0010000003007824 */ /* 0x000fca00078e00ff */
[----:B------:R-:W-:-:S07]  /*2e30*/  LOP3.LUT R0, R5, R0, R6, 0xfe, !PT ;  /* 0x0000000005007212 */ /* 0x000fce00078efe06 */
.L_x_1424:
[----:B------:R-:W-:Y:S05]  /*2e40*/  BSYNC B0 ;  /* 0x0000000000007941 */ /* 0x000fea0003800000 */
.L_x_1423:
[----:B------:R-:W-:-:S04]  /*2e50*/  F2FP.F16.F32.PACK_AB R0, RZ, R0 ;  /* 0x00000000ff00723e */ /* 0x000fc800000000ff */
[----:B------:R-:W-:Y:S01]  /*2e60*/  PRMT R16, R0, 0x7610, R16 ;  /* 0x0000761000107816 */ /* 0x000fe20000000010 */
[----:B------:R-:W-:Y:S06]  /*2e70*/  BRA `(.L_x_1408) ;  /* 0x0000000400287947 */ /* 0x000fec0003800000 */
.L_x_1421:
        /* <DEDUP_REMOVED lines=21> */
.L_x_1430:
[----:B------:R-:W-:Y:S05]  /*2fd0*/  BSYNC B1 ;  /* 0x0000000000017941 */ /* 0x000fea0003800000 */
.L_x_1429:
[----:B------:R-:W-:Y:S01]  /*2fe0*/  LEA R5, R0, 0x37800000, 0x17 ;  /* 0x3780000000057811 */ /* 0x000fe200078eb8ff */
[----:B------:R-:W-:-:S05]  /*2ff0*/  IMAD.SHL.U32 R0, R3, 0x200000, RZ ;  /* 0x0020000003007824 */ /* 0x000fca00078e00ff */
[----:B------:R-:W-:-:S07]  /*3000*/  LOP3.LUT R0, R5, R0, R6, 0xfe, !PT ;  /* 0x0000000005007212 */ /* 0x000fce00078efe06 */
.L_x_1428:
[----:B------:R-:W-:Y:S05]  /*3010*/  BSYNC B0 ;  /* 0x0000000000007941 */ /* 0x000fea0003800000 */
.L_x_1427:
[----:B------:R-:W-:-:S04]  /*3020*/  F2FP.F16.F32.PACK_AB R0, RZ, R0 ;  /* 0x00000000ff00723e */ /* 0x000fc800000000ff */
[----:B------:R-:W-:Y:S01]  /*3030*/  PRMT R16, R0, 0x7610, R16 ;  /* 0x0000761000107816 */ /* 0x000fe20000000010 */
[----:B------:R-:W-:Y:S06]  /*3040*/  BRA `(.L_x_1408) ;  /* 0x0000000000b47947 */ /* 0x000fec0003800000 */
.L_x_1420:
        /* <DEDUP_REMOVED lines=14> */
.L_x_1434:
[----:B------:R-:W-:Y:S05]  /*3130*/  BSYNC B0 ;  /* 0x0000000000007941 */ /* 0x000fea0003800000 */
.L_x_1433:
[----:B------:R-:W-:-:S04]  /*3140*/  F2FP.F16.F32.PACK_AB R0, RZ, R0 ;  /* 0x00000000ff00723e */ /* 0x000fc800000000ff */
[----:B------:R-:W-:Y:S01]  /*3150*/  PRMT R16, R0, 0x7610, R16 ;  /* 0x0000761000107816 */ /* 0x000fe20000000010 */
[----:B------:R-:W-:Y:S06]  /*3160*/  BRA `(.L_x_1408) ;  /* 0x00000000006c7947 */ /* 0x000fec0003800000 */
.L_x_1407:
        /* <DEDUP_REMOVED lines=16> */
.L_x_1435:
[----:B------:R-:W-:Y:S01]  /*3270*/  PRMT R16, RZ, 0x7610, R16 ;  /* 0x00007610ff107816 */ /* 0x000fe20000000010 */
[----:B------:R-:W-:Y:S06]  /*3280*/  BRA `(.L_x_1408) ;  /* 0x0000000000247947 */ /* 0x000fec0003800000 */
.L_x_1432:
[----:B------:R-:W2:Y:S02]  /*3290*/  LDG.E.64 R4, desc[UR36][R4.64] ;  /* 0x0000002404047981 */ /* 0x000ea4000c1e1b00 */
[----:B--2---:R-:W0:Y:S02]  /*32a0*/  I2F.U64 R0, R4 ;  /* 0x0000000400007312 */ /* 0x004e240000301000 */
[----:B0-----:R-:W-:-:S04]  /*32b0*/  F2FP.F16.F32.PACK_AB R0, RZ, R0 ;  /* 0x00000000ff00723e */ /* 0x001fc800000000ff */
[----:B------:R-:W-:Y:S01]  /*32c0*/  PRMT R16, R0, 0x7610, R16 ;  /* 0x0000761000107816 */ /* 0x000fe20000000010 */
[----:B------:R-:W-:Y:S06]  /*32d0*/  BRA `(.L_x_1408) ;  /* 0x0000000000107947 */ /* 0x000fec0003800000 */
.L_x_1431:
[----:B------:R-:W2:Y:S02]  /*32e0*/  LDG.E R4, desc[UR36][R4.64] ;  /* 0x0000002404047981 */ /* 0x000ea4000c1e1900 */
[----:B--2---:R-:W-:-:S04]  /*32f0*/  I2FP.F32.U32 R0, R4 ;  /* 0x0000000400007245 */ /* 0x004fc80000201000 */
[----:B------:R-:W-:-:S04]  /*3300*/  F2FP.F16.F32.PACK_AB R0, RZ, R0 ;  /* 0x00000000ff00723e */ /* 0x000fc800000000ff */
[----:B------:R-:W-:-:S07]  /*3310*/  PRMT R16, R0, 0x7610, R16 ;  /* 0x0000761000107816 */ /* 0x000fce0000000010 */
.L_x_1408:
        /* <DEDUP_REMOVED lines=21> */
.L_x_1439:
[----:B------:R-:W2:Y:S02]  /*3470*/  LDG.E.U8 R4, desc[UR36][R4.64] ;  /* 0x0000002404047981 */ /* 0x000ea4000c1e1100 */
[----:B--2---:R-:W-:-:S04]  /*3480*/  I2FP.F32.U32 R0, R4 ;  /* 0x0000000400007245 */ /* 0x004fc80000201000 */
[----:B------:R-:W-:-:S04]  /*3490*/  F2FP.F16.F32.PACK_AB R0, RZ, R0 ;  /* 0x00000000ff00723e */ /* 0x000fc800000000ff */
[----:B------:R-:W-:Y:S01]  /*34a0*/  PRMT R19, R0, 0x7610, R19 ;  /* 0x0000761000137816 */ /* 0x000fe20000000013 */
[----:B------:R-:W-:Y:S06]  /*34b0*/  BRA `(.L_x_1441) ;  /* 0x0000000c00bc7947 */ /* 0x000fec0003800000 */
.L_x_1438:
        /* <DEDUP_REMOVED lines=11> */
.L_x_1443:
[----:B------:R-:W2:Y:S02]  /*3570*/  LDG.E R4, desc[UR36][R4.64] ;  /* 0x0000002404047981 */ /* 0x000ea4000c1e1900 */
[----:B--2---:R-:W-:-:S04]  /*3580*/  I2FP.F32.S32 R0, R4 ;  /* 0x0000000400007245 */ /* 0x004fc80000201400 */
[----:B------:R-:W-:-:S04]  /*3590*/  F2FP.F16.F32.PACK_AB R0, RZ, R0 ;  /* 0x00000000ff00723e */ /* 0x000fc800000000ff */
[----:B------:R-:W-:Y:S01]  /*35a0*/  PRMT R19, R0, 0x7610, R19 ;  /* 0x0000761000137816 */ /* 0x000fe20000000013 */
[----:B------:R-:W-:Y:S06]  /*35b0*/  BRA `(.L_x_1441) ;  /* 0x0000000c007c7947 */ /* 0x000fec0003800000 */
.L_x_1442:
[----:B------:R-:W2:Y:S02]  /*35c0*/  LDG.E.U16 R4, desc[UR36][R4.64] ;  /* 0x0000002404047981 */ /* 0x000ea4000c1e1500 */
[----:B--2---:R-:W0:Y:S02]  /*35d0*/  I2F.S16 R0, R4 ;  /* 0x0000000400007306 */ /* 0x004e240000101400 */
[----:B0-----:R-:W-:-:S04]  /*35e0*/  F2FP.F16.F32.PACK_AB R0, RZ, R0 ;  /* 0x00000000ff00723e */ /* 0x001fc800000000ff */
[----:B------:R-:W-:Y:S01]  /*35f0*/  PRMT R19, R0, 0x7610, R19 ;  /* 0x0000761000137816 */ /* 0x000fe20000000013 */
[----:B------:R-:W-:Y:S06]  /*3600*/  BRA `(.L_x_1441) ;  /* 0x0000000c00687947 */ /* 0x000fec0003800000 */
.L_x_1437:
        /* <DEDUP_REMOVED lines=9> */
.L_x_1445:
[----:B------:R1:W5:Y:S01]  /*36a0*/  LDG.E.U16 R19, desc[UR36][R4.64] ;  /* 0x0000002404137981 */ /* 0x000362000c1e1500 */
[----:B------:R-:W-:Y:S05]  /*36b0*/  BRA `(.L_x_1441) ;  /* 0x0000000c003c7947 */ /* 0x000fea0003800000 */
.L_x_1444:
        /* <DEDUP_REMOVED lines=9> */
.L_x_1447:
[----:B------:R0:W5:Y:S01]  /*3750*/  LDG.E.U16 R19, desc[UR36][R4.64] ;  /* 0x0000002404137981 */ /* 0x000162000c1e1500 */
[----:B------:R-:W-:Y:S05]  /*3760*/  BRA `(.L_x_1441) ;  /* 0x0000000c00107947 */ /* 0x000fea0003800000 */
.L_x_1446:
        /* <DEDUP_REMOVED lines=9> */
.L_x_1436:
        /* <DEDUP_REMOVED lines=14> */
.L_x_1450:
        /* <DEDUP_REMOVED lines=9> */
.L_x_1449:
        /* <DEDUP_REMOVED lines=28> */
.L_x_1452:
        /* <DEDUP_REMOVED lines=15> */
.L_x_1451:
[----:B------:R-:W2:Y:S02]  /*3c20*/  LDG.E.U16 R0, desc[UR36][R4.64] ;  /* 0x0000002404007981 */ /* 0x000ea4000c1e1500 */
[----:B--2---:R-:W-:-:S05]  /*3c30*/  IMAD.U32 R0, R0, 0x10000, RZ ;  /* 0x0001000000007824 */ /* 0x004fca00078e00ff */
[----:B------:R-:W-:-:S04]  /*3c40*/  F2FP.F16.F32.PACK_AB R0, RZ, R0 ;  /* 0x00000000ff00723e */ /* 0x000fc800000000ff */
[----:B------:R-:W-:Y:S01]  /*3c50*/  PRMT R19, R0, 0x7610, R19 ;  /* 0x0000761000137816 */ /* 0x000fe20000000013 */
[----:B------:R-:W-:Y:S06]  /*3c60*/  BRA `(.L_x_1441) ;  /* 0x0000000400d07947 */ /* 0x000fec0003800000 */
.L_x_1448:
        /* <DEDUP_REMOVED lines=13> */
.L_x_1455:
        /* <DEDUP_REMOVED lines=21> */
.L_x_1459:
[----:B------:R-:W-:Y:S05]  /*3e90*/  BSYNC B1 ;  /* 0x0000000000017941 */ /* 0x000fea0003800000 */
.L_x_1458:
[----:B------:R-:W-:Y:S01]  /*3ea0*/  LEA R5, R0, 0x3b800000, 0x17 ;  /* 0x3b80000000057811 */ /* 0x000fe200078eb8ff */
[----:B------:R-:W-:-:S05]  /*3eb0*/  IMAD.SHL.U32 R0, R3, 0x100000, RZ ;  /* 0x0010000003007824 */ /* 0x000fca00078e00ff */
[----:B------:R-:W-:-:S07]  /*3ec0*/  LOP3.LUT R0, R5, R0, R6, 0xfe, !PT ;  /* 0x0000000005007212 */ /* 0x000fce00078efe06 */
.L_x_1457:
[----:B------:R-:W-:Y:S05]  /*3ed0*/  BSYNC B0 ;  /* 0x0000000000007941 */ /* 0x000fea0003800000 */
.L_x_1456:
[----:B------:R-:W-:-:S04]  /*3ee0*/  F2FP.F16.F32.PACK_AB R0, RZ, R0 ;  /* 0x00000000ff00723e */ /* 0x000fc800000000ff */
[----:B------:R-:W-:Y:S01]  /*3ef0*/  PRMT R19, R0, 0x7610, R19 ;  /* 0x0000761000137816 */ /* 0x000fe20000000013 */
[----:B------:R-:W-:Y:S06]  /*3f00*/  BRA `(.L_x_1441) ;  /* 0x0000000400287947 */ /* 0x000fec0003800000 */
.L_x_1454:
        /* <DEDUP_REMOVED lines=21> */
.L_x_1463:
[----:B------:R-:W-:Y:S05]  /*4060*/  BSYNC B1 ;  /* 0x0000000000017941 */ /* 0x000fea0003800000 */
.L_x_1462:
[----:B------:R-:W-:Y:S01]  /*4070*/  LEA R5, R0, 0x37800000, 0x17 ;  /* 0x3780000000057811 */ /* 0x000fe200078eb8ff */
[----:B------:R-:W-:-:S05]  /*4080*/  IMAD.SHL.U32 R0, R3, 0x200000, RZ ;  /* 0x0020000003007824 */ /* 0x000fca00078e00ff */
[----:B------:R-:W-:-:S07]  /*4090*/  LOP3.LUT R0, R5, R0, R6, 0xfe, !PT ;  /* 0x0000000005007212 */ /* 0x000fce00078efe06 */
.L_x_1461:
[----:B------:R-:W-:Y:S05]  /*40a0*/  BSYNC B0 ;  /* 0x0000000000007941 */ /* 0x000fea0003800000 */
.L_x_1460:
[----:B------:R-:W-:-:S04]  /*40b0*/  F2FP.F16.F32.PACK_AB R0, RZ, R0 ;  /* 0x00000000ff00723e */ /* 0x000fc800000000ff */
[----:B------:R-:W-:Y:S01]  /*40c0*/  PRMT R19, R0, 0x7610, R19 ;  /* 0x0000761000137816 */ /* 0x000fe20000000013 */
[----:B------:R-:W-:Y:S06]  /*40d0*/  BRA `(.L_x_1441) ;  /* 0x0000000000b47947 */ /* 0x000fec0003800000 */
.L_x_1453:
        /* <DEDUP_REMOVED lines=14> */
.L_x_1467:
[----:B------:R-:W-:Y:S05]  /*41c0*/  BSYNC B0 ;  /* 0x0000000000007941 */ /* 0x000fea0003800000 */
.L_x_1466:
[----:B------:R-:W-:-:S04]  /*41d0*/  F2FP.F16.F32.PACK_AB R0, RZ, R0 ;  /* 0x00000000ff00723e */ /* 0x000fc800000000ff */
[----:B------:R-:W-:Y:S01]  /*41e0*/  PRMT R19, R0, 0x7610, R19 ;  /* 0x0000761000137816 */ /* 0x000fe20000000013 */
[----:B------:R-:W-:Y:S06]  /*41f0*/  BRA `(.L_x_1441) ;  /* 0x00000000006c7947 */ /* 0x000fec0003800000 */
.L_x_1440:
        /* <DEDUP_REMOVED lines=16> */
.L_x_1468:
[----:B------:R-:W-:Y:S01]  /*4300*/  PRMT R19, RZ, 0x7610, R19 ;  /* 0x00007610ff137816 */ /* 0x000fe20000000013 */
[----:B------:R-:W-:Y:S06]  /*4310*/  BRA `(.L_x_1441) ;  /* 0x0000000000247947 */ /* 0x000fec0003800000 */
.L_x_1465:
[----:B------:R-:W2:Y:S02]  /*4320*/  LDG.E.64 R4, desc[UR36][R4.64] ;  /* 0x0000002404047981 */ /* 0x000ea4000c1e1b00 */
[----:B--2---:R-:W0:Y:S02]  /*4330*/  I2F.U64 R0, R4 ;  /* 0x0000000400007312 */ /* 0x004e240000301000 */
[----:B0-----:R-:W-:-:S04]  /*4340*/  F2FP.F16.F32.PACK_AB R0, RZ, R0 ;  /* 0x00000000ff00723e */ /* 0x001fc800000000ff */
[----:B------:R-:W-:Y:S01]  /*4350*/  PRMT R19, R0, 0x7610, R19 ;  /* 0x0000761000137816 */ /* 0x000fe20000000013 */
[----:B------:R-:W-:Y:S06]  /*4360*/  BRA `(.L_x_1441) ;  /* 0x0000000000107947 */ /* 0x000fec0003800000 */
.L_x_1464:
[----:B------:R-:W2:Y:S02]  /*4370*/  LDG.E R4, desc[UR36][R4.64] ;  /* 0x0000002404047981 */ /* 0x000ea4000c1e1900 */
[----:B--2---:R-:W-:-:S04]  /*4380*/  I2FP.F32.U32 R0, R4 ;  /* 0x0000000400007245 */ /* 0x004fc80000201000 */
[----:B------:R-:W-:-:S04]  /*4390*/  F2FP.F16.F32.PACK_AB R0, RZ, R0 ;  /* 0x00000000ff00723e */ /* 0x000fc800000000ff */
[----:B------:R-:W-:-:S07]  /*43a0*/  PRMT R19, R0, 0x7610, R19 ;  /* 0x0000761000137816 */ /* 0x000fce0000000013 */
.L_x_1441:
[----:B------:R-:W-:-:S07]  /*43b0*/  VIADD R27, R27, 0x80 ;  /* 0x000000801b1b7836 */ /* 0x000fce0000000000 */
.L_x_1402:
[----:B------:R-:W-:Y:S05]  /*43c0*/  BSYNC B6 ;  /* 0x0000000000067941 */ /* 0x000fea0003800000 */
.L_x_1401:
[----:B------:R-:W-:Y:S01]  /*43d0*/  ISETP.GE.AND P0, PT, R27, R28, PT ;  /* 0x0000001c1b00720c */ /* 0x000fe20003f06270 */
[----:B------:R-:W-:Y:S01]  /*43e0*/  BSSY B6, `(.L_x_1469) ;  /* 0x000021a000067945 */ /* 0x000fe20003800000 */
[----:B------:R-:W-:Y:S02]  /*43f0*/  PRMT R22, RZ, 0x7610, R22 ;  /* 0x00007610ff167816 */ /* 0x000fe40000000016 */
[----:B------:R-:W-:Y:S02]  /*4400*/  PRMT R23, RZ, 0x7610, R23 ;  /* 0x00007610ff177816 */ /* 0x000fe40000000017 */
[----:B------:R-:W-:-:S07]  /*4410*/  PRMT R24, RZ, 0x7610, R24 ;  /* 0x00007610ff187816 */ /* 0x000fce0000000018 */
        /* <DEDUP_REMOVED lines=23> */
.L_x_1474:
[----:B------:R-:W2:Y:S02]  /*4590*/  LDG.E.U8 R4, desc[UR36][R4.64] ;  /* 0x0000002404047981 */ /* 0x000ea4000c1e1100 */
[----:B--2---:R-:W-:-:S04]  /*45a0*/  I2FP.F32.U32 R0, R4 ;  /* 0x0000000400007245 */ /* 0x004fc80000201000 */
[----:B------:R-:W-:-:S04]  /*45b0*/  F2FP.F16.F32.PACK_AB R0, RZ, R0 ;  /* 0x00000000ff00723e */ /* 0x000fc800000000ff */
[----:B------:R-:W-:Y:S01]  /*45c0*/  PRMT R23, R0, 0x7610, R23 ;  /* 0x0000761000177816 */ /* 0x000fe20000000017 */
[----:B------:R-:W-:Y:S06]  /*45d0*/  BRA `(.L_x_1476) ;  /* 0x0000000c00bc7947 */ /* 0x000fec0003800000 */
.L_x_1473:
        /* <DEDUP_REMOVED lines=11> */
.L_x_1478:
[----:B------:R-:W2:Y:S02]  /*4690*/  LDG.E R4, desc[UR36][R4.64] ;  /* 0x0000002404047981 */ /* 0x000ea4000c1e1900 */
[----:B--2---:R-:W-:-:S04]  /*46a0*/  I2FP.F32.S32 R0, R4 ;  /* 0x0000000400007245 */ /* 0x004fc80000201400 */
[----:B------:R-:W-:-:S04]  /*46b0*/  F2FP.F16.F32.PACK_AB R0, RZ, R0 ;  /* 0x00000000ff00723e */ /* 0x000fc800000000ff */
[----:B------:R-:W-:Y:S01]  /*46c0*/  PRMT R23, R0, 0x7610, R23 ;  /* 0x0000761000177816 */ /* 0x000fe20000000017 */
[----:B------:R-:W-:Y:S06]  /*46d0*/  BRA `(.L_x_1476) ;  /* 0x0000000c007c7947 */ /* 0x000fec0003800000 */
.L_x_1477:
[----:B------:R-:W2:Y:S02]  /*46e0*/  LDG.E.U16 R4, desc[UR36][R4.64] ;  /* 0x0000002404047981 */ /* 0x000ea4000c1e1500 */
[----:B--2---:R-:W0:Y:S02]  /*46f0*/  I2F.S16 R0, R4 ;  /* 0x0000000400007306 */ /* 0x004e240000101400 */
[----:B0-----:R-:W-:-:S04]  /*4700*/  F2FP.F16.F32.PACK_AB R0, RZ, R0 ;  /* 0x00000000ff00723e */ /* 0x001fc800000000ff */
[----:B------:R-:W-:Y:S01]  /*4710*/  PRMT R23, R0, 0x7610, R23 ;  /* 0x0000761000177816 */ /* 0x000fe20000000017 */
[----:B------:R-:W-:Y:S06]  /*4720*/  BRA `(.L_x_1476) ;  /* 0x0000000c00687947 */ /* 0x000fec0003800000 */
.L_x_1472:
        /* <DEDUP_REMOVED lines=9> */
.L_x_1480:
[----:B------:R1:W5:Y:S01]  /*47c0*/  LDG.E.U16 R23, desc[UR36][R4.64] ;  /* 0x0000002404177981 */ /* 0x000362000c1e1500 */
[----:B------:R-:W-:Y:S05]  /*47d0*/  BRA `(.L_x_1476) ;  /* 0x0000000c003c7947 */ /* 0x000fea0003800000 */
.L_x_1479:
        /* <DEDUP_REMOVED lines=9> */
.L_x_1482:
[----:B------:R0:W5:Y:S01]  /*4870*/  LDG.E.U16 R23, desc[UR36][R4.64] ;  /* 0x0000002404177981 */ /* 0x000162000c1e1500 */
[----:B------:R-:W-:Y:S05]  /*4880*/  BRA `(.L_x_1476) ;  /* 0x0000000c00107947 */ /* 0x000fea0003800000 */
.L_x_1481:
        /* <DEDUP_REMOVED lines=9> */
.L_x_1471:
        /* <DEDUP_REMOVED lines=14> */
.L_x_1485:
        /* <DEDUP_REMOVED lines=9> */
.L_x_1484:
        /* <DEDUP_REMOVED lines=28> */
.L_x_1487:
        /* <DEDUP_REMOVED lines=15> */
.L_x_1486:
[----:B------:R-:W2:Y:S02]  /*4d40*/  LDG.E.U16 R0, desc[UR36][R4.64] ;  /* 0x0000002404007981 */ /* 0x000ea4000c1e1500 */
[----:B--2---:R-:W-:-:S05]  /*4d50*/  IMAD.U32 R0, R0, 0x10000, RZ ;  /* 0x0001000000007824 */ /* 0x004fca00078e00ff */
[----:B------:R-:W-:-:S04]  /*4d60*/  F2FP.F16.F32.PACK_AB R0, RZ, R0 ;  /* 0x00000000ff00723e */ /* 0x000fc800000000ff */
[----:B------:R-:W-:Y:S01]  /*4d70*/  PRMT R23, R0, 0x7610, R23 ;  /* 0x0000761000177816 */ /* 0x000fe20000000017 */
[----:B------:R-:W-:Y:S06]  /*4d80*/  BRA `(.L_x_1476) ;  /* 0x0000000400d07947 */ /* 0x000fec0003800000 */
.L_x_1483:
        /* <DEDUP_REMOVED lines=13> */
.L_x_1490:
        /* <DEDUP_REMOVED lines=21> */
.L_x_1494:
[----:B------:R-:W-:Y:S05]  /*4fb0*/  BSYNC B1 ;  /* 0x0000000000017941 */ /* 0x000fea0003800000 */
.L_x_1493:
[----:B------:R-:W-:Y:S01]  /*4fc0*/  LEA R5, R0, 0x3b800000, 0x17 ;  /* 0x3b80000000057811 */ /* 0x000fe200078eb8ff */
[----:B------:R-:W-:-:S05]  /*4fd0*/  IMAD.SHL.U32 R0, R3, 0x100000, RZ ;  /* 0x0010000003007824 */ /* 0x000fca00078e00ff */
[----:B------:R-:W-:-:S07]  /*4fe0*/  LOP3.LUT R0, R5, R0, R6, 0xfe, !PT ;  /* 0x0000000005007212 */ /* 0x000fce00078efe06 */
.L_x_1492:
[----:B------:R-:W-:Y:S05]  /*4ff0*/  BSYNC B0 ;  /* 0x0000000000007941 */ /* 0x000fea0003800000 */
.L_x_1491:
[----:B------:R-:W-:-:S04]  /*5000*/  F2FP.F16.F32.PACK_AB R0, RZ, R0 ;  /* 0x00000000ff00723e */ /* 0x000fc800000000ff */
[----:B------:R-:W-:Y:S01]  /*5010*/  PRMT R23, R0, 0x7610, R23 ;  /* 0x0000761000177816 */ /* 0x000fe20000000017 */
[----:B------:R-:W-:Y:S06]  /*5020*/  BRA `(.L_x_1476) ;  /* 0x0000000400287947 */ /* 0x000fec0003800000 */
.L_x_1489:
        /* <DEDUP_REMOVED lines=21> */
.L_x_1498:
[----:B------:R-:W-:Y:S05]  /*5180*/  BSYNC B1 ;  /* 0x0000000000017941 */ /* 0x000fea0003800000 */
.L_x_1497:
[----:B------:R-:W-:Y:S01]  /*5190*/  LEA R5, R0, 0x37800000, 0x17 ;  /* 0x3780000000057811 */ /* 0x000fe200078eb8ff */
[----:B------:R-:W-:-:S05]  /*51a0*/  IMAD.SHL.U32 R0, R3, 0x200000, RZ ;  /* 0x0020000003007824 */ /* 0x000fca00078e00ff */
[----:B------:R-:W-:-:S07]  /*51b0*/  LOP3.LUT R0, R5, R0, R6, 0xfe, !PT ;  /* 0x0000000005007212 */ /* 0x000fce00078efe06 */
.L_x_1496:
[----:B------:R-:W-:Y:S05]  /*51c0*/  BSYNC B0 ;  /* 0x0000000000007941 */ /* 0x000fea0003800000 */
.L_x_1495:
[----:B------:R-:W-:-:S04]  /*51d0*/  F2FP.F16.F32.PACK_AB R0, RZ, R0 ;  /* 0x00000000ff00723e */ /* 0x000fc800000000ff */
[----:B------:R-:W-:Y:S01]  /*51e0*/  PRMT R23, R0, 0x7610, R23 ;  /* 0x0000761000177816 */ /* 0x000fe20000000017 */
[----:B------:R-:W-:Y:S06]  /*51f0*/  BRA `(.L_x_1476) ;  /* 0x0000000000b47947 */ /* 0x000fec0003800000 */
.L_x_1488:
        /* <DEDUP_REMOVED lines=14> */
.L_x_1502:
[----:B------:R-:W-:Y:S05]  /*52e0*/  BSYNC B0 ;  /* 0x0000000000007941 */ /* 0x000fea0003800000 */
.L_x_1501:
[----:B------:R-:W-:-:S04]  /*52f0*/  F2FP.F16.F32.PACK_AB R0, RZ, R0 ;  /* 0x00000000ff00723e */ /* 0x000fc800000000ff */
[----:B------:R-:W-:Y:S01]  /*5300*/  PRMT R23, R0, 0x7610, R23 ;  /* 0x0000761000177816 */ /* 0x000fe20000000017 */
[----:B------:R-:W-:Y:S06]  /*5310*/  BRA `(.L_x_1476) ;  /* 0x00000000006c7947 */ /* 0x000fec0003800000 */
.L_x_1475:
        /* <DEDUP_REMOVED lines=16> */
.L_x_1503:
[----:B------:R-:W-:Y:S01]  /*5420*/  PRMT R23, RZ, 0x7610, R23 ;  /* 0x00007610ff177816 */ /* 0x000fe20000000017 */
[----:B------:R-:W-:Y:S06]  /*5430*/  BRA `(.L_x_1476) ;  /* 0x0000000000247947 */ /* 0x000fec0003800000 */
.L_x_1500:
[----:B------:R-:W2:Y:S02]  /*5440*/  LDG.E.64 R4, desc[UR36][R4.64] ;  /* 0x0000002404047981 */ /* 0x000ea4000c1e1b00 */
[----:B--2---:R-:W0:Y:S02]  /*5450*/  I2F.U64 R0, R4 ;  /* 0x0000000400007312 */ /* 0x004e240000301000 */
[----:B0-----:R-:W-:-:S04]  /*5460*/  F2FP.F16.F32.PACK_AB R0, RZ, R0 ;  /* 0x00000000ff00723e */ /* 0x001fc800000000ff */
[----:B------:R-:W-:Y:S01]  /*5470*/  PRMT R23, R0, 0x7610, R23 ;  /* 0x0000761000177816 */ /* 0x000fe20000000017 */
[----:B------:R-:W-:Y:S06]  /*5480*/  BRA `(.L_x_1476) ;  /* 0x0000000000107947 */ /* 0x000fec0003800000 */
.L_x_1499:
[----:B------:R-:W2:Y:S02]  /*5490*/  LDG.E R4, desc[UR36][R4.64] ;  /* 0x0000002404047981 */ /* 0x000ea4000c1e1900 */
[----:B--2---:R-:W-:-:S04]  /*54a0*/  I2FP.F32.U32 R0, R4 ;  /* 0x0000000400007245 */ /* 0x004fc80000201000 */
[----:B------:R-:W-:-:S04]  /*54b0*/  F2FP.F16.F32.PACK_AB R0, RZ, R0 ;  /* 0x00000000ff00723e */ /* 0x000fc800000000ff */
[----:B------:R-:W-:-:S07]  /*54c0*/  PRMT R23, R0, 0x7610, R23 ;  /* 0x0000761000177816 */ /* 0x000fce0000000017 */
.L_x_1476:
[----:B------:R-:W2:Y:S01]  /*54d0*/  LDC.U8 R6, c[0x0][0x235] ;  /* 0x00008d40ff067b82 */ /* 0x000ea20000000000 */
[----:B------:R-:W-:Y:S02]  /*54e0*/  ULDC UR4, c[0x0][0x23c] ;  /* 0x00008f0000047ab9 */ /* 0x000fe40000000800 */
[----:B------:R-:W-:-:S05]  /*54f0*/  IMAD R3, R24, UR4, RZ ;  /* 0x0000000418037c24 */ /* 0x000fca000f8e02ff */
[----:B01----:R-:W0:Y:S01]  /*5500*/  LDC.64 R4, c[0x0][0x228] ;  /* 0x00008a00ff047b82 */ /* 0x003e220000000a00 */
[----:B--2---:R-:W-:-:S04]  /*5510*/  PRMT R0, R6, 0x9910, RZ ;  /* 0x0000991006007816 */ /* 0x004fc800000000ff */
        /* <DEDUP_REMOVED lines=17> */
.L_x_1507:
[----:B------:R-:W2:Y:S02]  /*5630*/  LDG.E.U8 R4, desc[UR36][R4.64] ;  /* 0x0000002404047981 */ /* 0x000ea4000c1e1100 */
[----:B--2---:R-:W-:-:S04]  /*5640*/  I2FP.F32.U32 R0, R4 ;  /* 0x0000000400007245 */ /* 0x004fc80000201000 */
[----:B------:R-:W-:-:S04]  /*5650*/  F2FP.F16.F32.PACK_AB R0, RZ, R0 ;  /* 0x00000000ff00723e */ /* 0x000fc800000000ff */
[----:B------:R-:W-:Y:S01]  /*5660*/  PRMT R24, R0, 0x7610, R24 ;  /* 0x0000761000187816 */ /* 0x000fe20000000018 */
[----:B------:R-:W-:Y:S06]  /*5670*/  BRA `(.L_x_1509) ;  /* 0x0000000c00bc7947 */ /* 0x000fec0003800000 */
.L_x_1506:
        /* <DEDUP_REMOVED lines=11> */
.L_x_1511:
[----:B------:R-:W2:Y:S02]  /*5730*/  LDG.E R4, desc[UR36][R4.64] ;  /* 0x0000002404047981 */ /* 0x000ea4000c1e1900 */
[----:B--2---:R-:W-:-:S04]  /*5740*/  I2FP.F32.S32 R0, R4 ;  /* 0x0000000400007245 */ /* 0x004fc80000201400 */
[----:B------:R-:W-:-:S04]  /*5750*/  F2FP.F16.F32.PACK_AB R0, RZ, R0 ;  /* 0x00000000ff00723e */ /* 0x000fc800000000ff */
[----:B------:R-:W-:Y:S01]  /*5760*/  PRMT R24, R0, 0x7610, R24 ;  /* 0x0000761000187816 */ /* 0x000fe20000000018 */
[----:B------:R-:W-:Y:S06]  /*5770*/  BRA `(.L_x_1509) ;  /* 0x0000000c007c7947 */ /* 0x000fec0003800000 */
.L_x_1510:
[----:B------:R-:W2:Y:S02]  /*5780*/  LDG.E.U16 R4, desc[UR36][R4.64] ;  /* 0x0000002404047981 */ /* 0x000ea4000c1e1500 */
[----:B--2---:R-:W0:Y:S02]  /*5790*/  I2F.S16 R0, R4 ;  /* 0x0000000400007306 */ /* 0x004e240000101400 */
[----:B0-----:R-:W-:-:S04]  /*57a0*/  F2FP.F16.F32.PACK_AB R0, RZ, R0 ;  /* 0x00000000ff00723e */ /* 0x001fc800000000ff */
[----:B------:R-:W-:Y:S01]  /*57b0*/  PRMT R24, R0, 0x7610, R24 ;  /* 0x0000761000187816 */ /* 0x000fe20000000018 */
[----:B------:R-:W-:Y:S06]  /*57c0*/  BRA `(.L_x_1509) ;  /* 0x0000000c00687947 */ /* 0x000fec0003800000 */
.L_x_1505:
        /* <DEDUP_REMOVED lines=9> */
.L_x_1513:
[----:B------:R1:W5:Y:S01]  /*5860*/  LDG.E.U16 R24, desc[UR36][R4.64] ;  /* 0x0000002404187981 */ /* 0x000362000c1e1500 */
[----:B------:R-:W-:Y:S05]  /*5870*/  BRA `(.L_x_1509) ;  /* 0x0000000c003c7947 */ /* 0x000fea0003800000 */
.L_x_1512:
        /* <DEDUP_REMOVED lines=9> */
.L_x_1515:
[----:B------:R0:W5:Y:S01]  /*5910*/  LDG.E.U16 R24, desc[UR36][R4.64] ;  /* 0x0000002404187981 */ /* 0x000162000c1e1500 */
[----:B------:R-:W-:Y:S05]  /*5920*/  BRA `(.L_x_1509) ;  /* 0x0000000c00107947 */ /* 0x000fea0003800000 */
.L_x_1514:
        /* <DEDUP_REMOVED lines=9> */
.L_x_1504:
        /* <DEDUP_REMOVED lines=14> */
.L_x_1518:
        /* <DEDUP_REMOVED lines=9> */
.L_x_1517:
        /* <DEDUP_REMOVED lines=28> */
.L_x_1520:
        /* <DEDUP_REMOVED lines=15> */
.L_x_1519:
[----:B------:R-:W2:Y:S02]  /*5de0*/  LDG.E.U16 R0, desc[UR36][R4.64] ;  /* 0x0000002404007981 */ /* 0x000ea4000c1e1500 */
[----:B--2---:R-:W-:-:S05]  /*5df0*/  IMAD.U32 R0, R0, 0x10000, RZ ;  /* 0x0001000000007824 */ /* 0x004fca00078e00ff */
[----:B------:R-:W-:-:S04]  /*5e00*/  F2FP.F16.F32.PACK_AB R0, RZ, R0 ;  /* 0x00000000ff00723e */ /* 0x000fc800000000ff */
[----:B------:R-:W-:Y:S01]  /*5e10*/  PRMT R24, R0, 0x7610, R24 ;  /* 0x0000761000187816 */ /* 0x000fe20000000018 */
[----:B------:R-:W-:Y:S06]  /*5e20*/  BRA `(.L_x_1509) ;  /* 0x0000000400d07947 */ /* 0x000fec0003800000 */
.L_x_1516:
        /* <DEDUP_REMOVED lines=13> */
.L_x_1523:
        /* <DEDUP_REMOVED lines=21> */
.L_x_1527:
[----:B------:R-:W-:Y:S05]  /*6050*/  BSYNC B1 ;  /* 0x0000000000017941 */ /* 0x000fea0003800000 */
.L_x_1526:
[----:B------:R-:W-:Y:S01]  /*6060*/  LEA R5, R0, 0x3b800000, 0x17 ;  /* 0x3b80000000057811 */ /* 0x000fe200078eb8ff */
[----:B------:R-:W-:-:S05]  /*6070*/  IMAD.SHL.U32 R0, R3, 0x100000, RZ ;  /* 0x0010000003007824 */ /* 0x000fca00078e00ff */
[----:B------:R-:W-:-:S07]  /*6080*/  LOP3.LUT R0, R5, R0, R6, 0xfe, !PT ;  /* 0x0000000005007212 */ /* 0x000fce00078efe06 */
.L_x_1525:
[----:B------:R-:W-:Y:S05]  /*6090*/  BSYNC B0 ;  /* 0x0000000000007941 */ /* 0x000fea0003800000 */
.L_x_1524:
[----:B------:R-:W-:-:S04]  /*60a0*/  F2FP.F16.F32.PACK_AB R0, RZ, R0 ;  /* 0x00000000ff00723e */ /* 0x000fc800000000ff */
[----:B------:R-:W-:Y:S01]  /*60b0*/  PRMT R24, R0, 0x7610, R24 ;  /* 0x0000761000187816 */ /* 0x000fe20000000018 */
[----:B------:R-:W-:Y:S06]  /*60c0*/  BRA `(.L_x_1509) ;  /* 0x0000000400287947 */ /* 0x000fec0003800000 */
.L_x_1522:
        /* <DEDUP_REMOVED lines=21> */
.L_x_1531:
[----:B------:R-:W-:Y:S05]  /*6220*/  BSYNC B1 ;  /* 0x0000000000017941 */ /* 0x000fea0003800000 */
.L_x_1530:
[----:B------:R-:W-:Y:S01]  /*6230*/  LEA R5, R0, 0x37800000, 0x17 ;  /* 0x3780000000057811 */ /* 0x000fe200078eb8ff */
[----:B------:R-:W-:-:S05]  /*6240*/  IMAD.SHL.U32 R0, R3, 0x200000, RZ ;  /* 0x0020000003007824 */ /* 0x000fca00078e00ff */
[----:B------:R-:W-:-:S07]  /*6250*/  LOP3.LUT R0, R5, R0, R6, 0xfe, !PT ;  /* 0x0000000005007212 */ /* 0x000fce00078efe06 */
.L_x_1529:
[----:B------:R-:W-:Y:S05]  /*6260*/  BSYNC B0 ;  /* 0x0000000000007941 */ /* 0x000fea0003800000 */
.L_x_1528:
[----:B------:R-:W-:-:S04]  /*6270*/  F2FP.F16.F32.PACK_AB R0, RZ, R0 ;  /* 0x00000000ff00723e */ /* 0x000fc800000000ff */
[----:B------:R-:W-:Y:S01]  /*6280*/  PRMT R24, R0, 0x7610, R24 ;  /* 0x0000761000187816 */ /* 0x000fe20000000018 */
[----:B------:R-:W-:Y:S06]  /*6290*/  BRA `(.L_x_1509) ;  /* 0x0000000000b47947 */ /* 0x000fec0003800000 */
.L_x_1521:
        /* <DEDUP_REMOVED lines=14> */
.L_x_1535:
[----:B------:R-:W-:Y:S05]  /*6380*/  BSYNC B0 ;  /* 0x0000000000007941 */ /* 0x000fea0003800000 */
.L_x_1534:
[----:B------:R-:W-:-:S04]  /*6390*/  F2FP.F16.F32.PACK_AB R0, RZ, R0 ;  /* 0x00000000ff00723e */ /* 0x000fc800000000ff */
[----:B------:R-:W-:Y:S01]  /*63a0*/  PRMT R24, R0, 0x7610, R24 ;  /* 0x0000761000187816 */ /* 0x000fe20000000018 */
[----:B------:R-:W-:Y:S06]  /*63b0*/  BRA `(.L_x_1509) ;  /* 0x00000000006c7947 */ /* 0x000fec0003800000 */
.L_x_1508:
        /* <DEDUP_REMOVED lines=16> */
.L_x_1536:
[----:B------:R-:W-:Y:S01]  /*64c0*/  PRMT R24, RZ, 0x7610, R24 ;  /* 0x00007610ff187816 */ /* 0x000fe20000000018 */
[----:B------:R-:W-:Y:S06]  /*64d0*/  BRA `(.L_x_1509) ;  /* 0x0000000000247947 */ /* 0x000fec0003800000 */
.L_x_1533:
[----:B------:R-:W2:Y:S02]  /*64e0*/  LDG.E.64 R4, desc[UR36][R4.64] ;  /* 0x0000002404047981 */ /* 0x000ea4000c1e1b00 */
[----:B--2---:R-:W0:Y:S02]  /*64f0*/  I2F.U64 R0, R4 ;  /* 0x0000000400007312 */ /* 0x004e240000301000 */
[----:B0-----:R-:W-:-:S04]  /*6500*/  F2FP.F16.F32.PACK_AB R0, RZ, R0 ;  /* 0x00000000ff00723e */ /* 0x001fc800000000ff */
[----:B------:R-:W-:Y:S01]  /*6510*/  PRMT R24, R0, 0x7610, R24 ;  /* 0x0000761000187816 */ /* 0x000fe20000000018 */
[----:B------:R-:W-:Y:S06]  /*6520*/  BRA `(.L_x_1509) ;  /* 0x0000000000107947 */ /* 0x000fec0003800000 */
.L_x_1532:
[----:B------:R-:W2:Y:S02]  /*6530*/  LDG.E R4, desc[UR36][R4.64] ;  /* 0x0000002404047981 */ /* 0x000ea4000c1e1900 */
[----:B--2---:R-:W-:-:S04]  /*6540*/  I2FP.F32.U32 R0, R4 ;  /* 0x0000000400007245 */ /* 0x004fc80000201000 */
[----:B------:R-:W-:-:S04]  /*6550*/  F2FP.F16.F32.PACK_AB R0, RZ, R0 ;  /* 0x00000000ff00723e */ /* 0x000fc800000000ff */
[----:B------:R-:W-:-:S07]  /*6560*/  PRMT R24, R0, 0x7610, R24 ;  /* 0x0000761000187816 */ /* 0x000fce0000000018 */
.L_x_1509:
[----:B------:R-:W-:-:S07]  /*6570*/  VIADD R27, R27, 0x80 ;  /* 0x000000801b1b7836 */ /* 0x000fce0000000000 */
.L_x_1470:
[----:B------:R-:W-:Y:S05]  /*6580*/  BSYNC B6 ;  /* 0x0000000000067941 */ /* 0x000fea0003800000 */
.L_x_1469:
        /* <DEDUP_REMOVED lines=26> */
.L_x_1542:
[----:B------:R-:W2:Y:S02]  /*6730*/  LDG.E.U8 R4, desc[UR36][R4.64] ;  /* 0x0000002404047981 */ /* 0x000ea4000c1e1100 */
[----:B--2---:R-:W-:-:S04]  /*6740*/  I2FP.F32.U32 R0, R4 ;  /* 0x0000000400007245 */ /* 0x004fc80000201000 */
[----:B------:R-:W-:-:S04]  /*6750*/  F2FP.F16.F32.PACK_AB R0, RZ, R0 ;  /* 0x00000000ff00723e */ /* 0x000fc800000000ff */
[----:B------:R-:W-:Y:S01]  /*6760*/  PRMT R22, R0, 0x7610, R22 ;  /* 0x0000761000167816 */ /* 0x000fe20000000016 */
[----:B------:R-:W-:Y:S06]  /*6770*/  BRA `(.L_x_1544) ;  /* 0x0000000c00bc7947 */ /* 0x000fec0003800000 */
.L_x_1541:
        /* <DEDUP_REMOVED lines=11> */
.L_x_1546:
[----:B------:R-:W2:Y:S02]  /*6830*/  LDG.E R4, desc[UR36][R4.64] ;  /* 0x0000002404047981 */ /* 0x000ea4000c1e1900 */
[----:B--2---:R-:W-:-:S04]  /*6840*/  I2FP.F32.S32 R0, R4 ;  /* 0x0000000400007245 */ /* 0x004fc80000201400 */
[----:B------:R-:W-:-:S04]  /*6850*/  F2FP.F16.F32.PACK_AB R0, RZ, R0 ;  /* 0x00000000ff00723e */ /* 0x000fc800000000ff */
[----:B------:R-:W-:Y:S01]  /*6860*/  PRMT R22, R0, 0x7610, R22 ;  /* 0x0000761000167816 */ /* 0x000fe20000000016 */
[----:B------:R-:W-:Y:S06]  /*6870*/  BRA `(.L_x_1544) ;  /* 0x0000000c007c7947 */ /* 0x000fec0003800000 */
.L_x_1545:
[----:B------:R-:W2:Y:S02]  /*6880*/  LDG.E.U16 R4, desc[UR36][R4.64] ;  /* 0x0000002404047981 */ /* 0x000ea4000c1e1500 */
[----:B--2---:R-:W0:Y:S02]  /*6890*/  I2F.S16 R0, R4 ;  /* 0x0000000400007306 */ /* 0x004e240000101400 */
[----:B0-----:R-:W-:-:S04]  /*68a0*/  F2FP.F16.F32.PACK_AB R0, RZ, R0 ;  /* 0x00000000ff00723e */ /* 0x001fc800000000ff */
[----:B------:R-:W-:Y:S01]  /*68b0*/  PRMT R22, R0, 0x7610, R22 ;  /* 0x0000761000167816 */ /* 0x000fe20000000016 */
[----:B------:R-:W-:Y:S06]  /*68c0*/  BRA `(.L_x_1544) ;  /* 0x0000000c00687947 */ /* 0x000fec0003800000 */
.L_x_1540:
        /* <DEDUP_REMOVED lines=9> */
.L_x_1548:
[----:B------:R0:W5:Y:S01]  /*6960*/  LDG.E.U16 R22, desc[UR36][R4.64] ;  /* 0x0000002404167981 */ /* 0x000162000c1e1500 */
[----:B------:R-:W-:Y:S05]  /*6970*/  BRA `(.L_x_1544) ;  /* 0x0000000c003c7947 */ /* 0x000fea0003800000 */
.L_x_1547:
        /* <DEDUP_REMOVED lines=9> */
.L_x_1550:
[----:B------:R1:W5:Y:S01]  /*6a10*/  LDG.E.U16 R22, desc[UR36][R4.64] ;  /* 0x0000002404167981 */ /* 0x000362000c1e1500 */
[----:B------:R-:W-:Y:S05]  /*6a20*/  BRA `(.L_x_1544) ;  /* 0x0000000c00107947 */ /* 0x000fea0003800000 */
.L_x_1549:
        /* <DEDUP_REMOVED lines=9> */
.L_x_1539:
        /* <DEDUP_REMOVED lines=14> */
.L_x_1553:
        /* <DEDUP_REMOVED lines=9> */
.L_x_1552:
        /* <DEDUP_REMOVED lines=28> */
.L_x_1555:
        /* <DEDUP_REMOVED lines=15> */
.L_x_1554:
[----:B------:R-:W2:Y:S02]  /*6ee0*/  LDG.E.U16 R0, desc[UR36][R4.64] ;  /* 0x0000002404007981 */ /* 0x000ea4000c1e1500 */
[----:B--2---:R-:W-:-:S05]  /*6ef0*/  IMAD.U32 R0, R0, 0x10000, RZ ;  /* 0x0001000000007824 */ /* 0x004fca00078e00ff */
[----:B------:R-:W-:-:S04]  /*6f00*/  F2FP.F16.F32.PACK_AB R0, RZ, R0 ;  /* 0x00000000ff00723e */ /* 0x000fc800000000ff */
[----:B------:R-:W-:Y:S01]  /*6f10*/  PRMT R22, R0, 0x7610, R22 ;  /* 0x0000761000167816 */ /* 0x000fe20000000016 */
[----:B------:R-:W-:Y:S06]  /*6f20*/  BRA `(.L_x_1544) ;  /* 0x0000000400d07947 */ /* 0x000fec0003800000 */
.L_x_1551:
        /* <DEDUP_REMOVED lines=13> */
.L_x_1558:
        /* <DEDUP_REMOVED lines=21> */
.L_x_1562:
[----:B------:R-:W-:Y:S05]  /*7150*/  BSYNC B1 ;  /* 0x0000000000017941 */ /* 0x000fea0003800000 */
.L_x_1561:
[----:B------:R-:W-:Y:S01]  /*7160*/  LEA R5, R0, 0x3b800000, 0x17 ;  /* 0x3b80000000057811 */ /* 0x000fe200078eb8ff */
[----:B------:R-:W-:-:S05]  /*7170*/  IMAD.SHL.U32 R0, R3, 0x100000, RZ ;  /* 0x0010000003007824 */ /* 0x000fca00078e00ff */
[----:B------:R-:W-:-:S07]  /*7180*/  LOP3.LUT R0, R5, R0, R6, 0xfe, !PT ;  /* 0x0000000005007212 */ /* 0x000fce00078efe06 */
.L_x_1560:
[----:B------:R-:W-:Y:S05]  /*7190*/  BSYNC B0 ;  /* 0x0000000000007941 */ /* 0x000fea0003800000 */
.L_x_1559:
[----:B------:R-:W-:-:S04]  /*71a0*/  F2FP.F16.F32.PACK_AB R0, RZ, R0 ;  /* 0x00000000ff00723e */ /* 0x000fc800000000ff */
[----:B------:R-:W-:Y:S01]  /*71b0*/  PRMT R22, R0, 0x7610, R22 ;  /* 0x0000761000167816 */ /* 0x000fe20000000016 */
[----:B------:R-:W-:Y:S06]  /*71c0*/  BRA `(.L_x_1544) ;  /* 0x0000000400287947 */ /* 0x000fec0003800000 */
.L_x_1557:
        /* <DEDUP_REMOVED lines=21> */
.L_x_1566:
[----:B------:R-:W-:Y:S05]  /*7320*/  BSYNC B1 ;  /* 0x0000000000017941 */ /* 0x000fea0003800000 */
.L_x_1565:
[----:B------:R-:W-:Y:S01]  /*7330*/  LEA R5, R0, 0x37800000, 0x17 ;  /* 0x3780000000057811 */ /* 0x000fe200078eb8ff */
[----:B------:R-:W-:-:S05]  /*7340*/  IMAD.SHL.U32 R0, R3, 0x200000, RZ ;  /* 0x0020000003007824 */ /* 0x000fca00078e00ff */
[----:B------:R-:W-:-:S07]  /*7350*/  LOP3.LUT R0, R5, R0, R6, 0xfe, !PT ;  /* 0x0000000005007212 */ /* 0x000fce00078efe06 */
.L_x_1564:
[----:B------:R-:W-:Y:S05]  /*7360*/  BSYNC B0 ;  /* 0x0000000000007941 */ /* 0x000fea0003800000 */
.L_x_1563:
[----:B------:R-:W-:-:S04]  /*7370*/  F2FP.F16.F32.PACK_AB R0, RZ, R0 ;  /* 0x00000000ff00723e */ /* 0x000fc800000000ff */
[----:B------:R-:W-:Y:S01]  /*7380*/  PRMT R22, R0, 0x7610, R22 ;  /* 0x0000761000167816 */ /* 0x000fe20000000016 */
[----:B------:R-:W-:Y:S06]  /*7390*/  BRA `(.L_x_1544) ;  /* 0x0000000000b47947 */ /* 0x000fec0003800000 */
.L_x_1556:
        /* <DEDUP_REMOVED lines=14> */
.L_x_1570:
[----:B------:R-:W-:Y:S05]  /*7480*/  BSYNC B0 ;  /* 0x0000000000007941 */ /* 0x000fea0003800000 */
.L_x_1569:
[----:B------:R-:W-:-:S04]  /*7490*/  F2FP.F16.F32.PACK_AB R0, RZ, R0 ;  /* 0x00000000ff00723e */ /* 0x000fc800000000ff */
[----:B------:R-:W-:Y:S01]  /*74a0*/  PRMT R22, R0, 0x7610, R22 ;  /* 0x0000761000167816 */ /* 0x000fe20000000016 */
[----:B------:R-:W-:Y:S06]  /*74b0*/  BRA `(.L_x_1544) ;  /* 0x00000000006c7947 */ /* 0x000fec0003800000 */
.L_x_1543:
        /* <DEDUP_REMOVED lines=16> */
.L_x_1571:
[----:B------:R-:W-:Y:S01]  /*75c0*/  PRMT R22, RZ, 0x7610, R22 ;  /* 0x00007610ff167816 */ /* 0x000fe20000000016 */
[----:B------:R-:W-:Y:S06]  /*75d0*/  BRA `(.L_x_1544) ;  /* 0x0000000000247947 */ /* 0x000fec0003800000 */
.L_x_1568:
[----:B------:R-:W2:Y:S02]  /*75e0*/  LDG.E.64 R4, desc[UR36][R4.64] ;  /* 0x0000002404047981 */ /* 0x000ea4000c1e1b00 */
[----:B--2---:R-:W0:Y:S02]  /*75f0*/  I2F.U64 R0, R4 ;  /* 0x0000000400007312 */ /* 0x004e240000301000 */
[----:B0-----:R-:W-:-:S04]  /*7600*/  F2FP.F16.F32.PACK_AB R0, RZ, R0 ;  /* 0x00000000ff00723e */ /* 0x001fc800000000ff */
[----:B------:R-:W-:Y:S01]  /*7610*/  PRMT R22, R0, 0x7610, R22 ;  /* 0x0000761000167816 */ /* 0x000fe20000000016 */
[----:B------:R-:W-:Y:S06]  /*7620*/  BRA `(.L_x_1544) ;  /* 0x0000000000107947 */ /* 0x000fec0003800000 */
.L_x_1567:
[----:B------:R-:W2:Y:S02]  /*7630*/  LDG.E R4, desc[UR36][R4.64] ;  /* 0x0000002404047981 */ /* 0x000ea4000c1e1900 */
[----:B--2---:R-:W-:-:S04]  /*7640*/  I2FP.F32.U32 R0, R4 ;  /* 0x0000000400007245 */ /* 0x004fc80000201000 */
[----:B------:R-:W-:-:S04]  /*7650*/  F2FP.F16.F32.PACK_AB R0, RZ, R0 ;  /* 0x00000000ff00723e */ /* 0x000fc800000000ff */
[----:B------:R-:W-:-:S07]  /*7660*/  PRMT R22, R0, 0x7610, R22 ;  /* 0x0000761000167816 */ /* 0x000fce0000000016 */
.L_x_1544:
        /* <DEDUP_REMOVED lines=21> */
.L_x_1575:
[----:B------:R-:W2:Y:S02]  /*77c0*/  LDG.E.U8 R4, desc[UR36][R4.64] ;  /* 0x0000002404047981 */ /* 0x000ea4000c1e1100 */
[----:B--2---:R-:W-:-:S04]  /*77d0*/  I2FP.F32.U32 R0, R4 ;  /* 0x0000000400007245 */ /* 0x004fc80000201000 */
[----:B------:R-:W-:Y:S01]  /*77e0*/  F2FP.F16.F32.PACK_AB R0, RZ, R0 ;  /* 0x00000000ff00723e */ /* 0x000fe200000000ff */
[----:B------:R-:W-:Y:S06]  /*77f0*/  BRA `(.L_x_1538) ;  /* 0x0000000c00847947 */ /* 0x000fec0003800000 */
.L_x_1574:
        /* <DEDUP_REMOVED lines=10> */
.L_x_1578:
[----:B------:R-:W2:Y:S02]  /*78a0*/  LDG.E R4, desc[UR36][R4.64] ;  /* 0x0000002404047981 */ /* 0x000ea4000c1e1900 */
[----:B--2---:R-:W-:-:S04]  /*78b0*/  I2FP.F32.S32 R0, R4 ;  /* 0x0000000400007245 */ /* 0x004fc80000201400 */
[----:B------:R-:W-:Y:S01]  /*78c0*/  F2FP.F16.F32.PACK_AB R0, RZ, R0 ;  /* 0x00000000ff00723e */ /* 0x000fe200000000ff */
[----:B------:R-:W-:Y:S06]  /*78d0*/  BRA `(.L_x_1538) ;  /* 0x0000000c004c7947 */ /* 0x000fec0003800000 */
.L_x_1577:
[----:B------:R-:W2:Y:S02]  /*78e0*/  LDG.E.U16 R4, desc[UR36][R4.64] ;  /* 0x0000002404047981 */ /* 0x000ea4000c1e1500 */
[----:B--2---:R-:W0:Y:S02]  /*78f0*/  I2F.S16 R0, R4 ;  /* 0x0000000400007306 */ /* 0x004e240000101400 */
[----:B0-----:R-:W-:Y:S01]  /*7900*/  F2FP.F16.F32.PACK_AB R0, RZ, R0 ;  /* 0x00000000ff00723e */ /* 0x001fe200000000ff */
[----:B------:R-:W-:Y:S06]  /*7910*/  BRA `(.L_x_1538) ;  /* 0x0000000c003c7947 */ /* 0x000fec0003800000 */
.L_x_1573:
        /* <DEDUP_REMOVED lines=9> */
.L_x_1580:
[----:B------:R2:W5:Y:S01]  /*79b0*/  LDG.E.U16 R0, desc[UR36][R4.64] ;  /* 0x0000002404007981 */ /* 0x000562000c1e1500 */
[----:B------:R-:W-:Y:S05]  /*79c0*/  BRA `(.L_x_1538) ;  /* 0x0000000c00107947 */ /* 0x000fea0003800000 */
.L_x_1579:
        /* <DEDUP_REMOVED lines=9> */
.L_x_1582:
[----:B------:R3:W5:Y:S01]  /*7a60*/  LDG.E.U16 R0, desc[UR36][R4.64] ;  /* 0x0000002404007981 */ /* 0x000762000c1e1500 */
[----:B------:R-:W-:Y:S05]  /*7a70*/  BRA `(.L_x_1538) ;  /* 0x0000000800e47947 */ /* 0x000fea0003800000 */
.L_x_1581:
        /* <DEDUP_REMOVED lines=8> */
.L_x_1572:
        /* <DEDUP_REMOVED lines=13> */
.L_x_1585:
        /* <DEDUP_REMOVED lines=8> */
.L_x_1584:
        /* <DEDUP_REMOVED lines=28> */
.L_x_1587:
        /* <DEDUP_REMOVED lines=12> */
[----:B------:R-:W-:Y:S01]  /*7ed0*/  F2FP.F16.F32.PACK_AB R0, RZ, R0 ;  /* 0x00000000ff00723e */ /* 0x000fe200000000ff */
[----:B------:R-:W-:Y:S06]  /*7ee0*/  BRA `(.L_x_1538) ;  /* 0x0000000400c87947 */ /* 0x000fec0003800000 */
.L_x_1586:
[----:B------:R-:W2:Y:S02]  /*7ef0*/  LDG.E.U16 R0, desc[UR36][R4.64] ;  /* 0x0000002404007981 */ /* 0x000ea4000c1e1500 */
[----:B--2---:R-:W-:-:S05]  /*7f00*/  IMAD.U32 R0, R0, 0x10000, RZ ;  /* 0x0001000000007824 */ /* 0x004fca00078e00ff */
[----:B------:R-:W-:Y:S01]  /*7f10*/  F2FP.F16.F32.PACK_AB R0, RZ, R0 ;  /* 0x00000000ff00723e */ /* 0x000fe200000000ff */
[----:B------:R-:W-:Y:S06]  /*7f20*/  BRA `(.L_x_1538) ;  /* 0x0000000400b87947 */ /* 0x000fec0003800000 */
.L_x_1583:
        /* <DEDUP_REMOVED lines=12> */
.L_x_1590:
        /* <DEDUP_REMOVED lines=21> */
.L_x_1594:
[----:B------:R-:W-:Y:S05]  /*8140*/  BSYNC B1 ;  /* 0x0000000000017941 */ /* 0x000fea0003800000 */
.L_x_1593:
[----:B------:R-:W-:Y:S01]  /*8150*/  LEA R5, R0, 0x3b800000, 0x17 ;  /* 0x3b80000000057811 */ /* 0x000fe200078eb8ff */
[----:B------:R-:W-:-:S05]  /*8160*/  IMAD.SHL.U32 R0, R3, 0x100000, RZ ;  /* 0x0010000003007824 */ /* 0x000fca00078e00ff */
[----:B------:R-:W-:-:S07]  /*8170*/  LOP3.LUT R0, R5, R0, R6, 0xfe, !PT ;  /* 0x0000000005007212 */ /* 0x000fce00078efe06 */
.L_x_1592:
[----:B------:R-:W-:Y:S05]  /*8180*/  BSYNC B0 ;  /* 0x0000000000007941 */ /* 0x000fea0003800000 */
.L_x_1591:
[----:B------:R-:W-:Y:S01]  /*8190*/  F2FP.F16.F32.PACK_AB R0, RZ, R0 ;  /* 0x00000000ff00723e */ /* 0x000fe200000000ff */
[----:B------:R-:W-:Y:S06]  /*81a0*/  BRA `(.L_x_1538) ;  /* 0x0000000400187947 */ /* 0x000fec0003800000 */
.L_x_1589:
        /* <DEDUP_REMOVED lines=21> */
.L_x_1598:
[----:B------:R-:W-:Y:S05]  /*8300*/  BSYNC B1 ;  /* 0x0000000000017941 */ /* 0x000fea0003800000 */
.L_x_1597:
[----:B------:R-:W-:Y:S01]  /*8310*/  LEA R5, R0, 0x37800000, 0x17 ;  /* 0x3780000000057811 */ /* 0x000fe200078eb8ff */
[----:B------:R-:W-:-:S05]  /*8320*/  IMAD.SHL.U32 R0, R3, 0x200000, RZ ;  /* 0x0020000003007824 */ /* 0x000fca00078e00ff */
[----:B------:R-:W-:-:S07]  /*8330*/  LOP3.LUT R0, R5, R0, R6, 0xfe, !PT ;  /* 0x0000000005007212 */ /* 0x000fce00078efe06 */
.L_x_1596:
[----:B------:R-:W-:Y:S05]  /*8340*/  BSYNC B0 ;  /* 0x0000000000007941 */ /* 0x000fea0003800000 */
.L_x_1595:
[----:B------:R-:W-:Y:S01]  /*8350*/  F2FP.F16.F32.PACK_AB R0, RZ, R0 ;  /* 0x00000000ff00723e */ /* 0x000fe200000000ff */
[----:B------:R-:W-:Y:S06]  /*8360*/  BRA `(.L_x_1538) ;  /* 0x0000000000a87947 */ /* 0x000fec0003800000 */
.L_x_1588:
        /* <DEDUP_REMOVED lines=14> */
.L_x_1602:
[----:B------:R-:W-:Y:S05]  /*8450*/  BSYNC B0 ;  /* 0x0000000000007941 */ /* 0x000fea0003800000 */
.L_x_1601:
[----:B------:R-:W-:Y:S01]  /*8460*/  F2FP.F16.F32.PACK_AB R0, RZ, R0 ;  /* 0x00000000ff00723e */ /* 0x000fe200000000ff */
[----:B------:R-:W-:Y:S06]  /*8470*/  BRA `(.L_x_1538) ;  /* 0x0000000000647947 */ /* 0x000fec0003800000 */
.L_x_1576:
        /* <DEDUP_REMOVED lines=16> */
.L_x_1603:
[----:B------:R-:W-:Y:S01]  /*8580*/  PRMT R0, RZ, 0x7610, R0 ;  /* 0x00007610ff007816 */ /* 0x000fe20000000000 */
[----:B------:R-:W-:Y:S06]  /*8590*/  BRA `(.L_x_1538) ;  /* 0x00000000001c7947 */ /* 0x000fec0003800000 */
.L_x_1600:
[----:B------:R-:W2:Y:S02]  /*85a0*/  LDG.E.64 R4, desc[UR36][R4.64] ;  /* 0x0000002404047981 */ /* 0x000ea4000c1e1b00 */
[----:B--2---:R-:W0:Y:S02]  /*85b0*/  I2F.U64 R0, R4 ;  /* 0x0000000400007312 */ /* 0x004e240000301000 */
[----:B0-----:R-:W-:Y:S01]  /*85c0*/  F2FP.F16.F32.PACK_AB R0, RZ, R0 ;  /* 0x00000000ff00723e */ /* 0x001fe200000000ff */
[----:B------:R-:W-:Y:S06]  /*85d0*/  BRA `(.L_x_1538) ;  /* 0x00000000000c7947 */ /* 0x000fec0003800000 */
.L_x_1599:
[----:B------:R-:W2:Y:S02]  /*85e0*/  LDG.E R4, desc[UR36][R4.64] ;  /* 0x0000002404047981 */ /* 0x000ea4000c1e1900 */
[----:B--2---:R-:W-:-:S04]  /*85f0*/  I2FP.F32.U32 R0, R4 ;  /* 0x0000000400007245 */ /* 0x004fc80000201000 */
[----:B------:R-:W-:-:S07]  /*8600*/  F2FP.F16.F32.PACK_AB R0, RZ, R0 ;  /* 0x00000000ff00723e */ /* 0x000fce00000000ff */
.L_x_1538:
[----:B------:R-:W-:Y:S05]  /*8610*/  BSYNC B6 ;  /* 0x0000000000067941 */ /* 0x000fea0003800000 */
.L_x_1537:
[----:B------:R-:W4:Y:S01]  /*8620*/  S2R R27, SR_TID.X ;  /* 0x00000000001b7919 */ /* 0x000f220000002100 */
[----:B------:R-:W0:Y:S01]  /*8630*/  LDC.U8 R25, c[0x0][0x240] ;  /* 0x00009000ff197b82 */ /* 0x000e220000000000 */
[----:B------:R-:W-:Y:S01]  /*8640*/  BSSY B0, `(.L_x_1604) ;  /* 0x0000013000007945 */ /* 0x000fe20003800000 */
[CC--:B----4-:R-:W-:Y:S01]  /*8650*/  ISETP.GE.AND P3, PT, R27.reuse, R28.reuse, PT ;  /* 0x0000001c1b00720c */ /* 0x0d0fe20003f66270 */
[C---:B------:R-:W-:Y:S02]  /*8660*/  VIADD R3, R27.reuse, 0x100 ;  /* 0x000001001b037836 */ /* 0x040fe40000000000 */
[C---:B0123--:R-:W-:Y:S02]  /*8670*/  VIADD R5, R27.reuse, 0x180 ;  /* 0x000001801b057836 */ /* 0x04ffe40000000000 */
[----:B------:R-:W-:Y:S01]  /*8680*/  VIADD R26, R27, 0x80 ;  /* 0x000000801b1a7836 */ /* 0x000fe20000000000 */
[-C--:B------:R-:W-:Y:S02]  /*8690*/  ISETP.GE.AND P1, PT, R3, R28.reuse, PT ;  /* 0x0000001c0300720c */ /* 0x080fe40003f26270 */
[----:B------:R-:W-:-:S02]  /*86a0*/  ISETP.GE.AND P2, PT, R5, R28, PT ;  /* 0x0000001c0500720c */ /* 0x000fc40003f46270 */
[----:B------:R-:W-:-:S03]  /*86b0*/  ISETP.GE.AND P0, PT, R26, R28, PT ;  /* 0x0000001c1a00720c */ /* 0x000fc60003f06270 */
[----:B------:R-:W-:Y:S10]  /*86c0*/  @P3 BRA `(.L_x_1605) ;  /* 0x0000000000283947 */ /* 0x000ff40003800000 */
[----:B-----5:R-:W-:Y:S02]  /*86d0*/  HADD2.F32 R18, -RZ, R18.H0_H0 ;  /* 0x20000012ff127230 */ /* 0x020fe40000004100 */
[----:B------:R-:W-:-:S03]  /*86e0*/  HADD2.F32 R17, -RZ, R17.H0_H0 ;  /* 0x20000011ff117230 */ /* 0x000fc60000004100 */
[----:B------:R-:W-:-:S05]  /*86f0*/  FMUL.FTZ R18, R18, R18 ;  /* 0x0000001212127220 */ /* 0x000fca0000410000 */
[----:B------:R-:W-:-:S05]  /*8700*/  F2FP.F16.F32.PACK_AB R18, RZ, R18 ;  /* 0x00000012ff12723e */ /* 0x000fca00000000ff */
[----:B------:R-:W-:-:S05]  /*8710*/  HADD2.F32 R18, -RZ, R18.H0_H0 ;  /* 0x20000012ff127230 */ /* 0x000fca0000004100 */
[----:B------:R-:W-:-:S05]  /*8720*/  FADD.FTZ R18, -R18, 1 ;  /* 0x3f80000012127421 */ /* 0x000fca0000010100 */
[----:B------:R-:W-:-:S05]  /*8730*/  F2FP.F16.F32.PACK_AB R18, RZ, R18 ;  /* 0x00000012ff12723e */ /* 0x000fca00000000ff */
[----:B------:R-:W-:-:S05]  /*8740*/  HADD2.F32 R18, -RZ, R18.H0_H0 ;  /* 0x20000012ff127230 */ /* 0x000fca0000004100 */
[----:B------:R-:W-:-:S05]  /*8750*/  FMUL.FTZ R3, R17, R18 ;  /* 0x0000001211037220 */ /* 0x000fca0000410000 */
[----:B------:R-:W-:-:S07]  /*8760*/  F2FP.F16.F32.PACK_AB R3, RZ, R3 ;  /* 0x00000003ff03723e */ /* 0x000fce00000000ff */
.L_x_1605:
[----:B------:R-:W-:Y:S05]  /*8770*/  BSYNC B0 ;  /* 0x0000000000007941 */ /* 0x000fea0003800000 */
.L_x_1604:
[----:B------:R-:W-:Y:S04]  /*8780*/  BSSY B0, `(.L_x_1606) ;  /* 0x000000c000007945 */ /* 0x000fe80003800000 */
[----:B------:R-:W-:Y:S05]  /*8790*/  @P0 BRA `(.L_x_1607) ;  /* 0x0000000000280947 */ /* 0x000fea0003800000 */
        /* <DEDUP_REMOVED lines=10> */
.L_x_1607:
[----:B------:R-:W-:Y:S05]  /*8840*/  BSYNC B0 ;  /* 0x0000000000007941 */ /* 0x000fea0003800000 */
.L_x_1606:
        /* <DEDUP_REMOVED lines=12> */
.L_x_1609:
[----:B------:R-:W-:Y:S05]  /*8910*/  BSYNC B0 ;  /* 0x0000000000007941 */ /* 0x000fea0003800000 */
.L_x_1608:
        /* <DEDUP_REMOVED lines=12> */
.L_x_1611:
[----:B------:R-:W-:Y:S05]  /*89e0*/  BSYNC B0 ;  /* 0x0000000000007941 */ /* 0x000fea0003800000 */
.L_x_1610:
[----:B------:R-:W-:Y:S04]  /*89f0*/  BSSY B6, `(.L_x_1612) ;  /* 0x0000112000067945 */ /* 0x000fe80003800000 */
[----:B------:R-:W-:Y:S05]  /*8a00*/  @P3 BRA `(.L_x_1613) ;  /* 0x0000001000403947 */ /* 0x000fea0003800000 */
[----:B------:R-:W0:Y:S01]  /*8a10*/  LDC.64 R8, c[0x0][0x218] ;  /* 0x00008600ff087b82 */ /* 0x000e220000000a00 */
[----:B-----5:R-:W-:Y:S01]  /*8a20*/  PRMT R0, R25, 0x9910, RZ ;  /* 0x0000991019007816 */ /* 0x020fe200000000ff */
        /* <DEDUP_REMOVED lines=15> */
[----:B------:R-:W-:Y:S02]  /*8b20*/  HADD2.F32 R3, -RZ, R3.H0_H0 ;  /* 0x20000003ff037230 */ /* 0x000fe40000004100 */
[----:B------:R-:W-:-:S04]  /*8b30*/  IMAD.MOV.U32 R27, RZ, RZ, R26 ;  /* 0x000000ffff1b7224 */ /* 0x000fc800078e001a */
[----:B------:R-:W0:Y:S02]  /*8b40*/  F2I.FTZ.TRUNC.NTZ R3, R3 ;  /* 0x0000000300037305 */ /* 0x000e24000021f100 */
[----:B0-----:R0:W-:Y:S01]  /*8b50*/  STG.E.U8 desc[UR36][R8.64], R3 ;  /* 0x0000000308007986 */ /* 0x0011e2000c101124 */
[----:B------:R-:W-:Y:S05]  /*8b60*/  BRA `(.L_x_1613) ;  /* 0x0000000c00e87947 */ /* 0x000fea0003800000 */
.L_x_1617:
[----:B------:R-:W-:Y:S02]  /*8b70*/  HADD2.F32 R5, -RZ, R3.H0_H0 ;  /* 0x20000003ff057230 */ /* 0x000fe40000004100 */
[----:B------:R-:W-:-:S04]  /*8b80*/  IMAD.MOV.U32 R27, RZ, RZ, R26 ;  /* 0x000000ffff1b7224 */ /* 0x000fc800078e001a */
[----:B------:R-:W0:Y:S02]  /*8b90*/  F2I.S64.TRUNC R4, R5 ;  /* 0x0000000500047311 */ /* 0x000e24000020d900 */
[----:B0-----:R0:W-:Y:S01]  /*8ba0*/  STG.E.U8 desc[UR36][R8.64], R4 ;  /* 0x0000000408007986 */ /* 0x0011e2000c101124 */
[----:B------:R-:W-:Y:S05]  /*8bb0*/  BRA `(.L_x_1613) ;  /* 0x0000000c00d47947 */ /* 0x000fea0003800000 */
.L_x_1616:
[----:B------:R-:W-:-:S13]  /*8bc0*/  ISETP.NE.AND P0, PT, R0, 0x2, PT ;  /* 0x000000020000780c */ /* 0x000fda0003f05270 */
[----:B------:R-:W-:Y:S05]  /*8bd0*/  @!P0 BRA `(.L_x_1619) ;  /* 0x0000000000388947 */ /* 0x000fea0003800000 */
[----:B------:R-:W-:-:S13]  /*8be0*/  ISETP.NE.AND P0, PT, R0, 0x3, PT ;  /* 0x000000030000780c */ /* 0x000fda0003f05270 */
[----:B------:R-:W-:Y:S05]  /*8bf0*/  @!P0 BRA `(.L_x_1620) ;  /* 0x00000000001c8947 */ /* 0x000fea0003800000 */
[----:B------:R-:W-:-:S13]  /*8c00*/  ISETP.NE.AND P0, PT, R0, 0x4, PT ;  /* 0x000000040000780c */ /* 0x000fda0003f05270 */
[----:B------:R-:W-:Y:S05]  /*8c10*/  @P0 BRA `(.L_x_1618) ;  /* 0x0000000c00500947 */ /* 0x000fea0003800000 */
[----:B------:R-:W-:Y:S02]  /*8c20*/  HADD2.F32 R4, -RZ, R3.H0_H0 ;  /* 0x20000003ff047230 */ /* 0x000fe40000004100 */
[----:B------:R-:W-:-:S04]  /*8c30*/  IMAD.MOV.U32 R27, RZ, RZ, R26 ;  /* 0x000000ffff1b7224 */ /* 0x000fc800078e001a */
[----:B------:R-:W0:Y:S02]  /*8c40*/  F2I.S64.TRUNC R4, R4 ;  /* 0x0000000400047311 */ /* 0x000e24000020d900 */
[----:B0-----:R0:W-:Y:S01]  /*8c50*/  STG.E.64 desc[UR36][R8.64], R4 ;  /* 0x0000000408007986 */ /* 0x0011e2000c101b24 */
[----:B------:R-:W-:Y:S05]  /*8c60*/  BRA `(.L_x_1613) ;  /* 0x0000000c00a87947 */ /* 0x000fea0003800000 */
.L_x_1620:
[----:B------:R-:W-:Y:S02]  /*8c70*/  HADD2.F32 R3, -RZ, R3.H0_H0 ;  /* 0x20000003ff037230 */ /* 0x000fe40000004100 */
[----:B------:R-:W-:-:S04]  /*8c80*/  IMAD.MOV.U32 R27, RZ, RZ, R26 ;  /* 0x000000ffff1b7224 */ /* 0x000fc800078e001a */
[----:B------:R-:W0:Y:S02]  /*8c90*/  F2I.FTZ.TRUNC.NTZ R3, R3 ;  /* 0x0000000300037305 */ /* 0x000e24000021f100 */
[----:B0-----:R0:W-:Y:S01]  /*8ca0*/  STG.E desc[UR36][R8.64], R3 ;  /* 0x0000000308007986 */ /* 0x0011e2000c101924 */
[----:B------:R-:W-:Y:S05]  /*8cb0*/  BRA `(.L_x_1613) ;  /* 0x0000000c00947947 */ /* 0x000fea0003800000 */
.L_x_1619:
[----:B------:R-:W-:Y:S02]  /*8cc0*/  HADD2.F32 R3, -RZ, R3.H0_H0 ;  /* 0x20000003ff037230 */ /* 0x000fe40000004100 */
[----:B------:R-:W-:-:S04]  /*8cd0*/  IMAD.MOV.U32 R27, RZ, RZ, R26 ;  /* 0x000000ffff1b7224 */ /* 0x000fc800078e001a */
[----:B------:R-:W0:Y:S02]  /*8ce0*/  F2I.FTZ.TRUNC.NTZ R3, R3 ;  /* 0x0000000300037305 */ /* 0x000e24000021f100 */
[----:B0-----:R0:W-:Y:S01]  /*8cf0*/  STG.E.U16 desc[UR36][R8.64], R3 ;  /* 0x0000000308007986 */ /* 0x0011e2000c101524 */
[----:B------:R-:W-:Y:S05]  /*8d00*/  BRA `(.L_x_1613) ;  /* 0x0000000c00807947 */ /* 0x000fea0003800000 */
.L_x_1615:
[----:B------:R-:W-:-:S13]  /*8d10*/  ISETP.GT.AND P0, PT, R0, 0x6, PT ;  /* 0x000000060000780c */ /* 0x000fda0003f04270 */
[----:B------:R-:W-:Y:S05]  /*8d20*/  @P0 BRA `(.L_x_1621) ;  /* 0x00000000002c0947 */ /* 0x000fea0003800000 */
[----:B------:R-:W-:-:S13]  /*8d30*/  ISETP.NE.AND P0, PT, R0, 0x5, PT ;  /* 0x000000050000780c */ /* 0x000fda0003f05270 */
[----:B------:R-:W-:Y:S05]  /*8d40*/  @!P0 BRA `(.L_x_1622) ;  /* 0x0000000000188947 */ /* 0x000fea0003800000 */
[----:B------:R-:W-:-:S13]  /*8d50*/  ISETP.NE.AND P0, PT, R0, 0x6, PT ;  /* 0x000000060000780c */ /* 0x000fda0003f05270 */
[----:B------:R-:W-:Y:S05]  /*8d60*/  @P0 BRA `(.L_x_1618) ;  /* 0x0000000800fc0947 */ /* 0x000fea0003800000 */
[----:B------:R-:W-:Y:S02]  /*8d70*/  HADD2.F32 R3, -RZ, R3.H0_H0 ;  /* 0x20000003ff037230 */ /* 0x000fe40000004100 */
[----:B------:R-:W-:-:S03]  /*8d80*/  IMAD.MOV.U32 R27, RZ, RZ, R26 ;  /* 0x000000ffff1b7224 */ /* 0x000fc600078e001a */
[----:B------:R0:W-:Y:S01]  /*8d90*/  STG.E desc[UR36][R8.64], R3 ;  /* 0x0000000308007986 */ /* 0x0001e2000c101924 */
[----:B------:R-:W-:Y:S05]  /*8da0*/  BRA `(.L_x_1613) ;  /* 0x0000000c00587947 */ /* 0x000fea0003800000 */
.L_x_1622:
[----:B------:R0:W-:Y:S01]  /*8db0*/  STG.E.U16 desc[UR36][R8.64], R3 ;  /* 0x0000000308007986 */ /* 0x0001e2000c101524 */
[----:B------:R-:W-:Y:S01]  /*8dc0*/  IMAD.MOV.U32 R27, RZ, RZ, R26 ;  /* 0x000000ffff1b7224 */ /* 0x000fe200078e001a */
[----:B------:R-:W-:Y:S06]  /*8dd0*/  BRA `(.L_x_1613) ;  /* 0x0000000c004c7947 */ /* 0x000fec0003800000 */
.L_x_1621:
[----:B------:R-:W-:-:S13]  /*8de0*/  ISETP.NE.AND P0, PT, R0, 0x7, PT ;  /* 0x000000070000780c */ /* 0x000fda0003f05270 */
[----:B------:R-:W-:Y:S05]  /*8df0*/  @!P0 BRA `(.L_x_1623) ;  /* 0x00000000003c8947 */ /* 0x000fea0003800000 */
[----:B------:R-:W-:-:S13]  /*8e00*/  ISETP.NE.AND P0, PT, R0, 0x8, PT ;  /* 0x000000080000780c */ /* 0x000fda0003f05270 */
[----:B------:R-:W-:Y:S05]  /*8e10*/  @!P0 BRA `(.L_x_1624) ;  /* 0x00000000001c8947 */ /* 0x000fea0003800000 */
[----:B------:R-:W-:-:S13]  /*8e20*/  ISETP.NE.AND P0, PT, R0, 0x9, PT ;  /* 0x000000090000780c */ /* 0x000fda0003f05270 */
[----:B------:R-:W-:Y:S05]  /*8e30*/  @P0 BRA `(.L_x_1618) ;  /* 0x0000000800c80947 */ /* 0x000fea0003800000 */
[----:B------:R-:W-:Y:S02]  /*8e40*/  HADD2.F32 R4, -RZ, R3.H0_H0 ;  /* 0x20000003ff047230 */ /* 0x000fe40000004100 */
[----:B------:R-:W-:Y:S02]  /*8e50*/  IMAD.MOV.U32 R5, RZ, RZ, RZ ;  /* 0x000000ffff057224 */ /* 0x000fe400078e00ff */
[----:B------:R-:W-:-:S03]  /*8e60*/  IMAD.MOV.U32 R27, RZ, RZ, R26 ;  /* 0x000000ffff1b7224 */ /* 0x000fc600078e001a */
[----:B------:R0:W-:Y:S01]  /*8e70*/  STG.E.64 desc[UR36][R8.64], R4 ;  /* 0x0000000408007986 */ /* 0x0001e2000c101b24 */
[----:B------:R-:W-:Y:S05]  /*8e80*/  BRA `(.L_x_1613) ;  /* 0x0000000c00207947 */ /* 0x000fea0003800000 */
.L_x_1624:
[----:B------:R-:W-:Y:S02]  /*8e90*/  HADD2.F32 R0, -RZ, R3.H0_H0 ;  /* 0x20000003ff007230 */ /* 0x000fe40000004100 */
[----:B------:R-:W-:-:S03]  /*8ea0*/  IMAD.MOV.U32 R27, RZ, RZ, R26 ;  /* 0x000000ffff1b7224 */ /* 0x000fc600078e001a */
[----:B------:R-:W-:-:S04]  /*8eb0*/  F2FP.F16.F32.PACK_AB R0, RZ, R0 ;  /* 0x00000000ff00723e */ /* 0x000fc800000000ff */
[----:B------:R-:W-:-:S05]  /*8ec0*/  PRMT R0, R0, 0x5410, RZ ;  /* 0x0000541000007816 */ /* 0x000fca00000000ff */
[----:B------:R0:W-:Y:S01]  /*8ed0*/  STG.E desc[UR36][R8.64], R0 ;  /* 0x0000000008007986 */ /* 0x0001e2000c101924 */
[----:B------:R-:W-:Y:S05]  /*8ee0*/  BRA `(.L_x_1613) ;  /* 0x0000000c00087947 */ /* 0x000fea0003800000 */
.L_x_1623:
[----:B------:R-:W-:Y:S02]  /*8ef0*/  HADD2.F32 R4, -RZ, R3.H0_H0 ;  /* 0x20000003ff047230 */ /* 0x000fe40000004100 */
[----:B------:R-:W-:-:S03]  /*8f00*/  IMAD.MOV.U32 R27, RZ, RZ, R26 ;  /* 0x000000ffff1b7224 */ /* 0x000fc600078e001a */
[----:B------:R-:W-:-:S06]  /*8f10*/  FMUL.FTZ R4, R4, 1 ;  /* 0x3f80000004047820 */ /* 0x000fcc0000410000 */
[----:B------:R-:W0:Y:S02]  /*8f20*/  F2F.F64.F32 R4, R4 ;  /* 0x0000000400047310 */ /* 0x000e240000201800 */
[----:B0-----:R0:W-:Y:S01]  /*8f30*/  STG.E.64 desc[UR36][R8.64], R4 ;  /* 0x0000000408007986 */ /* 0x0011e2000c101b24 */
[----:B------:R-:W-:Y:S05]  /*8f40*/  BRA `(.L_x_1613) ;  /* 0x0000000800f07947 */ /* 0x000fea0003800000 */
.L_x_1614:
        /* <DEDUP_REMOVED lines=10> */
[----:B------:R-:W-:-:S04]  /*8ff0*/  FSETP.NEU.FTZ.AND P0, PT, R3, RZ, PT ;  /* 0x000000ff0300720b */ /* 0x000fc80003f1d000 */
[----:B------:R-:W-:-:S05]  /*9000*/  SEL R3, RZ, 0x1, !P0 ;  /* 0x00000001ff037807 */ /* 0x000fca0004000000 */
[----:B------:R1:W-:Y:S01]  /*9010*/  STG.E.U8 desc[UR36][R8.64], R3 ;  /* 0x0000000308007986 */ /* 0x0003e2000c101124 */
[----:B------:R-:W-:Y:S05]  /*9020*/  BRA `(.L_x_1613) ;  /* 0x0000000800b87947 */ /* 0x000fea0003800000 */
.L_x_1627:
[----:B------:R-:W-:Y:S01]  /*9030*/  HADD2.F32 R3, -RZ, R3.H0_H0 ;  /* 0x20000003ff037230 */ /* 0x000fe20000004100 */
[----:B------:R-:W-:Y:S01]  /*9040*/  CS2R R6, SRZ ;  /* 0x0000000000067805 */ /* 0x000fe2000001ff00 */
[----:B------:R-:W-:-:S03]  /*9050*/  IMAD.MOV.U32 R27, RZ, RZ, R26 ;  /* 0x000000ffff1b7224 */ /* 0x000fc600078e001a */
[----:B------:R-:W-:-:S04]  /*9060*/  FMUL.FTZ R3, R3, 1 ;  /* 0x3f80000003037820 */ /* 0x000fc80000410000 */
[----:B------:R-:W0:Y:S02]  /*9070*/  F2F.F64.F32 R4, R3 ;  /* 0x0000000300047310 */ /* 0x000e240000201800 */
[----:B0-----:R0:W-:Y:S01]  /*9080*/  STG.E.128 desc[UR36][R8.64], R4 ;  /* 0x0000000408007986 */ /* 0x0011e2000c101d24 */
[----:B------:R-:W-:Y:S05]  /*9090*/  BRA `(.L_x_1613) ;  /* 0x00000008009c7947 */ /* 0x000fea0003800000 */
.L_x_1626:
        /* <DEDUP_REMOVED lines=21> */
.L_x_1631:
[----:B------:R-:W-:Y:S05]  /*91f0*/  BSYNC B0 ;  /* 0x0000000000007941 */ /* 0x000fea0003800000 */
.L_x_1630:
[----:B------:R-:W-:Y:S01]  /*9200*/  LOP3.LUT R5, R0, R5, RZ, 0xfc, !PT ;  /* 0x0000000500057212 */ /* 0x000fe200078efcff */
[----:B------:R-:W-:-:S04]  /*9210*/  IMAD.MOV.U32 R27, RZ, RZ, R26 ;  /* 0x000000ffff1b7224 */ /* 0x000fc800078e001a */
[----:B------:R3:W-:Y:S01]  /*9220*/  STG.E.U8 desc[UR36][R8.64], R5 ;  /* 0x0000000508007986 */ /* 0x0007e2000c101124 */
[----:B------:R-:W-:Y:S05]  /*9230*/  BRA `(.L_x_1613) ;  /* 0x0000000800347947 */ /* 0x000fea0003800000 */
.L_x_1629:
        /* <DEDUP_REMOVED lines=13> */
.L_x_1633:
[----:B------:R-:W-:Y:S01]  /*9310*/  IMAD.MOV.U32 R0, RZ, RZ, 0x7f ;  /* 0x0000007fff007424 */ /* 0x000fe200078e00ff */
[----:B------:R-:W-:-:S04]  /*9320*/  ISETP.GT.U32.AND P0, PT, R3, 0x7f800000, PT ;  /* 0x7f8000000300780c */ /* 0x000fc80003f04070 */
[----:B------:R-:W-:-:S09]  /*9330*/  SEL R0, R0, 0x7c, P0 ;  /* 0x0000007c00007807 */ /* 0x000fd20000000000 */
.L_x_1634:
[----:B------:R-:W-:Y:S05]  /*9340*/  BSYNC B0 ;  /* 0x0000000000007941 */ /* 0x000fea0003800000 */
.L_x_1632:
[----:B------:R-:W-:Y:S01]  /*9350*/  LOP3.LUT R3, R5, 0x80000000, RZ, 0xc0, !PT ;  /* 0x8000000005037812 */ /* 0x000fe200078ec0ff */
[----:B------:R-:W-:-:S03]  /*9360*/  IMAD.MOV.U32 R27, RZ, RZ, R26 ;  /* 0x000000ffff1b7224 */ /* 0x000fc600078e001a */
[----:B------:R-:W-:-:S04]  /*9370*/  SHF.R.U32.HI R3, RZ, 0x18, R3 ;  /* 0x00000018ff037819 */ /* 0x000fc80000011603 */
[----:B------:R-:W-:-:S05]  /*9380*/  LOP3.LUT R3, R0, R3, RZ, 0xfc, !PT ;  /* 0x0000000300037212 */ /* 0x000fca00078efcff */
[----:B------:R4:W-:Y:S01]  /*9390*/  STG.E.U8 desc[UR36][R8.64], R3 ;  /* 0x0000000308007986 */ /* 0x0009e2000c101124 */
[----:B------:R-:W-:Y:S05]  /*93a0*/  BRA `(.L_x_1613) ;  /* 0x0000000400d87947 */ /* 0x000fea0003800000 */
.L_x_1628:
[----:B------:R-:W-:Y:S02]  /*93b0*/  HADD2.F32 R0, -RZ, R3.H0_H0 ;  /* 0x20000003ff007230 */ /* 0x000fe40000004100 */
[----:B------:R-:W-:-:S03]  /*93c0*/  IMAD.MOV.U32 R27, RZ, RZ, R26 ;  /* 0x000000ffff1b7224 */ /* 0x000fc600078e001a */
[----:B------:R-:W-:-:S05]  /*93d0*/  F2FP.BF16.F32.PACK_AB R0, RZ, R0 ;  /* 0x00000000ff00723e */ /* 0x000fca00000010ff */
[----:B------:R2:W-:Y:S01]  /*93e0*/  STG.E.U16 desc[UR36][R8.64], R0 ;  /* 0x0000000008007986 */ /* 0x0005e2000c101524 */
[----:B------:R-:W-:Y:S05]  /*93f0*/  BRA `(.L_x_1613) ;  /* 0x0000000400c47947 */ /* 0x000fea0003800000 */
.L_x_1625:
        /* <DEDUP_REMOVED lines=10> */
[----:B------:R-:W0:Y:S02]  /*94a0*/  F2I.FTZ.U32.TRUNC.NTZ R3, R3 ;  /* 0x0000000300037305 */ /* 0x000e24000021f000 */
[----:B0-----:R0:W-:Y:S01]  /*94b0*/  STG.E.U16 desc[UR36][R8.64], R3 ;  /* 0x0000000308007986 */ /* 0x0011e2000c101524 */
[----:B------:R-:W-:Y:S05]  /*94c0*/  BRA `(.L_x_1613) ;  /* 0x0000000400907947 */ /* 0x000fea0003800000 */
.L_x_1637:
        /* <DEDUP_REMOVED lines=17> */
.L_x_1640:
[----:B------:R-:W-:-:S04]  /*95e0*/  LOP3.LUT R3, R5, 0x80000000, RZ, 0xc0, !PT ;  /* 0x8000000005037812 */ /* 0x000fc800078ec0ff */
[----:B------:R-:W-:-:S04]  /*95f0*/  SHF.R.U32.HI R3, RZ, 0x18, R3 ;  /* 0x00000018ff037819 */ /* 0x000fc80000011603 */
[----:B------:R-:W-:-:S04]  /*9600*/  LOP3.LUT R0, R0, R3, RZ, 0xfc, !PT ;  /* 0x0000000300007212 */ /* 0x000fc800078efcff */
[----:B------:R-:W-:-:S07]  /*9610*/  PRMT R4, R0, 0x7610, R4 ;  /* 0x0000761000047816 */ /* 0x000fce0000000004 */
.L_x_1639:
[----:B------:R-:W-:Y:S05]  /*9620*/  BSYNC B0 ;  /* 0x0000000000007941 */ /* 0x000fea0003800000 */
.L_x_1638:
[----:B------:R0:W-:Y:S01]  /*9630*/  STG.E.U8 desc[UR36][R8.64], R4 ;  /* 0x0000000408007986 */ /* 0x0001e2000c101124 */
[----:B------:R-:W-:Y:S01]  /*9640*/  IMAD.MOV.U32 R27, RZ, RZ, R26 ;  /* 0x000000ffff1b7224 */ /* 0x000fe200078e001a */
[----:B------:R-:W-:Y:S06]  /*9650*/  BRA `(.L_x_1613) ;  /* 0x00000004002c7947 */ /* 0x000fec0003800000 */
.L_x_1636:
        /* <DEDUP_REMOVED lines=17> */
.L_x_1643:
[----:B------:R-:W-:-:S04]  /*9770*/  LOP3.LUT R3, R5, 0x80000000, RZ, 0xc0, !PT ;  /* 0x8000000005037812 */ /* 0x000fc800078ec0ff */
[----:B------:R-:W-:-:S04]  /*9780*/  SHF.R.U32.HI R3, RZ, 0x18, R3 ;  /* 0x00000018ff037819 */ /* 0x000fc80000011603 */
[----:B------:R-:W-:-:S04]  /*9790*/  LOP3.LUT R0, R0, R3, RZ, 0xfc, !PT ;  /* 0x0000000300007212 */ /* 0x000fc800078efcff */
[----:B------:R-:W-:-:S07]  /*97a0*/  PRMT R4, R0, 0x7610, R4 ;  /* 0x0000761000047816 */ /* 0x000fce0000000004 */
.L_x_1642:
[----:B------:R-:W-:Y:S05]  /*97b0*/  BSYNC B0 ;  /* 0x0000000000007941 */ /* 0x000fea0003800000 */
.L_x_1641:
[----:B------:R0:W-:Y:S01]  /*97c0*/  STG.E.U8 desc[UR36][R8.64], R4 ;  /* 0x0000000408007986 */ /* 0x0001e2000c101124 */
[----:B------:R-:W-:Y:S01]  /*97d0*/  IMAD.MOV.U32 R27, RZ, RZ, R26 ;  /* 0x000000ffff1b7224 */ /* 0x000fe200078e001a */
[----:B------:R-:W-:Y:S06]  /*97e0*/  BRA `(.L_x_1613) ;  /* 0x0000000000c87947 */ /* 0x000fec0003800000 */
.L_x_1635:
[----:B------:R-:W-:-:S13]  /*97f0*/  ISETP.NE.AND P0, PT, R0, 0x1c, PT ;  /* 0x0000001c0000780c */ /* 0x000fda0003f05270 */
[----:B------:R-:W-:Y:S05]  /*9800*/  @!P0 BRA `(.L_x_1644) ;  /* 0x0000000000b08947 */ /* 0x000fea0003800000 */
[----:B------:R-:W-:-:S13]  /*9810*/  ISETP.NE.AND P0, PT, R0, 0x1d, PT ;  /* 0x0000001d0000780c */ /* 0x000fda0003f05270 */
[----:B------:R-:W-:Y:S05]  /*9820*/  @!P0 BRA `(.L_x_1645) ;  /* 0x0000000000948947 */ /* 0x000fea0003800000 */
[----:B------:R-:W-:-:S13]  /*9830*/  ISETP.NE.AND P0, PT, R0, 0x2c, PT ;  /* 0x0000002c0000780c */ /* 0x000fda0003f05270 */
[----:B------:R-:W-:Y:S05]  /*9840*/  @P0 BRA `(.L_x_1618) ;  /* 0x0000000000440947 */ /* 0x000fea0003800000 */
[----:B------:R-:W-:Y:S02]  /*9850*/  HADD2.F32 R4, -RZ, R3.H0_H0 ;  /* 0x20000003ff047230 */ /* 0x000fe40000004100 */
[----:B------:R-:W-:-:S03]  /*9860*/  IMAD.MOV.U32 R27, RZ, RZ, R26 ;  /* 0x000000ffff1b7224 */ /* 0x000fc600078e001a */
        /* <DEDUP_REMOVED lines=15> */
.L_x_1618:
        /* <DEDUP_REMOVED lines=16> */
.L_x_1646:
[----:B------:R-:W-:Y:S01]  /*9a60*/  IMAD.MOV.U32 R27, RZ, RZ, R26 ;  /* 0x000000ffff1b7224 */ /* 0x000fe200078e001a */
[----:B------:R-:W-:Y:S06]  /*9a70*/  BRA `(.L_x_1613) ;  /* 0x0000000000247947 */ /* 0x000fec0003800000 */
.L_x_1645:
[----:B------:R-:W-:Y:S02]  /*9a80*/  HADD2.F32 R4, -RZ, R3.H0_H0 ;  /* 0x20000003ff047230 */ /* 0x000fe40000004100 */
[----:B------:R-:W-:-:S04]  /*9a90*/  IMAD.MOV.U32 R27, RZ, RZ, R26 ;  /* 0x000000ffff1b7224 */ /* 0x000fc800078e001a */
[----:B------:R-:W0:Y:S02]  /*9aa0*/  F2I.U64.TRUNC R4, R4 ;  /* 0x0000000400047311 */ /* 0x000e24000020d800 */
[----:B0-----:R0:W-:Y:S01]  /*9ab0*/  STG.E.64 desc[UR36][R8.64], R4 ;  /* 0x0000000408007986 */ /* 0x0011e2000c101b24 */
[----:B------:R-:W-:Y:S05]  /*9ac0*/  BRA `(.L_x_1613) ;  /* 0x0000000000107947 */ /* 0x000fea0003800000 */
.L_x_1644:
[----:B------:R-:W-:Y:S02]  /*9ad0*/  HADD2.F32 R3, -RZ, R3.H0_H0 ;  /* 0x20000003ff037230 */ /* 0x000fe40000004100 */
[----:B------:R-:W-:-:S04]  /*9ae0*/  IMAD.MOV.U32 R27, RZ, RZ, R26 ;  /* 0x000000ffff1b7224 */ /* 0x000fc800078e001a */
[----:B------:R-:W0:Y:S02]  /*9af0*/  F2I.FTZ.U32.TRUNC.NTZ R3, R3 ;  /* 0x0000000300037305 */ /* 0x000e24000021f000 */
[----:B0-----:R0:W-:Y:S02]  /*9b00*/  STG.E desc[UR36][R8.64], R3 ;  /* 0x0000000308007986 */ /* 0x0011e4000c101924 */
.L_x_1613:
[----:B------:R-:W-:Y:S05]  /*9b10*/  BSYNC B6 ;  /* 0x0000000000067941 */ /* 0x000fea0003800000 */
.L_x_1612:
[----:B------:R-:W-:Y:S01]  /*9b20*/  ISETP.GE.AND P0, PT, R27, R28, PT ;  /* 0x0000001c1b00720c */ /* 0x000fe20003f06270 */
[----:B------:R-:W-:-:S12]  /*9b30*/  BSSY B6, `(.L_x_1647) ;  /* 0x00001fc000067945 */ /* 0x000fd80003800000 */
[----:B------:R-:W-:Y:S05]  /*9b40*/  @P0 BRA `(.L_x_1648) ;  /* 0x0000001c00e80947 */ /* 0x000fea0003800000 */
[----:B01234-:R-:W0:Y:S01]  /*9b50*/  LDC.64 R8, c[0x0][0x218] ;  /* 0x00008600ff087b82 */ /* 0x01fe220000000a00 */
[----:B-----5:R-:W-:Y:S01]  /*9b60*/  IMAD R0, R2, 0x200, R27 ;  /* 0x0000020002007824 */ /* 0x020fe200078e021b */
        /* <DEDUP_REMOVED lines=20> */
.L_x_1652:
[----:B------:R-:W-:-:S06]  /*9cb0*/  HADD2.F32 R5, -RZ, R18.H0_H0 ;  /* 0x20000012ff057230 */ /* 0x000fcc0000004100 */
[----:B------:R-:W0:Y:S02]  /*9cc0*/  F2I.S64.TRUNC R4, R5 ;  /* 0x0000000500047311 */ /* 0x000e24000020d900 */
[----:B0-----:R0:W-:Y:S01]  /*9cd0*/  STG.E.U8 desc[UR36][R8.64], R4 ;  /* 0x0000000408007986 */ /* 0x0011e2000c101124 */
[----:B------:R-:W-:Y:S05]  /*9ce0*/  BRA `(.L_x_1654) ;  /* 0x0000000c00847947 */ /* 0x000fea0003800000 */
.L_x_1651:
        /* <DEDUP_REMOVED lines=10> */
.L_x_1656:
[----:B------:R-:W-:-:S04]  /*9d90*/  HADD2.F32 R18, -RZ, R18.H0_H0 ;  /* 0x20000012ff127230 */ /* 0x000fc80000004100 */
[----:B------:R-:W0:Y:S02]  /*9da0*/  F2I.FTZ.TRUNC.NTZ R3, R18 ;  /* 0x0000001200037305 */ /* 0x000e24000021f100 */
[----:B0-----:R0:W-:Y:S01]  /*9db0*/  STG.E desc[UR36][R8.64], R3 ;  /* 0x0000000308007986 */ /* 0x0011e2000c101924 */
[----:B------:R-:W-:Y:S05]  /*9dc0*/  BRA `(.L_x_1654) ;  /* 0x0000000c004c7947 */ /* 0x000fea0003800000 */
.L_x_1655:
[----:B------:R-:W-:-:S04]  /*9dd0*/  HADD2.F32 R18, -RZ, R18.H0_H0 ;  /* 0x20000012ff127230 */ /* 0x000fc80000004100 */
[----:B------:R-:W0:Y:S02]  /*9de0*/  F2I.FTZ.TRUNC.NTZ R3, R18 ;  /* 0x0000001200037305 */ /* 0x000e24000021f100 */
[----:B0-----:R0:W-:Y:S01]  /*9df0*/  STG.E.U16 desc[UR36][R8.64], R3 ;  /* 0x0000000308007986 */ /* 0x0011e2000c101524 */
[----:B------:R-:W-:Y:S05]  /*9e00*/  BRA `(.L_x_1654) ;  /* 0x0000000c003c7947 */ /* 0x000fea0003800000 */
.L_x_1650:
        /* <DEDUP_REMOVED lines=9> */
.L_x_1658:
[----:B------:R0:W-:Y:S01]  /*9ea0*/  STG.E.U16 desc[UR36][R8.64], R18 ;  /* 0x0000001208007986 */ /* 0x0001e2000c101524 */
[----:B------:R-:W-:Y:S05]  /*9eb0*/  BRA `(.L_x_1654) ;  /* 0x0000000c00107947 */ /* 0x000fea0003800000 */
.L_x_1657:
        /* <DEDUP_REMOVED lines=10> */
.L_x_1660:
[----:B------:R-:W-:-:S05]  /*9f60*/  HADD2.F32 R0, -RZ, R18.H0_H0 ;  /* 0x20000012ff007230 */ /* 0x000fca0000004100 */
[----:B------:R-:W-:-:S04]  /*9f70*/  F2FP.F16.F32.PACK_AB R0, RZ, R0 ;  /* 0x00000000ff00723e */ /* 0x000fc800000000ff */
[----:B------:R-:W-:-:S05]  /*9f80*/  PRMT R0, R0, 0x5410, RZ ;  /* 0x0000541000007816 */ /* 0x000fca00000000ff */
[----:B------:R0:W-:Y:S01]  /*9f90*/  STG.E desc[UR36][R8.64], R0 ;  /* 0x0000000008007986 */ /* 0x0001e2000c101924 */
[----:B------:R-:W-:Y:S05]  /*9fa0*/  BRA `(.L_x_1654) ;  /* 0x0000000800d47947 */ /* 0x000fea0003800000 */
.L_x_1659:
[----:B------:R-:W-:-:S05]  /*9fb0*/  HADD2.F32 R4, -RZ, R18.H0_H0 ;  /* 0x20000012ff047230 */ /* 0x000fca0000004100 */
[----:B------:R-:W-:-:S06]  /*9fc0*/  FMUL.FTZ R4, R4, 1 ;  /* 0x3f80000004047820 */ /* 0x000fcc0000410000 */
[----:B------:R-:W0:Y:S02]  /*9fd0*/  F2F.F64.F32 R4, R4 ;  /* 0x0000000400047310 */ /* 0x000e240000201800 */
[----:B0-----:R0:W-:Y:S01]  /*9fe0*/  STG.E.64 desc[UR36][R8.64], R4 ;  /* 0x0000000408007986 */ /* 0x0011e2000c101b24 */
[----:B------:R-:W-:Y:S05]  /*9ff0*/  BRA `(.L_x_1654) ;  /* 0x0000000800c07947 */ /* 0x000fea0003800000 */
.L_x_1649:
        /* <DEDUP_REMOVED lines=13> */
.L_x_1663:
[----:B------:R-:W-:Y:S01]  /*a0d0*/  HADD2.F32 R18, -RZ, R18.H0_H0 ;  /* 0x20000012ff127230 */ /* 0x000fe20000004100 */
[----:B------:R-:W-:-:S04]  /*a0e0*/  CS2R R6, SRZ ;  /* 0x0000000000067805 */ /* 0x000fc8000001ff00 */
[----:B------:R-:W-:-:S06]  /*a0f0*/  FMUL.FTZ R4, R18, 1 ;  /* 0x3f80000012047820 */ /* 0x000fcc0000410000 */
[----:B------:R-:W0:Y:S02]  /*a100*/  F2F.F64.F32 R4, R4 ;  /* 0x0000000400047310 */ /* 0x000e240000201800 */
[----:B0-----:R0:W-:Y:S01]  /*a110*/  STG.E.128 desc[UR36][R8.64], R4 ;  /* 0x0000000408007986 */ /* 0x0011e2000c101d24 */
[----:B------:R-:W-:Y:S05]  /*a120*/  BRA `(.L_x_1654) ;  /* 0x0000000800747947 */ /* 0x000fea0003800000 */
.L_x_1662:
        /* <DEDUP_REMOVED lines=21> */
.L_x_1667:
[----:B------:R-:W-:Y:S05]  /*a280*/  BSYNC B0 ;  /* 0x0000000000007941 */ /* 0x000fea0003800000 */
.L_x_1666:
[----:B------:R-:W-:-:S05]  /*a290*/  LOP3.LUT R5, R0, R5, RZ, 0xfc, !PT ;  /* 0x0000000500057212 */ /* 0x000fca00078efcff */
[----:B------:R3:W-:Y:S01]  /*a2a0*/  STG.E.U8 desc[UR36][R8.64], R5 ;  /* 0x0000000508007986 */ /* 0x0007e2000c101124 */
[----:B------:R-:W-:Y:S05]  /*a2b0*/  BRA `(.L_x_1654) ;  /* 0x0000000800107947 */ /* 0x000fea0003800000 */
.L_x_1665:
        /* <DEDUP_REMOVED lines=13> */
.L_x_1669:
[----:B------:R-:W-:Y:S01]  /*a390*/  IMAD.MOV.U32 R0, RZ, RZ, 0x7f ;  /* 0x0000007fff007424 */ /* 0x000fe200078e00ff */
[----:B------:R-:W-:-:S04]  /*a3a0*/  ISETP.GT.U32.AND P0, PT, R3, 0x7f800000, PT ;  /* 0x7f8000000300780c */ /* 0x000fc80003f04070 */
[----:B------:R-:W-:-:S09]  /*a3b0*/  SEL R0, R0, 0x7c, P0 ;  /* 0x0000007c00007807 */ /* 0x000fd20000000000 */
.L_x_1670:
[----:B------:R-:W-:Y:S05]  /*a3c0*/  BSYNC B0 ;  /* 0x0000000000007941 */ /* 0x000fea0003800000 */
.L_x_1668:
[----:B------:R-:W-:-:S04]  /*a3d0*/  LOP3.LUT R3, R5, 0x80000000, RZ, 0xc0, !PT ;  /* 0x8000000005037812 */ /* 0x000fc800078ec0ff */
[----:B------:R-:W-:-:S04]  /*a3e0*/  SHF.R.U32.HI R3, RZ, 0x18, R3 ;  /* 0x00000018ff037819 */ /* 0x000fc80000011603 */
[----:B------:R-:W-:-:S05]  /*a3f0*/  LOP3.LUT R3, R0, R3, RZ, 0xfc, !PT ;  /* 0x0000000300037212 */ /* 0x000fca00078efcff */
[----:B------:R4:W-:Y:S01]  /*a400*/  STG.E.U8 desc[UR36][R8.64], R3 ;  /* 0x0000000308007986 */ /* 0x0009e2000c101124 */
[----:B------:R-:W-:Y:S05]  /*a410*/  BRA `(.L_x_1654) ;  /* 0x0000000400b87947 */ /* 0x000fea0003800000 */
.L_x_1664:
[----:B------:R-:W-:-:S05]  /*a420*/  HADD2.F32 R0, -RZ, R18.H0_H0 ;  /* 0x20000012ff007230 */ /* 0x000fca0000004100 */
[----:B------:R-:W-:-:S05]  /*a430*/  F2FP.BF16.F32.PACK_AB R0, RZ, R0 ;  /* 0x00000000ff00723e */ /* 0x000fca00000010ff */
[----:B------:R2:W-:Y:S01]  /*a440*/  STG.E.U16 desc[UR36][R8.64], R0 ;  /* 0x0000000008007986 */ /* 0x0005e2000c101524 */
[----:B------:R-:W-:Y:S05]  /*a450*/  BRA `(.L_x_1654) ;  /* 0x0000000400a87947 */ /* 0x000fea0003800000 */
.L_x_1661:
        /* <DEDUP_REMOVED lines=12> */
.L_x_1673:
        /* <DEDUP_REMOVED lines=17> */
.L_x_1676:
[----:B------:R-:W-:-:S04]  /*a630*/  LOP3.LUT R3, R5, 0x80000000, RZ, 0xc0, !PT ;  /* 0x8000000005037812 */ /* 0x000fc800078ec0ff */
[----:B------:R-:W-:-:S04]  /*a640*/  SHF.R.U32.HI R3, RZ, 0x18, R3 ;  /* 0x00000018ff037819 */ /* 0x000fc80000011603 */
[----:B------:R-:W-:-:S04]  /*a650*/  LOP3.LUT R0, R0, R3, RZ, 0xfc, !PT ;  /* 0x0000000300007212 */ /* 0x000fc800078efcff */
[----:B------:R-:W-:-:S07]  /*a660*/  PRMT R4, R0, 0x7610, R4 ;  /* 0x0000761000047816 */ /* 0x000fce0000000004 */
.L_x_1675:
[----:B------:R-:W-:Y:S05]  /*a670*/  BSYNC B0 ;  /* 0x0000000000007941 */ /* 0x000fea0003800000 */
.L_x_1674:
[----:B------:R0:W-:Y:S01]  /*a680*/  STG.E.U8 desc[UR36][R8.64], R4 ;  /* 0x0000000408007986 */ /* 0x0001e2000c101124 */
[----:B------:R-:W-:Y:S05]  /*a690*/  BRA `(.L_x_1654) ;  /* 0x0000000400187947 */ /* 0x000fea0003800000 */
.L_x_1672:
        /* <DEDUP_REMOVED lines=17> */
.L_x_1679:
[----:B------:R-:W-:-:S04]  /*a7b0*/  LOP3.LUT R3, R5, 0x80000000, RZ, 0xc0, !PT ;  /* 0x8000000005037812 */ /* 0x000fc800078ec0ff */
[----:B------:R-:W-:-:S04]  /*a7c0*/  SHF.R.U32.HI R3, RZ, 0x18, R3 ;  /* 0x00000018ff037819 */ /* 0x000fc80000011603 */
[----:B------:R-:W-:-:S04]  /*a7d0*/  LOP3.LUT R0, R0, R3, RZ, 0xfc, !PT ;  /* 0x0000000300007212 */ /* 0x000fc800078efcff */
[----:B------:R-:W-:-:S07]  /*a7e0*/  PRMT R4, R0, 0x7610, R4 ;  /* 0x0000761000047816 */ /* 0x000fce0000000004 */
.L_x_1678:
[----:B------:R-:W-:Y:S05]  /*a7f0*/  BSYNC B0 ;  /* 0x0000000000007941 */ /* 0x000fea0003800000 */
.L_x_1677:
[----:B------:R0:W-:Y:S01]  /*a800*/  STG.E.U8 desc[UR36][R8.64], R4 ;  /* 0x0000000408007986 */ /* 0x0001e2000c101124 */
[----:B------:R-:W-:Y:S05]  /*a810*/  BRA `(.L_x_1654) ;  /* 0x0000000000b87947 */ /* 0x000fea0003800000 */
.L_x_1671:
        /* <DEDUP_REMOVED lines=22> */
.L_x_1653:
        /* <DEDUP_REMOVED lines=16> */
.L_x_1682:
[----:B------:R-:W-:Y:S05]  /*aa80*/  BRA `(.L_x_1654) ;  /* 0x00000000001c7947 */ /* 0x000fea0003800000 */
.L_x_1681:
[----:B------:R-:W-:-:S06]  /*aa90*/  HADD2.F32 R4, -RZ, R18.H0_H0 ;  /* 0x20000012ff047230 */ /* 0x000fcc0000004100 */
[----:B------:R-:W0:Y:S02]  /*aaa0*/  F2I.U64.TRUNC R4, R4 ;  /* 0x0000000400047311 */ /* 0x000e24000020d800 */
[----:B0-----:R0:W-:Y:S01]  /*aab0*/  STG.E.64 desc[UR36][R8.64], R4 ;  /* 0x0000000408007986 */ /* 0x0011e2000c101b24 */
[----:B------:R-:W-:Y:S05]  /*aac0*/  BRA `(.L_x_1654) ;  /* 0x00000000000c7947 */ /* 0x000fea0003800000 */
.L_x_1680:
[----:B------:R-:W-:-:S04]  /*aad0*/  HADD2.F32 R18, -RZ, R18.H0_H0 ;  /* 0x20000012ff127230 */ /* 0x000fc80000004100 */
[----:B------:R-:W0:Y:S02]  /*aae0*/  F2I.FTZ.U32.TRUNC.NTZ R3, R18 ;  /* 0x0000001200037305 */ /* 0x000e24000021f000 */
[----:B0-----:R0:W-:Y:S02]  /*aaf0*/  STG.E desc[UR36][R8.64], R3 ;  /* 0x0000000308007986 */ /* 0x0011e4000c101924 */
.L_x_1654:
[----:B------:R-:W-:-:S05]  /*ab00*/  VIADD R27, R27, 0x80 ;  /* 0x000000801b1b7836 */ /* 0x000fca0000000000 */
[----:B------:R-:W-:-:S13]  /*ab10*/  ISETP.GE.AND P0, PT, R27, R28, PT ;  /* 0x0000001c1b00720c */ /* 0x000fda0003f06270 */
[----:B------:R-:W-:Y:S05]  /*ab20*/  @P0 BRA `(.L_x_1648) ;  /* 0x0000000c00f00947 */ /* 0x000fea0003800000 */
[----:B01234-:R-:W0:Y:S01]  /*ab30*/  LDC.64 R8, c[0x0][0x218] ;  /* 0x00008600ff087b82 */ /* 0x01fe220000000a00 */
        /* <DEDUP_REMOVED lines=21> */
.L_x_1686:
[----:B------:R-:W-:-:S06]  /*ac90*/  HADD2.F32 R5, -RZ, R16.H0_H0 ;  /* 0x20000010ff057230 */ /* 0x000fcc0000004100 */
[----:B------:R-:W0:Y:S02]  /*aca0*/  F2I.S64.TRUNC R4, R5 ;  /* 0x0000000500047311 */ /* 0x000e24000020d900 */
[----:B0-----:R0:W-:Y:S01]  /*acb0*/  STG.E.U8 desc[UR36][R8.64], R4 ;  /* 0x0000000408007986 */ /* 0x0011e2000c101124 */
[----:B------:R-:W-:Y:S05]  /*acc0*/  BRA `(.L_x_1688) ;  /* 0x0000000c00847947 */ /* 0x000fea0003800000 */
.L_x_1685:
        /* <DEDUP_REMOVED lines=10> */
.L_x_1690:
[----:B------:R-:W-:-:S04]  /*ad70*/  HADD2.F32 R16, -RZ, R16.H0_H0 ;  /* 0x20000010ff107230 */ /* 0x000fc80000004100 */
[----:B------:R-:W0:Y:S02]  /*ad80*/  F2I.FTZ.TRUNC.NTZ R3, R16 ;  /* 0x0000001000037305 */ /* 0x000e24000021f100 */
[----:B0-----:R0:W-:Y:S01]  /*ad90*/  STG.E desc[UR36][R8.64], R3 ;  /* 0x0000000308007986 */ /* 0x0011e2000c101924 */
[----:B------:R-:W-:Y:S05]  /*ada0*/  BRA `(.L_x_1688) ;  /* 0x0000000c004c7947 */ /* 0x000fea0003800000 */
.L_x_1689:
[----:B------:R-:W-:-:S04]  /*adb0*/  HADD2.F32 R16, -RZ, R16.H0_H0 ;  /* 0x20000010ff107230 */ /* 0x000fc80000004100 */
[----:B------:R-:W0:Y:S02]  /*adc0*/  F2I.FTZ.TRUNC.NTZ R3, R16 ;  /* 0x0000001000037305 */ /* 0x000e24000021f100 */
[----:B0-----:R0:W-:Y:S01]  /*add0*/  STG.E.U16 desc[UR36][R8.64], R3 ;  /* 0x0000000308007986 */ /* 0x0011e2000c101524 */
[----:B------:R-:W-:Y:S05]  /*ade0*/  BRA `(.L_x_1688) ;  /* 0x0000000c003c7947 */ /* 0x000fea0003800000 */
.L_x_1684:
        /* <DEDUP_REMOVED lines=9> */
.L_x_1692:
[----:B------:R0:W-:Y:S01]  /*ae80*/  STG.E.U16 desc[UR36][R8.64], R16 ;  /* 0x0000001008007986 */ /* 0x0001e2000c101524 */
[----:B------:R-:W-:Y:S05]  /*ae90*/  BRA `(.L_x_1688) ;  /* 0x0000000c00107947 */ /* 0x000fea0003800000 */
.L_x_1691:
        /* <DEDUP_REMOVED lines=10> */
.L_x_1694:
[----:B------:R-:W-:-:S05]  /*af40*/  HADD2.F32 R0, -RZ, R16.H0_H0 ;  /* 0x20000010ff007230 */ /* 0x000fca0000004100 */
[----:B------:R-:W-:-:S04]  /*af50*/  F2FP.F16.F32.PACK_AB R0, RZ, R0 ;  /* 0x00000000ff00723e */ /* 0x000fc800000000ff */
[----:B------:R-:W-:-:S05]  /*af60*/  PRMT R0, R0, 0x5410, RZ ;  /* 0x0000541000007816 */ /* 0x000fca00000000ff */
[----:B------:R2:W-:Y:S01]  /*af70*/  STG.E desc[UR36][R8.64], R0 ;  /* 0x0000000008007986 */ /* 0x0005e2000c101924 */
[----:B------:R-:W-:Y:S05]  /*af80*/  BRA `(.L_x_1688) ;  /* 0x0000000800d47947 */ /* 0x000fea0003800000 */
.L_x_1693:
[----:B------:R-:W-:-:S05]  /*af90*/  HADD2.F32 R4, -RZ, R16.H0_H0 ;  /* 0x20000010ff047230 */ /* 0x000fca0000004100 */
[----:B------:R-:W-:-:S06]  /*afa0*/  FMUL.FTZ R4, R4, 1 ;  /* 0x3f80000004047820 */ /* 0x000fcc0000410000 */
[----:B------:R-:W0:Y:S02]  /*afb0*/  F2F.F64.F32 R4, R4 ;  /* 0x0000000400047310 */ /* 0x000e240000201800 */
[----:B0-----:R4:W-:Y:S01]  /*afc0*/  STG.E.64 desc[UR36][R8.64], R4 ;  /* 0x0000000408007986 */ /* 0x0019e2000c101b24 */
[----:B------:R-:W-:Y:S05]  /*afd0*/  BRA `(.L_x_1688) ;  /* 0x0000000800c07947 */ /* 0x000fea0003800000 */
.L_x_1683:
        /* <DEDUP_REMOVED lines=13> */
.L_x_1697:
[----:B------:R-:W-:Y:S01]  /*b0b0*/  HADD2.F32 R16, -RZ, R16.H0_H0 ;  /* 0x20000010ff107230 */ /* 0x000fe20000004100 */
[----:B------:R-:W-:-:S04]  /*b0c0*/  CS2R R6, SRZ ;  /* 0x0000000000067805 */ /* 0x000fc8000001ff00 */
[----:B------:R-:W-:-:S06]  /*b0d0*/  FMUL.FTZ R4, R16, 1 ;  /* 0x3f80000010047820 */ /* 0x000fcc0000410000 */
[----:B------:R-:W0:Y:S02]  /*b0e0*/  F2F.F64.F32 R4, R4 ;  /* 0x0000000400047310 */ /* 0x000e240000201800 */
[----:B0-----:R0:W-:Y:S01]  /*b0f0*/  STG.E.128 desc[UR36][R8.64], R4 ;  /* 0x0000000408007986 */ /* 0x0011e2000c101d24 */
[----:B------:R-:W-:Y:S05]  /*b100*/  BRA `(.L_x_1688) ;  /* 0x0000000800747947 */ /* 0x000fea0003800000 */
.L_x_1696:
        /* <DEDUP_REMOVED lines=21> */
.L_x_1701:
[----:B------:R-:W-:Y:S05]  /*b260*/  BSYNC B0 ;  /* 0x0000000000007941 */ /* 0x000fea0003800000 */
.L_x_1700:
[----:B------:R-:W-:-:S05]  /*b270*/  LOP3.LUT R5, R0, R5, RZ, 0xfc, !PT ;  /* 0x0000000500057212 */ /* 0x000fca00078efcff */
[----:B------:R0:W-:Y:S01]  /*b280*/  STG.E.U8 desc[UR36][R8.64], R5 ;  /* 0x0000000508007986 */ /* 0x0001e2000c101124 */
[----:B------:R-:W-:Y:S05]  /*b290*/  BRA `(.L_x_1688) ;  /* 0x0000000800107947 */ /* 0x000fea0003800000 */
.L_x_1699:
        /* <DEDUP_REMOVED lines=13> */
.L_x_1703:
[----:B------:R-:W-:Y:S01]  /*b370*/  IMAD.MOV.U32 R0, RZ, RZ, 0x7f ;  /* 0x0000007fff007424 */ /* 0x000fe200078e00ff */
[----:B------:R-:W-:-:S04]  /*b380*/  ISETP.GT.U32.AND P0, PT, R3, 0x7f800000, PT ;  /* 0x7f8000000300780c */ /* 0x000fc80003f04070 */
[----:B------:R-:W-:-:S09]  /*b390*/  SEL R0, R0, 0x7c, P0 ;  /* 0x0000007c00007807 */ /* 0x000fd20000000000 */
.L_x_1704:
[----:B------:R-:W-:Y:S05]  /*b3a0*/  BSYNC B0 ;  /* 0x0000000000007941 */ /* 0x000fea0003800000 */
.L_x_1702:
[----:B------:R-:W-:-:S04]  /*b3b0*/  LOP3.LUT R3, R5, 0x80000000, RZ, 0xc0, !PT ;  /* 0x8000000005037812 */ /* 0x000fc800078ec0ff */
[----:B------:R-:W-:-:S04]  /*b3c0*/  SHF.R.U32.HI R3, RZ, 0x18, R3 ;  /* 0x00000018ff037819 */ /* 0x000fc80000011603 */
[----:B------:R-:W-:-:S05]  /*b3d0*/  LOP3.LUT R3, R0, R3, RZ, 0xfc, !PT ;  /* 0x0000000300037212 */ /* 0x000fca00078efcff */
[----:B------:R0:W-:Y:S01]  /*b3e0*/  STG.E.U8 desc[UR36][R8.64], R3 ;  /* 0x0000000308007986 */ /* 0x0001e2000c101124 */
[----:B------:R-:W-:Y:S05]  /*b3f0*/  BRA `(.L_x_1688) ;  /* 0x0000000400b87947 */ /* 0x000fea0003800000 */
.L_x_1698:
[----:B------:R-:W-:-:S05]  /*b400*/  HADD2.F32 R0, -RZ, R16.H0_H0 ;  /* 0x20000010ff007230 */ /* 0x000fca0000004100 */
[----:B------:R-:W-:-:S05]  /*b410*/  F2FP.BF16.F32.PACK_AB R0, RZ, R0 ;  /* 0x00000000ff00723e */ /* 0x000fca00000010ff */
[----:B------:R0:W-:Y:S01]  /*b420*/  STG.E.U16 desc[UR36][R8.64], R0 ;  /* 0x0000000008007986 */ /* 0x0001e2000c101524 */
[----:B------:R-:W-:Y:S05]  /*b430*/  BRA `(.L_x_1688) ;  /* 0x0000000400a87947 */ /* 0x000fea0003800000 */
.L_x_1695:
        /* <DEDUP_REMOVED lines=12> */
.L_x_1707:
        /* <DEDUP_REMOVED lines=17> */
.L_x_1710:
[----:B------:R-:W-:-:S04]  /*b610*/  LOP3.LUT R3, R5, 0x80000000, RZ, 0xc0, !PT ;  /* 0x8000000005037812 */ /* 0x000fc800078ec0ff */
[----:B------:R-:W-:-:S04]  /*b620*/  SHF.R.U32.HI R3, RZ, 0x18, R3 ;  /* 0x00000018ff037819 */ /* 0x000fc80000011603 */
[----:B------:R-:W-:-:S04]  /*b630*/  LOP3.LUT R0, R0, R3, RZ, 0xfc, !PT ;  /* 0x0000000300007212 */ /* 0x000fc800078efcff */
[----:B------:R-:W-:-:S07]  /*b640*/  PRMT R4, R0, 0x7610, R4 ;  /* 0x0000761000047816 */ /* 0x000fce0000000004 */
.L_x_1709:
[----:B------:R-:W-:Y:S05]  /*b650*/  BSYNC B0 ;  /* 0x0000000000007941 */ /* 0x000fea0003800000 */
.L_x_1708:
[----:B------:R0:W-:Y:S01]  /*b660*/  STG.E.U8 desc[UR36][R8.64], R4 ;  /* 0x0000000408007986 */ /* 0x0001e2000c101124 */
[----:B------:R-:W-:Y:S05]  /*b670*/  BRA `(.L_x_1688) ;  /* 0x0000000400187947 */ /* 0x000fea0003800000 */
.L_x_1706:
        /* <DEDUP_REMOVED lines=17> */
.L_x_1713:
[----:B------:R-:W-:-:S04]  /*b790*/  LOP3.LUT R3, R5, 0x80000000, RZ, 0xc0, !PT ;  /* 0x8000000005037812 */ /* 0x000fc800078ec0ff */
[----:B------:R-:W-:-:S04]  /*b7a0*/  SHF.R.U32.HI R3, RZ, 0x18, R3 ;  /* 0x00000018ff037819 */ /* 0x000fc80000011603 */
[----:B------:R-:W-:-:S04]  /*b7b0*/  LOP3.LUT R0, R0, R3, RZ, 0xfc, !PT ;  /* 0x0000000300007212 */ /* 0x000fc800078efcff */
[----:B------:R-:W-:-:S07]  /*b7c0*/  PRMT R4, R0, 0x7610, R4 ;  /* 0x0000761000047816 */ /* 0x000fce0000000004 */
.L_x_1712:
[----:B------:R-:W-:Y:S05]  /*b7d0*/  BSYNC B0 ;  /* 0x0000000000007941 */ /* 0x000fea0003800000 */
.L_x_1711:
[----:B------:R0:W-:Y:S01]  /*b7e0*/  STG.E.U8 desc[UR36][R8.64], R4 ;  /* 0x0000000408007986 */ /* 0x0001e2000c101124 */
[----:B------:R-:W-:Y:S05]  /*b7f0*/  BRA `(.L_x_1688) ;  /* 0x0000000000b87947 */ /* 0x000fea0003800000 */
.L_x_1705:
        /* <DEDUP_REMOVED lines=22> */
.L_x_1687:
        /* <DEDUP_REMOVED lines=16> */
.L_x_1716:
[----:B------:R-:W-:Y:S05]  /*ba60*/  BRA `(.L_x_1688) ;  /* 0x00000000001c7947 */ /* 0x000fea0003800000 */
.L_x_1715:
[----:B------:R-:W-:-:S06]  /*ba70*/  HADD2.F32 R4, -RZ, R16.H0_H0 ;  /* 0x20000010ff047230 */ /* 0x000fcc0000004100 */
[----:B------:R-:W0:Y:S02]  /*ba80*/  F2I.U64.TRUNC R4, R4 ;  /* 0x0000000400047311 */ /* 0x000e24000020d800 */
[----:B0-----:R0:W-:Y:S01]  /*ba90*/  STG.E.64 desc[UR36][R8.64], R4 ;  /* 0x0000000408007986 */ /* 0x0011e2000c101b24 */
[----:B------:R-:W-:Y:S05]  /*baa0*/  BRA `(.L_x_1688) ;  /* 0x00000000000c7947 */ /* 0x000fea0003800000 */
.L_x_1714:
[----:B------:R-:W-:-:S04]  /*bab0*/  HADD2.F32 R16, -RZ, R16.H0_H0 ;  /* 0x20000010ff107230 */ /* 0x000fc80000004100 */
[----:B------:R-:W0:Y:S02]  /*bac0*/  F2I.FTZ.U32.TRUNC.NTZ R3, R16 ;  /* 0x0000001000037305 */ /* 0x000e24000021f000 */
[----:B0-----:R0:W-:Y:S02]  /*bad0*/  STG.E desc[UR36][R8.64], R3 ;  /* 0x0000000308007986 */ /* 0x0011e4000c101924 */
.L_x_1688:
[----:B------:R-:W-:-:S07]  /*bae0*/  VIADD R27, R27, 0x80 ;  /* 0x000000801b1b7836 */ /* 0x000fce0000000000 */
.L_x_1648:
[----:B------:R-:W-:Y:S05]  /*baf0*/  BSYNC B6 ;  /* 0x0000000000067941 */ /* 0x000fea0003800000 */
.L_x_1647:
[----:B------:R-:W-:-:S13]  /*bb00*/  ISETP.GE.AND P0, PT, R27, R28, PT ;  /* 0x0000001c1b00720c */ /* 0x000fda0003f06270 */
[----:B------:R-:W-:Y:S05]  /*bb10*/  @P0 EXIT ;  /* 0x000000000000094d */ /* 0x000fea0003800000 */
[----:B0--34-:R-:W0:Y:S01]  /*bb20*/  LDC.64 R4, c[0x0][0x218] ;  /* 0x00008600ff047b82 */ /* 0x019e220000000a00 */
[----:B--2--5:R-:W-:Y:S01]  /*bb30*/  PRMT R0, R25, 0x9910, RZ ;  /* 0x0000991019007816 */ /* 0x024fe200000000ff */
[----:B------:R-:W-:Y:S01]  /*bb40*/  IMAD R2, R2, 0x200, R27 ;  /* 0x0000020002027824 */ /* 0x000fe200078e021b */
[----:B------:R-:W-:Y:S02]  /*bb50*/  ULDC UR4, c[0x0][0x244] ;  /* 0x0000910000047ab9 */ /* 0x000fe40000000800 */
[----:B------:R-:W-:Y:S01]  /*bb60*/  ISETP.GT.AND P1, PT, R0, 0x9, PT ;  /* 0x000000090000780c */ /* 0x000fe20003f24270 */
[----:B-1----:R-:W-:-:S05]  /*bb70*/  IMAD R3, R2, UR4, RZ ;  /* 0x0000000402037c24 */ /* 0x002fca000f8e02ff */
        /* <DEDUP_REMOVED lines=11> */
[----:B------:R-:W-:-:S06]  /*bc30*/  HADD2.F32 R17, -RZ, R17.H0_H0 ;  /* 0x20000011ff117230 */ /* 0x000fcc0000004100 */
[----:B------:R-:W0:Y:S02]  /*bc40*/  F2I.FTZ.TRUNC.NTZ R17, R17 ;  /* 0x0000001100117305 */ /* 0x000e24000021f100 */
[----:B0-----:R-:W-:Y:S01]  /*bc50*/  STG.E.U8 desc[UR36][R2.64], R17 ;  /* 0x0000001102007986 */ /* 0x001fe2000c101124 */
[----:B------:R-:W-:Y:S05]  /*bc60*/  EXIT ;  /* 0x000000000000794d */ /* 0x000fea0003800000 */
.L_x_1720:
[----:B------:R-:W-:-:S06]  /*bc70*/  HADD2.F32 R5, -RZ, R17.H0_H0 ;  /* 0x20000011ff057230 */ /* 0x000fcc0000004100 */
[----:B------:R-:W0:Y:S02]  /*bc80*/  F2I.S64.TRUNC R4, R5 ;  /* 0x0000000500047311 */ /* 0x000e24000020d900 */
[----:B0-----:R-:W-:Y:S01]  /*bc90*/  STG.E.U8 desc[UR36][R2.64], R4 ;  /* 0x0000000402007986 */ /* 0x001fe2000c101124 */
[----:B------:R-:W-:Y:S05]  /*bca0*/  EXIT ;  /* 0x000000000000794d */ /* 0x000fea0003800000 */
.L_x_1719:
        /* <DEDUP_REMOVED lines=10> */
.L_x_1723:
[----:B------:R-:W-:-:S06]  /*bd50*/  HADD2.F32 R17, -RZ, R17.H0_H0 ;  /* 0x20000011ff117230 */ /* 0x000fcc0000004100 */
[----:B------:R-:W0:Y:S02]  /*bd60*/  F2I.FTZ.TRUNC.NTZ R17, R17 ;  /* 0x0000001100117305 */ /* 0x000e24000021f100 */
[----:B0-----:R-:W-:Y:S01]  /*bd70*/  STG.E desc[UR36][R2.64], R17 ;  /* 0x0000001102007986 */ /* 0x001fe2000c101924 */
[----:B------:R-:W-:Y:S05]  /*bd80*/  EXIT ;  /* 0x000000000000794d */ /* 0x000fea0003800000 */
.L_x_1722:
[----:B------:R-:W-:-:S06]  /*bd90*/  HADD2.F32 R17, -RZ, R17.H0_H0 ;  /* 0x20000011ff117230 */ /* 0x000fcc0000004100 */
[----:B------:R-:W0:Y:S02]  /*bda0*/  F2I.FTZ.TRUNC.NTZ R17, R17 ;  /* 0x0000001100117305 */ /* 0x000e24000021f100 */
[----:B0-----:R-:W-:Y:S01]  /*bdb0*/  STG.E.U16 desc[UR36][R2.64], R17 ;  /* 0x0000001102007986 */ /* 0x001fe2000c101524 */
[----:B------:R-:W-:Y:S05]  /*bdc0*/  EXIT ;  /* 0x000000000000794d */ /* 0x000fea0003800000 */
.L_x_1718:
        /* <DEDUP_REMOVED lines=9> */
.L_x_1725:
[----:B------:R-:W-:Y:S01]  /*be60*/  STG.E.U16 desc[UR36][R2.64], R17 ;  /* 0x0000001102007986 */ /* 0x000fe2000c101524 */
[----:B------:R-:W-:Y:S05]  /*be70*/  EXIT ;  /* 0x000000000000794d */ /* 0x000fea0003800000 */
.L_x_1724:
        /* <DEDUP_REMOVED lines=10> */
.L_x_1727:
[----:B------:R-:W-:-:S05]  /*bf20*/  HADD2.F32 R0, -RZ, R17.H0_H0 ;  /* 0x20000011ff007230 */ /* 0x000fca0000004100 */
[----:B------:R-:W-:-:S04]  /*bf30*/  F2FP.F16.F32.PACK_AB R0, RZ, R0 ;  /* 0x00000000ff00723e */ /* 0x000fc800000000ff */
[----:B------:R-:W-:-:S05]  /*bf40*/  PRMT R0, R0, 0x5410, RZ ;  /* 0x0000541000007816 */ /* 0x000fca00000000ff */
[----:B------:R-:W-:Y:S01]  /*bf50*/  STG.E desc[UR36][R2.64], R0 ;  /* 0x0000000002007986 */ /* 0x000fe2000c101924 */
[----:B------:R-:W-:Y:S05]  /*bf60*/  EXIT ;  /* 0x000000000000794d */ /* 0x000fea0003800000 */
.L_x_1726:
[----:B------:R-:W-:-:S05]  /*bf70*/  HADD2.F32 R4, -RZ, R17.H0_H0 ;  /* 0x20000011ff047230 */ /* 0x000fca0000004100 */
[----:B------:R-:W-:-:S06]  /*bf80*/  FMUL.FTZ R4, R4, 1 ;  /* 0x3f80000004047820 */ /* 0x000fcc0000410000 */
[----:B------:R-:W0:Y:S02]  /*bf90*/  F2F.F64.F32 R4, R4 ;  /* 0x0000000400047310 */ /* 0x000e240000201800 */
[----:B0-----:R-:W-:Y:S01]  /*bfa0*/  STG.E.64 desc[UR36][R2.64], R4 ;  /* 0x0000000402007986 */ /* 0x001fe2000c101b24 */
[----:B------:R-:W-:Y:S05]  /*bfb0*/  EXIT ;  /* 0x000000000000794d */ /* 0x000fea0003800000 */
.L_x_1717:
        /* <DEDUP_REMOVED lines=13> */
.L_x_1730:
[----:B------:R-:W-:Y:S01]  /*c090*/  HADD2.F32 R17, -RZ, R17.H0_H0 ;  /* 0x20000011ff117230 */ /* 0x000fe20000004100 */
[----:B------:R-:W-:-:S04]  /*c0a0*/  CS2R R6, SRZ ;  /* 0x0000000000067805 */ /* 0x000fc8000001ff00 */
[----:B------:R-:W-:-:S06]  /*c0b0*/  FMUL.FTZ R4, R17, 1 ;  /* 0x3f80000011047820 */ /* 0x000fcc0000410000 */
[----:B------:R-:W0:Y:S02]  /*c0c0*/  F2F.F64.F32 R4, R4 ;  /* 0x0000000400047310 */ /* 0x000e240000201800 */
[----:B0-----:R-:W-:Y:S01]  /*c0d0*/  STG.E.128 desc[UR36][R2.64], R4 ;  /* 0x0000000402007986 */ /* 0x001fe2000c101d24 */
[----:B------:R-:W-:Y:S05]  /*c0e0*/  EXIT ;  /* 0x000000000000794d */ /* 0x000fea0003800000 */
.L_x_1729:
        /* <DEDUP_REMOVED lines=21> */
.L_x_1734:
[----:B------:R-:W-:Y:S05]  /*c240*/  BSYNC B0 ;  /* 0x0000000000007941 */ /* 0x000fea0003800000 */
.L_x_1733:
[----:B------:R-:W-:-:S05]  /*c250*/  LOP3.LUT R5, R0, R5, RZ, 0xfc, !PT ;  /* 0x0000000500057212 */ /* 0x000fca00078efcff */
[----:B------:R-:W-:Y:S01]  /*c260*/  STG.E.U8 desc[UR36][R2.64], R5 ;  /* 0x0000000502007986 */ /* 0x000fe2000c101124 */
[----:B------:R-:W-:Y:S05]  /*c270*/  EXIT ;  /* 0x000000000000794d */ /* 0x000fea0003800000 */
.L_x_1732:
        /* <DEDUP_REMOVED lines=13> */
.L_x_1736:
[----:B------:R-:W-:Y:S01]  /*c350*/  IMAD.MOV.U32 R0, RZ, RZ, 0x7f ;  /* 0x0000007fff007424 */ /* 0x000fe200078e00ff */
[----:B------:R-:W-:-:S04]  /*c360*/  ISETP.GT.U32.AND P0, PT, R4, 0x7f800000, PT ;  /* 0x7f8000000400780c */ /* 0x000fc80003f04070 */
[----:B------:R-:W-:-:S09]  /*c370*/  SEL R0, R0, 0x7c, P0 ;  /* 0x0000007c00007807 */ /* 0x000fd20000000000 */
.L_x_1737:
[----:B------:R-:W-:Y:S05]  /*c380*/  BSYNC B0 ;  /* 0x0000000000007941 */ /* 0x000fea0003800000 */
.L_x_1735:
[----:B------:R-:W-:-:S04]  /*c390*/  LOP3.LUT R4, R17, 0x80000000, RZ, 0xc0, !PT ;  /* 0x8000000011047812 */ /* 0x000fc800078ec0ff */
[----:B------:R-:W-:-:S04]  /*c3a0*/  SHF.R.U32.HI R5, RZ, 0x18, R4 ;  /* 0x00000018ff057819 */ /* 0x000fc80000011604 */
[----:B------:R-:W-:-:S05]  /*c3b0*/  LOP3.LUT R5, R0, R5, RZ, 0xfc, !PT ;  /* 0x0000000500057212 */ /* 0x000fca00078efcff */
[----:B------:R-:W-:Y:S01]  /*c3c0*/  STG.E.U8 desc[UR36][R2.64], R5 ;  /* 0x0000000502007986 */ /* 0x000fe2000c101124 */
[----:B------:R-:W-:Y:S05]  /*c3d0*/  EXIT ;  /* 0x000000000000794d */ /* 0x000fea0003800000 */
.L_x_1731:
[----:B------:R-:W-:-:S05]  /*c3e0*/  HADD2.F32 R0, -RZ, R17.H0_H0 ;  /* 0x20000011ff007230 */ /* 0x000fca0000004100 */
[----:B------:R-:W-:-:S05]  /*c3f0*/  F2FP.BF16.F32.PACK_AB R0, RZ, R0 ;  /* 0x00000000ff00723e */ /* 0x000fca00000010ff */
[----:B------:R-:W-:Y:S01]  /*c400*/  STG.E.U16 desc[UR36][R2.64], R0 ;  /* 0x0000000002007986 */ /* 0x000fe2000c101524 */
[----:B------:R-:W-:Y:S05]  /*c410*/  EXIT ;  /* 0x000000000000794d */ /* 0x000fea0003800000 */
.L_x_1728:
        /* <DEDUP_REMOVED lines=12> */
.L_x_1740:
        /* <DEDUP_REMOVED lines=17> */
.L_x_1743:
[----:B------:R-:W-:-:S04]  /*c5f0*/  LOP3.LUT R0, R17, 0x80000000, RZ, 0xc0, !PT ;  /* 0x8000000011007812 */ /* 0x000fc800078ec0ff */
[----:B------:R-:W-:-:S04]  /*c600*/  SHF.R.U32.HI R5, RZ, 0x18, R0 ;  /* 0x00000018ff057819 */ /* 0x000fc80000011600 */
[----:B------:R-:W-:-:S04]  /*c610*/  LOP3.LUT R4, R4, R5, RZ, 0xfc, !PT ;  /* 0x0000000504047212 */ /* 0x000fc800078efcff */
[----:B------:R-:W-:-:S07]  /*c620*/  PRMT R0, R4, 0x7610, R0 ;  /* 0x0000761004007816 */ /* 0x000fce0000000000 */
.L_x_1742:
[----:B------:R-:W-:Y:S05]  /*c630*/  BSYNC B0 ;  /* 0x0000000000007941 */ /* 0x000fea0003800000 */
.L_x_1741:
[----:B------:R-:W-:Y:S01]  /*c640*/  STG.E.U8 desc[UR36][R2.64], R0 ;  /* 0x0000000002007986 */ /* 0x000fe2000c101124 */
[----:B------:R-:W-:Y:S05]  /*c650*/  EXIT ;  /* 0x000000000000794d */ /* 0x000fea0003800000 */
.L_x_1739:
        /* <DEDUP_REMOVED lines=17> */
.L_x_1746:
[----:B------:R-:W-:-:S04]  /*c770*/  LOP3.LUT R0, R17, 0x80000000, RZ, 0xc0, !PT ;  /* 0x8000000011007812 */ /* 0x000fc800078ec0ff */
[----:B------:R-:W-:-:S04]  /*c780*/  SHF.R.U32.HI R5, RZ, 0x18, R0 ;  /* 0x00000018ff057819 */ /* 0x000fc80000011600 */
[----:B------:R-:W-:-:S04]  /*c790*/  LOP3.LUT R4, R4, R5, RZ, 0xfc, !PT ;  /* 0x0000000504047212 */ /* 0x000fc800078efcff */
[----:B------:R-:W-:-:S07]  /*c7a0*/  PRMT R0, R4, 0x7610, R0 ;  /* 0x0000761004007816 */ /* 0x000fce0000000000 */
.L_x_1745:
[----:B------:R-:W-:Y:S05]  /*c7b0*/  BSYNC B0 ;  /* 0x0000000000007941 */ /* 0x000fea0003800000 */
.L_x_1744:
[----:B------:R-:W-:Y:S01]  /*c7c0*/  STG.E.U8 desc[UR36][R2.64], R0 ;  /* 0x0000000002007986 */ /* 0x000fe2000c101124 */
[----:B------:R-:W-:Y:S05]  /*c7d0*/  EXIT ;  /* 0x000000000000794d */ /* 0x000fea0003800000 */
.L_x_1738:
[----:B------:R-:W-:-:S13]  /*c7e0*/  ISETP.NE.AND P0, PT, R0, 0x1c, PT ;  /* 0x0000001c0000780c */ /* 0x000fda0003f05270 */
[----:B------:R-:W-:Y:S05]  /*c7f0*/  @!P0 BRA `(.L_x_1747) ;  /* 0x0000000000a48947 */ /* 0x000fea0003800000 */
[----:B------:R-:W-:-:S13]  /*c800*/  ISETP.NE.AND P0, PT, R0, 0x1d, PT ;  /* 0x0000001d0000780c */ /* 0x000fda0003f05270 */
[----:B------:R-:W-:Y:S05]  /*c810*/  @!P0 BRA `(.L_x_1748) ;  /* 0x00000000008c8947 */ /* 0x000fea0003800000 */
[----:B------:R-:W-:-:S13]  /*c820*/  ISETP.NE.AND P0, PT, R0, 0x2c, PT ;  /* 0x0000002c0000780c */ /* 0x000fda0003f05270 */
[----:B------:R-:W-:Y:S05]  /*c830*/  @P0 BRA `(.L_x_1721) ;  /* 0x0000000000400947 */ /* 0x000fea0003800000 */
[----:B------:R-:W-:Y:S02]  /*c840*/  HADD2.F32 R17, -RZ, R17.H0_H0 ;  /* 0x20000011ff117230 */ /* 0x000fe40000004100 */
        /* <DEDUP_REMOVED lines=15> */
.L_x_1721:
        /* <DEDUP_REMOVED lines=16> */
.L_x_1749:
[----:B------:R-:W-:Y:S05]  /*ca40*/  EXIT ;  /* 0x000000000000794d */ /* 0x000fea0003800000 */
.L_x_1748:
[----:B------:R-:W-:-:S06]  /*ca50*/  HADD2.F32 R4, -RZ, R17.H0_H0 ;  /* 0x20000011ff047230 */ /* 0x000fcc0000004100 */
[----:B------:R-:W0:Y:S02]  /*ca60*/  F2I.U64.TRUNC R4, R4 ;  /* 0x0000000400047311 */ /* 0x000e24000020d800 */
[----:B0-----:R-:W-:Y:S01]  /*ca70*/  STG.E.64 desc[UR36][R2.64], R4 ;  /* 0x0000000402007986 */ /* 0x001fe2000c101b24 */
[----:B------:R-:W-:Y:S05]  /*ca80*/  EXIT ;  /* 0x000000000000794d */ /* 0x000fea0003800000 */
.L_x_1747:
[----:B------:R-:W-:-:S06]  /*ca90*/  HADD2.F32 R17, -RZ, R17.H0_H0 ;  /* 0x20000011ff117230 */ /* 0x000fcc0000004100 */
[----:B------:R-:W0:Y:S02]  /*caa0*/  F2I.FTZ.U32.TRUNC.NTZ R17, R17 ;  /* 0x0000001100117305 */ /* 0x000e24000021f000 */
[----:B0-----:R-:W-:Y:S01]  /*cab0*/  STG.E desc[UR36][R2.64], R17 ;  /* 0x0000001102007986 */ /* 0x001fe2000c101924 */
[----:B------:R-:W-:Y:S05]  /*cac0*/  EXIT ;  /* 0x000000000000794d */ /* 0x000fea0003800000 */
.L_x_1750:
        /* <DEDUP_REMOVED lines=11> */
.L_x_14594:


//--------------------- .text._ZN2at6native18elementwise_kernelILi128ELi4EZNS0_22gpu_kernel_impl_nocastIZZZNS0_25tanh_backward_kernel_cudaERNS_18TensorIteratorBaseEENKUlvE0_clEvENKUlvE1_clEvEUlN3c104HalfES8_E_EEvS4_RKT_EUliE_EEviT1_ --------------------------
	.section	.text._ZN2at6native18elementwise_kernelILi128ELi4EZNS0_22gpu_kernel_impl_nocastIZZZNS0_25tanh_backward_kernel_cudaERNS_18TensorIteratorBaseEENKUlvE0_clEvENKUlvE1_clEvEUlN3c104HalfES8_E_EEvS4_RKT_EUliE_EEviT1_,"ax",@progbits
	.align	128
        .global         _ZN2at6native18elementwise_kernelILi128ELi4EZNS0_22gpu_kernel_impl_nocastIZZZNS0_25tanh_backward_kernel_cudaERNS_18TensorIteratorBaseEENKUlvE0_clEvENKUlvE1_clEvEUlN3c104HalfES8_E_EEvS4_RKT_EUliE_EEviT1_
        .type           _ZN2at6native18elementwise_kernelILi128ELi4EZNS0_22gpu_kernel_impl_nocastIZZZNS0_25tanh_backward_kernel_cudaERNS_18TensorIteratorBaseEENKUlvE0_clEvENKUlvE1_clEvEUlN3c104HalfES8_E_EEvS4_RKT_EUliE_EEviT1_,@function
        .size           _ZN2at6native18elementwise_kernelILi128ELi4EZNS0_22gpu_kernel_impl_nocastIZZZNS0_25tanh_backward_kernel_cudaERNS_18TensorIteratorBaseEENKUlvE0_clEvENKUlvE1_clEvEUlN3c104HalfES8_E_EEvS4_RKT_EUliE_EEviT1_,(.L_x_14595 - _ZN2at6native18elementwise_kernelILi128ELi4EZNS0_22gpu_kernel_impl_nocastIZZZNS0_25tanh_backward_kernel_cudaERNS_18TensorIteratorBaseEENKUlvE0_clEvENKUlvE1_clEvEUlN3c104HalfES8_E_EEvS4_RKT_EUliE_EEviT1_)
        .other          _ZN2at6native18elementwise_kernelILi128ELi4EZNS0_22gpu_kernel_impl_nocastIZZZNS0_25tanh_backward_kernel_cudaERNS_18TensorIteratorBaseEENKUlvE0_clEvENKUlvE1_clEvEUlN3c104HalfES8_E_EEvS4_RKT_EUliE_EEviT1_,@"STO_CUDA_ENTRY STV_DEFAULT"
_ZN2at6native18elementwise_kernelILi128ELi4EZNS0_22gpu_kernel_impl_nocastIZZZNS0_25tanh_backward_kernel_cudaERNS_18TensorIteratorBaseEENKUlvE0_clEvENKUlvE1_clEvEUlN3c104HalfES8_E_EEvS4_RKT_EUliE_EEviT1_:
.text._ZN2at6native18elementwise_kernelILi128ELi4EZNS0_22gpu_kernel_impl_nocastIZZZNS0_25tanh_backward_kernel_cudaERNS_18TensorIteratorBaseEENKUlvE0_clEvENKUlvE1_clEvEUlN3c104HalfES8_E_EEvS4_RKT_EUliE_EEviT1_:
        /* <DEDUP_REMOVED lines=363> */
.L_x_1753:
        /* <DEDUP_REMOVED lines=9> */
[----:B------:R-:W-:Y:S02]  /*1740*/  IADD3 R4, P0, R5, UR8, RZ ;  /* 0x0000000805047c10 */ /* 0x000fe4000ff1e0ff */
[----:B------:R-:W-:Y:S02]  /*1750*/  IADD3 R3, R3, 0x80, RZ ;  /* 0x0000008003037810 */ /* 0x000fe40007ffe0ff */
[----:B------:R-:W-:Y:S01]  /*1760*/  IADD3.X R5, RZ, UR9, RZ, P0, !PT ;  /* 0x00000009ff057c10 */ /* 0x000fe200087fe4ff */
[----:B--2---:R-:W-:-:S05]  /*1770*/  HADD2.F32 R0, -RZ, R8.H0_H0 ;  /* 0x20000008ff007230 */ /* 0x004fca0000004100 */
[----:B------:R-:W-:-:S05]  /*1780*/  FMUL.FTZ R0, R0, R0 ;  /* 0x0000000000007220 */ /* 0x000fca0000410000 */
[----:B------:R-:W-:Y:S01]  /*1790*/  F2FP.F16.F32.PACK_AB R0, RZ, R0 ;  /* 0x00000000ff00723e */ /* 0x000fe200000000ff */
[----:B---3--:R-:W-:-:S04]  /*17a0*/  HADD2.F32 R2, -RZ, R6.H0_H0 ;  /* 0x20000006ff027230 */ /* 0x008fc80000004100 */
[----:B------:R-:W-:-:S05]  /*17b0*/  HADD2.F32 R0, -RZ, R0.H0_H0 ;  /* 0x20000000ff007230 */ /* 0x000fca0000004100 */
[----:B------:R-:W-:-:S05]  /*17c0*/  FADD.FTZ R0, -R0, 1 ;  /* 0x3f80000000007421 */ /* 0x000fca0000010100 */
[----:B------:R-:W-:-:S05]  /*17d0*/  F2FP.F16.F32.PACK_AB R0, RZ, R0 ;  /* 0x00000000ff00723e */ /* 0x000fca00000000ff */
[----:B------:R-:W-:-:S05]  /*17e0*/  HADD2.F32 R9, -RZ, R0.H0_H0 ;  /* 0x20000000ff097230 */ /* 0x000fca0000004100 */
[----:B------:R-:W-:-:S05]  /*17f0*/  FMUL.FTZ R2, R2, R9 ;  /* 0x0000000902027220 */ /* 0x000fca0000410000 */
[----:B------:R-:W-:-:S05]  /*1800*/  F2FP.F16.F32.PACK_AB R2, RZ, R2 ;  /* 0x00000002ff02723e */ /* 0x000fca00000000ff */
[----:B------:R0:W-:Y:S02]  /*1810*/  STG.E.U16 desc[UR4][R4.64], R2 ;  /* 0x0000000204007986 */ /* 0x0001e4000c101504 */
.L_x_1752:
[----:B------:R-:W-:Y:S05]  /*1820*/  BSYNC B0 ;  /* 0x0000000000007941 */ /* 0x000fea0003800000 */
.L_x_1751:
        /* <DEDUP_REMOVED lines=356> */
.L_x_1756:
        /* <DEDUP_REMOVED lines=11> */
[----:B------:R-:W-:Y:S02]  /*2f20*/  IADD3.X R5, RZ, UR9, RZ, P0, !PT ;  /* 0x00000009ff057c10 */ /* 0x000fe400087fe4ff */
[----:B------:R-:W-:Y:S01]  /*2f30*/  ISETP.GE.AND P0, PT, R3, UR6, PT ;  /* 0x0000000603007c0c */ /* 0x000fe2000bf06270 */
        /* <DEDUP_REMOVED lines=10> */
[----:B------:R1:W-:Y:S01]  /*2fe0*/  STG.E.U16 desc[UR4][R4.64], R2 ;  /* 0x0000000204007986 */ /* 0x0003e2000c101504 */
        /* <DEDUP_REMOVED lines=354> */
.L_x_1757:
        /* <DEDUP_REMOVED lines=23> */
.L_x_1755:
[----:B------:R-:W-:Y:S05]  /*4780*/  BSYNC B0 ;  /* 0x0000000000007941 */ /* 0x000fea0003800000 */
.L_x_1754:
        /* <DEDUP_REMOVED lines=355> */
.L_x_1758:
        /* <DEDUP_REMOVED lines=9> */
[----:B--2---:R-:W-:-:S05]  /*5e50*/  HADD2.F32 R0, -RZ, R6.H0_H0 ;  /* 0x20000006ff007230 */ /* 0x004fca0000004100 */
[----:B------:R-:W-:-:S05]  /*5e60*/  FMUL.FTZ R0, R0, R0 ;  /* 0x0000000000007220 */ /* 0x000fca0000410000 */
[----:B------:R-:W-:Y:S01]  /*5e70*/  F2FP.F16.F32.PACK_AB R0, RZ, R0 ;  /* 0x00000000ff00723e */ /* 0x000fe200000000ff */
[----:B---3--:R-:W-:Y:S01]  /*5e80*/  HADD2.F32 R4, -RZ, R2.H0_H0 ;  /* 0x20000002ff047230 */ /* 0x008fe20000004100 */
[----:B------:R-:W-:-:S03]  /*5e90*/  IADD3 R2, P0, R5, UR6, RZ ;  /* 0x0000000605027c10 */ /* 0x000fc6000ff1e0ff */
[----:B------:R-:W-:Y:S01]  /*5ea0*/  HADD2.F32 R0, -RZ, R0.H0_H0 ;  /* 0x20000000ff007230 */ /* 0x000fe20000004100 */
[----:B------:R-:W-:-:S04]  /*5eb0*/  IADD3.X R3, RZ, UR7, RZ, P0, !PT ;  /* 0x00000007ff037c10 */ /* 0x000fc800087fe4ff */
[----:B------:R-:W-:-:S05]  /*5ec0*/  FADD.FTZ R0, -R0, 1 ;  /* 0x3f80000000007421 */ /* 0x000fca0000010100 */
[----:B------:R-:W-:-:S05]  /*5ed0*/  F2FP.F16.F32.PACK_AB R0, RZ, R0 ;  /* 0x00000000ff00723e */ /* 0x000fca00000000ff */
[----:B------:R-:W-:-:S05]  /*5ee0*/  HADD2.F32 R7, -RZ, R0.H0_H0 ;  /* 0x20000000ff077230 */ /* 0x000fca0000004100 */
[----:B------:R-:W-:-:S05]  /*5ef0*/  FMUL.FTZ R4, R4, R7 ;  /* 0x0000000704047220 */ /* 0x000fca0000410000 */
[----:B------:R-:W-:-:S05]  /*5f00*/  F2FP.F16.F32.PACK_AB R4, RZ, R4 ;  /* 0x00000004ff04723e */ /* 0x000fca00000000ff */
[----:B------:R-:W-:Y:S01]  /*5f10*/  STG.E.U16 desc[UR4][R2.64], R4 ;  /* 0x0000000402007986 */ /* 0x000fe2000c101504 */
[----:B------:R-:W-:Y:S05]  /*5f20*/  EXIT ;  /* 0x000000000000794d */ /* 0x000fea0003800000 */
.L_x_1759:
        /* <DEDUP_REMOVED lines=13> */
.L_x_14595:


//--------------------- .text._ZN2at6native27unrolled_elementwise_kernelIZZZNS0_25tanh_backward_kernel_cudaERNS_18TensorIteratorBaseEENKUlvE0_clEvENKUlvE1_clEvEUlN3c104HalfES7_E_St5arrayIPcLm3EELi4E23TrivialOffsetCalculatorILi2EjESC_ILi1EjENS0_6memory15LoadWithoutCastENSF_16StoreWithoutCastEEEviT_T0_T2_T3_T4_T5_ --------------------------
	.section	.text._ZN2at6native27unrolled_elementwise_kernelIZZZNS0_25tanh_backward_kernel_cudaERNS_18TensorIteratorBaseEENKUlvE0_clEvENKUlvE1_clEvEUlN3c104HalfES7_E_St5arrayIPcLm3EELi4E23TrivialOffsetCalculatorILi2EjESC_ILi1EjENS0_6memory15LoadWithoutCastENSF_16StoreWithoutCastEEEviT_T0_T2_T3_T4_T5_,"ax",@progbits
	.align	128
        .global         _ZN2at6native27unrolled_elementwise_kernelIZZZNS0_25tanh_backward_kernel_cudaERNS_18TensorIteratorBaseEENKUlvE0_clEvENKUlvE1_clEvEUlN3c104HalfES7_E_St5arrayIPcLm3EELi4E23TrivialOffsetCalculatorILi2EjESC_ILi1EjENS0_6memory15LoadWithoutCastENSF_16StoreWithoutCastEEEviT_T0_T2_T3_T4_T5_
        .type           _ZN2at6native27unrolled_elementwise_kernelIZZZNS0_25tanh_backward_kernel_cudaERNS_18TensorIteratorBaseEENKUlvE0_clEvENKUlvE1_clEvEUlN3c104HalfES7_E_St5arrayIPcLm3EELi4E23TrivialOffsetCalculatorILi2EjESC_ILi1EjENS0_6memory15LoadWithoutCastENSF_16StoreWithoutCastEEEviT_T0_T2_T3_T4_T5_,@function
        .size           _ZN2at6native27unrolled_elementwise_kernelIZZZNS0_25tanh_backward_kernel_cudaERNS_18TensorIteratorBaseEENKUlvE0_clEvENKUlvE1_clEvEUlN3c104HalfES7_E_St5arrayIPcLm3EELi4E23TrivialOffsetCalculatorILi2EjESC_ILi1EjENS0_6memory15LoadWithoutCastENSF_16StoreWithoutCastEEEviT_T0_T2_T3_T4_T5_,(.L_x_14596 - _ZN2at6native27unrolled_elementwise_kernelIZZZNS0_25tanh_backward_kernel_cudaERNS_18TensorIteratorBaseEENKUlvE0_clEvENKUlvE1_clEvEUlN3c104HalfES7_E_St5arrayIPcLm3EELi4E23TrivialOffsetCalculatorILi2EjESC_ILi1EjENS0_6memory15LoadWithoutCastENSF_16StoreWithoutCastEEEviT_T0_T2_T3_T4_T5_)
        .other          _ZN2at6native27unrolled_elementwise_kernelIZZZNS0_25tanh_backward_kernel_cudaERNS_18TensorIteratorBaseEENKUlvE0_clEvENKUlvE1_clEvEUlN3c104HalfES7_E_St5arrayIPcLm3EELi4E23TrivialOffsetCalculatorILi2EjESC_ILi1EjENS0_6memory15LoadWithoutCastENSF_16StoreWithoutCastEEEviT_T0_T2_T3_T4_T5_,@"STO_CUDA_ENTRY STV_DEFAULT"
_ZN2at6native27unrolled_elementwise_kernelIZZZNS0_25tanh_backward_kernel_cudaERNS_18TensorIteratorBaseEENKUlvE0_clEvENKUlvE1_clEvEUlN3c104HalfES7_E_St5arrayIPcLm3EELi4E23TrivialOffsetCalculatorILi2EjESC_ILi1EjENS0_6memory15LoadWithoutCastENSF_16StoreWithoutCastEEEviT_T0_T2_T3_T4_T5_:
.text._ZN2at6native27unrolled_elementwise_kernelIZZZNS0_25tanh_backward_kernel_cudaERNS_18TensorIteratorBaseEENKUlvE0_clEvENKUlvE1_clEvEUlN3c104HalfES7_E_St5arrayIPcLm3EELi4E23TrivialOffsetCalculatorILi2EjESC_ILi1EjENS0_6memory15LoadWithoutCastENSF_16StoreWithoutCastEEEviT_T0_T2_T3_T4_T5_:
        /* <DEDUP_REMOVED lines=9> */
[----:B------:R-:W-:Y:S01]  /*0090*/  @!P0 LEA R14, R0, R17, 0x9 ;  /* 0x00000011000e8211 */ /* 0x000fe200078e48ff */
[----:B------:R-:W0:Y:S01]  /*00a0*/  @!P0 LDC.64 R24, c[0x0][0x228] ;  /* 0x00008a00ff188b82 */ /* 0x000e220000000a00 */
[----:B------:R-:W-:-:S04]  /*00b0*/  @!P0 IADD3 R17, R17, 0x80, RZ ;  /* 0x0000008011118810 */ /* 0x000fc80007ffe0ff */
[----:B------:R-:W-:-:S13]  /*00c0*/  ISETP.GE.AND P1, PT, R17, R12, PT ;  /* 0x0000000c1100720c */ /* 0x000fda0003f26270 */
[----:B------:R-:W1:Y:S01]  /*00d0*/  @!P1 LDC.64 R22, c[0x0][0x220] ;  /* 0x00008800ff169b82 */ /* 0x000e620000000a00 */
[----:B------:R-:W-:Y:S01]  /*00e0*/  @!P1 IMAD R19, R0, 0x200, R17 ;  /* 0x0000020000139824 */ /* 0x000fe200078e0211 */
[----:B------:R-:W-:-:S04]  /*00f0*/  @!P1 IADD3 R17, R17, 0x80, RZ ;  /* 0x0000008011119810 */ /* 0x000fc80007ffe0ff */
[----:B------:R-:W-:Y:S01]  /*0100*/  ISETP.GE.AND P3, PT, R17, R12, PT ;  /* 0x0000000c1100720c */ /* 0x000fe20003f66270 */
[----:B0-----:R-:W-:Y:S01]  /*0110*/  @!P0 IMAD.WIDE.U32 R24, R14, 0x2, R24 ;  /* 0x000000020e188825 */ /* 0x001fe200078e0018 */
[----:B------:R-:W0:Y:S11]  /*0120*/  @!P1 LDC.64 R2, c[0x0][0x228] ;  /* 0x00008a00ff029b82 */ /* 0x000e360000000a00 */
[----:B------:R-:W2:Y:S01]  /*0130*/  @!P3 LDC.64 R4, c[0x0][0x220] ;  /* 0x00008800ff04bb82 */ /* 0x000ea20000000a00 */
[----:B------:R-:W-:-:S02]  /*0140*/  @!P3 LEA R21, R0, R17, 0x9 ;  /* 0x000000110015b211 */ /* 0x000fc400078e48ff */
[----:B------:R-:W-:Y:S01]  /*0150*/  @!P3 IADD3 R17, R17, 0x80, RZ ;  /* 0x000000801111b810 */ /* 0x000fe20007ffe0ff */
[----:B-1----:R-:W-:-:S03]  /*0160*/  @!P1 IMAD.WIDE.U32 R22, R19, 0x2, R22 ;  /* 0x0000000213169825 */ /* 0x002fc600078e0016 */
[----:B------:R-:W-:Y:S01]  /*0170*/  ISETP.GE.AND P2, PT, R17, R12, PT ;  /* 0x0000000c1100720c */ /* 0x000fe20003f46270 */
[----:B------:R-:W1:Y:S01]  /*0180*/  @!P3 LDC.64 R6, c[0x0][0x228] ;  /* 0x00008a00ff06bb82 */ /* 0x000e620000000a00 */
[----:B------:R3:W5:Y:S07]  /*0190*/  @!P1 LDG.E.U16 R13, desc[UR4][R22.64] ;  /* 0x00000004160d9981 */ /* 0x00076e000c1e1500 */
[----:B---3--:R-:W3:Y:S01]  /*01a0*/  @!P0 LDC.64 R22, c[0x0][0x220] ;  /* 0x00008800ff168b82 */ /* 0x008ee20000000a00 */
[----:B------:R-:W-:Y:S01]  /*01b0*/  PRMT R20, RZ, 0x7610, R20 ;  /* 0x00007610ff147816 */ /* 0x000fe20000000014 */
[----:B0-----:R-:W-:-:S04]  /*01c0*/  @!P1 IMAD.WIDE.U32 R2, R19, 0x2, R2 ;  /* 0x0000000213029825 */ /* 0x001fc800078e0002 */
[C---:B--2---:R-:W-:Y:S01]  /*01d0*/  @!P3 IMAD.WIDE.U32 R4, R21.reuse, 0x2, R4 ;  /* 0x000000021504b825 */ /* 0x044fe200078e0004 */
[----:B------:R0:W5:Y:S01]  /*01e0*/  @!P1 LDG.E.U16 R20, desc[UR4][R2.64] ;  /* 0x0000000402149981 */ /* 0x000162000c1e1500 */
[----:B------:R-:W2:Y:S01]  /*01f0*/  @!P2 LDC.64 R8, c[0x0][0x220] ;  /* 0x00008800ff08ab82 */ /* 0x000ea20000000a00 */
[----:B------:R-:W-:Y:S01]  /*0200*/  PRMT R18, RZ, 0x7610, R18 ;  /* 0x00007610ff127816 */ /* 0x000fe20000000012 */
[----:B------:R-:W-:Y:S02]  /*0210*/  @!P2 IMAD R17, R0, 0x200, R17 ;  /* 0x000002000011a824 */ /* 0x000fe400078e0211 */
[----:B-1----:R-:W-:Y:S01]  /*0220*/  @!P3 IMAD.WIDE.U32 R6, R21, 0x2, R6 ;  /* 0x000000021506b825 */ /* 0x002fe200078e0006 */
[----:B------:R-:W-:-:S03]  /*0230*/  PRMT R21, RZ, 0x7610, R21 ;  /* 0x00007610ff157816 */ /* 0x000fc60000000015 */
[----:B------:R-:W1:Y:S01]  /*0240*/  @!P2 LDC.64 R10, c[0x0][0x228] ;  /* 0x00008a00ff0aab82 */ /* 0x000e620000000a00 */
[----:B---3--:R-:W-:Y:S01]  /*0250*/  @!P0 IMAD.WIDE.U32 R22, R14, 0x2, R22 ;  /* 0x000000020e168825 */ /* 0x008fe200078e0016 */
[----:B------:R-:W-:Y:S01]  /*0260*/  PRMT R14, RZ, 0x7610, R14 ;  /* 0x00007610ff0e7816 */ /* 0x000fe2000000000e */
[----:B------:R-:W5:Y:S05]  /*0270*/  @!P0 LDG.E.U16 R21, desc[UR4][R24.64] ;  /* 0x0000000418158981 */ /* 0x000f6a000c1e1500 */
[----:B0-----:R-:W0:Y:S01]  /*0280*/  @!P0 LDC.64 R2, c[0x0][0x218] ;  /* 0x00008600ff028b82 */ /* 0x001e220000000a00 */
[----:B------:R-:W-:Y:S02]  /*0290*/  PRMT R19, RZ, 0x7610, R19 ;  /* 0x00007610ff137816 */ /* 0x000fe40000000013 */
[----:B------:R-:W-:Y:S01]  /*02a0*/  PRMT R16, RZ, 0x7610, R16 ;  /* 0x00007610ff107816 */ /* 0x000fe20000000010 */
[----:B------:R-:W5:Y:S01]  /*02b0*/  @!P0 LDG.E.U16 R14, desc[UR4][R22.64] ;  /* 0x00000004160e8981 */ /* 0x000f62000c1e1500 */
[----:B--2---:R-:W-:-:S03]  /*02c0*/  @!P2 IMAD.WIDE.U32 R8, R17, 0x2, R8 ;  /* 0x000000021108a825 */ /* 0x004fc600078e0008 */
[----:B------:R2:W5:Y:S04]  /*02d0*/  @!P3 LDG.E.U16 R19, desc[UR4][R4.64] ;  /* 0x000000040413b981 */ /* 0x000568000c1e1500 */
[----:B------:R3:W5:Y:S01]  /*02e0*/  @!P3 LDG.E.U16 R18, desc[UR4][R6.64] ;  /* 0x000000040612b981 */ /* 0x000762000c1e1500 */
[----:B-1----:R-:W-:Y:S01]  /*02f0*/  @!P2 IMAD.WIDE.U32 R10, R17, 0x2, R10 ;  /* 0x00000002110aa825 */ /* 0x002fe200078e000a */
[----:B------:R-:W-:Y:S02]  /*0300*/  PRMT R17, RZ, 0x7610, R17 ;  /* 0x00007610ff117816 */ /* 0x000fe40000000011 */
[----:B--2---:R-:W-:Y:S02]  /*0310*/  MOV R5, R15 ;  /* 0x0000000f00057202 */ /* 0x004fe40000000f00 */
[----:B------:R1:W5:Y:S02]  /*0320*/  @!P2 LDG.E.U16 R16, desc[UR4][R10.64] ;  /* 0x000000040a10a981 */ /* 0x000364000c1e1500 */
[----:B---3--:R-:W-:-:S02]  /*0330*/  IADD3 R7, R5, 0x100, RZ ;  /* 0x0000010005077810 */ /* 0x008fc40007ffe0ff */
[----:B------:R2:W5:Y:S02]  /*0340*/  @!P2 LDG.E.U16 R17, desc[UR4][R8.64] ;  /* 0x000000040811a981 */ /* 0x000564000c1e1500 */
[-C--:B------:R-:W-:Y:S02]  /*0350*/  ISETP.GE.AND P2, PT, R7, R12.reuse, PT ;  /* 0x0000000c0700720c */ /* 0x080fe40003f46270 */
[C---:B-1----:R-:W-:Y:S02]  /*0360*/  IADD3 R11, R5.reuse, 0x80, RZ ;  /* 0x00000080050b7810 */ /* 0x042fe40007ffe0ff */
[----:B------:R-:W-:Y:S01]  /*0370*/  @!P0 LEA R7, R0, R15, 0x9 ;  /* 0x0000000f00078211 */ /* 0x000fe200078e48ff */
[----:B--2---:R-:W-:Y:S01]  /*0380*/  VIADD R9, R5, 0x180 ;  /* 0x0000018005097836 */ /* 0x004fe20000000000 */
[----:B------:R-:W-:Y:S01]  /*0390*/  @!P0 MOV R5, R11 ;  /* 0x0000000b00058202 */ /* 0x000fe20000000f00 */
[----:B------:R-:W-:Y:S01]  /*03a0*/  BSSY B0, `(.L_x_1760) ;  /* 0x0000010000007945 */ /* 0x000fe20003800000 */
[-C--:B------:R-:W-:Y:S01]  /*03b0*/  ISETP.GE.AND P1, PT, R11, R12.reuse, PT ;  /* 0x0000000c0b00720c */ /* 0x080fe20003f26270 */
[----:B0-----:R-:W-:Y:S01]  /*03c0*/  @!P0 IMAD.WIDE.U32 R2, R7, 0x2, R2 ;  /* 0x0000000207028825 */ /* 0x001fe200078e0002 */
[----:B------:R-:W-:-:S02]  /*03d0*/  ISETP.GE.AND P3, PT, R9, R12, PT ;  /* 0x0000000c0900720c */ /* 0x000fc40003f66270 */
[----:B------:R-:W-:Y:S01]  /*03e0*/  ISETP.GE.AND P4, PT, R5, R12, PT ;  /* 0x0000000c0500720c */ /* 0x000fe20003f86270 */
[----:B------:R-:W-:-:S12]  /*03f0*/  @P0 BRA `(.L_x_1761) ;  /* 0x0000000000280947 */ /* 0x000fd80003800000 */
        /* <DEDUP_REMOVED lines=10> */
.L_x_1761:
[----:B------:R-:W-:Y:S05]  /*04a0*/  BSYNC B0 ;  /* 0x0000000000007941 */ /* 0x000fea0003800000 */
.L_x_1760:
        /* <DEDUP_REMOVED lines=12> */
.L_x_1763:
[----:B------:R-:W-:Y:S05]  /*0570*/  BSYNC B0 ;  /* 0x0000000000007941 */ /* 0x000fea0003800000 */
.L_x_1762:
        /* <DEDUP_REMOVED lines=12> */
.L_x_1765:
[----:B------:R-:W-:Y:S05]  /*0640*/  BSYNC B0 ;  /* 0x0000000000007941 */ /* 0x000fea0003800000 */
.L_x_1764:
        /* <DEDUP_REMOVED lines=12> */
.L_x_1767:
[----:B------:R-:W-:Y:S05]  /*0710*/  BSYNC B0 ;  /* 0x0000000000007941 */ /* 0x000fea0003800000 */
.L_x_1766:
[----:B------:R0:W-:Y:S01]  /*0720*/  @!P0 STG.E.U16 desc[UR4][R2.64], R4 ;  /* 0x0000000402008986 */ /* 0x0001e2000c101504 */
[----:B------:R-:W-:Y:S04]  /*0730*/  BSSY B0, `(.L_x_1768) ;  /* 0x000000c000007945 */ /* 0x000fe80003800000 */
[----:B------:R-:W-:Y:S05]  /*0740*/  @P4 BRA `(.L_x_1769) ;  /* 0x0000000000284947 */ /* 0x000fea0003800000 */
[----:B------:R-:W1:Y:S01]  /*0750*/  LDC.64 R8, c[0x0][0x218] ;  /* 0x00008600ff087b82 */ /* 0x000e620000000a00 */
[----:B0-----:R-:W-:Y:S01]  /*0760*/  LEA R3, R0, R5, 0x9 ;  /* 0x0000000500037211 */ /* 0x001fe200078e48ff */
[----:B------:R-:W-:-:S05]  /*0770*/  VIADD R5, R5, 0x80 ;  /* 0x0000008005057836 */ /* 0x000fca0000000000 */
[----:B------:R-:W-:-:S13]  /*0780*/  ISETP.GE.AND P0, PT, R5, R12, PT ;  /* 0x0000000c0500720c */ /* 0x000fda0003f06270 */
[----:B------:R-:W-:Y:S02]  /*0790*/  @!P0 LEA R11, R0, R5, 0x9 ;  /* 0x00000005000b8211 */ /* 0x000fe400078e48ff */
[----:B------:R-:W-:Y:S01]  /*07a0*/  @!P0 IADD3 R5, R5, 0x80, RZ ;  /* 0x0000008005058810 */ /* 0x000fe20007ffe0ff */
[----:B-1----:R-:W-:-:S04]  /*07b0*/  IMAD.WIDE.U32 R2, R3, 0x2, R8 ;  /* 0x0000000203027825 */ /* 0x002fc800078e0008 */
[----:B------:R-:W-:Y:S01]  /*07c0*/  @!P0 IMAD.WIDE.U32 R8, R11, 0x2, R8 ;  /* 0x000000020b088825 */ /* 0x000fe200078e0008 */
[----:B------:R1:W-:Y:S04]  /*07d0*/  STG.E.U16 desc[UR4][R2.64], R6 ;  /* 0x0000000602007986 */ /* 0x0003e8000c101504 */
[----:B------:R1:W-:Y:S02]  /*07e0*/  @!P0 STG.E.U16 desc[UR4][R8.64], R7 ;  /* 0x0000000708008986 */ /* 0x0003e4000c101504 */
.L_x_1769:
[----:B------:R-:W-:Y:S05]  /*07f0*/  BSYNC B0 ;  /* 0x0000000000007941 */ /* 0x000fea0003800000 */
.L_x_1768:
[----:B------:R-:W-:-:S13]  /*0800*/  ISETP.GE.AND P0, PT, R5, R12, PT ;  /* 0x0000000c0500720c */ /* 0x000fda0003f06270 */
[----:B------:R-:W-:Y:S05]  /*0810*/  @P0 EXIT ;  /* 0x000000000000094d */ /* 0x000fea0003800000 */
[----:B01----:R-:W0:Y:S01]  /*0820*/  LDC.64 R2, c[0x0][0x218] ;  /* 0x00008600ff027b82 */ /* 0x003e220000000a00 */
[----:B------:R-:W-:-:S05]  /*0830*/  LEA R5, R0, R5, 0x9 ;  /* 0x0000000500057211 */ /* 0x000fca00078e48ff */
[----:B0-----:R-:W-:-:S05]  /*0840*/  IMAD.WIDE.U32 R2, R5, 0x2, R2 ;  /* 0x0000000205027825 */ /* 0x001fca00078e0002 */
[----:B-----5:R-:W-:Y:S01]  /*0850*/  STG.E.U16 desc[UR4][R2.64], R16 ;  /* 0x0000001002007986 */ /* 0x020fe2000c101504 */
[----:B------:R-:W-:Y:S05]  /*0860*/  EXIT ;  /* 0x000000000000794d */ /* 0x000fea0003800000 */
.L_x_1770:
        /* <DEDUP_REMOVED lines=9> */
.L_x_14596:


//--------------------- .text._ZN2at6native29vectorized_elementwise_kernelILi2EZZZNS0_25tanh_backward_kernel_cudaERNS_18TensorIteratorBaseEENKUlvE0_clEvENKUlvE1_clEvEUlN3c104HalfES7_E_St5arrayIPcLm3EEEEviT0_T1_ --------------------------
	.section	.text._ZN2at6native29vectorized_elementwise_kernelILi2EZZZNS0_25tanh_backward_kernel_cudaERNS_18TensorIteratorBaseEENKUlvE0_clEvENKUlvE1_clEvEUlN3c104HalfES7_E_St5arrayIPcLm3EEEEviT0_T1_,"ax",@progbits
	.align	128
        .global         _ZN2at6native29vectorized_elementwise_kernelILi2EZZZNS0_25tanh_backward_kernel_cudaERNS_18TensorIteratorBaseEENKUlvE0_clEvENKUlvE1_clEvEUlN3c104HalfES7_E_St5arrayIPcLm3EEEEviT0_T1_
        .type           _ZN2at6native29vectorized_elementwise_kernelILi2EZZZNS0_25tanh_backward_kernel_cudaERNS_18TensorIteratorBaseEENKUlvE0_clEvENKUlvE1_clEvEUlN3c104HalfES7_E_St5arrayIPcLm3EEEEviT0_T1_,@function
        .size           _ZN2at6native29vectorized_elementwise_kernelILi2EZZZNS0_25tanh_backward_kernel_cudaERNS_18TensorIteratorBaseEENKUlvE0_clEvENKUlvE1_clEvEUlN3c104HalfES7_E_St5arrayIPcLm3EEEEviT0_T1_,(.L_x_14597 - _ZN2at6native29vectorized_elementwise_kernelILi2EZZZNS0_25tanh_backward_kernel_cudaERNS_18TensorIteratorBaseEENKUlvE0_clEvENKUlvE1_clEvEUlN3c104HalfES7_E_St5arrayIPcLm3EEEEviT0_T1_)
        .other          _ZN2at6native29vectorized_elementwise_kernelILi2EZZZNS0_25tanh_backward_kernel_cudaERNS_18TensorIteratorBaseEENKUlvE0_clEvENKUlvE1_clEvEUlN3c104HalfES7_E_St5arrayIPcLm3EEEEviT0_T1_,@"STO_CUDA_ENTRY STV_DEFAULT"
_ZN2at6native29vectorized_elementwise_kernelILi2EZZZNS0_25tanh_backward_kernel_cudaERNS_18TensorIteratorBaseEENKUlvE0_clEvENKUlvE1_clEvEUlN3c104HalfES7_E_St5arrayIPcLm3EEEEviT0_T1_:
.text._ZN2at6native29vectorized_elementwise_kernelILi2EZZZNS0_25tanh_backward_kernel_cudaERNS_18TensorIteratorBaseEENKUlvE0_clEvENKUlvE1_clEvEUlN3c104HalfES7_E_St5arrayIPcLm3EEEEviT0_T1_:
        /* <DEDUP_REMOVED lines=19> */
[----:B------:R-:W4:Y:S04]  /*0130*/  LDG.E R8, desc[UR4][R10.64] ;  /* 0x000000040a087981 */ /* 0x000f28000c1e1900 */
[----:B------:R-:W5:Y:S04]  /*0140*/  LDG.E R2, desc[UR4][R10.64+0x200] ;  /* 0x000200040a027981 */ /* 0x000f68000c1e1900 */
[----:B------:R-:W5:Y:S04]  /*0150*/  LDG.E R3, desc[UR4][R10.64+0x400] ;  /* 0x000400040a037981 */ /* 0x000f68000c1e1900 */
[----:B------:R0:W5:Y:S01]  /*0160*/  LDG.E R5, desc[UR4][R10.64+0x600] ;  /* 0x000600040a057981 */ /* 0x000162000c1e1900 */
[----:B--2---:R-:W-:-:S02]  /*0170*/  HADD2.F32 R9, -RZ, R14.H0_H0 ;  /* 0x2000000eff097230 */ /* 0x004fc40000004100 */
[----:B---3--:R-:W-:-:S03]  /*0180*/  HADD2.F32 R15, -RZ, R7.H0_H0 ;  /* 0x20000007ff0f7230 */ /* 0x008fc60000004100 */
[----:B------:R-:W-:Y:S01]  /*0190*/  FMUL.FTZ R9, R9, R9 ;  /* 0x0000000909097220 */ /* 0x000fe20000410000 */
[----:B------:R-:W-:Y:S02]  /*01a0*/  HADD2.F32 R14, -RZ, R14.H1_H1 ;  /* 0x3000000eff0e7230 */ /* 0x000fe40000004100 */
[----:B------:R-:W-:Y:S02]  /*01b0*/  FMUL.FTZ R15, R15, R15 ;  /* 0x0000000f0f0f7220 */ /* 0x000fe40000410000 */
[----:B------:R-:W-:Y:S01]  /*01c0*/  F2FP.F16.F32.PACK_AB R9, RZ, R9 ;  /* 0x00000009ff09723e */ /* 0x000fe200000000ff */
[----:B------:R-:W-:Y:S02]  /*01d0*/  FMUL.FTZ R14, R14, R14 ;  /* 0x0000000e0e0e7220 */ /* 0x000fe40000410000 */
[----:B------:R-:W-:Y:S02]  /*01e0*/  F2FP.F16.F32.PACK_AB R15, RZ, R15 ;  /* 0x0000000fff0f723e */ /* 0x000fe400000000ff */
[----:B------:R-:W-:Y:S01]  /*01f0*/  HADD2.F32 R9, -RZ, R9.H0_H0 ;  /* 0x20000009ff097230 */ /* 0x000fe20000004100 */
[----:B------:R-:W-:-:S02]  /*0200*/  F2FP.F16.F32.PACK_AB R14, RZ, R14 ;  /* 0x0000000eff0e723e */ /* 0x000fc400000000ff */
[----:B------:R-:W-:Y:S02]  /*0210*/  HADD2.F32 R15, -RZ, R15.H0_H0 ;  /* 0x2000000fff0f7230 */ /* 0x000fe40000004100 */
[----:B------:R-:W-:Y:S01]  /*0220*/  FADD.FTZ R9, -R9, 1 ;  /* 0x3f80000009097421 */ /* 0x000fe20000010100 */
[----:B------:R-:W-:Y:S02]  /*0230*/  HADD2.F32 R14, -RZ, R14.H0_H0 ;  /* 0x2000000eff0e7230 */ /* 0x000fe40000004100 */
[----:B------:R-:W-:Y:S01]  /*0240*/  FADD.FTZ R15, -R15, 1 ;  /* 0x3f8000000f0f7421 */ /* 0x000fe20000010100 */
[----:B------:R-:W-:Y:S01]  /*0250*/  HADD2.F32 R7, -RZ, R7.H1_H1 ;  /* 0x30000007ff077230 */ /* 0x000fe20000004100 */
[----:B------:R-:W-:Y:S01]  /*0260*/  F2FP.F16.F32.PACK_AB R9, RZ, R9 ;  /* 0x00000009ff09723e */ /* 0x000fe200000000ff */
[----:B------:R-:W-:Y:S02]  /*0270*/  FADD.FTZ R14, -R14, 1 ;  /* 0x3f8000000e0e7421 */ /* 0x000fe40000010100 */
[----:B------:R-:W-:Y:S01]  /*0280*/  F2FP.F16.F32.PACK_AB R15, RZ, R15 ;  /* 0x0000000fff0f723e */ /* 0x000fe200000000ff */
[----:B-1----:R-:W-:Y:S01]  /*0290*/  FMUL.FTZ R13, R7, R7 ;  /* 0x00000007070d7220 */ /* 0x002fe20000410000 */
[----:B0-----:R-:W-:-:S02]  /*02a0*/  HADD2.F32 R10, -RZ, R9.H0_H0 ;  /* 0x20000009ff0a7230 */ /* 0x001fc40000004100 */
[----:B----4-:R-:W-:Y:S01]  /*02b0*/  HADD2.F32 R7, -RZ, R8.H0_H0 ;  /* 0x20000008ff077230 */ /* 0x010fe20000004100 */
[----:B------:R-:W-:Y:S01]  /*02c0*/  F2FP.F16.F32.PACK_AB R14, RZ, R14 ;  /* 0x0000000eff0e723e */ /* 0x000fe200000000ff */
[----:B------:R-:W-:Y:S02]  /*02d0*/  HADD2.F32 R12, -RZ, R15.H0_H0 ;  /* 0x2000000fff0c7230 */ /* 0x000fe40000004100 */
[----:B-----5:R-:W-:Y:S02]  /*02e0*/  HADD2.F32 R11, -RZ, R2.H0_H0 ;  /* 0x20000002ff0b7230 */ /* 0x020fe40000004100 */
[----:B------:R-:W-:Y:S02]  /*02f0*/  HADD2.F32 R9, -RZ, R8.H1_H1 ;  /* 0x30000008ff097230 */ /* 0x000fe40000004100 */
[----:B------:R-:W-:Y:S01]  /*0300*/  FMUL.FTZ R8, R7, R10 ;  /* 0x0000000a07087220 */ /* 0x000fe20000410000 */
[----:B------:R-:W-:Y:S02]  /*0310*/  HADD2.F32 R7, -RZ, R4.H0_H0 ;  /* 0x20000004ff077230 */ /* 0x000fe40000004100 */
[----:B------:R-:W-:Y:S01]  /*0320*/  FMUL.FTZ R10, R11, R12 ;  /* 0x0000000c0b0a7220 */ /* 0x000fe20000410000 */
[----:B------:R-:W-:-:S02]  /*0330*/  HADD2.F32 R14, -RZ, R14.H0_H0 ;  /* 0x2000000eff0e7230 */ /* 0x000fc40000004100 */
[----:B------:R-:W-:Y:S02]  /*0340*/  HADD2.F32 R4, -RZ, R4.H1_H1 ;  /* 0x30000004ff047230 */ /* 0x000fe40000004100 */
[--C-:B------:R-:W-:Y:S02]  /*0350*/  HADD2.F32 R11, -RZ, R6.reuse.H0_H0 ;  /* 0x20000006ff0b7230 */ /* 0x100fe40000004100 */
[----:B------:R-:W-:Y:S01]  /*0360*/  HADD2.F32 R12, -RZ, R6.H1_H1 ;  /* 0x30000006ff0c7230 */ /* 0x000fe20000004100 */
[----:B------:R-:W-:Y:S01]  /*0370*/  F2FP.F16.F32.PACK_AB R13, RZ, R13 ;  /* 0x0000000dff0d723e */ /* 0x000fe200000000ff */
[----:B------:R-:W-:Y:S01]  /*0380*/  FMUL.FTZ R9, R9, R14 ;  /* 0x0000000e09097220 */ /* 0x000fe20000410000 */
[----:B------:R-:W-:Y:S01]  /*0390*/  FMUL.FTZ R7, R7, R7 ;  /* 0x0000000707077220 */ /* 0x000fe20000410000 */
[----:B------:R-:W-:Y:S01]  /*03a0*/  FMUL.FTZ R6, R4, R4 ;  /* 0x0000000404067220 */ /* 0x000fe20000410000 */
[----:B------:R-:W-:Y:S01]  /*03b0*/  FMUL.FTZ R11, R11, R11 ;  /* 0x0000000b0b0b7220 */ /* 0x000fe20000410000 */
[----:B------:R-:W-:Y:S01]  /*03c0*/  FMUL.FTZ R14, R12, R12 ;  /* 0x0000000c0c0e7220 */ /* 0x000fe20000410000 */
[----:B------:R-:W-:Y:S01]  /*03d0*/  HADD2.F32 R13, -RZ, R13.H0_H0 ;  /* 0x2000000dff0d7230 */ /* 0x000fe20000004100 */
[----:B------:R-:W-:-:S02]  /*03e0*/  F2FP.F16.F32.PACK_AB R4, RZ, R7 ;  /* 0x00000007ff04723e */ /* 0x000fc400000000ff */
[----:B------:R-:W-:Y:S02]  /*03f0*/  F2FP.F16.F32.PACK_AB R12, RZ, R6 ;  /* 0x00000006ff0c723e */ /* 0x000fe400000000ff */
[----:B------:R-:W-:Y:S01]  /*0400*/  F2FP.F16.F32.PACK_AB R15, RZ, R11 ;  /* 0x0000000bff0f723e */ /* 0x000fe200000000ff */
[----:B------:R-:W0:Y:S01]  /*0410*/  LDC.64 R6, c[0x0][0x218] ;  /* 0x00008600ff067b82 */ /* 0x000e220000000a00 */
[----:B------:R-:W-:Y:S01]  /*0420*/  F2FP.F16.F32.PACK_AB R16, RZ, R14 ;  /* 0x0000000eff10723e */ /* 0x000fe200000000ff */
[----:B------:R-:W-:Y:S01]  /*0430*/  FADD.FTZ R13, -R13, 1 ;  /* 0x3f8000000d0d7421 */ /* 0x000fe20000010100 */
[----:B------:R-:W-:Y:S02]  /*0440*/  HADD2.F32 R11, -RZ, R4.H0_H0 ;  /* 0x20000004ff0b7230 */ /* 0x000fe40000004100 */
[----:B------:R-:W-:Y:S02]  /*0450*/  HADD2.F32 R14, -RZ, R12.H0_H0 ;  /* 0x2000000cff0e7230 */ /* 0x000fe40000004100 */
[----:B------:R-:W-:-:S02]  /*0460*/  HADD2.F32 R15, -RZ, R15.H0_H0 ;  /* 0x2000000fff0f7230 */ /* 0x000fc40000004100 */
[----:B------:R-:W-:Y:S01]  /*0470*/  HADD2.F32 R16, -RZ, R16.H0_H0 ;  /* 0x20000010ff107230 */ /* 0x000fe20000004100 */
[----:B------:R-:W-:Y:S01]  /*0480*/  F2FP.F16.F32.PACK_AB R13, RZ, R13 ;  /* 0x0000000dff0d723e */ /* 0x000fe200000000ff */
[----:B------:R-:W-:Y:S01]  /*0490*/  FADD.FTZ R12, -R11, 1 ;  /* 0x3f8000000b0c7421 */ /* 0x000fe20000010100 */
[----:B------:R-:W-:Y:S01]  /*04a0*/  FADD.FTZ R14, -R14, 1 ;  /* 0x3f8000000e0e7421 */ /* 0x000fe20000010100 */
[----:B------:R-:W-:Y:S01]  /*04b0*/  FADD.FTZ R15, -R15, 1 ;  /* 0x3f8000000f0f7421 */ /* 0x000fe20000010100 */
[----:B------:R-:W-:Y:S01]  /*04c0*/  FADD.FTZ R16, -R16, 1 ;  /* 0x3f80000010107421 */ /* 0x000fe20000010100 */
[----:B------:R-:W-:Y:S02]  /*04d0*/  HADD2.F32 R4, -RZ, R13.H0_H0 ;  /* 0x2000000dff047230 */ /* 0x000fe40000004100 */
[----:B------:R-:W-:Y:S01]  /*04e0*/  HADD2.F32 R11, -RZ, R2.H1_H1 ;  /* 0x30000002ff0b7230 */ /* 0x000fe20000004100 */
[----:B------:R-:W-:Y:S02]  /*04f0*/  F2FP.F16.F32.PACK_AB R12, RZ, R12 ;  /* 0x0000000cff0c723e */ /* 0x000fe400000000ff */
[----:B------:R-:W-:-:S02]  /*0500*/  F2FP.F16.F32.PACK_AB R14, RZ, R14 ;  /* 0x0000000eff0e723e */ /* 0x000fc400000000ff */
[----:B------:R-:W-:Y:S02]  /*0510*/  F2FP.F16.F32.PACK_AB R15, RZ, R15 ;  /* 0x0000000fff0f723e */ /* 0x000fe400000000ff */
[----:B------:R-:W-:Y:S01]  /*0520*/  F2FP.F16.F32.PACK_AB R16, RZ, R16 ;  /* 0x00000010ff10723e */ /* 0x000fe200000000ff */
[----:B------:R-:W-:Y:S01]  /*0530*/  FMUL.FTZ R11, R11, R4 ;  /* 0x000000040b0b7220 */ /* 0x000fe20000410000 */
[----:B------:R-:W-:Y:S02]  /*0540*/  HADD2.F32 R2, -RZ, R3.H0_H0 ;  /* 0x20000003ff027230 */ /* 0x000fe40000004100 */
[----:B------:R-:W-:Y:S02]  /*0550*/  HADD2.F32 R4, -RZ, R5.H0_H0 ;  /* 0x20000005ff047230 */ /* 0x000fe40000004100 */
[----:B------:R-:W-:Y:S02]  /*0560*/  HADD2.F32 R13, -RZ, R12.H0_H0 ;  /* 0x2000000cff0d7230 */ /* 0x000fe40000004100 */
[----:B------:R-:W-:-:S02]  /*0570*/  HADD2.F32 R14, -RZ, R14.H0_H0 ;  /* 0x2000000eff0e7230 */ /* 0x000fc40000004100 */
[----:B------:R-:W-:Y:S02]  /*0580*/  HADD2.F32 R15, -RZ, R15.H0_H0 ;  /* 0x2000000fff0f7230 */ /* 0x000fe40000004100 */
[----:B------:R-:W-:Y:S02]  /*0590*/  HADD2.F32 R16, -RZ, R16.H0_H0 ;  /* 0x20000010ff107230 */ /* 0x000fe40000004100 */
[----:B------:R-:W-:Y:S02]  /*05a0*/  HADD2.F32 R3, -RZ, R3.H1_H1 ;  /* 0x30000003ff037230 */ /* 0x000fe40000004100 */
[----:B------:R-:W-:Y:S02]  /*05b0*/  HADD2.F32 R5, -RZ, R5.H1_H1 ;  /* 0x30000005ff057230 */ /* 0x000fe40000004100 */
[----:B------:R-:W-:Y:S01]  /*05c0*/  FMUL.FTZ R2, R2, R13 ;  /* 0x0000000d02027220 */ /* 0x000fe20000410000 */
[----:B0-----:R-:W-:-:S04]  /*05d0*/  IMAD.WIDE.U32 R6, R23, 0x2, R6 ;  /* 0x0000000217067825 */ /* 0x001fc800078e0006 */
[----:B------:R-:W-:Y:S01]  /*05e0*/  FMUL.FTZ R3, R3, R14 ;  /* 0x0000000e03037220 */ /* 0x000fe20000410000 */
[----:B------:R-:W-:Y:S01]  /*05f0*/  FMUL.FTZ R4, R4, R15 ;  /* 0x0000000f04047220 */ /* 0x000fe20000410000 */
[----:B------:R-:W-:Y:S01]  /*0600*/  FMUL.FTZ R5, R5, R16 ;  /* 0x0000001005057220 */ /* 0x000fe20000410000 */
[----:B------:R-:W-:Y:S01]  /*0610*/  F2FP.F16.F32.PACK_AB R9, R9, R8 ;  /* 0x000000080909723e */ /* 0x000fe200000000ff */
[----:B------:R-:W-:Y:S01]  /*0620*/  IMAD.WIDE R6, R0, 0x4, R6 ;  /* 0x0000000400067825 */ /* 0x000fe200078e0206 */
[----:B------:R-:W-:Y:S02]  /*0630*/  F2FP.F16.F32.PACK_AB R11, R11, R10 ;  /* 0x0000000a0b0b723e */ /* 0x000fe400000000ff */
[----:B------:R-:W-:Y:S02]  /*0640*/  F2FP.F16.F32.PACK_AB R3, R3, R2 ;  /* 0x000000020303723e */ /* 0x000fe400000000ff */
[----:B------:R-:W-:Y:S01]  /*0650*/  F2FP.F16.F32.PACK_AB R5, R5, R4 ;  /* 0x000000040505723e */ /* 0x000fe200000000ff */
[----:B------:R-:W-:Y:S04]  /*0660*/  STG.E desc[UR4][R6.64], R9 ;  /* 0x0000000906007986 */ /* 0x000fe8000c101904 */
[----:B------:R-:W-:Y:S04]  /*0670*/  STG.E desc[UR4][R6.64+0x200], R11 ;  /* 0x0002000b06007986 */ /* 0x000fe8000c101904 */
[----:B------:R-:W-:Y:S04]  /*0680*/  STG.E desc[UR4][R6.64+0x400], R3 ;  /* 0x0004000306007986 */ /* 0x000fe8000c101904 */
[----:B------:R-:W-:Y:S01]  /*0690*/  STG.E desc[UR4][R6.64+0x600], R5 ;  /* 0x0006000506007986 */ /* 0x000fe2000c101904 */
[----:B------:R-:W-:Y:S05]  /*06a0*/  EXIT ;  /* 0x000000000000794d */ /* 0x000fea0003800000 */
.L_x_1771:
[----:B------:R-:W0:Y:S01]  /*06b0*/  S2R R25, SR_TID.X ;  /* 0x0000000000197919 */ /* 0x000e220000002100 */
[----:B------:R-:W-:Y:S02]  /*06c0*/  PRMT R22, RZ, 0x7610, R22 ;  /* 0x00007610ff167816 */ /* 0x000fe40000000016 */
[----:B------:R-:W-:Y:S02]  /*06d0*/  PRMT R13, RZ, 0x7610, R13 ;  /* 0x00007610ff0d7816 */ /* 0x000fe4000000000d */
[----:B0-----:R-:W-:Y:S02]  /*06e0*/  ISETP.GE.AND P0, PT, R25, R24, PT ;  /* 0x000000181900720c */ /* 0x001fe40003f06270 */
[----:B------:R-:W-:-:S11]  /*06f0*/  MOV R0, R25 ;  /* 0x0000001900007202 */ /* 0x000fd60000000f00 */
[----:B------:R-:W-:Y:S02]  /*0700*/  @!P0 IADD3 R27, R23, R0, RZ ;  /* 0x00000000171b8210 */ /* 0x000fe40007ffe0ff */
[----:B------:R-:W-:-:S04]  /*0710*/  @!P0 IADD3 R0, R0, 0x80, RZ ;  /* 0x0000008000008810 */ /* 0x000fc80007ffe0ff */
[----:B------:R-:W-:-:S13]  /*0720*/  ISETP.GE.AND P1, PT, R0, R24, PT ;  /* 0x000000180000720c */ /* 0x000fda0003f26270 */
[----:B------:R-:W-:Y:S01]  /*0730*/  @!P1 IADD3 R15, R23, R0, RZ ;  /* 0x00000000170f9210 */ /* 0x000fe20007ffe0ff */
[----:B------:R-:W0:Y:S01]  /*0740*/  @!P1 LDC.64 R2, c[0x0][0x220] ;  /* 0x00008800ff029b82 */ /* 0x000e220000000a00 */
[----:B------:R-:W-:-:S04]  /*0750*/  @!P1 IADD3 R0, R0, 0x80, RZ ;  /* 0x0000008000009810 */ /* 0x000fc80007ffe0ff */
[----:B------:R-:W-:-:S03]  /*0760*/  ISETP.GE.AND P2, PT, R0, R24, PT ;  /* 0x000000180000720c */ /* 0x000fc60003f46270 */
[----:B------:R-:W1:Y:S10]  /*0770*/  @!P1 LDC.64 R4, c[0x0][0x228] ;  /* 0x00008a00ff049b82 */ /* 0x000e740000000a00 */
[----:B------:R-:W-:Y:S01]  /*0780*/  @!P2 IADD3 R11, R23, R0, RZ ;  /* 0x00000000170ba210 */ /* 0x000fe20007ffe0ff */
[----:B------:R-:W2:Y:S01]  /*0790*/  @!P2 LDC.64 R28, c[0x0][0x220] ;  /* 0x00008800ff1cab82 */ /* 0x000ea20000000a00 */
[----:B------:R-:W-:-:S04]  /*07a0*/  @!P2 IADD3 R0, R0, 0x80, RZ ;  /* 0x000000800000a810 */ /* 0x000fc80007ffe0ff */
[----:B------:R-:W-:Y:S01]  /*07b0*/  ISETP.GE.AND P3, PT, R0, R24, PT ;  /* 0x000000180000720c */ /* 0x000fe20003f66270 */
[C---:B0-----:R-:W-:Y:S02]  /*07c0*/  @!P1 IMAD.WIDE.U32 R2, R15.reuse, 0x2, R2 ;  /* 0x000000020f029825 */ /* 0x041fe400078e0002 */
[----:B------:R-:W0:Y:S03]  /*07d0*/  @!P2 LDC.64 R16, c[0x0][0x228] ;  /* 0x00008a00ff10ab82 */ /* 0x000e260000000a00 */
[----:B------:R-:W5:Y:S01]  /*07e0*/  @!P1 LDG.E.U16 R22, desc[UR4][R2.64] ;  /* 0x0000000402169981 */ /* 0x000f62000c1e1500 */
[----:B-1----:R-:W-:-:S06]  /*07f0*/  @!P1 IMAD.WIDE.U32 R14, R15, 0x2, R4 ;  /* 0x000000020f0e9825 */ /* 0x002fcc00078e0004 */
[----:B------:R-:W-:Y:S01]  /*0800*/  @!P3 IADD3 R9, R23, R0, RZ ;  /* 0x000000001709b210 */ /* 0x000fe20007ffe0ff */
[----:B------:R-:W1:Y:S01]  /*0810*/  @!P3 LDC.64 R20, c[0x0][0x220] ;  /* 0x00008800ff14bb82 */ /* 0x000e620000000a00 */
[----:B------:R-:W-:Y:S01]  /*0820*/  @!P3 IADD3 R0, R0, 0x80, RZ ;  /* 0x000000800000b810 */ /* 0x000fe20007ffe0ff */
[----:B------:R3:W5:Y:S03]  /*0830*/  @!P1 LDG.E.U16 R13, desc[UR4][R14.64] ;  /* 0x000000040e0d9981 */ /* 0x000766000c1e1500 */
[----:B------:R-:W-:-:S03]  /*0840*/  ISETP.GE.AND P4, PT, R0, R24, PT ;  /* 0x000000180000720c */ /* 0x000fc60003f86270 */
[----:B------:R-:W4:Y:S10]  /*0850*/  @!P3 LDC.64 R18, c[0x0][0x228] ;  /* 0x00008a00ff12bb82 */ /* 0x000f340000000a00 */
[----:B------:R-:W-:Y:S01]  /*0860*/  @!P4 IADD3 R7, R23, R0, RZ ;  /* 0x000000001707c210 */ /* 0x000fe20007ffe0ff */
[----:B--2---:R-:W-:Y:S01]  /*0870*/  @!P2 IMAD.WIDE.U32 R28, R11, 0x2, R28 ;  /* 0x000000020b1ca825 */ /* 0x004fe200078e001c */
[----:B------:R-:W-:Y:S01]  /*0880*/  @!P4 IADD3 R0, R0, 0x80, RZ ;  /* 0x000000800000c810 */ /* 0x000fe20007ffe0ff */
[----:B------:R-:W2:Y:S03]  /*0890*/  @!P4 LDC.64 R4, c[0x0][0x220] ;  /* 0x00008800ff04cb82 */ /* 0x000ea60000000a00 */
[----:B------:R-:W-:-:S02]  /*08a0*/  ISETP.GE.AND P1, PT, R0, R24, PT ;  /* 0x000000180000720c */ /* 0x000fc40003f26270 */
[----:B------:R-:W-:Y:S01]  /*08b0*/  PRMT R12, RZ, 0x7610, R12 ;  /* 0x00007610ff0c7816 */ /* 0x000fe2000000000c */
[----:B0-----:R-:W-:Y:S01]  /*08c0*/  @!P2 IMAD.WIDE.U32 R16, R11, 0x2, R16 ;  /* 0x000000020b10a825 */ /* 0x001fe200078e0010 */
[----:B------:R-:W-:Y:S01]  /*08d0*/  PRMT R11, RZ, 0x7610, R11 ;  /* 0x00007610ff0b7816 */ /* 0x000fe2000000000b */
[----:B---3--:R-:W0:Y:S03]  /*08e0*/  @!P4 LDC.64 R14, c[0x0][0x228] ;  /* 0x00008a00ff0ecb82 */ /* 0x008e260000000a00 */
[----:B------:R3:W5:Y:S04]  /*08f0*/  @!P2 LDG.E.U16 R12, desc[UR4][R28.64] ;  /* 0x000000041c0ca981 */ /* 0x000768000c1e1500 */
[----:B------:R1:W5:Y:S01]  /*0900*/  @!P2 LDG.E.U16 R11, desc[UR4][R16.64] ;  /* 0x00000004100ba981 */ /* 0x000362000c1e1500 */
[----:B------:R-:W0:Y:S01]  /*0910*/  @!P1 LDC.64 R2, c[0x0][0x220] ;  /* 0x00008800ff029b82 */ /* 0x000e220000000a00 */
[----:B---3--:R-:W-:-:S02]  /*0920*/  @!P1 IADD3 R29, R23, R0, RZ ;  /* 0x00000000171d9210 */ /* 0x008fc40007ffe0ff */
[----:B------:R-:W-:-:S05]  /*0930*/  @!P1 IADD3 R0, R0, 0x80, RZ ;  /* 0x0000008000009810 */ /* 0x000fca0007ffe0ff */
[----:B-1----:R-:W1:Y:S01]  /*0940*/  @!P1 LDC.64 R16, c[0x0][0x228] ;  /* 0x00008a00ff109b82 */ /* 0x002e620000000a00 */
[----:B------:R-:W-:Y:S01]  /*0950*/  ISETP.GE.AND P2, PT, R0, R24, PT ;  /* 0x000000180000720c */ /* 0x000fe20003f46270 */
[----:B------:R-:W-:Y:S01]  /*0960*/  @!P3 IMAD.WIDE.U32 R20, R9, 0x2, R20 ;  /* 0x000000020914b825 */ /* 0x000fe200078e0014 */
[----:B------:R-:W-:-:S03]  /*0970*/  PRMT R10, RZ, 0x7610, R10 ;  /* 0x00007610ff0a7816 */ /* 0x000fc6000000000a */
[----:B----4-:R-:W-:Y:S01]  /*0980*/  @!P3 IMAD.WIDE.U32 R18, R9, 0x2, R18 ;  /* 0x000000020912b825 */ /* 0x010fe200078e0012 */
[----:B------:R-:W-:Y:S02]  /*0990*/  PRMT R9, RZ, 0x7610, R9 ;  /* 0x00007610ff097816 */ /* 0x000fe40000000009 */
[----:B------:R3:W5:Y:S04]  /*09a0*/  @!P3 LDG.E.U16 R10, desc[UR4][R20.64] ;  /* 0x00000004140ab981 */ /* 0x000768000c1e1500 */
[----:B------:R4:W5:Y:S01]  /*09b0*/  @!P3 LDG.E.U16 R9, desc[UR4][R18.64] ;  /* 0x000000041209b981 */ /* 0x000962000c1e1500 */
[----:B------:R-:W-:Y:S01]  /*09c0*/  PRMT R8, RZ, 0x7610, R8 ;  /* 0x00007610ff087816 */ /* 0x000fe20000000008 */
[----:B---3--:R-:W3:Y:S01]  /*09d0*/  @!P2 LDC.64 R20, c[0x0][0x228] ;  /* 0x00008a00ff14ab82 */ /* 0x008ee20000000a00 */
[----:B--2---:R-:W-:Y:S01]  /*09e0*/  @!P4 IMAD.WIDE.U32 R4, R7, 0x2, R4 ;  /* 0x000000020704c825 */ /* 0x004fe200078e0004 */
[----:B------:R-:W-:-:S04]  /*09f0*/  PRMT R6, RZ, 0x7610, R6 ;  /* 0x00007610ff067816 */ /* 0x000fc80000000006 */
[----:B------:R2:W5:Y:S02]  /*0a00*/  @!P4 LDG.E.U16 R8, desc[UR4][R4.64] ;  /* 0x000000040408c981 */ /* 0x000564000c1e1500 */
[----:B----4-:R-:W4:Y:S01]  /*0a10*/  @!P2 LDC.64 R18, c[0x0][0x220] ;  /* 0x00008800ff12ab82 */ /* 0x010f220000000a00 */
[----:B0-----:R-:W-:-:S04]  /*0a20*/  @!P1 IMAD.WIDE.U32 R2, R29, 0x2, R2 ;  /* 0x000000021d029825 */ /* 0x001fc800078e0002 */
[----:B-1----:R-:W-:Y:S01]  /*0a30*/  @!P1 IMAD.WIDE.U32 R16, R29, 0x2, R16 ;  /* 0x000000021d109825 */ /* 0x002fe200078e0010 */
[----:B------:R-:W-:Y:S01]  /*0a40*/  @!P2 IADD3 R29, R23, R0, RZ ;  /* 0x00000000171da210 */ /* 0x000fe20007ffe0ff */
[----:B------:R0:W5:Y:S01]  /*0a50*/  @!P1 LDG.E.U16 R6, desc[UR4][R2.64] ;  /* 0x0000000402069981 */ /* 0x000162000c1e1500 */
[----:B--2---:R-:W-:Y:S02]  /*0a60*/  PRMT R5, RZ, 0x7610, R5 ;  /* 0x00007610ff057816 */ /* 0x004fe40000000005 */
[----:B------:R-:W-:-:S04]  /*0a70*/  @!P2 IADD3 R0, R0, 0x80, RZ ;  /* 0x000000800000a810 */ /* 0x000fc80007ffe0ff */
[----:B------:R1:W5:Y:S01]  /*0a80*/  @!P1 LDG.E.U16 R5, desc[UR4][R16.64] ;  /* 0x0000000410059981 */ /* 0x000362000c1e1500 */
[----:B------:R-:W-:Y:S01]  /*0a90*/  ISETP.GE.AND P1, PT, R0, R24, PT ;  /* 0x000000180000720c */ /* 0x000fe20003f26270 */
[----:B------:R-:W-:Y:S01]  /*0aa0*/  @!P4 IMAD.WIDE.U32 R14, R7, 0x2, R14 ;  /* 0x00000002070ec825 */ /* 0x000fe200078e000e */
[----:B------:R-:W-:Y:S02]  /*0ab0*/  PRMT R4, RZ, 0x7610, R4 ;  /* 0x00007610ff047816 */ /* 0x000fe40000000004 */
[----:B0-----:R-:W-:Y:S01]  /*0ac0*/  PRMT R3, RZ, 0x7610, R3 ;  /* 0x00007610ff037816 */ /* 0x001fe20000000003 */
[----:B---3--:R-:W-:Y:S01]  /*0ad0*/  @!P2 IMAD.WIDE.U32 R20, R29, 0x2, R20 ;  /* 0x000000021d14a825 */ /* 0x008fe200078e0014 */
[----:B------:R-:W-:-:S03]  /*0ae0*/  PRMT R7, RZ, 0x7610, R7 ;  /* 0x00007610ff077816 */ /* 0x000fc60000000007 */
[----:B----4-:R-:W-:Y:S01]  /*0af0*/  @!P2 IMAD.WIDE.U32 R18, R29, 0x2, R18 ;  /* 0x000000021d12a825 */ /* 0x010fe200078e0012 */
[----:B------:R0:W5:Y:S03]  /*0b00*/  @!P2 LDG.E.U16 R3, desc[UR4][R20.64] ;  /* 0x000000041403a981 */ /* 0x000166000c1e1500 */
[----:B-1----:R-:W1:Y:S01]  /*0b10*/  @!P1 LDC.64 R16, c[0x0][0x228] ;  /* 0x00008a00ff109b82 */ /* 0x002e620000000a00 */
        /* <DEDUP_REMOVED lines=28> */
[----:B0-----:R-:W-:-:S05]  /*0ce0*/  FMUL.FTZ R16, R26, R27 ;  /* 0x0000001b1a107220 */ /* 0x001fca0000410000 */
[----:B------:R-:W-:-:S07]  /*0cf0*/  F2FP.F16.F32.PACK_AB R16, RZ, R16 ;  /* 0x00000010ff10723e */ /* 0x000fce00000000ff */
.L_x_1773:
[----:B------:R-:W-:Y:S05]  /*0d00*/  BSYNC B0 ;  /* 0x0000000000007941 */ /* 0x000fea0003800000 */
.L_x_1772:
[C---:B0-----:R-:W-:Y:S01]  /*0d10*/  IADD3 R17, R25.reuse, 0x100, RZ ;  /* 0x0000010019117810 */ /* 0x041fe20007ffe0ff */
[----:B------:R-:W0:Y:S01]  /*0d20*/  @!P0 LDC.64 R14, c[0x0][0x218] ;  /* 0x00008600ff0e8b82 */ /* 0x000e220000000a00 */
[----:B------:R-:W-:Y:S01]  /*0d30*/  IADD3 R19, R25, 0x200, RZ ;  /* 0x0000020019137810 */ /* 0x000fe20007ffe0ff */
[----:B------:R-:W-:Y:S01]  /*0d40*/  BSSY B0, `(.L_x_1774) ;  /* 0x000001b000007945 */ /* 0x000fe20003800000 */
[-C--:B------:R-:W-:Y:S02]  /*0d50*/  ISETP.GE.AND P1, PT, R17, R24.reuse, PT ;  /* 0x000000181100720c */ /* 0x080fe40003f26270 */
[----:B------:R-:W-:Y:S02]  /*0d60*/  IADD3 R17, R25, 0x180, RZ ;  /* 0x0000018019117810 */ /* 0x000fe40007ffe0ff */
[----:B------:R-:W-:Y:S02]  /*0d70*/  P2R R18, PR, RZ, 0x2 ;  /* 0x00000002ff127803 */ /* 0x000fe40000000000 */
[----:B------:R-:W-:-:S02]  /*0d80*/  ISETP.GE.AND P1, PT, R17, R24, PT ;  /* 0x000000181100720c */ /* 0x000fc40003f26270 */
[----:B------:R-:W-:Y:S02]  /*0d90*/  IADD3 R17, R25, 0x280, RZ ;  /* 0x0000028019117810 */ /* 0x000fe40007ffe0ff */
[-C--:B------:R-:W-:Y:S02]  /*0da0*/  ISETP.GE.AND P2, PT, R19, R24.reuse, PT ;  /* 0x000000181300720c */ /* 0x080fe40003f46270 */
[-C--:B------:R-:W-:Y:S02]  /*0db0*/  ISETP.GE.AND P3, PT, R17, R24.reuse, PT ;  /* 0x000000181100720c */ /* 0x080fe40003f66270 */
[C---:B------:R-:W-:Y:S02]  /*0dc0*/  IADD3 R17, R25.reuse, 0x80, RZ ;  /* 0x0000008019117810 */ /* 0x040fe40007ffe0ff */
[----:B------:R-:W-:Y:S02]  /*0dd0*/  IADD3 R19, R25, 0x300, RZ ;  /* 0x0000030019137810 */ /* 0x000fe40007ffe0ff */
[----:B------:R-:W-:-:S02]  /*0de0*/  ISETP.GE.AND P6, PT, R17, R24, PT ;  /* 0x000000181100720c */ /* 0x000fc40003fc6270 */
[----:B------:R-:W-:Y:S02]  /*0df0*/  @!P0 IADD3 R21, R23, R25, RZ ;  /* 0x0000001917158210 */ /* 0x000fe40007ffe0ff */
[----:B------:R-:W-:Y:S02]  /*0e00*/  ISETP.GE.AND P4, PT, R19, R24, PT ;  /* 0x000000181300720c */ /* 0x000fe40003f86270 */
[----:B------:R-:W-:Y:S01]  /*0e10*/  IADD3 R19, R25, 0x380, RZ ;  /* 0x0000038019137810 */ /* 0x000fe20007ffe0ff */
[----:B0-----:R-:W-:-:S03]  /*0e20*/  @!P0 IMAD.WIDE.U32 R14, R21, 0x2, R14 ;  /* 0x00000002150e8825 */ /* 0x001fc600078e000e */
        /* <DEDUP_REMOVED lines=12> */
.L_x_1775:
[----:B------:R-:W-:Y:S05]  /*0ef0*/  BSYNC B0 ;  /* 0x0000000000007941 */ /* 0x000fea0003800000 */
.L_x_1774:
[----:B------:R-:W-:Y:S01]  /*0f00*/  ISETP.NE.AND P6, PT, R18, RZ, PT ;  /* 0x000000ff1200720c */ /* 0x000fe20003fc5270 */
[----:B------:R-:W-:-:S12]  /*0f10*/  BSSY B0, `(.L_x_1776) ;  /* 0x000000c000007945 */ /* 0x000fd80003800000 */
        /* <DEDUP_REMOVED lines=11> */
.L_x_1777:
[----:B------:R-:W-:Y:S05]  /*0fd0*/  BSYNC B0 ;  /* 0x0000000000007941 */ /* 0x000fea0003800000 */
.L_x_1776:
        /* <DEDUP_REMOVED lines=12> */
.L_x_1779:
[----:B------:R-:W-:Y:S05]  /*10a0*/  BSYNC B0 ;  /* 0x0000000000007941 */ /* 0x000fea0003800000 */
.L_x_1778:
        /* <DEDUP_REMOVED lines=12> */
.L_x_1781:
[----:B------:R-:W-:Y:S05]  /*1170*/  BSYNC B0 ;  /* 0x0000000000007941 */ /* 0x000fea0003800000 */
.L_x_1780:
        /* <DEDUP_REMOVED lines=12> */
.L_x_1783:
[----:B------:R-:W-:Y:S05]  /*1240*/  BSYNC B0 ;  /* 0x0000000000007941 */ /* 0x000fea0003800000 */
.L_x_1782:
        /* <DEDUP_REMOVED lines=12> */
.L_x_1785:
[----:B------:R-:W-:Y:S05]  /*1310*/  BSYNC B0 ;  /* 0x0000000000007941 */ /* 0x000fea0003800000 */
.L_x_1784:
        /* <DEDUP_REMOVED lines=12> */
.L_x_1787:
[----:B------:R-:W-:Y:S05]  /*13e0*/  BSYNC B0 ;  /* 0x0000000000007941 */ /* 0x000fea0003800000 */
.L_x_1786:
[----:B------:R-:W-:Y:S01]  /*13f0*/  @!P0 MOV R25, R17 ;  /* 0x0000001100198202 */ /* 0x000fe20000000f00 */
[----:B------:R0:W-:Y:S01]  /*1400*/  @!P0 STG.E.U16 desc[UR4][R14.64], R16 ;  /* 0x000000100e008986 */ /* 0x0001e2000c101504 */
[----:B------:R-:W-:Y:S04]  /*1410*/  BSSY B0, `(.L_x_1788) ;  /* 0x000002e000007945 */ /* 0x000fe80003800000 */
[----:B------:R-:W-:Y:S01]  /*1420*/  BSSY B1, `(.L_x_1789) ;  /* 0x0000026000017945 */ /* 0x000fe20003800000 */
[----:B------:R-:W-:-:S13]  /*1430*/  ISETP.GE.AND P0, PT, R25, R24, PT ;  /* 0x000000181900720c */ /* 0x000fda0003f06270 */
[----:B0-----:R-:W-:Y:S05]  /*1440*/  @P0 BRA `(.L_x_1790) ;  /* 0x0000000000340947 */ /* 0x001fea0003800000 */
[----:B------:R-:W0:Y:S01]  /*1450*/  LDC.64 R14, c[0x0][0x218] ;  /* 0x00008600ff0e7b82 */ /* 0x000e220000000a00 */
[----:B------:R-:W-:Y:S02]  /*1460*/  IADD3 R17, R23, R25, RZ ;  /* 0x0000001917117210 */ /* 0x000fe40007ffe0ff */
[----:B-----5:R-:W-:Y:S02]  /*1470*/  PRMT R6, R13, 0x7610, R6 ;  /* 0x000076100d067816 */ /* 0x020fe40000000006 */
[----:B------:R-:W-:-:S04]  /*1480*/  IADD3 R25, R25, 0x80, RZ ;  /* 0x0000008019197810 */ /* 0x000fc80007ffe0ff */
        /* <DEDUP_REMOVED lines=9> */
.L_x_1790:
[----:B------:R-:W-:-:S13]  /*1520*/  ISETP.GE.AND P0, PT, R25, R24, PT ;  /* 0x000000181900720c */ /* 0x000fda0003f06270 */
[----:B------:R-:W-:Y:S05]  /*1530*/  @P0 BRA `(.L_x_1792) ;  /* 0x0000000000300947 */ /* 0x000fea0003800000 */
[----:B0----5:R-:W0:Y:S01]  /*1540*/  LDC.64 R10, c[0x0][0x218] ;  /* 0x00008600ff0a7b82 */ /* 0x021e220000000a00 */
[----:B------:R-:W-:Y:S02]  /*1550*/  IADD3 R13, R23, R25, RZ ;  /* 0x00000019170d7210 */ /* 0x000fe40007ffe0ff */
[----:B------:R-:W-:-:S03]  /*1560*/  IADD3 R25, R25, 0x80, RZ ;  /* 0x0000008019197810 */ /* 0x000fc60007ffe0ff */
[----:B0-----:R-:W-:-:S05]  /*1570*/  IMAD.WIDE.U32 R10, R13, 0x2, R10 ;  /* 0x000000020d0a7825 */ /* 0x001fca00078e000a */
[----:B------:R1:W-:Y:S02]  /*1580*/  STG.E.U16 desc[UR4][R10.64], R9 ;  /* 0x000000090a007986 */ /* 0x0003e4000c101504 */
.L_x_1791:
[----:B------:R-:W-:-:S13]  /*1590*/  ISETP.GE.AND P0, PT, R25, R24, PT ;  /* 0x000000181900720c */ /* 0x000fda0003f06270 */
[----:B------:R-:W-:Y:S05]  /*15a0*/  @P0 BRA `(.L_x_1793) ;  /* 0x0000000000340947 */ /* 0x000fea0003800000 */
[----:B-1----:R-:W1:Y:S01]  /*15b0*/  LDC.64 R8, c[0x0][0x218] ;  /* 0x00008600ff087b82 */ /* 0x002e620000000a00 */
[----:B------:R-:W-:Y:S02]  /*15c0*/  IADD3 R11, R23, R25, RZ ;  /* 0x00000019170b7210 */ /* 0x000fe40007ffe0ff */
[----:B------:R-:W-:-:S03]  /*15d0*/  IADD3 R25, R25, 0x80, RZ ;  /* 0x0000008019197810 */ /* 0x000fc60007ffe0ff */
[----:B-1----:R-:W-:-:S05]  /*15e0*/  IMAD.WIDE.U32 R8, R11, 0x2, R8 ;  /* 0x000000020b087825 */ /* 0x002fca00078e0008 */
[----:B------:R1:W-:Y:S02]  /*15f0*/  STG.E.U16 desc[UR4][R8.64], R7 ;  /* 0x0000000708007986 */ /* 0x0003e4000c101504 */
.L_x_1792:
[----:B------:R-:W-:-:S13]  /*1600*/  ISETP.GE.AND P0, PT, R25, R24, PT ;  /* 0x000000181900720c */ /* 0x000fda0003f06270 */
[----:B------:R-:W-:Y:S05]  /*1610*/  @P0 BREAK B1 ;  /* 0x0000000000010942 */ /* 0x000fea0003800000 */
[----:B------:R-:W-:Y:S05]  /*1620*/  @P0 BRA `(.L_x_1794) ;  /* 0x0000000000300947 */ /* 0x000fea0003800000 */
[----:B01---5:R-:W0:Y:S01]  /*1630*/  LDC.64 R6, c[0x0][0x218] ;  /* 0x00008600ff067b82 */ /* 0x023e220000000a00 */
[----:B------:R-:W-:Y:S02]  /*1640*/  IADD3 R9, R23, R25, RZ ;  /* 0x0000001917097210 */ /* 0x000fe40007ffe0ff */
[----:B------:R-:W-:-:S03]  /*1650*/  IADD3 R25, R25, 0x80, RZ ;  /* 0x0000008019197810 */ /* 0x000fc60007ffe0ff */
[----:B0-----:R-:W-:-:S05]  /*1660*/  IMAD.WIDE.U32 R6, R9, 0x2, R6 ;  /* 0x0000000209067825 */ /* 0x001fca00078e0006 */
[----:B------:R2:W-:Y:S02]  /*1670*/  STG.E.U16 desc[UR4][R6.64], R5 ;  /* 0x0000000506007986 */ /* 0x0005e4000c101504 */
.L_x_1793:
[----:B------:R-:W-:Y:S05]  /*1680*/  BSYNC B1 ;  /* 0x0000000000017941 */ /* 0x000fea0003800000 */
.L_x_1789:
[----:B------:R-:W-:-:S13]  /*1690*/  ISETP.GE.AND P0, PT, R25, R24, PT ;  /* 0x000000181900720c */ /* 0x000fda0003f06270 */
[----:B--2---:R-:W2:Y:S01]  /*16a0*/  @!P0 LDC.64 R4, c[0x0][0x218] ;  /* 0x00008600ff048b82 */ /* 0x004ea20000000a00 */
[----:B------:R-:W-:Y:S02]  /*16b0*/  @!P0 IADD3 R7, R23, R25, RZ ;  /* 0x0000001917078210 */ /* 0x000fe40007ffe0ff */
[----:B------:R-:W-:-:S03]  /*16c0*/  @!P0 IADD3 R25, R25, 0x80, RZ ;  /* 0x0000008019198810 */ /* 0x000fc60007ffe0ff */
[----:B--2---:R-:W-:-:S05]  /*16d0*/  @!P0 IMAD.WIDE.U32 R4, R7, 0x2, R4 ;  /* 0x0000000207048825 */ /* 0x004fca00078e0004 */
[----:B------:R2:W-:Y:S02]  /*16e0*/  @!P0 STG.E.U16 desc[UR4][R4.64], R3 ;  /* 0x0000000304008986 */ /* 0x0005e4000c101504 */
.L_x_1794:
[----:B------:R-:W-:Y:S05]  /*16f0*/  BSYNC B0 ;  /* 0x0000000000007941 */ /* 0x000fea0003800000 */
.L_x_1788:
[----:B------:R-:W-:Y:S05]  /*1700*/  WARPSYNC.ALL ;  /* 0x0000000000007948 */ /* 0x000fea0003800000 */
[----:B------:R-:W-:-:S13]  /*1710*/  ISETP.GE.AND P0, PT, R25, R24, PT ;  /* 0x000000181900720c */ /* 0x000fda0003f06270 */
[----:B------:R-:W-:Y:S05]  /*1720*/  @P0 EXIT ;  /* 0x000000000000094d */ /* 0x000fea0003800000 */
[----:B--2--5:R-:W2:Y:S01]  /*1730*/  LDC.64 R2, c[0x0][0x218] ;  /* 0x00008600ff027b82 */ /* 0x024ea20000000a00 */
[----:B------:R-:W-:-:S05]  /*1740*/  IADD3 R23, R23, R25, RZ ;  /* 0x0000001917177210 */ /* 0x000fca0007ffe0ff */
[----:B--2---:R-:W-:-:S05]  /*1750*/  IMAD.WIDE.U32 R2, R23, 0x2, R2 ;  /* 0x0000000217027825 */ /* 0x004fca00078e0002 */
[----:B------:R-:W-:Y:S01]  /*1760*/  STG.E.U16 desc[UR4][R2.64], R0 ;  /* 0x0000000002007986 */ /* 0x000fe2000c101504 */
[----:B------:R-:W-:Y:S05]  /*1770*/  EXIT ;  /* 0x000000000000794d */ /* 0x000fea0003800000 */
.L_x_1795:
        /* <DEDUP_REMOVED lines=16> */
.L_x_14597:


//--------------------- .text._ZN2at6native29vectorized_elementwise_kernelILi4EZZZNS0_25tanh_backward_kernel_cudaERNS_18TensorIteratorBaseEENKUlvE0_clEvENKUlvE1_clEvEUlN3c104HalfES7_E_St5arrayIPcLm3EEEEviT0_T1_ --------------------------
	.section	.text._ZN2at6native29vectorized_elementwise_kernelILi4EZZZNS0_25tanh_backward_kernel_cudaERNS_18TensorIteratorBaseEENKUlvE0_clEvENKUlvE1_clEvEUlN3c104HalfES7_E_St5arrayIPcLm3EEEEviT0_T1_,"ax",@progbits
	.align	128
        .global         _ZN2at6native29vectorized_elementwise_kernelILi4EZZZNS0_25tanh_backward_kernel_cudaERNS_18TensorIteratorBaseEENKUlvE0_clEvENKUlvE1_clEvEUlN3c104HalfES7_E_St5arrayIPcLm3EEEEviT0_T1_
        .type           _ZN2at6native29vectorized_elementwise_kernelILi4EZZZNS0_25tanh_backward_kernel_cudaERNS_18TensorIteratorBaseEENKUlvE0_clEvENKUlvE1_clEvEUlN3c104HalfES7_E_St5arrayIPcLm3EEEEviT0_T1_,@function
        .size           _ZN2at6native29vectorized_elementwise_kernelILi4EZZZNS0_25tanh_backward_kernel_cudaERNS_18TensorIteratorBaseEENKUlvE0_clEvENKUlvE1_clEvEUlN3c104HalfES7_E_St5arrayIPcLm3EEEEviT0_T1_,(.L_x_14598 - _ZN2at6native29vectorized_elementwise_kernelILi4EZZZNS0_25tanh_backward_kernel_cudaERNS_18TensorIteratorBaseEENKUlvE0_clEvENKUlvE1_clEvEUlN3c104HalfES7_E_St5arrayIPcLm3EEEEviT0_T1_)
        .other          _ZN2at6native29vectorized_elementwise_kernelILi4EZZZNS0_25tanh_backward_kernel_cudaERNS_18TensorIteratorBaseEENKUlvE0_clEvENKUlvE1_clEvEUlN3c104HalfES7_E_St5arrayIPcLm3EEEEviT0_T1_,@"STO_CUDA_ENTRY STV_DEFAULT"
_ZN2at6native29vectorized_elementwise_kernelILi4EZZZNS0_25tanh_backward_kernel_cudaERNS_18TensorIteratorBaseEENKUlvE0_clEvENKUlvE1_clEvEUlN3c104HalfES7_E_St5arrayIPcLm3EEEEviT0_T1_:
.text._ZN2at6native29vectorized_elementwise_kernelILi4EZZZNS0_25tanh_backward_kernel_cudaERNS_18TensorIteratorBaseEENKUlvE0_clEvENKUlvE1_clEvEUlN3c104HalfES7_E_St5arrayIPcLm3EEEEviT0_T1_:
        /* <DEDUP_REMOVED lines=13> */
[----:B------:R-:W2:Y:S01]  /*00d0*/  LDG.E.64 R4, desc[UR4][R12.64] ;  /* 0x000000040c047981 */ /* 0x000ea2000c1e1b00 */
[----:B0-----:R-:W-:-:S04]  /*00e0*/  IMAD.WIDE R2, R23, 0x2, R2 ;  /* 0x0000000217027825 */ /* 0x001fc800078e0202 */
[----:B------:R-:W-:Y:S02]  /*00f0*/  IMAD.WIDE.U32 R10, R0, 0x8, R2 ;  /* 0x00000008000a7825 */ /* 0x000fe400078e0002 */
[----:B------:R-:W3:Y:S04]  /*0100*/  LDG.E.64 R2, desc[UR4][R12.64+0x400] ;  /* 0x000400040c027981 */ /* 0x000ee8000c1e1b00 */
[----:B------:R-:W4:Y:S04]  /*0110*/  LDG.E.64 R8, desc[UR4][R10.64] ;  /* 0x000000040a087981 */ /* 0x000f28000c1e1b00 */
[----:B------:R0:W5:Y:S02]  /*0120*/  LDG.E.64 R6, desc[UR4][R10.64+0x400] ;  /* 0x000400040a067981 */ /* 0x000164000c1e1b00 */
[----:B0-----:R-:W0:Y:S02]  /*0130*/  LDC.64 R10, c[0x0][0x218] ;  /* 0x00008600ff0a7b82 */ /* 0x001e240000000a00 */
[----:B0-----:R-:W-:-:S04]  /*0140*/  IMAD.WIDE.U32 R10, R23, 0x2, R10 ;  /* 0x00000002170a7825 */ /* 0x001fc800078e000a */
[----:B------:R-:W-:-:S04]  /*0150*/  IMAD.WIDE R10, R0, 0x8, R10 ;  /* 0x00000008000a7825 */ /* 0x000fc800078e020a */
[--C-:B--2---:R-:W-:Y:S02]  /*0160*/  HADD2.F32 R14, -RZ, R4.reuse.H0_H0 ;  /* 0x20000004ff0e7230 */ /* 0x104fe40000004100 */
[----:B------:R-:W-:Y:S02]  /*0170*/  HADD2.F32 R4, -RZ, R4.H1_H1 ;  /* 0x30000004ff047230 */ /* 0x000fe40000004100 */
[----:B------:R-:W-:Y:S02]  /*0180*/  HADD2.F32 R15, -RZ, R5.H0_H0 ;  /* 0x20000005ff0f7230 */ /* 0x000fe40000004100 */
[----:B------:R-:W-:Y:S01]  /*0190*/  FMUL.FTZ R14, R14, R14 ;  /* 0x0000000e0e0e7220 */ /* 0x000fe20000410000 */
[----:B------:R-:W-:Y:S02]  /*01a0*/  FMUL.FTZ R4, R4, R4 ;  /* 0x0000000404047220 */ /* 0x000fe40000410000 */
[----:B------:R-:W-:Y:S02]  /*01b0*/  FMUL.FTZ R15, R15, R15 ;  /* 0x0000000f0f0f7220 */ /* 0x000fe40000410000 */
[----:B------:R-:W-:-:S02]  /*01c0*/  F2FP.F16.F32.PACK_AB R14, RZ, R14 ;  /* 0x0000000eff0e723e */ /* 0x000fc400000000ff */
[----:B------:R-:W-:Y:S02]  /*01d0*/  F2FP.F16.F32.PACK_AB R4, RZ, R4 ;  /* 0x00000004ff04723e */ /* 0x000fe400000000ff */
[----:B------:R-:W-:Y:S01]  /*01e0*/  F2FP.F16.F32.PACK_AB R15, RZ, R15 ;  /* 0x0000000fff0f723e */ /* 0x000fe200000000ff */
[----:B------:R-:W-:Y:S02]  /*01f0*/  HADD2.F32 R14, -RZ, R14.H0_H0 ;  /* 0x2000000eff0e7230 */ /* 0x000fe40000004100 */
[----:B------:R-:W-:Y:S02]  /*0200*/  HADD2.F32 R4, -RZ, R4.H0_H0 ;  /* 0x20000004ff047230 */ /* 0x000fe40000004100 */
[----:B------:R-:W-:Y:S02]  /*0210*/  HADD2.F32 R15, -RZ, R15.H0_H0 ;  /* 0x2000000fff0f7230 */ /* 0x000fe40000004100 */
[----:B------:R-:W-:Y:S01]  /*0220*/  FADD.FTZ R14, -R14, 1 ;  /* 0x3f8000000e0e7421 */ /* 0x000fe20000010100 */
[----:B------:R-:W-:-:S02]  /*0230*/  FADD.FTZ R4, -R4, 1 ;  /* 0x3f80000004047421 */ /* 0x000fc40000010100 */
[----:B------:R-:W-:Y:S02]  /*0240*/  FADD.FTZ R15, -R15, 1 ;  /* 0x3f8000000f0f7421 */ /* 0x000fe40000010100 */
[----:B------:R-:W-:Y:S02]  /*0250*/  F2FP.F16.F32.PACK_AB R14, RZ, R14 ;  /* 0x0000000eff0e723e */ /* 0x000fe400000000ff */
[----:B------:R-:W-:Y:S02]  /*0260*/  F2FP.F16.F32.PACK_AB R4, RZ, R4 ;  /* 0x00000004ff04723e */ /* 0x000fe400000000ff */
[----:B------:R-:W-:Y:S01]  /*0270*/  F2FP.F16.F32.PACK_AB R12, RZ, R15 ;  /* 0x0000000fff0c723e */ /* 0x000fe200000000ff */
[----:B------:R-:W-:Y:S02]  /*0280*/  HADD2.F32 R13, -RZ, R14.H0_H0 ;  /* 0x2000000eff0d7230 */ /* 0x000fe40000004100 */
[----:B------:R-:W-:Y:S02]  /*0290*/  HADD2.F32 R15, -RZ, R4.H0_H0 ;  /* 0x20000004ff0f7230 */ /* 0x000fe40000004100 */
[----:B----4-:R-:W-:-:S02]  /*02a0*/  HADD2.F32 R4, -RZ, R8.H0_H0 ;  /* 0x20000008ff047230 */ /* 0x010fc40000004100 */
[----:B------:R-:W-:-:S03]  /*02b0*/  HADD2.F32 R8, -RZ, R8.H1_H1 ;  /* 0x30000008ff087230 */ /* 0x000fc60000004100 */
[----:B------:R-:W-:Y:S02]  /*02c0*/  FMUL.FTZ R4, R4, R13 ;  /* 0x0000000d04047220 */ /* 0x000fe40000410000 */
[----:B------:R-:W-:Y:S01]  /*02d0*/  FMUL.FTZ R13, R8, R15 ;  /* 0x0000000f080d7220 */ /* 0x000fe20000410000 */
[--C-:B---3--:R-:W-:Y:S02]  /*02e0*/  HADD2.F32 R15, -RZ, R2.reuse.H0_H0 ;  /* 0x20000002ff0f7230 */ /* 0x108fe40000004100 */
[----:B------:R-:W-:Y:S02]  /*02f0*/  HADD2.F32 R2, -RZ, R2.H1_H1 ;  /* 0x30000002ff027230 */ /* 0x000fe40000004100 */
[----:B------:R-:W-:Y:S02]  /*0300*/  HADD2.F32 R16, -RZ, R3.H0_H0 ;  /* 0x20000003ff107230 */ /* 0x000fe40000004100 */
[----:B------:R-:W-:Y:S02]  /*0310*/  HADD2.F32 R5, -RZ, R5.H1_H1 ;  /* 0x30000005ff057230 */ /* 0x000fe40000004100 */
[----:B------:R-:W-:-:S02]  /*0320*/  HADD2.F32 R3, -RZ, R3.H1_H1 ;  /* 0x30000003ff037230 */ /* 0x000fc40000004100 */
[----:B------:R-:W-:Y:S01]  /*0330*/  FMUL.FTZ R15, R15, R15 ;  /* 0x0000000f0f0f7220 */ /* 0x000fe20000410000 */
[----:B------:R-:W-:Y:S01]  /*0340*/  FMUL.FTZ R2, R2, R2 ;  /* 0x0000000202027220 */ /* 0x000fe20000410000 */
[----:B------:R-:W-:Y:S01]  /*0350*/  FMUL.FTZ R16, R16, R16 ;  /* 0x0000001010107220 */ /* 0x000fe20000410000 */
[----:B------:R-:W-:Y:S01]  /*0360*/  FMUL.FTZ R5, R5, R5 ;  /* 0x0000000505057220 */ /* 0x000fe20000410000 */
[----:B------:R-:W-:Y:S01]  /*0370*/  FMUL.FTZ R3, R3, R3 ;  /* 0x0000000303037220 */ /* 0x000fe20000410000 */
[----:B------:R-:W-:Y:S02]  /*0380*/  F2FP.F16.F32.PACK_AB R15, RZ, R15 ;  /* 0x0000000fff0f723e */ /* 0x000fe400000000ff */
[----:B------:R-:W-:Y:S02]  /*0390*/  F2FP.F16.F32.PACK_AB R2, RZ, R2 ;  /* 0x00000002ff02723e */ /* 0x000fe400000000ff */
[----:B------:R-:W-:Y:S02]  /*03a0*/  F2FP.F16.F32.PACK_AB R16, RZ, R16 ;  /* 0x00000010ff10723e */ /* 0x000fe400000000ff */
[----:B------:R-:W-:-:S02]  /*03b0*/  F2FP.F16.F32.PACK_AB R5, RZ, R5 ;  /* 0x00000005ff05723e */ /* 0x000fc400000000ff */
[----:B------:R-:W-:Y:S01]  /*03c0*/  F2FP.F16.F32.PACK_AB R3, RZ, R3 ;  /* 0x00000003ff03723e */ /* 0x000fe200000000ff */
[----:B------:R-:W-:Y:S02]  /*03d0*/  HADD2.F32 R17, -RZ, R12.H0_H0 ;  /* 0x2000000cff117230 */ /* 0x000fe40000004100 */
[----:B------:R-:W-:Y:S02]  /*03e0*/  HADD2.F32 R15, -RZ, R15.H0_H0 ;  /* 0x2000000fff0f7230 */ /* 0x000fe40000004100 */
[----:B------:R-:W-:Y:S02]  /*03f0*/  HADD2.F32 R12, -RZ, R9.H0_H0 ;  /* 0x20000009ff0c7230 */ /* 0x000fe40000004100 */
[----:B------:R-:W-:Y:S02]  /*0400*/  HADD2.F32 R2, -RZ, R2.H0_H0 ;  /* 0x20000002ff027230 */ /* 0x000fe40000004100 */
[----:B------:R-:W-:Y:S02]  /*0410*/  HADD2.F32 R16, -RZ, R16.H0_H0 ;  /* 0x20000010ff107230 */ /* 0x000fe40000004100 */
[----:B------:R-:W-:-:S02]  /*0420*/  HADD2.F32 R5, -RZ, R5.H0_H0 ;  /* 0x20000005ff057230 */ /* 0x000fc40000004100 */
[----:B------:R-:W-:Y:S02]  /*0430*/  HADD2.F32 R3, -RZ, R3.H0_H0 ;  /* 0x20000003ff037230 */ /* 0x000fe40000004100 */
[----:B------:R-:W-:Y:S01]  /*0440*/  FADD.FTZ R15, -R15, 1 ;  /* 0x3f8000000f0f7421 */ /* 0x000fe20000010100 */
[----:B------:R-:W-:Y:S01]  /*0450*/  FMUL.FTZ R8, R12, R17 ;  /* 0x000000110c087220 */ /* 0x000fe20000410000 */
[----:B------:R-:W-:Y:S01]  /*0460*/  FADD.FTZ R2, -R2, 1 ;  /* 0x3f80000002027421 */ /* 0x000fe20000010100 */
[----:B------:R-:W-:Y:S01]  /*0470*/  FADD.FTZ R16, -R16, 1 ;  /* 0x3f80000010107421 */ /* 0x000fe20000010100 */
[----:B------:R-:W-:Y:S01]  /*0480*/  FADD.FTZ R5, -R5, 1 ;  /* 0x3f80000005057421 */ /* 0x000fe20000010100 */
[----:B------:R-:W-:Y:S01]  /*0490*/  FADD.FTZ R17, -R3, 1 ;  /* 0x3f80000003117421 */ /* 0x000fe20000010100 */
[----:B------:R-:W-:Y:S02]  /*04a0*/  F2FP.F16.F32.PACK_AB R15, RZ, R15 ;  /* 0x0000000fff0f723e */ /* 0x000fe400000000ff */
[----:B------:R-:W-:-:S02]  /*04b0*/  F2FP.F16.F32.PACK_AB R3, RZ, R2 ;  /* 0x00000002ff03723e */ /* 0x000fc400000000ff */
[----:B------:R-:W-:Y:S02]  /*04c0*/  F2FP.F16.F32.PACK_AB R16, RZ, R16 ;  /* 0x00000010ff10723e */ /* 0x000fe400000000ff */
[----:B------:R-:W-:Y:S02]  /*04d0*/  F2FP.F16.F32.PACK_AB R5, RZ, R5 ;  /* 0x00000005ff05723e */ /* 0x000fe400000000ff */
[----:B------:R-:W-:Y:S01]  /*04e0*/  F2FP.F16.F32.PACK_AB R17, RZ, R17 ;  /* 0x00000011ff11723e */ /* 0x000fe200000000ff */
[----:B------:R-:W-:Y:S02]  /*04f0*/  HADD2.F32 R14, -RZ, R9.H1_H1 ;  /* 0x30000009ff0e7230 */ /* 0x000fe40000004100 */
[--C-:B-----5:R-:W-:Y:S02]  /*0500*/  HADD2.F32 R9, -RZ, R6.reuse.H0_H0 ;  /* 0x20000006ff097230 */ /* 0x120fe40000004100 */
[----:B------:R-:W-:Y:S02]  /*0510*/  HADD2.F32 R12, -RZ, R6.H1_H1 ;  /* 0x30000006ff0c7230 */ /* 0x000fe40000004100 */
[----:B------:R-:W-:-:S02]  /*0520*/  HADD2.F32 R2, -RZ, R15.H0_H0 ;  /* 0x2000000fff027230 */ /* 0x000fc40000004100 */
[----:B------:R-:W-:Y:S02]  /*0530*/  HADD2.F32 R6, -RZ, R7.H0_H0 ;  /* 0x20000007ff067230 */ /* 0x000fe40000004100 */
[----:B------:R-:W-:Y:S02]  /*0540*/  HADD2.F32 R3, -RZ, R3.H0_H0 ;  /* 0x20000003ff037230 */ /* 0x000fe40000004100 */
[----:B------:R-:W-:Y:S02]  /*0550*/  HADD2.F32 R15, -RZ, R16.H0_H0 ;  /* 0x20000010ff0f7230 */ /* 0x000fe40000004100 */
[----:B------:R-:W-:Y:S02]  /*0560*/  HADD2.F32 R7, -RZ, R7.H1_H1 ;  /* 0x30000007ff077230 */ /* 0x000fe40000004100 */
[----:B------:R-:W-:Y:S02]  /*0570*/  HADD2.F32 R5, -RZ, R5.H0_H0 ;  /* 0x20000005ff057230 */ /* 0x000fe40000004100 */
[----:B------:R-:W-:-:S02]  /*0580*/  HADD2.F32 R16, -RZ, R17.H0_H0 ;  /* 0x20000011ff107230 */ /* 0x000fc40000004100 */
[----:B------:R-:W-:Y:S01]  /*0590*/  FMUL.FTZ R2, R9, R2 ;  /* 0x0000000209027220 */ /* 0x000fe20000410000 */
[----:B------:R-:W-:Y:S01]  /*05a0*/  FMUL.FTZ R3, R12, R3 ;  /* 0x000000030c037220 */ /* 0x000fe20000410000 */
[----:B------:R-:W-:Y:S01]  /*05b0*/  FMUL.FTZ R5, R14, R5 ;  /* 0x000000050e057220 */ /* 0x000fe20000410000 */
[----:B------:R-:W-:Y:S01]  /*05c0*/  FMUL.FTZ R6, R6, R15 ;  /* 0x0000000f06067220 */ /* 0x000fe20000410000 */
[----:B------:R-:W-:Y:S01]  /*05d0*/  FMUL.FTZ R7, R7, R16 ;  /* 0x0000001007077220 */ /* 0x000fe20000410000 */
[----:B------:R-:W-:Y:S02]  /*05e0*/  F2FP.F16.F32.PACK_AB R4, R13, R4 ;  /* 0x000000040d04723e */ /* 0x000fe400000000ff */
[----:B------:R-:W-:Y:S02]  /*05f0*/  F2FP.F16.F32.PACK_AB R2, R3, R2 ;  /* 0x000000020302723e */ /* 0x000fe400000000ff */
[----:B------:R-:W-:Y:S02]  /*0600*/  F2FP.F16.F32.PACK_AB R5, R5, R8 ;  /* 0x000000080505723e */ /* 0x000fe400000000ff */
[----:B------:R-:W-:-:S03]  /*0610*/  F2FP.F16.F32.PACK_AB R3, R7, R6 ;  /* 0x000000060703723e */ /* 0x000fc600000000ff */
[----:B------:R-:W-:Y:S04]  /*0620*/  STG.E.64 desc[UR4][R10.64], R4 ;  /* 0x000000040a007986 */ /* 0x000fe8000c101b04 */
[----:B------:R-:W-:Y:S01]  /*0630*/  STG.E.64 desc[UR4][R10.64+0x400], R2 ;  /* 0x000400020a007986 */ /* 0x000fe2000c101b04 */
[----:B------:R-:W-:Y:S05]  /*0640*/  EXIT ;  /* 0x000000000000794d */ /* 0x000fea0003800000 */
.L_x_1796:
        /* <DEDUP_REMOVED lines=101> */
.L_x_1798:
[----:B------:R-:W-:Y:S05]  /*0ca0*/  BSYNC B0 ;  /* 0x0000000000007941 */ /* 0x000fea0003800000 */
.L_x_1797:
        /* <DEDUP_REMOVED lines=30> */
.L_x_1800:
[----:B------:R-:W-:Y:S05]  /*0e90*/  BSYNC B0 ;  /* 0x0000000000007941 */ /* 0x000fea0003800000 */
.L_x_1799:
        /* <DEDUP_REMOVED lines=13> */
.L_x_1802:
[----:B------:R-:W-:Y:S05]  /*0f70*/  BSYNC B0 ;  /* 0x0000000000007941 */ /* 0x000fea0003800000 */
.L_x_1801:
        /* <DEDUP_REMOVED lines=12> */
.L_x_1804:
[----:B------:R-:W-:Y:S05]  /*1040*/  BSYNC B0 ;  /* 0x0000000000007941 */ /* 0x000fea0003800000 */
.L_x_1803:
        /* <DEDUP_REMOVED lines=12> */
.L_x_1806:
[----:B------:R-:W-:Y:S05]  /*1110*/  BSYNC B0 ;  /* 0x0000000000007941 */ /* 0x000fea0003800000 */
.L_x_1805:
        /* <DEDUP_REMOVED lines=12> */
.L_x_1808:
[----:B------:R-:W-:Y:S05]  /*11e0*/  BSYNC B0 ;  /* 0x0000000000007941 */ /* 0x000fea0003800000 */
.L_x_1807:
        /* <DEDUP_REMOVED lines=12> */
.L_x_1810:
[----:B------:R-:W-:Y:S05]  /*12b0*/  BSYNC B0 ;  /* 0x0000000000007941 */ /* 0x000fea0003800000 */
.L_x_1809:
        /* <DEDUP_REMOVED lines=12> */
.L_x_1812:
[----:B------:R-:W-:Y:S05]  /*1380*/  BSYNC B0 ;  /* 0x0000000000007941 */ /* 0x000fea0003800000 */
.L_x_1811:
        /* <DEDUP_REMOVED lines=19> */
.L_x_1815:
[----:B------:R-:W-:-:S13]  /*14c0*/  ISETP.GE.AND P0, PT, R25, R24, PT ;  /* 0x000000181900720c */ /* 0x000fda0003f06270 */
[----:B------:R-:W-:Y:S05]  /*14d0*/  @P0 BRA `(.L_x_1817) ;  /* 0x0000000000300947 */ /* 0x000fea0003800000 */
[----:B0----5:R-:W0:Y:S01]  /*14e0*/  LDC.64 R10, c[0x0][0x218] ;  /* 0x00008600ff0a7b82 */ /* 0x021e220000000a00 */
[----:B------:R-:W-:Y:S02]  /*14f0*/  IADD3 R13, R23, R25, RZ ;  /* 0x00000019170d7210 */ /* 0x000fe40007ffe0ff */
[----:B------:R-:W-:-:S03]  /*1500*/  IADD3 R25, R25, 0x80, RZ ;  /* 0x0000008019197810 */ /* 0x000fc60007ffe0ff */
[----:B0-----:R-:W-:-:S05]  /*1510*/  IMAD.WIDE.U32 R10, R13, 0x2, R10 ;  /* 0x000000020d0a7825 */ /* 0x001fca00078e000a */
[----:B------:R1:W-:Y:S02]  /*1520*/  STG.E.U16 desc[UR4][R10.64], R9 ;  /* 0x000000090a007986 */ /* 0x0003e4000c101504 */
.L_x_1816:
[----:B------:R-:W-:-:S13]  /*1530*/  ISETP.GE.AND P0, PT, R25, R24, PT ;  /* 0x000000181900720c */ /* 0x000fda0003f06270 */
[----:B------:R-:W-:Y:S05]  /*1540*/  @P0 BRA `(.L_x_1818) ;  /* 0x0000000000340947 */ /* 0x000fea0003800000 */
[----:B-1----:R-:W1:Y:S01]  /*1550*/  LDC.64 R8, c[0x0][0x218] ;  /* 0x00008600ff087b82 */ /* 0x002e620000000a00 */
[----:B------:R-:W-:Y:S02]  /*1560*/  IADD3 R11, R23, R25, RZ ;  /* 0x00000019170b7210 */ /* 0x000fe40007ffe0ff */
[----:B------:R-:W-:-:S03]  /*1570*/  IADD3 R25, R25, 0x80, RZ ;  /* 0x0000008019197810 */ /* 0x000fc60007ffe0ff */
[----:B-1----:R-:W-:-:S05]  /*1580*/  IMAD.WIDE.U32 R8, R11, 0x2, R8 ;  /* 0x000000020b087825 */ /* 0x002fca00078e0008 */
[----:B------:R1:W-:Y:S02]  /*1590*/  STG.E.U16 desc[UR4][R8.64], R7 ;  /* 0x0000000708007986 */ /* 0x0003e4000c101504 */
.L_x_1817:
        /* <DEDUP_REMOVED lines=8> */
.L_x_1818:
[----:B------:R-:W-:Y:S05]  /*1620*/  BSYNC B1 ;  /* 0x0000000000017941 */ /* 0x000fea0003800000 */
.L_x_1814:
[----:B------:R-:W-:-:S13]  /*1630*/  ISETP.GE.AND P0, PT, R25, R24, PT ;  /* 0x000000181900720c */ /* 0x000fda0003f06270 */
[----:B--2---:R-:W2:Y:S01]  /*1640*/  @!P0 LDC.64 R4, c[0x0][0x218] ;  /* 0x00008600ff048b82 */ /* 0x004ea20000000a00 */
[----:B------:R-:W-:Y:S02]  /*1650*/  @!P0 IADD3 R7, R23, R25, RZ ;  /* 0x0000001917078210 */ /* 0x000fe40007ffe0ff */
[----:B------:R-:W-:-:S03]  /*1660*/  @!P0 IADD3 R25, R25, 0x80, RZ ;  /* 0x0000008019198810 */ /* 0x000fc60007ffe0ff */
[----:B--2---:R-:W-:-:S05]  /*1670*/  @!P0 IMAD.WIDE.U32 R4, R7, 0x2, R4 ;  /* 0x0000000207048825 */ /* 0x004fca00078e0004 */
[----:B------:R2:W-:Y:S02]  /*1680*/  @!P0 STG.E.U16 desc[UR4][R4.64], R3 ;  /* 0x0000000304008986 */ /* 0x0005e4000c101504 */
.L_x_1819:
[----:B------:R-:W-:Y:S05]  /*1690*/  BSYNC B0 ;  /* 0x0000000000007941 */ /* 0x000fea0003800000 */
.L_x_1813:
        /* <DEDUP_REMOVED lines=8> */
.L_x_1820:
        /* <DEDUP_REMOVED lines=14> */
.L_x_14598:


//--------------------- .text._ZN2at6native29vectorized_elementwise_kernelILi8EZZZNS0_25tanh_backward_kernel_cudaERNS_18TensorIteratorBaseEENKUlvE0_clEvENKUlvE1_clEvEUlN3c104HalfES7_E_St5arrayIPcLm3EEEEviT0_T1_ --------------------------
	.section	.text._ZN2at6native29vectorized_elementwise_kernelILi8EZZZNS0_25tanh_backward_kernel_cudaERNS_18TensorIteratorBaseEENKUlvE0_clEvENKUlvE1_clEvEUlN3c104HalfES7_E_St5arrayIPcLm3EEEEviT0_T1_,"ax",@progbits
	.align	128
        .global         _ZN2at6native29vectorized_elementwise_kernelILi8EZZZNS0_25tanh_backward_kernel_cudaERNS_18TensorIteratorBaseEENKUlvE0_clEvENKUlvE1_clEvEUlN3c104HalfES7_E_St5arrayIPcLm3EEEEviT0_T1_
        .type           _ZN2at6native29vectorized_elementwise_kernelILi8EZZZNS0_25tanh_backward_kernel_cudaERNS_18TensorIteratorBaseEENKUlvE0_clEvENKUlvE1_clEvEUlN3c104HalfES7_E_St5arrayIPcLm3EEEEviT0_T1_,@function
        .size           _ZN2at6native29vectorized_elementwise_kernelILi8EZZZNS0_25tanh_backward_kernel_cudaERNS_18TensorIteratorBaseEENKUlvE0_clEvENKUlvE1_clEvEUlN3c104HalfES7_E_St5arrayIPcLm3EEEEviT0_T1_,(.L_x_14599 - _ZN2at6native29vectorized_elementwise_kernelILi8EZZZNS0_25tanh_backward_kernel_cudaERNS_18TensorIteratorBaseEENKUlvE0_clEvENKUlvE1_clEvEUlN3c104HalfES7_E_St5arrayIPcLm3EEEEviT0_T1_)
        .other          _ZN2at6native29vectorized_elementwise_kernelILi8EZZZNS0_25tanh_backward_kernel_cudaERNS_18TensorIteratorBaseEENKUlvE0_clEvENKUlvE1_clEvEUlN3c104HalfES7_E_St5arrayIPcLm3EEEEviT0_T1_,@"STO_CUDA_ENTRY STV_DEFAULT"
_ZN2at6native29vectorized_elementwise_kernelILi8EZZZNS0_25tanh_backward_kernel_cudaERNS_18TensorIteratorBaseEENKUlvE0_clEvENKUlvE1_clEvEUlN3c104HalfES7_E_St5arrayIPcLm3EEEEviT0_T1_:
.text._ZN2at6native29vectorized_elementwise_kernelILi8EZZZNS0_25tanh_backward_kernel_cudaERNS_18TensorIteratorBaseEENKUlvE0_clEvENKUlvE1_clEvEUlN3c104HalfES7_E_St5arrayIPcLm3EEEEviT0_T1_:
        /* <DEDUP_REMOVED lines=9> */
[----:B------:R-:W1:Y:S08]  /*0090*/  LDC.64 R2, c[0x0][0x228] ;  /* 0x00008a00ff027b82 */ /* 0x000e700000000a00 */
[----:B------:R-:W2:Y:S01]  /*00a0*/  LDC.64 R8, c[0x0][0x220] ;  /* 0x00008800ff087b82 */ /* 0x000ea20000000a00 */
[----:B-1----:R-:W-:-:S04]  /*00b0*/  IMAD.WIDE R2, R23, 0x2, R2 ;  /* 0x0000000217027825 */ /* 0x002fc800078e0202 */
[----:B0-----:R-:W-:-:S06]  /*00c0*/  IMAD.WIDE.U32 R4, R0, 0x10, R2 ;  /* 0x0000001000047825 */ /* 0x001fcc00078e0002 */
[----:B------:R-:W3:Y:S01]  /*00d0*/  LDG.E.128 R4, desc[UR4][R4.64] ;  /* 0x0000000404047981 */ /* 0x000ee2000c1e1d00 */
[----:B--2---:R-:W-:-:S04]  /*00e0*/  IMAD.WIDE R2, R23, 0x2, R8 ;  /* 0x0000000217027825 */ /* 0x004fc800078e0208 */
[----:B------:R-:W-:-:S05]  /*00f0*/  IMAD.WIDE.U32 R2, R0, 0x10, R2 ;  /* 0x0000001000027825 */ /* 0x000fca00078e0002 */
[----:B------:R0:W2:Y:S02]  /*0100*/  LDG.E.128 R8, desc[UR4][R2.64] ;  /* 0x0000000402087981 */ /* 0x0000a4000c1e1d00 */
[----:B0-----:R-:W0:Y:S02]  /*0110*/  LDC.64 R2, c[0x0][0x218] ;  /* 0x00008600ff027b82 */ /* 0x001e240000000a00 */
[----:B0-----:R-:W-:-:S04]  /*0120*/  IMAD.WIDE.U32 R2, R23, 0x2, R2 ;  /* 0x0000000217027825 */ /* 0x001fc800078e0002 */
[----:B------:R-:W-:-:S04]  /*0130*/  IMAD.WIDE R2, R0, 0x10, R2 ;  /* 0x0000001000027825 */ /* 0x000fc800078e0202 */
[--C-:B---3--:R-:W-:Y:S02]  /*0140*/  HADD2.F32 R13, -RZ, R4.reuse.H1_H1 ;  /* 0x30000004ff0d7230 */ /* 0x108fe40000004100 */
[----:B------:R-:W-:Y:S02]  /*0150*/  HADD2.F32 R12, -RZ, R4.H0_H0 ;  /* 0x20000004ff0c7230 */ /* 0x000fe40000004100 */
[--C-:B------:R-:W-:Y:S02]  /*0160*/  HADD2.F32 R14, -RZ, R5.reuse.H0_H0 ;  /* 0x20000005ff0e7230 */ /* 0x100fe40000004100 */
[----:B------:R-:W-:Y:S01]  /*0170*/  FMUL.FTZ R13, R13, R13 ;  /* 0x0000000d0d0d7220 */ /* 0x000fe20000410000 */
[----:B------:R-:W-:Y:S02]  /*0180*/  HADD2.F32 R18, -RZ, R5.H1_H1 ;  /* 0x30000005ff127230 */ /* 0x000fe40000004100 */
[----:B------:R-:W-:Y:S01]  /*0190*/  FMUL.FTZ R12, R12, R12 ;  /* 0x0000000c0c0c7220 */ /* 0x000fe20000410000 */
[----:B------:R-:W-:-:S02]  /*01a0*/  HADD2.F32 R19, -RZ, R6.H0_H0 ;  /* 0x20000006ff137230 */ /* 0x000fc40000004100 */
[----:B------:R-:W-:Y:S01]  /*01b0*/  FMUL.FTZ R14, R14, R14 ;  /* 0x0000000e0e0e7220 */ /* 0x000fe20000410000 */
[----:B------:R-:W-:Y:S01]  /*01c0*/  HADD2.F32 R20, -RZ, R6.H1_H1 ;  /* 0x30000006ff147230 */ /* 0x000fe20000004100 */
[----:B------:R-:W-:Y:S01]  /*01d0*/  F2FP.F16.F32.PACK_AB R13, RZ, R13 ;  /* 0x0000000dff0d723e */ /* 0x000fe200000000ff */
[--C-:B------:R-:W-:Y:S02]  /*01e0*/  HADD2.F32 R21, -RZ, R7.reuse.H0_H0 ;  /* 0x20000007ff157230 */ /* 0x100fe40000004100 */
[----:B------:R-:W-:Y:S01]  /*01f0*/  FMUL.FTZ R18, R18, R18 ;  /* 0x0000001212127220 */ /* 0x000fe20000410000 */
[----:B------:R-:W-:Y:S02]  /*0200*/  HADD2.F32 R22, -RZ, R7.H1_H1 ;  /* 0x30000007ff167230 */ /* 0x000fe40000004100 */
[----:B------:R-:W-:Y:S01]  /*0210*/  FMUL.FTZ R19, R19, R19 ;  /* 0x0000001313137220 */ /* 0x000fe20000410000 */
[----:B------:R-:W-:Y:S01]  /*0220*/  FMUL.FTZ R20, R20, R20 ;  /* 0x0000001414147220 */ /* 0x000fe20000410000 */
[----:B------:R-:W-:Y:S01]  /*0230*/  FMUL.FTZ R21, R21, R21 ;  /* 0x0000001515157220 */ /* 0x000fe20000410000 */
[----:B------:R-:W-:Y:S01]  /*0240*/  F2FP.F16.F32.PACK_AB R12, RZ, R12 ;  /* 0x0000000cff0c723e */ /* 0x000fe200000000ff */
[----:B------:R-:W-:Y:S01]  /*0250*/  FMUL.FTZ R22, R22, R22 ;  /* 0x0000001616167220 */ /* 0x000fe20000410000 */
[----:B------:R-:W-:Y:S01]  /*0260*/  F2FP.F16.F32.PACK_AB R14, RZ, R14 ;  /* 0x0000000eff0e723e */ /* 0x000fe200000000ff */
[----:B------:R-:W-:Y:S01]  /*0270*/  HADD2.F32 R13, -RZ, R13.H0_H0 ;  /* 0x2000000dff0d7230 */ /* 0x000fe20000004100 */
[----:B------:R-:W-:Y:S01]  /*0280*/  F2FP.F16.F32.PACK_AB R18, RZ, R18 ;  /* 0x00000012ff12723e */ /* 0x000fe200000000ff */
[----:B------:R-:W-:Y:S01]  /*0290*/  HADD2.F32 R12, -RZ, R12.H0_H0 ;  /* 0x2000000cff0c7230 */ /* 0x000fe20000004100 */
[----:B------:R-:W-:Y:S01]  /*02a0*/  F2FP.F16.F32.PACK_AB R19, RZ, R19 ;  /* 0x00000013ff13723e */ /* 0x000fe200000000ff */
[----:B------:R-:W-:Y:S01]  /*02b0*/  HADD2.F32 R14, -RZ, R14.H0_H0 ;  /* 0x2000000eff0e7230 */ /* 0x000fe20000004100 */
[----:B------:R-:W-:Y:S01]  /*02c0*/  F2FP.F16.F32.PACK_AB R20, RZ, R20 ;  /* 0x00000014ff14723e */ /* 0x000fe200000000ff */
[----:B------:R-:W-:Y:S01]  /*02d0*/  FADD.FTZ R13, -R13, 1 ;  /* 0x3f8000000d0d7421 */ /* 0x000fe20000010100 */
[----:B------:R-:W-:Y:S01]  /*02e0*/  F2FP.F16.F32.PACK_AB R21, RZ, R21 ;  /* 0x00000015ff15723e */ /* 0x000fe200000000ff */
[----:B------:R-:W-:Y:S01]  /*02f0*/  HADD2.F32 R18, -RZ, R18.H0_H0 ;  /* 0x20000012ff127230 */ /* 0x000fe20000004100 */
[----:B------:R-:W-:Y:S01]  /*0300*/  F2FP.F16.F32.PACK_AB R22, RZ, R22 ;  /* 0x00000016ff16723e */ /* 0x000fe200000000ff */
[----:B------:R-:W-:-:S02]  /*0310*/  HADD2.F32 R19, -RZ, R19.H0_H0 ;  /* 0x20000013ff137230 */ /* 0x000fc40000004100 */
[----:B------:R-:W-:Y:S01]  /*0320*/  FADD.FTZ R12, -R12, 1 ;  /* 0x3f8000000c0c7421 */ /* 0x000fe20000010100 */
[----:B------:R-:W-:Y:S02]  /*0330*/  HADD2.F32 R20, -RZ, R20.H0_H0 ;  /* 0x20000014ff147230 */ /* 0x000fe40000004100 */
[----:B------:R-:W-:Y:S01]  /*0340*/  FADD.FTZ R14, -R14, 1 ;  /* 0x3f8000000e0e7421 */ /* 0x000fe20000010100 */
[----:B------:R-:W-:Y:S01]  /*0350*/  HADD2.F32 R21, -RZ, R21.H0_H0 ;  /* 0x20000015ff157230 */ /* 0x000fe20000004100 */
[----:B------:R-:W-:Y:S01]  /*0360*/  F2FP.F16.F32.PACK_AB R16, RZ, R13 ;  /* 0x0000000dff10723e */ /* 0x000fe200000000ff */
[----:B------:R-:W-:Y:S02]  /*0370*/  HADD2.F32 R22, -RZ, R22.H0_H0 ;  /* 0x20000016ff167230 */ /* 0x000fe40000004100 */
[----:B------:R-:W-:Y:S01]  /*0380*/  FADD.FTZ R18, -R18, 1 ;  /* 0x3f80000012127421 */ /* 0x000fe20000010100 */
[----:B------:R-:W-:Y:S01]  /*0390*/  FADD.FTZ R19, -R19, 1 ;  /* 0x3f80000013137421 */ /* 0x000fe20000010100 */
[----:B------:R-:W-:Y:S01]  /*03a0*/  FADD.FTZ R20, -R20, 1 ;  /* 0x3f80000014147421 */ /* 0x000fe20000010100 */
[----:B------:R-:W-:Y:S01]  /*03b0*/  FADD.FTZ R21, -R21, 1 ;  /* 0x3f80000015157421 */ /* 0x000fe20000010100 */
[----:B------:R-:W-:Y:S01]  /*03c0*/  FADD.FTZ R22, -R22, 1 ;  /* 0x3f80000016167421 */ /* 0x000fe20000010100 */
[----:B------:R-:W-:Y:S01]  /*03d0*/  F2FP.F16.F32.PACK_AB R15, RZ, R12 ;  /* 0x0000000cff0f723e */ /* 0x000fe200000000ff */
[----:B--2---:R-:W-:Y:S01]  /*03e0*/  HADD2.F32 R13, -RZ, R8.H1_H1 ;  /* 0x30000008ff0d7230 */ /* 0x004fe20000004100 */
[----:B------:R-:W-:Y:S01]  /*03f0*/  F2FP.F16.F32.PACK_AB R17, RZ, R14 ;  /* 0x0000000eff11723e */ /* 0x000fe200000000ff */
[----:B------:R-:W-:Y:S01]  /*0400*/  HADD2.F32 R16, -RZ, R16.H0_H0 ;  /* 0x20000010ff107230 */ /* 0x000fe20000004100 */
[----:B------:R-:W-:Y:S01]  /*0410*/  F2FP.F16.F32.PACK_AB R18, RZ, R18 ;  /* 0x00000012ff12723e */ /* 0x000fe200000000ff */
[----:B------:R-:W-:Y:S01]  /*0420*/  HADD2.F32 R14, -RZ, R8.H0_H0 ;  /* 0x20000008ff0e7230 */ /* 0x000fe20000004100 */
[----:B------:R-:W-:Y:S01]  /*0430*/  F2FP.F16.F32.PACK_AB R19, RZ, R19 ;  /* 0x00000013ff13723e */ /* 0x000fe200000000ff */
[----:B------:R-:W-:Y:S01]  /*0440*/  HADD2.F32 R12, -RZ, R9.H0_H0 ;  /* 0x20000009ff0c7230 */ /* 0x000fe20000004100 */
[----:B------:R-:W-:Y:S01]  /*0450*/  F2FP.F16.F32.PACK_AB R20, RZ, R20 ;  /* 0x00000014ff14723e */ /* 0x000fe200000000ff */
[----:B------:R-:W-:Y:S01]  /*0460*/  HADD2.F32 R15, -RZ, R15.H0_H0 ;  /* 0x2000000fff0f7230 */ /* 0x000fe20000004100 */
[----:B------:R-:W-:Y:S01]  /*0470*/  F2FP.F16.F32.PACK_AB R21, RZ, R21 ;  /* 0x00000015ff15723e */ /* 0x000fe200000000ff */
[----:B------:R-:W-:Y:S01]  /*0480*/  HADD2.F32 R9, -RZ, R9.H1_H1 ;  /* 0x30000009ff097230 */ /* 0x000fe20000004100 */
[----:B------:R-:W-:Y:S01]  /*0490*/  F2FP.F16.F32.PACK_AB R22, RZ, R22 ;  /* 0x00000016ff16723e */ /* 0x000fe200000000ff */
[----:B------:R-:W-:-:S02]  /*04a0*/  HADD2.F32 R4, -RZ, R10.H0_H0 ;  /* 0x2000000aff047230 */ /* 0x000fc40000004100 */
[----:B------:R-:W-:Y:S01]  /*04b0*/  FMUL.FTZ R6, R13, R16 ;  /* 0x000000100d067220 */ /* 0x000fe20000410000 */
[----:B------:R-:W-:Y:S02]  /*04c0*/  HADD2.F32 R8, -RZ, R11.H0_H0 ;  /* 0x2000000bff087230 */ /* 0x000fe40000004100 */
[----:B------:R-:W-:Y:S01]  /*04d0*/  FMUL.FTZ R5, R14, R15 ;  /* 0x0000000f0e057220 */ /* 0x000fe20000410000 */
[----:B------:R-:W-:Y:S02]  /*04e0*/  HADD2.F32 R17, -RZ, R17.H0_H0 ;  /* 0x20000011ff117230 */ /* 0x000fe40000004100 */
[----:B------:R-:W-:Y:S02]  /*04f0*/  HADD2.F32 R18, -RZ, R18.H0_H0 ;  /* 0x20000012ff127230 */ /* 0x000fe40000004100 */
[----:B------:R-:W-:Y:S02]  /*0500*/  HADD2.F32 R10, -RZ, R10.H1_H1 ;  /* 0x3000000aff0a7230 */ /* 0x000fe40000004100 */
[----:B------:R-:W-:Y:S01]  /*0510*/  FMUL.FTZ R7, R12, R17 ;  /* 0x000000110c077220 */ /* 0x000fe20000410000 */
[----:B------:R-:W-:-:S02]  /*0520*/  HADD2.F32 R11, -RZ, R11.H1_H1 ;  /* 0x3000000bff0b7230 */ /* 0x000fc40000004100 */
[----:B------:R-:W-:Y:S01]  /*0530*/  FMUL.FTZ R18, R9, R18 ;  /* 0x0000001209127220 */ /* 0x000fe20000410000 */
[----:B------:R-:W-:Y:S02]  /*0540*/  HADD2.F32 R19, -RZ, R19.H0_H0 ;  /* 0x20000013ff137230 */ /* 0x000fe40000004100 */
[----:B------:R-:W-:Y:S02]  /*0550*/  HADD2.F32 R13, -RZ, R20.H0_H0 ;  /* 0x20000014ff0d7230 */ /* 0x000fe40000004100 */
[----:B------:R-:W-:Y:S02]  /*0560*/  HADD2.F32 R21, -RZ, R21.H0_H0 ;  /* 0x20000015ff157230 */ /* 0x000fe40000004100 */
[----:B------:R-:W-:Y:S01]  /*0570*/  FMUL.FTZ R19, R4, R19 ;  /* 0x0000001304137220 */ /* 0x000fe20000410000 */
[----:B------:R-:W-:Y:S02]  /*0580*/  HADD2.F32 R22, -RZ, R22.H0_H0 ;  /* 0x20000016ff167230 */ /* 0x000fe40000004100 */
[----:B------:R-:W-:Y:S01]  /*0590*/  FMUL.FTZ R10, R10, R13 ;  /* 0x0000000d0a0a7220 */ /* 0x000fe20000410000 */
[----:B------:R-:W-:Y:S01]  /*05a0*/  F2FP.F16.F32.PACK_AB R4, R6, R5 ;  /* 0x000000050604723e */ /* 0x000fe200000000ff */
[----:B------:R-:W-:Y:S01]  /*05b0*/  FMUL.FTZ R8, R8, R21 ;  /* 0x0000001508087220 */ /* 0x000fe20000410000 */
[----:B------:R-:W-:Y:S01]  /*05c0*/  F2FP.F16.F32.PACK_AB R5, R18, R7 ;  /* 0x000000071205723e */ /* 0x000fe200000000ff */
[----:B------:R-:W-:Y:S01]  /*05d0*/  FMUL.FTZ R11, R11, R22 ;  /* 0x000000160b0b7220 */ /* 0x000fe20000410000 */
[----:B------:R-:W-:-:S04]  /*05e0*/  F2FP.F16.F32.PACK_AB R6, R10, R19 ;  /* 0x000000130a06723e */ /* 0x000fc800000000ff */
[----:B------:R-:W-:-:S05]  /*05f0*/  F2FP.F16.F32.PACK_AB R7, R11, R8 ;  /* 0x000000080b07723e */ /* 0x000fca00000000ff */
[----:B------:R-:W-:Y:S01]  /*0600*/  STG.E.128 desc[UR4][R2.64], R4 ;  /* 0x0000000402007986 */ /* 0x000fe2000c101d04 */
[----:B------:R-:W-:Y:S05]  /*0610*/  EXIT ;  /* 0x000000000000794d */ /* 0x000fea0003800000 */
.L_x_1821:
        /* <DEDUP_REMOVED lines=101> */
.L_x_1823:
[----:B------:R-:W-:Y:S05]  /*0c70*/  BSYNC B0 ;  /* 0x0000000000007941 */ /* 0x000fea0003800000 */
.L_x_1822:
        /* <DEDUP_REMOVED lines=30> */
.L_x_1825:
[----:B------:R-:W-:Y:S05]  /*0e60*/  BSYNC B0 ;  /* 0x0000000000007941 */ /* 0x000fea0003800000 */
.L_x_1824:
        /* <DEDUP_REMOVED lines=13> */
.L_x_1827:
[----:B------:R-:W-:Y:S05]  /*0f40*/  BSYNC B0 ;  /* 0x0000000000007941 */ /* 0x000fea0003800000 */
.L_x_1826:
        /* <DEDUP_REMOVED lines=12> */
.L_x_1829:
[----:B------:R-:W-:Y:S05]  /*1010*/  BSYNC B0 ;  /* 0x0000000000007941 */ /* 0x000fea0003800000 */
.L_x_1828:
        /* <DEDUP_REMOVED lines=12> */
.L_x_1831:
[----:B------:R-:W-:Y:S05]  /*10e0*/  BSYNC B0 ;  /* 0x0000000000007941 */ /* 0x000fea0003800000 */
.L_x_1830:
        /* <DEDUP_REMOVED lines=12> */
.L_x_1833:
[----:B------:R-:W-:Y:S05]  /*11b0*/  BSYNC B0 ;  /* 0x0000000000007941 */ /* 0x000fea0003800000 */
.L_x_1832:
        /* <DEDUP_REMOVED lines=12> */
.L_x_1835:
[----:B------:R-:W-:Y:S05]  /*1280*/  BSYNC B0 ;  /* 0x0000000000007941 */ /* 0x000fea0003800000 */
.L_x_1834:
        /* <DEDUP_REMOVED lines=12> */
.L_x_1837:
[----:B------:R-:W-:Y:S05]  /*1350*/  BSYNC B0 ;  /* 0x0000000000007941 */ /* 0x000fea0003800000 */
.L_x_1836:
        /* <DEDUP_REMOVED lines=19> */
.L_x_1840:
[----:B------:R-:W-:-:S13]  /*1490*/  ISETP.GE.AND P0, PT, R25, R24, PT ;  /* 0x000000181900720c */ /* 0x000fda0003f06270 */
[----:B------:R-:W-:Y:S05]  /*14a0*/  @P0 BRA `(.L_x_1842) ;  /* 0x0000000000300947 */ /* 0x000fea0003800000 */
[----:B0----5:R-:W0:Y:S01]  /*14b0*/  LDC.64 R10, c[0x0][0x218] ;  /* 0x00008600ff0a7b82 */ /* 0x021e220000000a00 */
[----:B------:R-:W-:Y:S02]  /*14c0*/  IADD3 R13, R23, R25, RZ ;  /* 0x00000019170d7210 */ /* 0x000fe40007ffe0ff */
[----:B------:R-:W-:-:S03]  /*14d0*/  IADD3 R25, R25, 0x80, RZ ;  /* 0x0000008019197810 */ /* 0x000fc60007ffe0ff */
[----:B0-----:R-:W-:-:S05]  /*14e0*/  IMAD.WIDE.U32 R10, R13, 0x2, R10 ;  /* 0x000000020d0a7825 */ /* 0x001fca00078e000a */
[----:B------:R1:W-:Y:S02]  /*14f0*/  STG.E.U16 desc[UR4][R10.64], R9 ;  /* 0x000000090a007986 */ /* 0x0003e4000c101504 */
.L_x_1841:
[----:B------:R-:W-:-:S13]  /*1500*/  ISETP.GE.AND P0, PT, R25, R24, PT ;  /* 0x000000181900720c */ /* 0x000fda0003f06270 */
[----:B------:R-:W-:Y:S05]  /*1510*/  @P0 BRA `(.L_x_1843) ;  /* 0x0000000000340947 */ /* 0x000fea0003800000 */
[----:B-1----:R-:W1:Y:S01]  /*1520*/  LDC.64 R8, c[0x0][0x218] ;  /* 0x00008600ff087b82 */ /* 0x002e620000000a00 */
[----:B------:R-:W-:Y:S02]  /*1530*/  IADD3 R11, R23, R25, RZ ;  /* 0x00000019170b7210 */ /* 0x000fe40007ffe0ff */
[----:B------:R-:W-:-:S03]  /*1540*/  IADD3 R25, R25, 0x80, RZ ;  /* 0x0000008019197810 */ /* 0x000fc60007ffe0ff */
[----:B-1----:R-:W-:-:S05]  /*1550*/  IMAD.WIDE.U32 R8, R11, 0x2, R8 ;  /* 0x000000020b087825 */ /* 0x002fca00078e0008 */
[----:B------:R1:W-:Y:S02]  /*1560*/  STG.E.U16 desc[UR4][R8.64], R7 ;  /* 0x0000000708007986 */ /* 0x0003e4000c101504 */
.L_x_1842:
        /* <DEDUP_REMOVED lines=8> */
.L_x_1843:
[----:B------:R-:W-:Y:S05]  /*15f0*/  BSYNC B1 ;  /* 0x0000000000017941 */ /* 0x000fea0003800000 */
.L_x_1839:
[----:B------:R-:W-:-:S13]  /*1600*/  ISETP.GE.AND P0, PT, R25, R24, PT ;  /* 0x000000181900720c */ /* 0x000fda0003f06270 */
[----:B--2---:R-:W2:Y:S01]  /*1610*/  @!P0 LDC.64 R4, c[0x0][0x218] ;  /* 0x00008600ff048b82 */ /* 0x004ea20000000a00 */
[----:B------:R-:W-:Y:S02]  /*1620*/  @!P0 IADD3 R7, R23, R25, RZ ;  /* 0x0000001917078210 */ /* 0x000fe40007ffe0ff */
[----:B------:R-:W-:-:S03]  /*1630*/  @!P0 IADD3 R25, R25, 0x80, RZ ;  /* 0x0000008019198810 */ /* 0x000fc60007ffe0ff */
[----:B--2---:R-:W-:-:S05]  /*1640*/  @!P0 IMAD.WIDE.U32 R4, R7, 0x2, R4 ;  /* 0x0000000207048825 */ /* 0x004fca00078e0004 */
[----:B------:R2:W-:Y:S02]  /*1650*/  @!P0 STG.E.U16 desc[UR4][R4.64], R3 ;  /* 0x0000000304008986 */ /* 0x0005e4000c101504 */
.L_x_1844:
[----:B------:R-:W-:Y:S05]  /*1660*/  BSYNC B0 ;  /* 0x0000000000007941 */ /* 0x000fea0003800000 */
.L_x_1838:
        /* <DEDUP_REMOVED lines=8> */
.L_x_1845:
        /* <DEDUP_REMOVED lines=9> */
.L_x_14599:


//--------------------- .text._ZN2at6native18elementwise_kernelILi128ELi4EZNS0_15gpu_kernel_implIZZZNS0_25tanh_backward_kernel_cudaERNS_18TensorIteratorBaseEENKUlvE0_clEvENKUlvE0_clEvEUlffE_EEvS4_RKT_EUliE_EEviT1_ --------------------------
	.section	.text._ZN2at6native18elementwise_kernelILi128ELi4EZNS0_15gpu_kernel_implIZZZNS0_25tanh_backward_kernel_cudaERNS_18TensorIteratorBaseEENKUlvE0_clEvENKUlvE0_clEvEUlffE_EEvS4_RKT_EUliE_EEviT1_,"ax",@progbits
	.align	128
        .global         _ZN2at6native18elementwise_kernelILi128ELi4EZNS0_15gpu_kernel_implIZZZNS0_25tanh_backward_kernel_cudaERNS_18TensorIteratorBaseEENKUlvE0_clEvENKUlvE0_clEvEUlffE_EEvS4_RKT_EUliE_EEviT1_
        .type           _ZN2at6native18elementwise_kernelILi128ELi4EZNS0_15gpu_kernel_implIZZZNS0_25tanh_backward_kernel_cudaERNS_18TensorIteratorBaseEENKUlvE0_clEvENKUlvE0_clEvEUlffE_EEvS4_RKT_EUliE_EEviT1_,@function
        .size           _ZN2at6native18elementwise_kernelILi128ELi4EZNS0_15gpu_kernel_implIZZZNS0_25tanh_backward_kernel_cudaERNS_18TensorIteratorBaseEENKUlvE0_clEvENKUlvE0_clEvEUlffE_EEvS4_RKT_EUliE_EEviT1_,(.L_x_14600 - _ZN2at6native18elementwise_kernelILi128ELi4EZNS0_15gpu_kernel_implIZZZNS0_25tanh_backward_kernel_cudaERNS_18TensorIteratorBaseEENKUlvE0_clEvENKUlvE0_clEvEUlffE_EEvS4_RKT_EUliE_EEviT1_)
        .other          _ZN2at6native18elementwise_kernelILi128ELi4EZNS0_15gpu_kernel_implIZZZNS0_25tanh_backward_kernel_cudaERNS_18TensorIteratorBaseEENKUlvE0_clEvENKUlvE0_clEvEUlffE_EEvS4_RKT_EUliE_EEviT1_,@"STO_CUDA_ENTRY STV_DEFAULT"
_ZN2at6native18elementwise_kernelILi128ELi4EZNS0_15gpu_kernel_implIZZZNS0_25tanh_backward_kernel_cudaERNS_18TensorIteratorBaseEENKUlvE0_clEvENKUlvE0_clEvEUlffE_EEvS4_RKT_EUliE_EEviT1_:
.text._ZN2at6native18elementwise_kernelILi128ELi4EZNS0_15gpu_kernel_implIZZZNS0_25tanh_backward_kernel_cudaERNS_18TensorIteratorBaseEENKUlvE0_clEvENKUlvE0_clEvEUlffE_EEvS4_RKT_EUliE_EEviT1_:
        /* <DEDUP_REMOVED lines=365> */
.L_x_1848:
[----:B------:R-:W0:Y:S01]  /*16d0*/  LDC.U8 R5, c[0x0][0x492] ;  /* 0x00012480ff057b82 */ /* 0x000e220000000000 */
[----:B------:R-:W-:Y:S01]  /*16e0*/  ULDC.64 UR4, c[0x0][0x478] ;  /* 0x00011e0000047ab9 */ /* 0x000fe20000000a00 */
[----:B------:R-:W-:Y:S01]  /*16f0*/  ULDC.64 UR6, c[0x0][0x480] ;  /* 0x0001200000067ab9 */ /* 0x000fe20000000a00 */
[----:B------:R-:W-:Y:S01]  /*1700*/  IADD3 R16, P1, R16, UR4, RZ ;  /* 0x0000000410107c10 */ /* 0x000fe2000ff3e0ff */
[----:B------:R-:W-:Y:S01]  /*1710*/  BSSY B6, `(.L_x_1849) ;  /* 0x00000e0000067945 */ /* 0x000fe20003800000 */
        /* <DEDUP_REMOVED lines=15> */
[----:B--2---:R0:W1:Y:S01]  /*1810*/  I2F.S16 R19, R2 ;  /* 0x0000000200137306 */ /* 0x0040620000101400 */
[----:B------:R-:W-:Y:S05]  /*1820*/  BRA `(.L_x_1855) ;  /* 0x0000000c00387947 */ /* 0x000fea0003800000 */
.L_x_1853:
[----:B------:R-:W2:Y:S02]  /*1830*/  LDG.E.U8 R2, desc[UR36][R2.64] ;  /* 0x0000002402027981 */ /* 0x000ea4000c1e1100 */
[----:B--2---:R-:W-:Y:S01]  /*1840*/  I2FP.F32.U32 R19, R2 ;  /* 0x0000000200137245 */ /* 0x004fe20000201000 */
[----:B------:R-:W-:Y:S06]  /*1850*/  BRA `(.L_x_1855) ;  /* 0x0000000c002c7947 */ /* 0x000fec0003800000 */
.L_x_1852:
[----:B------:R-:W-:-:S13]  /*1860*/  ISETP.NE.AND P0, PT, R4, 0x2, PT ;  /* 0x000000020400780c */ /* 0x000fda0003f05270 */
[----:B------:R-:W-:Y:S05]  /*1870*/  @!P0 BRA `(.L_x_1856) ;  /* 0x0000000000288947 */ /* 0x000fea0003800000 */
[----:B------:R-:W-:-:S13]  /*1880*/  ISETP.NE.AND P0, PT, R4, 0x3, PT ;  /* 0x000000030400780c */ /* 0x000fda0003f05270 */
[----:B------:R-:W-:Y:S05]  /*1890*/  @!P0 BRA `(.L_x_1857) ;  /* 0x0000000000148947 */ /* 0x000fea0003800000 */
[----:B------:R-:W-:-:S13]  /*18a0*/  ISETP.NE.AND P0, PT, R4, 0x4, PT ;  /* 0x000000040400780c */ /* 0x000fda0003f05270 */
[----:B------:R-:W-:Y:S05]  /*18b0*/  @P0 BRA `(.L_x_1854) ;  /* 0x0000000800b80947 */ /* 0x000fea0003800000 */
[----:B------:R-:W2:Y:S02]  /*18c0*/  LDG.E.64 R2, desc[UR36][R2.64] ;  /* 0x0000002402027981 */ /* 0x000ea4000c1e1b00 */
[----:B--2---:R4:W0:Y:S01]  /*18d0*/  I2F.S64 R19, R2 ;  /* 0x0000000200137312 */ /* 0x0048220000301400 */
[----:B------:R-:W-:Y:S05]  /*18e0*/  BRA `(.L_x_1855) ;  /* 0x0000000c00087947 */ /* 0x000fea0003800000 */
.L_x_1857:
[----:B------:R-:W2:Y:S02]  /*18f0*/  LDG.E R2, desc[UR36][R2.64] ;  /* 0x0000002402027981 */ /* 0x000ea4000c1e1900 */
[----:B--2---:R-:W-:Y:S01]  /*1900*/  I2FP.F32.S32 R19, R2 ;  /* 0x0000000200137245 */ /* 0x004fe20000201400 */
[----:B------:R-:W-:Y:S06]  /*1910*/  BRA `(.L_x_1855) ;  /* 0x0000000800fc7947 */ /* 0x000fec0003800000 */
.L_x_1856:
[----:B------:R-:W2:Y:S02]  /*1920*/  LDG.E.U16 R2, desc[UR36][R2.64] ;  /* 0x0000002402027981 */ /* 0x000ea4000c1e1500 */
[----:B--2---:R0:W1:Y:S01]  /*1930*/  I2F.S16 R19, R2 ;  /* 0x0000000200137306 */ /* 0x0040620000101400 */
[----:B------:R-:W-:Y:S05]  /*1940*/  BRA `(.L_x_1855) ;  /* 0x0000000800f07947 */ /* 0x000fea0003800000 */
.L_x_1851:
[----:B------:R-:W-:-:S13]  /*1950*/  ISETP.GT.AND P0, PT, R4, 0x6, PT ;  /* 0x000000060400780c */ /* 0x000fda0003f04270 */
[----:B------:R-:W-:Y:S05]  /*1960*/  @P0 BRA `(.L_x_1858) ;  /* 0x0000000000240947 */ /* 0x000fea0003800000 */
[----:B------:R-:W-:-:S13]  /*1970*/  ISETP.NE.AND P0, PT, R4, 0x5, PT ;  /* 0x000000050400780c */ /* 0x000fda0003f05270 */
[----:B------:R-:W-:Y:S05]  /*1980*/  @!P0 BRA `(.L_x_1859) ;  /* 0x0000000000108947 */ /* 0x000fea0003800000 */
[----:B------:R-:W-:-:S13]  /*1990*/  ISETP.NE.AND P0, PT, R4, 0x6, PT ;  /* 0x000000060400780c */ /* 0x000fda0003f05270 */
[----:B------:R-:W-:Y:S05]  /*19a0*/  @P0 BRA `(.L_x_1854) ;  /* 0x00000008007c0947 */ /* 0x000fea0003800000 */
[----:B------:R2:W5:Y:S01]  /*19b0*/  LDG.E R19, desc[UR36][R2.64] ;  /* 0x0000002402137981 */ /* 0x000562000c1e1900 */
[----:B------:R-:W-:Y:S05]  /*19c0*/  BRA `(.L_x_1855) ;  /* 0x0000000800d07947 */ /* 0x000fea0003800000 */
.L_x_1859:
[----:B------:R-:W2:Y:S02]  /*19d0*/  LDG.E.U16 R2, desc[UR36][R2.64] ;  /* 0x0000002402027981 */ /* 0x000ea4000c1e1500 */
[----:B--2---:R-:W-:Y:S01]  /*19e0*/  HADD2.F32 R19, -RZ, R2.H0_H0 ;  /* 0x20000002ff137230 */ /* 0x004fe20000004100 */
[----:B------:R-:W-:Y:S06]  /*19f0*/  BRA `(.L_x_1855) ;  /* 0x0000000800c47947 */ /* 0x000fec0003800000 */
.L_x_1858:
[----:B------:R-:W-:-:S13]  /*1a00*/  ISETP.NE.AND P0, PT, R4, 0x7, PT ;  /* 0x000000070400780c */ /* 0x000fda0003f05270 */
[----:B------:R-:W-:Y:S05]  /*1a10*/  @!P0 BRA `(.L_x_1860) ;  /* 0x0000000000248947 */ /* 0x000fea0003800000 */
[----:B------:R-:W-:-:S13]  /*1a20*/  ISETP.NE.AND P0, PT, R4, 0x8, PT ;  /* 0x000000080400780c */ /* 0x000fda0003f05270 */
[----:B------:R-:W-:Y:S05]  /*1a30*/  @!P0 BRA `(.L_x_1861) ;  /* 0x0000000000108947 */ /* 0x000fea0003800000 */
[----:B------:R-:W-:-:S13]  /*1a40*/  ISETP.NE.AND P0, PT, R4, 0x9, PT ;  /* 0x000000090400780c */ /* 0x000fda0003f05270 */
[----:B------:R-:W-:Y:S05]  /*1a50*/  @P0 BRA `(.L_x_1854) ;  /* 0x0000000800500947 */ /* 0x000fea0003800000 */
[----:B------:R3:W5:Y:S01]  /*1a60*/  LDG.E R19, desc[UR36][R2.64] ;  /* 0x0000002402137981 */ /* 0x000762000c1e1900 */
[----:B------:R-:W-:Y:S05]  /*1a70*/  BRA `(.L_x_1855) ;  /* 0x0000000800a47947 */ /* 0x000fea0003800000 */
.L_x_1861:
[----:B------:R-:W2:Y:S02]  /*1a80*/  LDG.E.U16 R2, desc[UR36][R2.64] ;  /* 0x0000002402027981 */ /* 0x000ea4000c1e1500 */
[----:B--2---:R-:W-:Y:S01]  /*1a90*/  HADD2.F32 R19, -RZ, R2.H0_H0 ;  /* 0x20000002ff137230 */ /* 0x004fe20000004100 */
[----:B------:R-:W-:Y:S06]  /*1aa0*/  BRA `(.L_x_1855) ;  /* 0x0000000800987947 */ /* 0x000fec0003800000 */
.L_x_1860:
[----:B------:R-:W2:Y:S01]  /*1ab0*/  LDG.E.64 R2, desc[UR36][R2.64] ;  /* 0x0000002402027981 */ /* 0x000ea2000c1e1b00 */
[----:B------:R-:W-:Y:S01]  /*1ac0*/  UMOV UR4, 0xf0000000 ;  /* 0xf000000000047882 */ /* 0x000fe20000000000 */
[----:B------:R-:W-:Y:S01]  /*1ad0*/  UMOV UR5, 0x380fffff ;  /* 0x380fffff00057882 */ /* 0x000fe20000000000 */
[----:B--2---:R-:W0:Y:S01]  /*1ae0*/  F2F.F32.F64 R19, R2 ;  /* 0x0000000200137310 */ /* 0x004e220000301000 */
[----:B------:R-:W-:-:S14]  /*1af0*/  DSETP.GEU.AND P0, PT, |R2|, UR4, PT ;  /* 0x0000000402007e2a */ /* 0x000fdc000bf0e200 */
[----:B0-----:R-:W-:Y:S01]  /*1b00*/  @!P0 FMUL R19, R19, 1.175494350822287508e-38 ;  /* 0x0080000013138820 */ /* 0x001fe20000400000 */
[----:B------:R-:W-:Y:S06]  /*1b10*/  BRA `(.L_x_1855) ;  /* 0x00000008007c7947 */ /* 0x000fec0003800000 */
.L_x_1850:
        /* <DEDUP_REMOVED lines=10> */
[----:B------:R-:W-:Y:S01]  /*1bc0*/  FSEL R19, RZ, 1, !P0 ;  /* 0x3f800000ff137808 */ /* 0x000fe20004000000 */
[----:B------:R-:W-:Y:S08]  /*1bd0*/  BRA `(.L_x_1855) ;  /* 0x00000008004c7947 */ /* 0x000ff00003800000 */
.L_x_1864:
[----:B------:R-:W2:Y:S01]  /*1be0*/  LDG.E.64 R2, desc[UR36][R2.64] ;  /* 0x0000002402027981 */ /* 0x000ea2000c1e1b00 */
[----:B------:R-:W-:Y:S01]  /*1bf0*/  UMOV UR4, 0xf0000000 ;  /* 0xf000000000047882 */ /* 0x000fe20000000000 */
[----:B------:R-:W-:Y:S01]  /*1c00*/  UMOV UR5, 0x380fffff ;  /* 0x380fffff00057882 */ /* 0x000fe20000000000 */
[----:B--2---:R-:W0:Y:S01]  /*1c10*/  F2F.F32.F64 R19, R2 ;  /* 0x0000000200137310 */ /* 0x004e220000301000 */
[----:B------:R-:W-:-:S14]  /*1c20*/  DSETP.GEU.AND P0, PT, |R2|, UR4, PT ;  /* 0x0000000402007e2a */ /* 0x000fdc000bf0e200 */
[----:B0-----:R-:W-:Y:S01]  /*1c30*/  @!P0 FMUL R19, R19, 1.175494350822287508e-38 ;  /* 0x0080000013138820 */ /* 0x001fe20000400000 */
[----:B------:R-:W-:Y:S06]  /*1c40*/  BRA `(.L_x_1855) ;  /* 0x0000000800307947 */ /* 0x000fec0003800000 */
.L_x_1863:
        /* <DEDUP_REMOVED lines=11> */
[----:B------:R-:W-:-:S05]  /*1d00*/  VIADD R2, R0, 0xffffffff ;  /* 0xffffffff00027836 */ /* 0x000fca0000000000 */
[----:B------:R-:W-:Y:S02]  /*1d10*/  SHF.R.S32.HI R2, RZ, 0x1f, R2 ;  /* 0x0000001fff027819 */ /* 0x000fe40000011402 */
[----:B0-----:R-:W-:-:S04]  /*1d20*/  IADD3 R4, -R4, 0x1f, RZ ;  /* 0x0000001f04047810 */ /* 0x001fc80007ffe1ff */
[C---:B------:R-:W-:Y:S01]  /*1d30*/  ISETP.GT.U32.AND P0, PT, R4.reuse, 0x4, PT ;  /* 0x000000040400780c */ /* 0x040fe20003f04070 */
[----:B------:R-:W-:-:S05]  /*1d40*/  VIADD R4, R4, 0xfffffffc ;  /* 0xfffffffc04047836 */ /* 0x000fca0000000000 */
[----:B------:R-:W-:Y:S01]  /*1d50*/  SEL R5, R4, RZ, P0 ;  /* 0x000000ff04057207 */ /* 0x000fe20000000000 */
[----:B------:R-:W-:-:S04]  /*1d60*/  VIADD R4, R0, 0x1000000 ;  /* 0x0100000000047836 */ /* 0x000fc80000000000 */
[----:B------:R-:W-:Y:S01]  /*1d70*/  IMAD R6, R5, R6, 0x3c000000 ;  /* 0x3c00000005067424 */ /* 0x000fe200078e0206 */
[----:B------:R-:W-:Y:S02]  /*1d80*/  SHF.L.U32 R5, R0, R5, RZ ;  /* 0x0000000500057219 */ /* 0x000fe400000006ff */
[----:B------:R-:W-:Y:S02]  /*1d90*/  SHF.R.S32.HI R4, RZ, 0x8, R4 ;  /* 0x00000008ff047819 */ /* 0x000fe40000011404 */
[----:B------:R-:W-:-:S04]  /*1da0*/  LEA.HI R5, R5, R6, RZ, 0x1c ;  /* 0x0000000605057211 */ /* 0x000fc800078fe0ff */
[----:B------:R-:W-:-:S04]  /*1db0*/  LOP3.LUT R5, R5, 0x7f800000, R4, 0xf8, !PT ;  /* 0x7f80000005057812 */ /* 0x000fc800078ef804 */
[----:B------:R-:W-:-:S04]  /*1dc0*/  LOP3.LUT R2, R5, R2, RZ, 0x30, !PT ;  /* 0x0000000205027212 */ /* 0x000fc800078e30ff */
[----:B------:R-:W-:Y:S01]  /*1dd0*/  LOP3.LUT R19, R2, 0x80000000, R19, 0xf8, !PT ;  /* 0x8000000002137812 */ /* 0x000fe200078ef813 */
[----:B------:R-:W-:Y:S06]  /*1de0*/  BRA `(.L_x_1855) ;  /* 0x0000000400c87947 */ /* 0x000fec0003800000 */
.L_x_1866:
        /* <DEDUP_REMOVED lines=11> */
[----:B------:R-:W-:Y:S01]  /*1ea0*/  LOP3.LUT R19, R19, 0x80000000, R0, 0xf8, !PT ;  /* 0x8000000013137812 */ /* 0x000fe200078ef800 */
[----:B------:R-:W-:Y:S06]  /*1eb0*/  BRA `(.L_x_1855) ;  /* 0x0000000400947947 */ /* 0x000fec0003800000 */
.L_x_1865:
[----:B------:R-:W2:Y:S02]  /*1ec0*/  LDG.E.U16 R2, desc[UR36][R2.64] ;  /* 0x0000002402027981 */ /* 0x000ea4000c1e1500 */
[----:B--2---:R-:W-:Y:S01]  /*1ed0*/  IMAD.U32 R19, R2, 0x10000, RZ ;  /* 0x0001000002137824 */ /* 0x004fe200078e00ff */
[----:B------:R-:W-:Y:S06]  /*1ee0*/  BRA `(.L_x_1855) ;  /* 0x0000000400887947 */ /* 0x000fec0003800000 */
.L_x_1862:
        /* <DEDUP_REMOVED lines=9> */
[----:B--2---:R-:W-:Y:S01]  /*1f80*/  I2FP.F32.U32 R19, R2 ;  /* 0x0000000200137245 */ /* 0x004fe20000201000 */
[----:B------:R-:W-:Y:S06]  /*1f90*/  BRA `(.L_x_1855) ;  /* 0x00000004005c7947 */ /* 0x000fec0003800000 */
.L_x_1869:
[----:B------:R-:W2:Y:S01]  /*1fa0*/  LDG.E.U8 R2, desc[UR36][R2.64] ;  /* 0x0000002402027981 */ /* 0x000ea2000c1e1100 */
        /* <DEDUP_REMOVED lines=19> */
.L_x_1871:
[----:B------:R-:W-:Y:S05]  /*20e0*/  BSYNC B0 ;  /* 0x0000000000007941 */ /* 0x000fea0003800000 */
.L_x_1870:
[----:B------:R-:W-:Y:S01]  /*20f0*/  IMAD.SHL.U32 R2, R2, 0x100000, RZ ;  /* 0x0010000002027824 */ /* 0x000fe200078e00ff */
[----:B------:R-:W-:-:S04]  /*2100*/  LEA R0, R0, 0x3b800000, 0x17 ;  /* 0x3b80000000007811 */ /* 0x000fc800078eb8ff */
[----:B------:R-:W-:Y:S01]  /*2110*/  LOP3.LUT R19, R0, R2, R19, 0xfe, !PT ;  /* 0x0000000200137212 */ /* 0x000fe200078efe13 */
[----:B------:R-:W-:Y:S06]  /*2120*/  BRA `(.L_x_1855) ;  /* 0x0000000000f87947 */ /* 0x000fec0003800000 */
.L_x_1868:
        /* <DEDUP_REMOVED lines=20> */
.L_x_1873:
[----:B------:R-:W-:Y:S05]  /*2270*/  BSYNC B0 ;  /* 0x0000000000007941 */ /* 0x000fea0003800000 */
.L_x_1872:
[----:B------:R-:W-:Y:S01]  /*2280*/  IMAD.SHL.U32 R2, R2, 0x200000, RZ ;  /* 0x0020000002027824 */ /* 0x000fe200078e00ff */
[----:B------:R-:W-:-:S04]  /*2290*/  LEA R0, R0, 0x37800000, 0x17 ;  /* 0x3780000000007811 */ /* 0x000fc800078eb8ff */
[----:B------:R-:W-:Y:S01]  /*22a0*/  LOP3.LUT R19, R0, R2, R19, 0xfe, !PT ;  /* 0x0000000200137212 */ /* 0x000fe200078efe13 */
[----:B------:R-:W-:Y:S06]  /*22b0*/  BRA `(.L_x_1855) ;  /* 0x0000000000947947 */ /* 0x000fec0003800000 */
.L_x_1867:
[----:B------:R-:W-:-:S13]  /*22c0*/  ISETP.NE.AND P0, PT, R4, 0x1c, PT ;  /* 0x0000001c0400780c */ /* 0x000fda0003f05270 */
[----:B------:R-:W-:Y:S05]  /*22d0*/  @!P0 BRA `(.L_x_1874) ;  /* 0x0000000000848947 */ /* 0x000fea0003800000 */
[----:B------:R-:W-:-:S13]  /*22e0*/  ISETP.NE.AND P0, PT, R4, 0x1d, PT ;  /* 0x0000001d0400780c */ /* 0x000fda0003f05270 */
[----:B------:R-:W-:Y:S05]  /*22f0*/  @!P0 BRA `(.L_x_1875) ;  /* 0x0000000000708947 */ /* 0x000fea0003800000 */
[----:B------:R-:W-:-:S13]  /*2300*/  ISETP.NE.AND P0, PT, R4, 0x2c, PT ;  /* 0x0000002c0400780c */ /* 0x000fda0003f05270 */
[----:B------:R-:W-:Y:S05]  /*2310*/  @P0 BRA `(.L_x_1854) ;  /* 0x0000000000200947 */ /* 0x000fea0003800000 */
[----:B------:R-:W2:Y:S01]  /*2320*/  LDG.E.U8 R2, desc[UR36][R2.64] ;  /* 0x0000002402027981 */ /* 0x000ea2000c1e1100 */
[----:B------:R-:W-:Y:S01]  /*2330*/  IMAD.MOV.U32 R19, RZ, RZ, 0x400000 ;  /* 0x00400000ff137424 */ /* 0x000fe200078e00ff */
[----:B--2---:R-:W-:-:S13]  /*2340*/  ISETP.NE.AND P0, PT, R2, RZ, PT ;  /* 0x000000ff0200720c */ /* 0x004fda0003f05270 */
[----:B------:R-:W-:Y:S05]  /*2350*/  @!P0 BRA `(.L_x_1855) ;  /* 0x00000000006c8947 */ /* 0x000fea0003800000 */
[----:B------:R-:W-:-:S13]  /*2360*/  ISETP.NE.AND P0, PT, R2, 0xff, PT ;  /* 0x000000ff0200780c */ /* 0x000fda0003f05270 */
[----:B------:R-:W-:Y:S02]  /*2370*/  @!P0 IMAD.MOV.U32 R19, RZ, RZ, 0x7f800001 ;  /* 0x7f800001ff138424 */ /* 0x000fe400078e00ff */
[----:B------:R-:W-:Y:S01]  /*2380*/  @P0 IMAD.SHL.U32 R19, R2, 0x800000, RZ ;  /* 0x0080000002130824 */ /* 0x000fe200078e00ff */
[----:B------:R-:W-:Y:S06]  /*2390*/  BRA `(.L_x_1855) ;  /* 0x00000000005c7947 */ /* 0x000fec0003800000 */
.L_x_1854:
        /* <DEDUP_REMOVED lines=16> */
.L_x_1876:
[----:B------:R-:W-:Y:S01]  /*24a0*/  IMAD.MOV.U32 R19, RZ, RZ, RZ ;  /* 0x000000ffff137224 */ /* 0x000fe200078e00ff */
[----:B------:R-:W-:Y:S06]  /*24b0*/  BRA `(.L_x_1855) ;  /* 0x0000000000147947 */ /* 0x000fec0003800000 */
.L_x_1875:
[----:B------:R-:W2:Y:S02]  /*24c0*/  LDG.E.64 R2, desc[UR36][R2.64] ;  /* 0x0000002402027981 */ /* 0x000ea4000c1e1b00 */
[----:B--2---:R0:W1:Y:S01]  /*24d0*/  I2F.U64 R19, R2 ;  /* 0x0000000200137312 */ /* 0x0040620000301000 */
[----:B------:R-:W-:Y:S05]  /*24e0*/  BRA `(.L_x_1855) ;  /* 0x0000000000087947 */ /* 0x000fea0003800000 */
.L_x_1874:
[----:B------:R-:W2:Y:S02]  /*24f0*/  LDG.E R2, desc[UR36][R2.64] ;  /* 0x0000002402027981 */ /* 0x000ea4000c1e1900 */
[----:B--2---:R-:W-:-:S07]  /*2500*/  I2FP.F32.U32 R19, R2 ;  /* 0x0000000200137245 */ /* 0x004fce0000201000 */
.L_x_1855:
[----:B------:R-:W-:Y:S05]  /*2510*/  BSYNC B6 ;  /* 0x0000000000067941 */ /* 0x000fea0003800000 */
.L_x_1849:
[----:B------:R-:W1:Y:S01]  /*2520*/  LDC.U8 R4, c[0x0][0x493] ;  /* 0x000124c0ff047b82 */ /* 0x000e620000000000 */
[----:B------:R-:W-:Y:S01]  /*2530*/  ULDC.64 UR4, c[0x0][0x488] ;  /* 0x0001220000047ab9 */ /* 0x000fe20000000a00 */
[----:B------:R-:W-:Y:S01]  /*2540*/  BSSY B6, `(.L_x_1877) ;  /* 0x00000df000067945 */ /* 0x000fe20003800000 */
[----:B0-234-:R-:W-:-:S05]  /*2550*/  IADD3 R2, P1, R22, UR4, RZ ;  /* 0x0000000416027c10 */ /* 0x01dfca000ff3e0ff */
        /* <DEDUP_REMOVED lines=13> */
[----:B--2---:R-:W0:Y:S01]  /*2630*/  I2F.S16 R0, R0 ;  /* 0x0000000000007306 */ /* 0x004e220000101400 */
[----:B------:R-:W-:Y:S05]  /*2640*/  BRA `(.L_x_1883) ;  /* 0x0000000c00387947 */ /* 0x000fea0003800000 */
.L_x_1881:
[----:B------:R-:W2:Y:S02]  /*2650*/  LDG.E.U8 R0, desc[UR36][R2.64] ;  /* 0x0000002402007981 */ /* 0x000ea4000c1e1100 */
[----:B--2---:R-:W-:Y:S01]  /*2660*/  I2FP.F32.U32 R0, R0 ;  /* 0x0000000000007245 */ /* 0x004fe20000201000 */
[----:B------:R-:W-:Y:S06]  /*2670*/  BRA `(.L_x_1883) ;  /* 0x0000000c002c7947 */ /* 0x000fec0003800000 */
.L_x_1880:
[----:B------:R-:W-:-:S13]  /*2680*/  ISETP.NE.AND P0, PT, R0, 0x2, PT ;  /* 0x000000020000780c */ /* 0x000fda0003f05270 */
[----:B------:R-:W-:Y:S05]  /*2690*/  @!P0 BRA `(.L_x_1884) ;  /* 0x0000000000288947 */ /* 0x000fea0003800000 */
[----:B------:R-:W-:-:S13]  /*26a0*/  ISETP.NE.AND P0, PT, R0, 0x3, PT ;  /* 0x000000030000780c */ /* 0x000fda0003f05270 */
[----:B------:R-:W-:Y:S05]  /*26b0*/  @!P0 BRA `(.L_x_1885) ;  /* 0x0000000000148947 */ /* 0x000fea0003800000 */
[----:B------:R-:W-:-:S13]  /*26c0*/  ISETP.NE.AND P0, PT, R0, 0x4, PT ;  /* 0x000000040000780c */ /* 0x000fda0003f05270 */
[----:B------:R-:W-:Y:S05]  /*26d0*/  @P0 BRA `(.L_x_1882) ;  /* 0x0000000800b80947 */ /* 0x000fea0003800000 */
[----:B------:R-:W2:Y:S02]  /*26e0*/  LDG.E.64 R2, desc[UR36][R2.64] ;  /* 0x0000002402027981 */ /* 0x000ea4000c1e1b00 */
[----:B--2---:R0:W1:Y:S01]  /*26f0*/  I2F.S64 R0, R2 ;  /* 0x0000000200007312 */ /* 0x0040620000301400 */
[----:B------:R-:W-:Y:S05]  /*2700*/  BRA `(.L_x_1883) ;  /* 0x0000000c00087947 */ /* 0x000fea0003800000 */
.L_x_1885:
[----:B------:R-:W2:Y:S02]  /*2710*/  LDG.E R0, desc[UR36][R2.64] ;  /* 0x0000002402007981 */ /* 0x000ea4000c1e1900 */
[----:B--2---:R-:W-:Y:S01]  /*2720*/  I2FP.F32.S32 R0, R0 ;  /* 0x0000000000007245 */ /* 0x004fe20000201400 */
[----:B------:R-:W-:Y:S06]  /*2730*/  BRA `(.L_x_1883) ;  /* 0x0000000800fc7947 */ /* 0x000fec0003800000 */
.L_x_1884:
[----:B------:R-:W2:Y:S02]  /*2740*/  LDG.E.U16 R0, desc[UR36][R2.64] ;  /* 0x0000002402007981 */ /* 0x000ea4000c1e1500 */
[----:B--2---:R-:W4:Y:S01]  /*2750*/  I2F.S16 R0, R0 ;  /* 0x0000000000007306 */ /* 0x004f220000101400 */
[----:B------:R-:W-:Y:S05]  /*2760*/  BRA `(.L_x_1883) ;  /* 0x0000000800f07947 */ /* 0x000fea0003800000 */
.L_x_1879:
        /* <DEDUP_REMOVED lines=8> */
.L_x_1887:
[----:B------:R-:W2:Y:S02]  /*27f0*/  LDG.E.U16 R0, desc[UR36][R2.64] ;  /* 0x0000002402007981 */ /* 0x000ea4000c1e1500 */
[----:B--2---:R-:W-:Y:S01]  /*2800*/  HADD2.F32 R0, -RZ, R0.H0_H0 ;  /* 0x20000000ff007230 */ /* 0x004fe20000004100 */
[----:B------:R-:W-:Y:S06]  /*2810*/  BRA `(.L_x_1883) ;  /* 0x0000000800c47947 */ /* 0x000fec0003800000 */
.L_x_1886:
        /* <DEDUP_REMOVED lines=8> */
.L_x_1889:
[----:B------:R-:W2:Y:S02]  /*28a0*/  LDG.E.U16 R0, desc[UR36][R2.64] ;  /* 0x0000002402007981 */ /* 0x000ea4000c1e1500 */
[----:B--2---:R-:W-:Y:S01]  /*28b0*/  HADD2.F32 R0, -RZ, R0.H0_H0 ;  /* 0x20000000ff007230 */ /* 0x004fe20000004100 */
[----:B------:R-:W-:Y:S06]  /*28c0*/  BRA `(.L_x_1883) ;  /* 0x0000000800987947 */ /* 0x000fec0003800000 */
.L_x_1888:
[----:B------:R-:W2:Y:S01]  /*28d0*/  LDG.E.64 R2, desc[UR36][R2.64] ;  /* 0x0000002402027981 */ /* 0x000ea2000c1e1b00 */
[----:B------:R-:W-:Y:S01]  /*28e0*/  UMOV UR4, 0xf0000000 ;  /* 0xf000000000047882 */ /* 0x000fe20000000000 */
[----:B------:R-:W-:Y:S01]  /*28f0*/  UMOV UR5, 0x380fffff ;  /* 0x380fffff00057882 */ /* 0x000fe20000000000 */
[----:B--2---:R-:W0:Y:S01]  /*2900*/  F2F.F32.F64 R0, R2 ;  /* 0x0000000200007310 */ /* 0x004e220000301000 */
[----:B------:R-:W-:-:S14]  /*2910*/  DSETP.GEU.AND P0, PT, |R2|, UR4, PT ;  /* 0x0000000402007e2a */ /* 0x000fdc000bf0e200 */
[----:B0-----:R-:W-:Y:S01]  /*2920*/  @!P0 FMUL R0, R0, 1.175494350822287508e-38 ;  /* 0x0080000000008820 */ /* 0x001fe20000400000 */
[----:B------:R-:W-:Y:S06]  /*2930*/  BRA `(.L_x_1883) ;  /* 0x00000008007c7947 */ /* 0x000fec0003800000 */
.L_x_1878:
        /* <DEDUP_REMOVED lines=12> */
.L_x_1892:
[----:B------:R-:W2:Y:S01]  /*2a00*/  LDG.E.64 R2, desc[UR36][R2.64] ;  /* 0x0000002402027981 */ /* 0x000ea2000c1e1b00 */
[----:B------:R-:W-:Y:S01]  /*2a10*/  UMOV UR4, 0xf0000000 ;  /* 0xf000000000047882 */ /* 0x000fe20000000000 */
[----:B------:R-:W-:Y:S01]  /*2a20*/  UMOV UR5, 0x380fffff ;  /* 0x380fffff00057882 */ /* 0x000fe20000000000 */
[----:B--2---:R-:W0:Y:S01]  /*2a30*/  F2F.F32.F64 R0, R2 ;  /* 0x0000000200007310 */ /* 0x004e220000301000 */
[----:B------:R-:W-:-:S14]  /*2a40*/  DSETP.GEU.AND P0, PT, |R2|, UR4, PT ;  /* 0x0000000402007e2a */ /* 0x000fdc000bf0e200 */
[----:B0-----:R-:W-:Y:S01]  /*2a50*/  @!P0 FMUL R0, R0, 1.175494350822287508e-38 ;  /* 0x0080000000008820 */ /* 0x001fe20000400000 */
[----:B------:R-:W-:Y:S06]  /*2a60*/  BRA `(.L_x_1883) ;  /* 0x0000000800307947 */ /* 0x000fec0003800000 */
.L_x_1891:
        /* <DEDUP_REMOVED lines=24> */
[----:B------:R-:W-:Y:S01]  /*2bf0*/  LOP3.LUT R0, R5, 0x80000000, R0, 0xf8, !PT ;  /* 0x8000000005007812 */ /* 0x000fe200078ef800 */
[----:B------:R-:W-:Y:S06]  /*2c00*/  BRA `(.L_x_1883) ;  /* 0x0000000400c87947 */ /* 0x000fec0003800000 */
.L_x_1894:
        /* <DEDUP_REMOVED lines=11> */
[----:B------:R-:W-:Y:S01]  /*2cc0*/  LOP3.LUT R0, R4, 0x80000000, R5, 0xf8, !PT ;  /* 0x8000000004007812 */ /* 0x000fe200078ef805 */
[----:B------:R-:W-:Y:S06]  /*2cd0*/  BRA `(.L_x_1883) ;  /* 0x0000000400947947 */ /* 0x000fec0003800000 */
.L_x_1893:
[----:B------:R-:W2:Y:S02]  /*2ce0*/  LDG.E.U16 R0, desc[UR36][R2.64] ;  /* 0x0000002402007981 */ /* 0x000ea4000c1e1500 */
[----:B--2---:R-:W-:Y:S01]  /*2cf0*/  IMAD.U32 R0, R0, 0x10000, RZ ;  /* 0x0001000000007824 */ /* 0x004fe200078e00ff */
[----:B------:R-:W-:Y:S06]  /*2d00*/  BRA `(.L_x_1883) ;  /* 0x0000000400887947 */ /* 0x000fec0003800000 */
.L_x_1890:
        /* <DEDUP_REMOVED lines=11> */
.L_x_1897:
        /* <DEDUP_REMOVED lines=20> */
.L_x_1899:
[----:B------:R-:W-:Y:S05]  /*2f00*/  BSYNC B0 ;  /* 0x0000000000007941 */ /* 0x000fea0003800000 */
.L_x_1898:
[----:B------:R-:W-:Y:S01]  /*2f10*/  LEA R3, R0, 0x3b800000, 0x17 ;  /* 0x3b80000000037811 */ /* 0x000fe200078eb8ff */
[----:B------:R-:W-:-:S05]  /*2f20*/  IMAD.SHL.U32 R0, R2, 0x100000, RZ ;  /* 0x0010000002007824 */ /* 0x000fca00078e00ff */
[----:B------:R-:W-:Y:S01]  /*2f30*/  LOP3.LUT R0, R3, R0, R4, 0xfe, !PT ;  /* 0x0000000003007212 */ /* 0x000fe200078efe04 */
[----:B------:R-:W-:Y:S06]  /*2f40*/  BRA `(.L_x_1883) ;  /* 0x0000000000f87947 */ /* 0x000fec0003800000 */
.L_x_1896:
        /* <DEDUP_REMOVED lines=20> */
.L_x_1901:
[----:B------:R-:W-:Y:S05]  /*3090*/  BSYNC B0 ;  /* 0x0000000000007941 */ /* 0x000fea0003800000 */
.L_x_1900:
[----:B------:R-:W-:Y:S01]  /*30a0*/  LEA R3, R0, 0x37800000, 0x17 ;  /* 0x3780000000037811 */ /* 0x000fe200078eb8ff */
[----:B------:R-:W-:-:S05]  /*30b0*/  IMAD.SHL.U32 R0, R2, 0x200000, RZ ;  /* 0x0020000002007824 */ /* 0x000fca00078e00ff */
[----:B------:R-:W-:Y:S01]  /*30c0*/  LOP3.LUT R0, R3, R0, R4, 0xfe, !PT ;  /* 0x0000000003007212 */ /* 0x000fe200078efe04 */
[----:B------:R-:W-:Y:S06]  /*30d0*/  BRA `(.L_x_1883) ;  /* 0x0000000000947947 */ /* 0x000fec0003800000 */
.L_x_1895:
        /* <DEDUP_REMOVED lines=14> */
.L_x_1882:
        /* <DEDUP_REMOVED lines=16> */
.L_x_1904:
[----:B------:R-:W-:Y:S01]  /*32c0*/  IMAD.MOV.U32 R0, RZ, RZ, RZ ;  /* 0x000000ffff007224 */ /* 0x000fe200078e00ff */
[----:B------:R-:W-:Y:S06]  /*32d0*/  BRA `(.L_x_1883) ;  /* 0x0000000000147947 */ /* 0x000fec0003800000 */
.L_x_1903:
[----:B------:R-:W2:Y:S02]  /*32e0*/  LDG.E.64 R2, desc[UR36][R2.64] ;  /* 0x0000002402027981 */ /* 0x000ea4000c1e1b00 */
[----:B--2---:R0:W1:Y:S01]  /*32f0*/  I2F.U64 R0, R2 ;  /* 0x0000000200007312 */ /* 0x0040620000301000 */
[----:B------:R-:W-:Y:S05]  /*3300*/  BRA `(.L_x_1883) ;  /* 0x0000000000087947 */ /* 0x000fea0003800000 */
.L_x_1902:
[----:B------:R-:W2:Y:S02]  /*3310*/  LDG.E R0, desc[UR36][R2.64] ;  /* 0x0000002402007981 */ /* 0x000ea4000c1e1900 */
[----:B--2---:R-:W-:-:S07]  /*3320*/  I2FP.F32.U32 R0, R0 ;  /* 0x0000000000007245 */ /* 0x004fce0000201000 */
.L_x_1883:
[----:B------:R-:W-:Y:S05]  /*3330*/  BSYNC B6 ;  /* 0x0000000000067941 */ /* 0x000fea0003800000 */
.L_x_1877:
[----:B------:R-:W0:Y:S02]  /*3340*/  LDC.U8 R4, c[0x0][0x491] ;  /* 0x00012440ff047b82 */ /* 0x000e240000000000 */
[----:B012345:R-:W-:-:S04]  /*3350*/  FFMA.FTZ R2, -R0, R0, 1 ;  /* 0x3f80000000027423 */ /* 0x03ffc80000010100 */
[----:B------:R-:W-:Y:S01]  /*3360*/  FMUL.FTZ R2, R2, R19 ;  /* 0x0000001302027220 */ /* 0x000fe20000410000 */
[----:B------:R-:W-:-:S04]  /*3370*/  PRMT R3, R4, 0x9910, RZ ;  /* 0x0000991004037816 */ /* 0x000fc800000000ff */
        /* <DEDUP_REMOVED lines=10> */
[----:B------:R-:W0:Y:S02]  /*3420*/  F2I.FTZ.TRUNC.NTZ R3, R2 ;  /* 0x0000000200037305 */ /* 0x000e24000021f100 */
[----:B0-----:R0:W-:Y:S01]  /*3430*/  STG.E.U8 desc[UR36][R16.64], R3 ;  /* 0x0000000310007986 */ /* 0x0011e2000c101124 */
[----:B------:R-:W-:Y:S05]  /*3440*/  BRA `(.L_x_1910) ;  /* 0x0000000c00507947 */ /* 0x000fea0003800000 */
.L_x_1908:
[----:B------:R-:W0:Y:S02]  /*3450*/  F2I.S64.TRUNC R2, R2 ;  /* 0x0000000200027311 */ /* 0x000e24000020d900 */
[----:B0-----:R-:W-:-:S05]  /*3460*/  IMAD.MOV.U32 R5, RZ, RZ, R2 ;  /* 0x000000ffff057224 */ /* 0x001fca00078e0002 */
[----:B------:R0:W-:Y:S01]  /*3470*/  STG.E.U8 desc[UR36][R16.64], R5 ;  /* 0x0000000510007986 */ /* 0x0001e2000c101124 */
[----:B------:R-:W-:Y:S05]  /*3480*/  BRA `(.L_x_1910) ;  /* 0x0000000c00407947 */ /* 0x000fea0003800000 */
.L_x_1907:
[----:B------:R-:W-:-:S13]  /*3490*/  ISETP.NE.AND P0, PT, R3, 0x2, PT ;  /* 0x000000020300780c */ /* 0x000fda0003f05270 */
[----:B------:R-:W-:Y:S05]  /*34a0*/  @!P0 BRA `(.L_x_1911) ;  /* 0x0000000000288947 */ /* 0x000fea0003800000 */
[----:B------:R-:W-:-:S13]  /*34b0*/  ISETP.NE.AND P0, PT, R3, 0x3, PT ;  /* 0x000000030300780c */ /* 0x000fda0003f05270 */
[----:B------:R-:W-:Y:S05]  /*34c0*/  @!P0 BRA `(.L_x_1912) ;  /* 0x0000000000148947 */ /* 0x000fea0003800000 */
[----:B------:R-:W-:-:S13]  /*34d0*/  ISETP.NE.AND P0, PT, R3, 0x4, PT ;  /* 0x000000040300780c */ /* 0x000fda0003f05270 */
[----:B------:R-:W-:Y:S05]  /*34e0*/  @P0 BRA `(.L_x_1909) ;  /* 0x0000000800d00947 */ /* 0x000fea0003800000 */
[----:B------:R-:W0:Y:S02]  /*34f0*/  F2I.S64.TRUNC R2, R2 ;  /* 0x0000000200027311 */ /* 0x000e24000020d900 */
[----:B0-----:R0:W-:Y:S01]  /*3500*/  STG.E.64 desc[UR36][R16.64], R2 ;  /* 0x0000000210007986 */ /* 0x0011e2000c101b24 */
[----:B------:R-:W-:Y:S05]  /*3510*/  BRA `(.L_x_1910) ;  /* 0x0000000c001c7947 */ /* 0x000fea0003800000 */
.L_x_1912:
[----:B------:R-:W0:Y:S02]  /*3520*/  F2I.FTZ.TRUNC.NTZ R3, R2 ;  /* 0x0000000200037305 */ /* 0x000e24000021f100 */
[----:B0-----:R0:W-:Y:S01]  /*3530*/  STG.E desc[UR36][R16.64], R3 ;  /* 0x0000000310007986 */ /* 0x0011e2000c101924 */
[----:B------:R-:W-:Y:S05]  /*3540*/  BRA `(.L_x_1910) ;  /* 0x0000000c00107947 */ /* 0x000fea0003800000 */
.L_x_1911:
[----:B------:R-:W0:Y:S02]  /*3550*/  F2I.FTZ.TRUNC.NTZ R3, R2 ;  /* 0x0000000200037305 */ /* 0x000e24000021f100 */
[----:B0-----:R0:W-:Y:S01]  /*3560*/  STG.E.U16 desc[UR36][R16.64], R3 ;  /* 0x0000000310007986 */ /* 0x0011e2000c101524 */
[----:B------:R-:W-:Y:S05]  /*3570*/  BRA `(.L_x_1910) ;  /* 0x0000000c00047947 */ /* 0x000fea0003800000 */
.L_x_1906:
[----:B------:R-:W-:-:S13]  /*3580*/  ISETP.GT.AND P0, PT, R3, 0x6, PT ;  /* 0x000000060300780c */ /* 0x000fda0003f04270 */
[----:B------:R-:W-:Y:S05]  /*3590*/  @P0 BRA `(.L_x_1913) ;  /* 0x0000000000240947 */ /* 0x000fea0003800000 */
[----:B------:R-:W-:-:S13]  /*35a0*/  ISETP.NE.AND P0, PT, R3, 0x5, PT ;  /* 0x000000050300780c */ /* 0x000fda0003f05270 */
[----:B------:R-:W-:Y:S05]  /*35b0*/  @!P0 BRA `(.L_x_1914) ;  /* 0x0000000000108947 */ /* 0x000fea0003800000 */
[----:B------:R-:W-:-:S13]  /*35c0*/  ISETP.NE.AND P0, PT, R3, 0x6, PT ;  /* 0x000000060300780c */ /* 0x000fda0003f05270 */
[----:B------:R-:W-:Y:S05]  /*35d0*/  @P0 BRA `(.L_x_1909) ;  /* 0x0000000800940947 */ /* 0x000fea0003800000 */
[----:B------:R1:W-:Y:S01]  /*35e0*/  STG.E desc[UR36][R16.64], R2 ;  /* 0x0000000210007986 */ /* 0x0003e2000c101924 */
[----:B------:R-:W-:Y:S05]  /*35f0*/  BRA `(.L_x_1910) ;  /* 0x0000000800e47947 */ /* 0x000fea0003800000 */
.L_x_1914:
[----:B------:R-:W-:-:S05]  /*3600*/  F2FP.F16.F32.PACK_AB R2, RZ, R2 ;  /* 0x00000002ff02723e */ /* 0x000fca00000000ff */
[----:B------:R0:W-:Y:S01]  /*3610*/  STG.E.U16 desc[UR36][R16.64], R2 ;  /* 0x0000000210007986 */ /* 0x0001e2000c101524 */
[----:B------:R-:W-:Y:S05]  /*3620*/  BRA `(.L_x_1910) ;  /* 0x0000000800d87947 */ /* 0x000fea0003800000 */
.L_x_1913:
[----:B------:R-:W-:-:S13]  /*3630*/  ISETP.NE.AND P0, PT, R3, 0x7, PT ;  /* 0x000000070300780c */ /* 0x000fda0003f05270 */
[----:B------:R-:W-:Y:S05]  /*3640*/  @!P0 BRA `(.L_x_1915) ;  /* 0x00000000002c8947 */ /* 0x000fea0003800000 */
[----:B------:R-:W-:-:S13]  /*3650*/  ISETP.NE.AND P0, PT, R3, 0x8, PT ;  /* 0x000000080300780c */ /* 0x000fda0003f05270 */
[----:B------:R-:W-:Y:S05]  /*3660*/  @!P0 BRA `(.L_x_1916) ;  /* 0x0000000000148947 */ /* 0x000fea0003800000 */
[----:B------:R-:W-:-:S13]  /*3670*/  ISETP.NE.AND P0, PT, R3, 0x9, PT ;  /* 0x000000090300780c */ /* 0x000fda0003f05270 */
[----:B------:R-:W-:Y:S05]  /*3680*/  @P0 BRA `(.L_x_1909) ;  /* 0x0000000800680947 */ /* 0x000fea0003800000 */
[----:B------:R-:W-:-:S05]  /*3690*/  IMAD.MOV.U32 R3, RZ, RZ, RZ ;  /* 0x000000ffff037224 */ /* 0x000fca00078e00ff */
[----:B------:R3:W-:Y:S01]  /*36a0*/  STG.E.64 desc[UR36][R16.64], R2 ;  /* 0x0000000210007986 */ /* 0x0007e2000c101b24 */
[----:B------:R-:W-:Y:S05]  /*36b0*/  BRA `(.L_x_1910) ;  /* 0x0000000800b47947 */ /* 0x000fea0003800000 */
.L_x_1916:
[----:B------:R-:W-:-:S04]  /*36c0*/  F2FP.F16.F32.PACK_AB R3, RZ, R2 ;  /* 0x00000002ff03723e */ /* 0x000fc800000000ff */
[----:B------:R-:W-:-:S05]  /*36d0*/  PRMT R3, R3, 0x5410, RZ ;  /* 0x0000541003037816 */ /* 0x000fca00000000ff */
[----:B------:R2:W-:Y:S01]  /*36e0*/  STG.E desc[UR36][R16.64], R3 ;  /* 0x0000000310007986 */ /* 0x0005e2000c101924 */
[----:B------:R-:W-:Y:S05]  /*36f0*/  BRA `(.L_x_1910) ;  /* 0x0000000800a47947 */ /* 0x000fea0003800000 */
.L_x_1915:
[----:B------:R-:W-:-:S06]  /*3700*/  FMUL.FTZ R2, R2, 1 ;  /* 0x3f80000002027820 */ /* 0x000fcc0000410000 */
[----:B------:R-:W0:Y:S02]  /*3710*/  F2F.F64.F32 R2, R2 ;  /* 0x0000000200027310 */ /* 0x000e240000201800 */
[----:B0-----:R4:W-:Y:S01]  /*3720*/  STG.E.64 desc[UR36][R16.64], R2 ;  /* 0x0000000210007986 */ /* 0x0019e2000c101b24 */
[----:B------:R-:W-:Y:S05]  /*3730*/  BRA `(.L_x_1910) ;  /* 0x0000000800947947 */ /* 0x000fea0003800000 */
.L_x_1905:
        /* <DEDUP_REMOVED lines=8> */
[----:B------:R-:W-:-:S04]  /*37c0*/  FSETP.NEU.FTZ.AND P0, PT, R2, RZ, PT ;  /* 0x000000ff0200720b */ /* 0x000fc80003f1d000 */
[----:B------:R-:W-:-:S05]  /*37d0*/  SEL R3, RZ, 0x1, !P0 ;  /* 0x00000001ff037807 */ /* 0x000fca0004000000 */
[----:B------:R0:W-:Y:S01]  /*37e0*/  STG.E.U8 desc[UR36][R16.64], R3 ;  /* 0x0000000310007986 */ /* 0x0001e2000c101124 */
[----:B------:R-:W-:Y:S05]  /*37f0*/  BRA `(.L_x_1910) ;  /* 0x0000000800647947 */ /* 0x000fea0003800000 */
.L_x_1919:
[----:B------:R-:W-:Y:S01]  /*3800*/  FMUL.FTZ R4, R2, 1 ;  /* 0x3f80000002047820 */ /* 0x000fe20000410000 */
[----:B------:R-:W-:-:S05]  /*3810*/  CS2R R6, SRZ ;  /* 0x0000000000067805 */ /* 0x000fca000001ff00 */
[----:B------:R-:W0:Y:S02]  /*3820*/  F2F.F64.F32 R4, R4 ;  /* 0x0000000400047310 */ /* 0x000e240000201800 */
[----:B0-----:R0:W-:Y:S01]  /*3830*/  STG.E.128 desc[UR36][R16.64], R4 ;  /* 0x0000000410007986 */ /* 0x0011e2000c101d24 */
[----:B------:R-:W-:Y:S05]  /*3840*/  BRA `(.L_x_1910) ;  /* 0x0000000800507947 */ /* 0x000fea0003800000 */
.L_x_1918:
[----:B------:R-:W-:-:S13]  /*3850*/  ISETP.NE.AND P0, PT, R3, 0xf, PT ;  /* 0x0000000f0300780c */ /* 0x000fda0003f05270 */
[----:B------:R-:W-:Y:S05]  /*3860*/  @!P0 BRA `(.L_x_1920) ;  /* 0x0000000000ac8947 */ /* 0x000fea0003800000 */
[----:B------:R-:W-:-:S13]  /*3870*/  ISETP.NE.AND P0, PT, R3, 0x17, PT ;  /* 0x000000170300780c */ /* 0x000fda0003f05270 */
[----:B------:R-:W-:Y:S05]  /*3880*/  @!P0 BRA `(.L_x_1921) ;  /* 0x0000000000508947 */ /* 0x000fea0003800000 */
[----:B------:R-:W-:-:S13]  /*3890*/  ISETP.NE.AND P0, PT, R3, 0x18, PT ;  /* 0x000000180300780c */ /* 0x000fda0003f05270 */
[----:B------:R-:W-:Y:S05]  /*38a0*/  @P0 BRA `(.L_x_1909) ;  /* 0x0000000400e00947 */ /* 0x000fea0003800000 */
[C---:B------:R-:W-:Y:S01]  /*38b0*/  LOP3.LUT R4, R2.reuse, 0x7fffffff, RZ, 0xc0, !PT ;  /* 0x7fffffff02047812 */ /* 0x040fe200078ec0ff */
[----:B------:R-:W-:Y:S01]  /*38c0*/  BSSY B0, `(.L_x_1922) ;  /* 0x000000d000007945 */ /* 0x000fe20003800000 */
[----:B------:R-:W-:Y:S02]  /*38d0*/  LOP3.LUT R0, R2, 0x80000000, RZ, 0xc0, !PT ;  /* 0x8000000002007812 */ /* 0x000fe400078ec0ff */
[----:B------:R-:W-:Y:S02]  /*38e0*/  ISETP.GT.U32.AND P0, PT, R4, 0x43efffff, PT ;  /* 0x43efffff0400780c */ /* 0x000fe40003f04070 */
[----:B------:R-:W-:Y:S01]  /*38f0*/  SHF.R.U32.HI R5, RZ, 0x18, R0 ;  /* 0x00000018ff057819 */ /* 0x000fe20000011600 */
[----:B------:R-:W-:-:S10]  /*3900*/  IMAD.MOV.U32 R0, RZ, RZ, 0x7f ;  /* 0x0000007fff007424 */ /* 0x000fd400078e00ff */
[----:B------:R-:W-:Y:S05]  /*3910*/  @P0 BRA `(.L_x_1923) ;  /* 0x00000000001c0947 */ /* 0x000fea0003800000 */
[----:B------:R-:W-:-:S13]  /*3920*/  ISETP.GE.U32.AND P0, PT, R4, 0x3c800000, PT ;  /* 0x3c8000000400780c */ /* 0x000fda0003f06070 */
[----:B------:R-:W-:-:S04]  /*3930*/  @P0 SHF.R.U32.HI R0, RZ, 0x14, R2 ;  /* 0x00000014ff000819 */ /* 0x000fc80000011602 */
[----:B------:R-:W-:-:S04]  /*3940*/  @P0 LOP3.LUT R3, R0, 0x1, RZ, 0xc0, !PT ;  /* 0x0000000100030812 */ /* 0x000fc800078ec0ff */
[----:B------:R-:W-:Y:S01]  /*3950*/  @P0 IADD3 R3, R2, 0x407ffff, R3 ;  /* 0x0407ffff02030810 */ /* 0x000fe20007ffe003 */
[----:B------:R-:W-:-:S03]  /*3960*/  @!P0 FADD.FTZ R2, R4, 16384 ;  /* 0x4680000004028421 */ /* 0x000fc60000010000 */
[----:B------:R-:W-:Y:S01]  /*3970*/  @P0 SHF.R.U32.HI R0, RZ, 0x14, R3 ;  /* 0x00000014ff000819 */ /* 0x000fe20000011603 */
[----:B------:R-:W-:-:S07]  /*3980*/  @!P0 VIADD R0, R2, 0xb9800000 ;  /* 0xb980000002008836 */ /* 0x000fce0000000000 */
.L_x_1923:
[----:B------:R-:W-:Y:S05]  /*3990*/  BSYNC B0 ;  /* 0x0000000000007941 */ /* 0x000fea0003800000 */
.L_x_1922:
[----:B------:R-:W-:-:S05]  /*39a0*/  LOP3.LUT R5, R0, R5, RZ, 0xfc, !PT ;  /* 0x0000000500057212 */ /* 0x000fca00078efcff */
[----:B------:R0:W-:Y:S01]  /*39b0*/  STG.E.U8 desc[UR36][R16.64], R5 ;  /* 0x0000000510007986 */ /* 0x0001e2000c101124 */
[----:B------:R-:W-:Y:S05]  /*39c0*/  BRA `(.L_x_1910) ;  /* 0x0000000400f07947 */ /* 0x000fea0003800000 */
.L_x_1921:
[----:B------:R-:W-:Y:S01]  /*39d0*/  LOP3.LUT R4, R2, 0x7fffffff, RZ, 0xc0, !PT ;  /* 0x7fffffff02047812 */ /* 0x000fe200078ec0ff */
[----:B------:R-:W-:Y:S03]  /*39e0*/  BSSY B0, `(.L_x_1924) ;  /* 0x000000e000007945 */ /* 0x000fe60003800000 */
[----:B------:R-:W-:-:S13]  /*39f0*/  ISETP.GT.U32.AND P0, PT, R4, 0x477fffff, PT ;  /* 0x477fffff0400780c */ /* 0x000fda0003f04070 */
[----:B------:R-:W-:Y:S05]  /*3a00*/  @P0 BRA `(.L_x_1925) ;  /* 0x0000000000200947 */ /* 0x000fea0003800000 */
[----:B------:R-:W-:-:S13]  /*3a10*/  ISETP.GE.U32.AND P0, PT, R4, 0x38800000, PT ;  /* 0x388000000400780c */ /* 0x000fda0003f06070 */
[----:B------:R-:W-:-:S04]  /*3a20*/  @P0 SHF.R.U32.HI R0, RZ, 0x15, R2 ;  /* 0x00000015ff000819 */ /* 0x000fc80000011602 */
[----:B------:R-:W-:-:S04]  /*3a30*/  @P0 LOP3.LUT R3, R0, 0x1, RZ, 0xc0, !PT ;  /* 0x0000000100030812 */ /* 0x000fc800078ec0ff */
[----:B------:R-:W-:Y:S01]  /*3a40*/  @P0 IADD3 R0, R2, 0x80fffff, R3 ;  /* 0x080fffff02000810 */ /* 0x000fe20007ffe003 */
[----:B------:R-:W-:-:S03]  /*3a50*/  @!P0 FADD.FTZ R3, R4, 128 ;  /* 0x4300000004038421 */ /* 0x000fc60000010000 */
[----:B------:R-:W-:Y:S01]  /*3a60*/  @P0 SHF.R.U32.HI R0, RZ, 0x15, R0 ;  /* 0x00000015ff000819 */ /* 0x000fe20000011600 */
[----:B------:R-:W-:Y:S01]  /*3a70*/  @!P0 VIADD R0, R3, 0xbd000000 ;  /* 0xbd00000003008836 */ /* 0x000fe20000000000 */
[----:B------:R-:W-:Y:S06]  /*3a80*/  BRA `(.L_x_1926) ;  /* 0x00000000000c7947 */ /* 0x000fec0003800000 */
.L_x_1925:
[----:B------:R-:W-:Y:S01]  /*3a90*/  IMAD.MOV.U32 R0, RZ, RZ, 0x7f ;  /* 0x0000007fff007424 */ /* 0x000fe200078e00ff */
[----:B------:R-:W-:-:S04]  /*3aa0*/  ISETP.GT.U32.AND P0, PT, R4, 0x7f800000, PT ;  /* 0x7f8000000400780c */ /* 0x000fc80003f04070 */
[----:B------:R-:W-:-:S09]  /*3ab0*/  SEL R0, R0, 0x7c, P0 ;  /* 0x0000007c00007807 */ /* 0x000fd20000000000 */
.L_x_1926:
[----:B------:R-:W-:Y:S05]  /*3ac0*/  BSYNC B0 ;  /* 0x0000000000007941 */ /* 0x000fea0003800000 */
.L_x_1924:
[----:B------:R-:W-:-:S04]  /*3ad0*/  LOP3.LUT R2, R2, 0x80000000, RZ, 0xc0, !PT ;  /* 0x8000000002027812 */ /* 0x000fc800078ec0ff */
[----:B------:R-:W-:-:S04]  /*3ae0*/  SHF.R.U32.HI R3, RZ, 0x18, R2 ;  /* 0x00000018ff037819 */ /* 0x000fc80000011602 */
[----:B------:R-:W-:-:S05]  /*3af0*/  LOP3.LUT R3, R0, R3, RZ, 0xfc, !PT ;  /* 0x0000000300037212 */ /* 0x000fca00078efcff */
[----:B------:R0:W-:Y:S01]  /*3b00*/  STG.E.U8 desc[UR36][R16.64], R3 ;  /* 0x0000000310007986 */ /* 0x0001e2000c101124 */
[----:B------:R-:W-:Y:S05]  /*3b10*/  BRA `(.L_x_1910) ;  /* 0x00000004009c7947 */ /* 0x000fea0003800000 */
.L_x_1920:
[----:B------:R-:W-:-:S05]  /*3b20*/  F2FP.BF16.F32.PACK_AB R2, RZ, R2 ;  /* 0x00000002ff02723e */ /* 0x000fca00000010ff */
[----:B------:R0:W-:Y:S01]  /*3b30*/  STG.E.U16 desc[UR36][R16.64], R2 ;  /* 0x0000000210007986 */ /* 0x0001e2000c101524 */
[----:B------:R-:W-:Y:S05]  /*3b40*/  BRA `(.L_x_1910) ;  /* 0x0000000400907947 */ /* 0x000fea0003800000 */
.L_x_1917:
        /* <DEDUP_REMOVED lines=8> */
[----:B------:R-:W0:Y:S02]  /*3bd0*/  F2I.FTZ.U32.TRUNC.NTZ R3, R2 ;  /* 0x0000000200037305 */ /* 0x000e24000021f000 */
[----:B0-----:R0:W-:Y:S01]  /*3be0*/  STG.E.U16 desc[UR36][R16.64], R3 ;  /* 0x0000000310007986 */ /* 0x0011e2000c101524 */
[----:B------:R-:W-:Y:S05]  /*3bf0*/  BRA `(.L_x_1910) ;  /* 0x0000000400647947 */ /* 0x000fea0003800000 */
.L_x_1929:
[----:B------:R-:W-:Y:S01]  /*3c00*/  LOP3.LUT R3, R2, 0x7fffffff, RZ, 0xc0, !PT ;  /* 0x7fffffff02037812 */ /* 0x000fe200078ec0ff */
[----:B------:R-:W-:Y:S01]  /*3c10*/  BSSY B0, `(.L_x_1930) ;  /* 0x0000013000007945 */ /* 0x000fe20003800000 */
[----:B------:R-:W-:Y:S02]  /*3c20*/  IMAD.MOV.U32 R8, RZ, RZ, 0x80 ;  /* 0x00000080ff087424 */ /* 0x000fe400078e00ff */
        /* <DEDUP_REMOVED lines=13> */
.L_x_1932:
[----:B------:R-:W-:-:S04]  /*3d00*/  LOP3.LUT R2, R2, 0x80000000, RZ, 0xc0, !PT ;  /* 0x8000000002027812 */ /* 0x000fc800078ec0ff */
[----:B------:R-:W-:-:S04]  /*3d10*/  SHF.R.U32.HI R3, RZ, 0x18, R2 ;  /* 0x00000018ff037819 */ /* 0x000fc80000011602 */
[----:B------:R-:W-:-:S04]  /*3d20*/  LOP3.LUT R0, R0, R3, RZ, 0xfc, !PT ;  /* 0x0000000300007212 */ /* 0x000fc800078efcff */
[----:B------:R-:W-:-:S07]  /*3d30*/  PRMT R8, R0, 0x7610, R8 ;  /* 0x0000761000087816 */ /* 0x000fce0000000008 */
.L_x_1931:
[----:B------:R-:W-:Y:S05]  /*3d40*/  BSYNC B0 ;  /* 0x0000000000007941 */ /* 0x000fea0003800000 */
.L_x_1930:
[----:B------:R0:W-:Y:S01]  /*3d50*/  STG.E.U8 desc[UR36][R16.64], R8 ;  /* 0x0000000810007986 */ /* 0x0001e2000c101124 */
[----:B------:R-:W-:Y:S05]  /*3d60*/  BRA `(.L_x_1910) ;  /* 0x0000000400087947 */ /* 0x000fea0003800000 */
.L_x_1928:
        /* <DEDUP_REMOVED lines=16> */
.L_x_1935:
[----:B------:R-:W-:-:S04]  /*3e70*/  LOP3.LUT R2, R2, 0x80000000, RZ, 0xc0, !PT ;  /* 0x8000000002027812 */ /* 0x000fc800078ec0ff */
[----:B------:R-:W-:-:S04]  /*3e80*/  SHF.R.U32.HI R3, RZ, 0x18, R2 ;  /* 0x00000018ff037819 */ /* 0x000fc80000011602 */
[----:B------:R-:W-:-:S04]  /*3e90*/  LOP3.LUT R0, R0, R3, RZ, 0xfc, !PT ;  /* 0x0000000300007212 */ /* 0x000fc800078efcff */
[----:B------:R-:W-:-:S07]  /*3ea0*/  PRMT R8, R0, 0x7610, R8 ;  /* 0x0000761000087816 */ /* 0x000fce0000000008 */
.L_x_1934:
[----:B------:R-:W-:Y:S05]  /*3eb0*/  BSYNC B0 ;  /* 0x0000000000007941 */ /* 0x000fea0003800000 */
.L_x_1933:
[----:B------:R0:W-:Y:S01]  /*3ec0*/  STG.E.U8 desc[UR36][R16.64], R8 ;  /* 0x0000000810007986 */ /* 0x0001e2000c101124 */
[----:B------:R-:W-:Y:S05]  /*3ed0*/  BRA `(.L_x_1910) ;  /* 0x0000000000ac7947 */ /* 0x000fea0003800000 */
.L_x_1927:
[----:B------:R-:W-:-:S13]  /*3ee0*/  ISETP.NE.AND P0, PT, R3, 0x1c, PT ;  /* 0x0000001c0300780c */ /* 0x000fda0003f05270 */
[----:B------:R-:W-:Y:S05]  /*3ef0*/  @!P0 BRA `(.L_x_1936) ;  /* 0x00000000009c8947 */ /* 0x000fea0003800000 */
[----:B------:R-:W-:-:S13]  /*3f00*/  ISETP.NE.AND P0, PT, R3, 0x1d, PT ;  /* 0x0000001d0300780c */ /* 0x000fda0003f05270 */
[----:B------:R-:W-:Y:S05]  /*3f10*/  @!P0 BRA `(.L_x_1937) ;  /* 0x0000000000888947 */ /* 0x000fea0003800000 */
[----:B------:R-:W-:-:S13]  /*3f20*/  ISETP.NE.AND P0, PT, R3, 0x2c, PT ;  /* 0x0000002c0300780c */ /* 0x000fda0003f05270 */
[----:B------:R-:W-:Y:S05]  /*3f30*/  @P0 BRA `(.L_x_1909) ;  /* 0x00000000003c0947 */ /* 0x000fea0003800000 */
        /* <DEDUP_REMOVED lines=15> */
.L_x_1909:
        /* <DEDUP_REMOVED lines=16> */
.L_x_1938:
[----:B------:R-:W-:Y:S05]  /*4130*/  BRA `(.L_x_1910) ;  /* 0x0000000000147947 */ /* 0x000fea0003800000 */
.L_x_1937:
[----:B------:R-:W0:Y:S02]  /*4140*/  F2I.U64.TRUNC R2, R2 ;  /* 0x0000000200027311 */ /* 0x000e24000020d800 */
[----:B0-----:R0:W-:Y:S01]  /*4150*/  STG.E.64 desc[UR36][R16.64], R2 ;  /* 0x0000000210007986 */ /* 0x0011e2000c101b24 */
[----:B------:R-:W-:Y:S05]  /*4160*/  BRA `(.L_x_1910) ;  /* 0x0000000000087947 */ /* 0x000fea0003800000 */
.L_x_1936:
[----:B------:R-:W0:Y:S02]  /*4170*/  F2I.FTZ.U32.TRUNC.NTZ R3, R2 ;  /* 0x0000000200037305 */ /* 0x000e24000021f000 */
[----:B0-----:R0:W-:Y:S02]  /*4180*/  STG.E desc[UR36][R16.64], R3 ;  /* 0x0000000310007986 */ /* 0x0011e4000c101924 */
.L_x_1910:
[----:B------:R-:W-:-:S04]  /*4190*/  IMAD R18, R18, 0x200, R23 ;  /* 0x0000020012127824 */ /* 0x000fc800078e0217 */
[----:B------:R-:W-:-:S07]  /*41a0*/  VIADD R19, R18, 0x80 ;  /* 0x0000008012137836 */ /* 0x000fce0000000000 */
.L_x_1847:
[----:B------:R-:W-:Y:S05]  /*41b0*/  BSYNC B7 ;  /* 0x0000000000077941 */ /* 0x000fea0003800000 */
.L_x_1846:
        /* <DEDUP_REMOVED lines=358> */
.L_x_1941:
        /* <DEDUP_REMOVED lines=20> */
[----:B--2---:R4:W0:Y:S01]  /*5960*/  I2F.S16 R22, R2 ;  /* 0x0000000200167306 */ /* 0x0048220000101400 */
[----:B------:R-:W-:Y:S05]  /*5970*/  BRA `(.L_x_1948) ;  /* 0x0000000c00387947 */ /* 0x000fea0003800000 */
.L_x_1946:
[----:B------:R-:W2:Y:S02]  /*5980*/  LDG.E.U8 R2, desc[UR36][R2.64] ;  /* 0x0000002402027981 */ /* 0x000ea4000c1e1100 */
[----:B--2---:R-:W-:Y:S01]  /*5990*/  I2FP.F32.U32 R22, R2 ;  /* 0x0000000200167245 */ /* 0x004fe20000201000 */
[----:B------:R-:W-:Y:S06]  /*59a0*/  BRA `(.L_x_1948) ;  /* 0x0000000c002c7947 */ /* 0x000fec0003800000 */
.L_x_1945:
[----:B------:R-:W-:-:S13]  /*59b0*/  ISETP.NE.AND P0, PT, R4, 0x2, PT ;  /* 0x000000020400780c */ /* 0x000fda0003f05270 */
[----:B------:R-:W-:Y:S05]  /*59c0*/  @!P0 BRA `(.L_x_1949) ;  /* 0x0000000000288947 */ /* 0x000fea0003800000 */
[----:B------:R-:W-:-:S13]  /*59d0*/  ISETP.NE.AND P0, PT, R4, 0x3, PT ;  /* 0x000000030400780c */ /* 0x000fda0003f05270 */
[----:B------:R-:W-:Y:S05]  /*59e0*/  @!P0 BRA `(.L_x_1950) ;  /* 0x0000000000148947 */ /* 0x000fea0003800000 */
[----:B------:R-:W-:-:S13]  /*59f0*/  ISETP.NE.AND P0, PT, R4, 0x4, PT ;  /* 0x000000040400780c */ /* 0x000fda0003f05270 */
[----:B------:R-:W-:Y:S05]  /*5a00*/  @P0 BRA `(.L_x_1947) ;  /* 0x0000000800b80947 */ /* 0x000fea0003800000 */
[----:B------:R-:W2:Y:S02]  /*5a10*/  LDG.E.64 R22, desc[UR36][R2.64] ;  /* 0x0000002402167981 */ /* 0x000ea4000c1e1b00 */
[----:B--2---:R2:W3:Y:S01]  /*5a20*/  I2F.S64 R22, R22 ;  /* 0x0000001600167312 */ /* 0x0044e20000301400 */
[----:B------:R-:W-:Y:S05]  /*5a30*/  BRA `(.L_x_1948) ;  /* 0x0000000c00087947 */ /* 0x000fea0003800000 */
.L_x_1950:
[----:B------:R-:W2:Y:S02]  /*5a40*/  LDG.E R2, desc[UR36][R2.64] ;  /* 0x0000002402027981 */ /* 0x000ea4000c1e1900 */
[----:B--2---:R-:W-:Y:S01]  /*5a50*/  I2FP.F32.S32 R22, R2 ;  /* 0x0000000200167245 */ /* 0x004fe20000201400 */
[----:B------:R-:W-:Y:S06]  /*5a60*/  BRA `(.L_x_1948) ;  /* 0x0000000800fc7947 */ /* 0x000fec0003800000 */
.L_x_1949:
[----:B------:R-:W2:Y:S02]  /*5a70*/  LDG.E.U16 R2, desc[UR36][R2.64] ;  /* 0x0000002402027981 */ /* 0x000ea4000c1e1500 */
[----:B--2---:R0:W1:Y:S01]  /*5a80*/  I2F.S16 R22, R2 ;  /* 0x0000000200167306 */ /* 0x0040620000101400 */
[----:B------:R-:W-:Y:S05]  /*5a90*/  BRA `(.L_x_1948) ;  /* 0x0000000800f07947 */ /* 0x000fea0003800000 */
.L_x_1944:
        /* <DEDUP_REMOVED lines=8> */
.L_x_1952:
[----:B------:R-:W2:Y:S02]  /*5b20*/  LDG.E.U16 R2, desc[UR36][R2.64] ;  /* 0x0000002402027981 */ /* 0x000ea4000c1e1500 */
[----:B--2---:R-:W-:Y:S01]  /*5b30*/  HADD2.F32 R22, -RZ, R2.H0_H0 ;  /* 0x20000002ff167230 */ /* 0x004fe20000004100 */
[----:B------:R-:W-:Y:S06]  /*5b40*/  BRA `(.L_x_1948) ;  /* 0x0000000800c47947 */ /* 0x000fec0003800000 */
.L_x_1951:
        /* <DEDUP_REMOVED lines=8> */
.L_x_1954:
[----:B------:R-:W2:Y:S02]  /*5bd0*/  LDG.E.U16 R2, desc[UR36][R2.64] ;  /* 0x0000002402027981 */ /* 0x000ea4000c1e1500 */
[----:B--2---:R-:W-:Y:S01]  /*5be0*/  HADD2.F32 R22, -RZ, R2.H0_H0 ;  /* 0x20000002ff167230 */ /* 0x004fe20000004100 */
[----:B------:R-:W-:Y:S06]  /*5bf0*/  BRA `(.L_x_1948) ;  /* 0x0000000800987947 */ /* 0x000fec0003800000 */
.L_x_1953:
[----:B------:R-:W2:Y:S01]  /*5c00*/  LDG.E.64 R2, desc[UR36][R2.64] ;  /* 0x0000002402027981 */ /* 0x000ea2000c1e1b00 */
[----:B------:R-:W-:Y:S01]  /*5c10*/  UMOV UR4, 0xf0000000 ;  /* 0xf000000000047882 */ /* 0x000fe20000000000 */
[----:B------:R-:W-:Y:S01]  /*5c20*/  UMOV UR5, 0x380fffff ;  /* 0x380fffff00057882 */ /* 0x000fe20000000000 */
[----:B--2---:R-:W0:Y:S01]  /*5c30*/  F2F.F32.F64 R22, R2 ;  /* 0x0000000200167310 */ /* 0x004e220000301000 */
[----:B------:R-:W-:-:S14]  /*5c40*/  DSETP.GEU.AND P0, PT, |R2|, UR4, PT ;  /* 0x0000000402007e2a */ /* 0x000fdc000bf0e200 */
[----:B0-----:R-:W-:Y:S01]  /*5c50*/  @!P0 FMUL R22, R22, 1.175494350822287508e-38 ;  /* 0x0080000016168820 */ /* 0x001fe20000400000 */
[----:B------:R-:W-:Y:S06]  /*5c60*/  BRA `(.L_x_1948) ;  /* 0x00000008007c7947 */ /* 0x000fec0003800000 */
.L_x_1943:
        /* <DEDUP_REMOVED lines=12> */
.L_x_1957:
[----:B------:R-:W2:Y:S01]  /*5d30*/  LDG.E.64 R2, desc[UR36][R2.64] ;  /* 0x0000002402027981 */ /* 0x000ea2000c1e1b00 */
[----:B------:R-:W-:Y:S01]  /*5d40*/  UMOV UR4, 0xf0000000 ;  /* 0xf000000000047882 */ /* 0x000fe20000000000 */
[----:B------:R-:W-:Y:S01]  /*5d50*/  UMOV UR5, 0x380fffff ;  /* 0x380fffff00057882 */ /* 0x000fe20000000000 */
[----:B--2---:R-:W0:Y:S01]  /*5d60*/  F2F.F32.F64 R22, R2 ;  /* 0x0000000200167310 */ /* 0x004e220000301000 */
[----:B------:R-:W-:-:S14]  /*5d70*/  DSETP.GEU.AND P0, PT, |R2|, UR4, PT ;  /* 0x0000000402007e2a */ /* 0x000fdc000bf0e200 */
[----:B0-----:R-:W-:Y:S01]  /*5d80*/  @!P0 FMUL R22, R22, 1.175494350822287508e-38 ;  /* 0x0080000016168820 */ /* 0x001fe20000400000 */
[----:B------:R-:W-:Y:S06]  /*5d90*/  BRA `(.L_x_1948) ;  /* 0x0000000800307947 */ /* 0x000fec0003800000 */
.L_x_1956:
        /* <DEDUP_REMOVED lines=26> */
.L_x_1959:
        /* <DEDUP_REMOVED lines=13> */
.L_x_1958:
[----:B------:R-:W2:Y:S02]  /*6010*/  LDG.E.U16 R2, desc[UR36][R2.64] ;  /* 0x0000002402027981 */ /* 0x000ea4000c1e1500 */
[----:B--2---:R-:W-:Y:S01]  /*6020*/  IMAD.U32 R22, R2, 0x10000, RZ ;  /* 0x0001000002167824 */ /* 0x004fe200078e00ff */
[----:B------:R-:W-:Y:S06]  /*6030*/  BRA `(.L_x_1948) ;  /* 0x0000000400887947 */ /* 0x000fec0003800000 */
.L_x_1955:
        /* <DEDUP_REMOVED lines=11> */
.L_x_1962:
        /* <DEDUP_REMOVED lines=20> */
.L_x_1964:
[----:B------:R-:W-:Y:S05]  /*6230*/  BSYNC B0 ;  /* 0x0000000000007941 */ /* 0x000fea0003800000 */
.L_x_1963:
[----:B------:R-:W-:Y:S01]  /*6240*/  IMAD.SHL.U32 R2, R2, 0x100000, RZ ;  /* 0x0010000002027824 */ /* 0x000fe200078e00ff */
[----:B------:R-:W-:-:S04]  /*6250*/  LEA R3, R0, 0x3b800000, 0x17 ;  /* 0x3b80000000037811 */ /* 0x000fc800078eb8ff */
[----:B------:R-:W-:Y:S01]  /*6260*/  LOP3.LUT R22, R3, R2, R22, 0xfe, !PT ;  /* 0x0000000203167212 */ /* 0x000fe200078efe16 */
[----:B------:R-:W-:Y:S06]  /*6270*/  BRA `(.L_x_1948) ;  /* 0x0000000000f87947 */ /* 0x000fec0003800000 */
.L_x_1961:
        /* <DEDUP_REMOVED lines=20> */
.L_x_1966:
[----:B------:R-:W-:Y:S05]  /*63c0*/  BSYNC B0 ;  /* 0x0000000000007941 */ /* 0x000fea0003800000 */
.L_x_1965:
[----:B------:R-:W-:Y:S01]  /*63d0*/  IMAD.SHL.U32 R2, R2, 0x200000, RZ ;  /* 0x0020000002027824 */ /* 0x000fe200078e00ff */
[----:B------:R-:W-:-:S04]  /*63e0*/  LEA R3, R0, 0x37800000, 0x17 ;  /* 0x3780000000037811 */ /* 0x000fc800078eb8ff */
[----:B------:R-:W-:Y:S01]  /*63f0*/  LOP3.LUT R22, R3, R2, R22, 0xfe, !PT ;  /* 0x0000000203167212 */ /* 0x000fe200078efe16 */
[----:B------:R-:W-:Y:S06]  /*6400*/  BRA `(.L_x_1948) ;  /* 0x0000000000947947 */ /* 0x000fec0003800000 */
.L_x_1960:
        /* <DEDUP_REMOVED lines=14> */
.L_x_1947:
        /* <DEDUP_REMOVED lines=16> */
.L_x_1969:
[----:B------:R-:W-:Y:S01]  /*65f0*/  IMAD.MOV.U32 R22, RZ, RZ, RZ ;  /* 0x000000ffff167224 */ /* 0x000fe200078e00ff */
[----:B------:R-:W-:Y:S06]  /*6600*/  BRA `(.L_x_1948) ;  /* 0x0000000000147947 */ /* 0x000fec0003800000 */
.L_x_1968:
[----:B------:R-:W2:Y:S02]  /*6610*/  LDG.E.64 R22, desc[UR36][R2.64] ;  /* 0x0000002402167981 */ /* 0x000ea4000c1e1b00 */
[----:B--2---:R0:W1:Y:S01]  /*6620*/  I2F.U64 R22, R22 ;  /* 0x0000001600167312 */ /* 0x0040620000301000 */
[----:B------:R-:W-:Y:S05]  /*6630*/  BRA `(.L_x_1948) ;  /* 0x0000000000087947 */ /* 0x000fea0003800000 */
.L_x_1967:
[----:B------:R-:W2:Y:S02]  /*6640*/  LDG.E R2, desc[UR36][R2.64] ;  /* 0x0000002402027981 */ /* 0x000ea4000c1e1900 */
[----:B--2---:R-:W-:-:S07]  /*6650*/  I2FP.F32.U32 R22, R2 ;  /* 0x0000000200167245 */ /* 0x004fce0000201000 */
.L_x_1948:
[----:B------:R-:W-:Y:S05]  /*6660*/  BSYNC B6 ;  /* 0x0000000000067941 */ /* 0x000fea0003800000 */
.L_x_1942:
[----:B------:R-:W2:Y:S01]  /*6670*/  LDC.U8 R4, c[0x0][0x493] ;  /* 0x000124c0ff047b82 */ /* 0x000ea20000000000 */
[----:B------:R-:W-:Y:S01]  /*6680*/  ULDC.64 UR4, c[0x0][0x488] ;  /* 0x0001220000047ab9 */ /* 0x000fe20000000a00 */
[----:B------:R-:W-:Y:S01]  /*6690*/  BSSY B6, `(.L_x_1970) ;  /* 0x00000df000067945 */ /* 0x000fe20003800000 */
[----:B0---4-:R-:W-:-:S05]  /*66a0*/  IADD3 R2, P0, R18, UR4, RZ ;  /* 0x0000000412027c10 */ /* 0x011fca000ff1e0ff */
        /* <DEDUP_REMOVED lines=13> */
[----:B--2---:R-:W4:Y:S01]  /*6780*/  I2F.S16 R0, R0 ;  /* 0x0000000000007306 */ /* 0x004f220000101400 */
[----:B------:R-:W-:Y:S05]  /*6790*/  BRA `(.L_x_1976) ;  /* 0x0000000c00387947 */ /* 0x000fea0003800000 */
.L_x_1974:
[----:B------:R-:W2:Y:S02]  /*67a0*/  LDG.E.U8 R0, desc[UR36][R2.64] ;  /* 0x0000002402007981 */ /* 0x000ea4000c1e1100 */
[----:B--2---:R-:W-:Y:S01]  /*67b0*/  I2FP.F32.U32 R0, R0 ;  /* 0x0000000000007245 */ /* 0x004fe20000201000 */
[----:B------:R-:W-:Y:S06]  /*67c0*/  BRA `(.L_x_1976) ;  /* 0x0000000c002c7947 */ /* 0x000fec0003800000 */
.L_x_1973:
[----:B------:R-:W-:-:S13]  /*67d0*/  ISETP.NE.AND P0, PT, R0, 0x2, PT ;  /* 0x000000020000780c */ /* 0x000fda0003f05270 */
[----:B------:R-:W-:Y:S05]  /*67e0*/  @!P0 BRA `(.L_x_1977) ;  /* 0x0000000000288947 */ /* 0x000fea0003800000 */
[----:B------:R-:W-:-:S13]  /*67f0*/  ISETP.NE.AND P0, PT, R0, 0x3, PT ;  /* 0x000000030000780c */ /* 0x000fda0003f05270 */
[----:B------:R-:W-:Y:S05]  /*6800*/  @!P0 BRA `(.L_x_1978) ;  /* 0x0000000000148947 */ /* 0x000fea0003800000 */
[----:B------:R-:W-:-:S13]  /*6810*/  ISETP.NE.AND P0, PT, R0, 0x4, PT ;  /* 0x000000040000780c */ /* 0x000fda0003f05270 */
[----:B------:R-:W-:Y:S05]  /*6820*/  @P0 BRA `(.L_x_1975) ;  /* 0x0000000800b80947 */ /* 0x000fea0003800000 */
[----:B------:R-:W2:Y:S02]  /*6830*/  LDG.E.64 R2, desc[UR36][R2.64] ;  /* 0x0000002402027981 */ /* 0x000ea4000c1e1b00 */
[----:B--2---:R0:W2:Y:S01]  /*6840*/  I2F.S64 R0, R2 ;  /* 0x0000000200007312 */ /* 0x0040a20000301400 */
[----:B------:R-:W-:Y:S05]  /*6850*/  BRA `(.L_x_1976) ;  /* 0x0000000c00087947 */ /* 0x000fea0003800000 */
.L_x_1978:
[----:B------:R-:W2:Y:S02]  /*6860*/  LDG.E R0, desc[UR36][R2.64] ;  /* 0x0000002402007981 */ /* 0x000ea4000c1e1900 */
[----:B--2---:R-:W-:Y:S01]  /*6870*/  I2FP.F32.S32 R0, R0 ;  /* 0x0000000000007245 */ /* 0x004fe20000201400 */
[----:B------:R-:W-:Y:S06]  /*6880*/  BRA `(.L_x_1976) ;  /* 0x0000000800fc7947 */ /* 0x000fec0003800000 */
.L_x_1977:
[----:B------:R-:W2:Y:S02]  /*6890*/  LDG.E.U16 R0, desc[UR36][R2.64] ;  /* 0x0000002402007981 */ /* 0x000ea4000c1e1500 */
[----:B--2---:R-:W0:Y:S01]  /*68a0*/  I2F.S16 R0, R0 ;  /* 0x0000000000007306 */ /* 0x004e220000101400 */
[----:B------:R-:W-:Y:S05]  /*68b0*/  BRA `(.L_x_1976) ;  /* 0x0000000800f07947 */ /* 0x000fea0003800000 */
.L_x_1972:
        /* <DEDUP_REMOVED lines=8> */
.L_x_1980:
[----:B------:R-:W2:Y:S02]  /*6940*/  LDG.E.U16 R0, desc[UR36][R2.64] ;  /* 0x0000002402007981 */ /* 0x000ea4000c1e1500 */
[----:B--2---:R-:W-:Y:S01]  /*6950*/  HADD2.F32 R0, -RZ, R0.H0_H0 ;  /* 0x20000000ff007230 */ /* 0x004fe20000004100 */
[----:B------:R-:W-:Y:S06]  /*6960*/  BRA `(.L_x_1976) ;  /* 0x0000000800c47947 */ /* 0x000fec0003800000 */
.L_x_1979:
        /* <DEDUP_REMOVED lines=8> */
.L_x_1982:
[----:B------:R-:W2:Y:S02]  /*69f0*/  LDG.E.U16 R0, desc[UR36][R2.64] ;  /* 0x0000002402007981 */ /* 0x000ea4000c1e1500 */
[----:B--2---:R-:W-:Y:S01]  /*6a00*/  HADD2.F32 R0, -RZ, R0.H0_H0 ;  /* 0x20000000ff007230 */ /* 0x004fe20000004100 */
[----:B------:R-:W-:Y:S06]  /*6a10*/  BRA `(.L_x_1976) ;  /* 0x0000000800987947 */ /* 0x000fec0003800000 */
.L_x_1981:
[----:B------:R-:W2:Y:S01]  /*6a20*/  LDG.E.64 R2, desc[UR36][R2.64] ;  /* 0x0000002402027981 */ /* 0x000ea2000c1e1b00 */
[----:B------:R-:W-:Y:S01]  /*6a30*/  UMOV UR4, 0xf0000000 ;  /* 0xf000000000047882 */ /* 0x000fe20000000000 */
[----:B------:R-:W-:Y:S01]  /*6a40*/  UMOV UR5, 0x380fffff ;  /* 0x380fffff00057882 */ /* 0x000fe20000000000 */
[----:B--2---:R-:W0:Y:S01]  /*6a50*/  F2F.F32.F64 R0, R2 ;  /* 0x0000000200007310 */ /* 0x004e220000301000 */
[----:B------:R-:W-:-:S14]  /*6a60*/  DSETP.GEU.AND P0, PT, |R2|, UR4, PT ;  /* 0x0000000402007e2a */ /* 0x000fdc000bf0e200 */
[----:B0-----:R-:W-:Y:S01]  /*6a70*/  @!P0 FMUL R0, R0, 1.175494350822287508e-38 ;  /* 0x0080000000008820 */ /* 0x001fe20000400000 */
[----:B------:R-:W-:Y:S06]  /*6a80*/  BRA `(.L_x_1976) ;  /* 0x00000008007c7947 */ /* 0x000fec0003800000 */
.L_x_1971:
        /* <DEDUP_REMOVED lines=12> */
.L_x_1985:
[----:B------:R-:W2:Y:S01]  /*6b50*/  LDG.E.64 R2, desc[UR36][R2.64] ;  /* 0x0000002402027981 */ /* 0x000ea2000c1e1b00 */
[----:B------:R-:W-:Y:S01]  /*6b60*/  UMOV UR4, 0xf0000000 ;  /* 0xf000000000047882 */ /* 0x000fe20000000000 */
[----:B------:R-:W-:Y:S01]  /*6b70*/  UMOV UR5, 0x380fffff ;  /* 0x380fffff00057882 */ /* 0x000fe20000000000 */
[----:B--2---:R-:W0:Y:S01]  /*6b80*/  F2F.F32.F64 R0, R2 ;  /* 0x0000000200007310 */ /* 0x004e220000301000 */
[----:B------:R-:W-:-:S14]  /*6b90*/  DSETP.GEU.AND P0, PT, |R2|, UR4, PT ;  /* 0x0000000402007e2a */ /* 0x000fdc000bf0e200 */
[----:B0-----:R-:W-:Y:S01]  /*6ba0*/  @!P0 FMUL R0, R0, 1.175494350822287508e-38 ;  /* 0x0080000000008820 */ /* 0x001fe20000400000 */
[----:B------:R-:W-:Y:S06]  /*6bb0*/  BRA `(.L_x_1976) ;  /* 0x0000000800307947 */ /* 0x000fec0003800000 */
.L_x_1984:
        /* <DEDUP_REMOVED lines=26> */
.L_x_1987:
        /* <DEDUP_REMOVED lines=13> */
.L_x_1986:
[----:B------:R-:W2:Y:S02]  /*6e30*/  LDG.E.U16 R0, desc[UR36][R2.64] ;  /* 0x0000002402007981 */ /* 0x000ea4000c1e1500 */
[----:B--2---:R-:W-:Y:S01]  /*6e40*/  IMAD.U32 R0, R0, 0x10000, RZ ;  /* 0x0001000000007824 */ /* 0x004fe200078e00ff */
[----:B------:R-:W-:Y:S06]  /*6e50*/  BRA `(.L_x_1976) ;  /* 0x0000000400887947 */ /* 0x000fec0003800000 */
.L_x_1983:
        /* <DEDUP_REMOVED lines=11> */
.L_x_1990:
        /* <DEDUP_REMOVED lines=20> */
.L_x_1992:
[----:B------:R-:W-:Y:S05]  /*7050*/  BSYNC B0 ;  /* 0x0000000000007941 */ /* 0x000fea0003800000 */
.L_x_1991:
[----:B------:R-:W-:Y:S01]  /*7060*/  LEA R3, R0, 0x3b800000, 0x17 ;  /* 0x3b80000000037811 */ /* 0x000fe200078eb8ff */
[----:B------:R-:W-:-:S05]  /*7070*/  IMAD.SHL.U32 R0, R2, 0x100000, RZ ;  /* 0x0010000002007824 */ /* 0x000fca00078e00ff */
[----:B------:R-:W-:Y:S01]  /*7080*/  LOP3.LUT R0, R3, R0, R4, 0xfe, !PT ;  /* 0x0000000003007212 */ /* 0x000fe200078efe04 */
[----:B------:R-:W-:Y:S06]  /*7090*/  BRA `(.L_x_1976) ;  /* 0x0000000000f87947 */ /* 0x000fec0003800000 */
.L_x_1989:
        /* <DEDUP_REMOVED lines=20> */
.L_x_1994:
[----:B------:R-:W-:Y:S05]  /*71e0*/  BSYNC B0 ;  /* 0x0000000000007941 */ /* 0x000fea0003800000 */
.L_x_1993:
[----:B------:R-:W-:Y:S01]  /*71f0*/  LEA R3, R0, 0x37800000, 0x17 ;  /* 0x3780000000037811 */ /* 0x000fe200078eb8ff */
[----:B------:R-:W-:-:S05]  /*7200*/  IMAD.SHL.U32 R0, R2, 0x200000, RZ ;  /* 0x0020000002007824 */ /* 0x000fca00078e00ff */
[----:B------:R-:W-:Y:S01]  /*7210*/  LOP3.LUT R0, R3, R0, R4, 0xfe, !PT ;  /* 0x0000000003007212 */ /* 0x000fe200078efe04 */
[----:B------:R-:W-:Y:S06]  /*7220*/  BRA `(.L_x_1976) ;  /* 0x0000000000947947 */ /* 0x000fec0003800000 */
.L_x_1988:
        /* <DEDUP_REMOVED lines=14> */
.L_x_1975:
        /* <DEDUP_REMOVED lines=15> */
[----:B01-3-5:R-:W-:Y:S05]  /*7400*/  CALL.ABS.NOINC R2 ;  /* 0x0000000002007343 */ /* 0x02bfea0003c00000 */
.L_x_1997:
[----:B------:R-:W-:Y:S01]  /*7410*/  IMAD.MOV.U32 R0, RZ, RZ, RZ ;  /* 0x000000ffff007224 */ /* 0x000fe200078e00ff */
[----:B------:R-:W-:Y:S06]  /*7420*/  BRA `(.L_x_1976) ;  /* 0x0000000000147947 */ /* 0x000fec0003800000 */
.L_x_1996:
[----:B------:R-:W2:Y:S02]  /*7430*/  LDG.E.64 R2, desc[UR36][R2.64] ;  /* 0x0000002402027981 */ /* 0x000ea4000c1e1b00 */
[----:B--2---:R0:W2:Y:S01]  /*7440*/  I2F.U64 R0, R2 ;  /* 0x0000000200007312 */ /* 0x0040a20000301000 */
[----:B------:R-:W-:Y:S05]  /*7450*/  BRA `(.L_x_1976) ;  /* 0x0000000000087947 */ /* 0x000fea0003800000 */
.L_x_1995:
[----:B------:R-:W2:Y:S02]  /*7460*/  LDG.E R0, desc[UR36][R2.64] ;  /* 0x0000002402007981 */ /* 0x000ea4000c1e1900 */
[----:B--2---:R-:W-:-:S07]  /*7470*/  I2FP.F32.U32 R0, R0 ;  /* 0x0000000000007245 */ /* 0x004fce0000201000 */
.L_x_1976:
[----:B------:R-:W-:Y:S05]  /*7480*/  BSYNC B6 ;  /* 0x0000000000067941 */ /* 0x000fea0003800000 */
.L_x_1970:
[----:B------:R-:W1:Y:S01]  /*7490*/  LDC.U8 R4, c[0x0][0x491] ;  /* 0x00012440ff047b82 */ /* 0x000e620000000000 */
[----:B0-2-45:R-:W-:-:S04]  /*74a0*/  FFMA.FTZ R3, -R0, R0, 1 ;  /* 0x3f80000000037423 */ /* 0x035fc80000010100 */
[----:B-1-3--:R-:W-:Y:S01]  /*74b0*/  FMUL.FTZ R22, R3, R22 ;  /* 0x0000001603167220 */ /* 0x00afe20000410000 */
        /* <DEDUP_REMOVED lines=14> */
.L_x_2001:
[----:B------:R-:W0:Y:S02]  /*75a0*/  F2I.S64.TRUNC R22, R22 ;  /* 0x0000001600167311 */ /* 0x000e24000020d900 */
[----:B0-----:R-:W-:-:S05]  /*75b0*/  IMAD.MOV.U32 R3, RZ, RZ, R22 ;  /* 0x000000ffff037224 */ /* 0x001fca00078e0016 */
[----:B------:R0:W-:Y:S01]  /*75c0*/  STG.E.U8 desc[UR36][R16.64], R3 ;  /* 0x0000000310007986 */ /* 0x0001e2000c101124 */
[----:B------:R-:W-:Y:S05]  /*75d0*/  BRA `(.L_x_2003) ;  /* 0x0000000c00407947 */ /* 0x000fea0003800000 */
.L_x_2000:
        /* <DEDUP_REMOVED lines=9> */
.L_x_2005:
[----:B------:R-:W0:Y:S02]  /*7670*/  F2I.FTZ.TRUNC.NTZ R3, R22 ;  /* 0x0000001600037305 */ /* 0x000e24000021f100 */
[----:B0-----:R0:W-:Y:S01]  /*7680*/  STG.E desc[UR36][R16.64], R3 ;  /* 0x0000000310007986 */ /* 0x0011e2000c101924 */
[----:B------:R-:W-:Y:S05]  /*7690*/  BRA `(.L_x_2003) ;  /* 0x0000000c00107947 */ /* 0x000fea0003800000 */
.L_x_2004:
[----:B------:R-:W0:Y:S02]  /*76a0*/  F2I.FTZ.TRUNC.NTZ R3, R22 ;  /* 0x0000001600037305 */ /* 0x000e24000021f100 */
[----:B0-----:R0:W-:Y:S01]  /*76b0*/  STG.E.U16 desc[UR36][R16.64], R3 ;  /* 0x0000000310007986 */ /* 0x0011e2000c101524 */
[----:B------:R-:W-:Y:S05]  /*76c0*/  BRA `(.L_x_2003) ;  /* 0x0000000c00047947 */ /* 0x000fea0003800000 */
.L_x_1999:
        /* <DEDUP_REMOVED lines=8> */
.L_x_2007:
[----:B------:R-:W-:-:S05]  /*7750*/  F2FP.F16.F32.PACK_AB R22, RZ, R22 ;  /* 0x00000016ff16723e */ /* 0x000fca00000000ff */
[----:B------:R0:W-:Y:S01]  /*7760*/  STG.E.U16 desc[UR36][R16.64], R22 ;  /* 0x0000001610007986 */ /* 0x0001e2000c101524 */
[----:B------:R-:W-:Y:S05]  /*7770*/  BRA `(.L_x_2003) ;  /* 0x0000000800d87947 */ /* 0x000fea0003800000 */
.L_x_2006:
        /* <DEDUP_REMOVED lines=9> */
.L_x_2009:
[----:B------:R-:W-:-:S04]  /*7810*/  F2FP.F16.F32.PACK_AB R3, RZ, R22 ;  /* 0x00000016ff03723e */ /* 0x000fc800000000ff */
[----:B------:R-:W-:-:S05]  /*7820*/  PRMT R3, R3, 0x5410, RZ ;  /* 0x0000541003037816 */ /* 0x000fca00000000ff */
[----:B------:R0:W-:Y:S01]  /*7830*/  STG.E desc[UR36][R16.64], R3 ;  /* 0x0000000310007986 */ /* 0x0001e2000c101924 */
[----:B------:R-:W-:Y:S05]  /*7840*/  BRA `(.L_x_2003) ;  /* 0x0000000800a47947 */ /* 0x000fea0003800000 */
.L_x_2008:
[----:B------:R-:W-:-:S06]  /*7850*/  FMUL.FTZ R2, R22, 1 ;  /* 0x3f80000016027820 */ /* 0x000fcc0000410000 */
[----:B------:R-:W0:Y:S02]  /*7860*/  F2F.F64.F32 R2, R2 ;  /* 0x0000000200027310 */ /* 0x000e240000201800 */
[----:B0-----:R0:W-:Y:S01]  /*7870*/  STG.E.64 desc[UR36][R16.64], R2 ;  /* 0x0000000210007986 */ /* 0x0011e2000c101b24 */
[----:B------:R-:W-:Y:S05]  /*7880*/  BRA `(.L_x_2003) ;  /* 0x0000000800947947 */ /* 0x000fea0003800000 */
.L_x_1998:
        /* <DEDUP_REMOVED lines=12> */
.L_x_2012:
[----:B------:R-:W-:Y:S01]  /*7950*/  FMUL.FTZ R4, R22, 1 ;  /* 0x3f80000016047820 */ /* 0x000fe20000410000 */
[----:B------:R-:W-:-:S05]  /*7960*/  CS2R R6, SRZ ;  /* 0x0000000000067805 */ /* 0x000fca000001ff00 */
[----:B------:R-:W0:Y:S02]  /*7970*/  F2F.F64.F32 R4, R4 ;  /* 0x0000000400047310 */ /* 0x000e240000201800 */
[----:B0-----:R0:W-:Y:S01]  /*7980*/  STG.E.128 desc[UR36][R16.64], R4 ;  /* 0x0000000410007986 */ /* 0x0011e2000c101d24 */
[----:B------:R-:W-:Y:S05]  /*7990*/  BRA `(.L_x_2003) ;  /* 0x0000000800507947 */ /* 0x000fea0003800000 */
.L_x_2011:
        /* <DEDUP_REMOVED lines=20> */
.L_x_2016:
[----:B------:R-:W-:Y:S05]  /*7ae0*/  BSYNC B0 ;  /* 0x0000000000007941 */ /* 0x000fea0003800000 */
.L_x_2015:
[----:B------:R-:W-:-:S05]  /*7af0*/  LOP3.LUT R5, R0, R5, RZ, 0xfc, !PT ;  /* 0x0000000500057212 */ /* 0x000fca00078efcff */
[----:B------:R0:W-:Y:S01]  /*7b00*/  STG.E.U8 desc[UR36][R16.64], R5 ;  /* 0x0000000510007986 */ /* 0x0001e2000c101124 */
[----:B------:R-:W-:Y:S05]  /*7b10*/  BRA `(.L_x_2003) ;  /* 0x0000000400f07947 */ /* 0x000fea0003800000 */
.L_x_2014:
[----:B------:R-:W-:Y:S01]  /*7b20*/  LOP3.LUT R2, R22, 0x7fffffff, RZ, 0xc0, !PT ;  /* 0x7fffffff16027812 */ /* 0x000fe200078ec0ff */
[----:B------:R-:W-:Y:S03]  /*7b30*/  BSSY B0, `(.L_x_2017) ;  /* 0x000000e000007945 */ /* 0x000fe60003800000 */
        /* <DEDUP_REMOVED lines=10> */
.L_x_2018:
[----:B------:R-:W-:Y:S01]  /*7be0*/  IMAD.MOV.U32 R0, RZ, RZ, 0x7f ;  /* 0x0000007fff007424 */ /* 0x000fe200078e00ff */
[----:B------:R-:W-:-:S04]  /*7bf0*/  ISETP.GT.U32.AND P0, PT, R2, 0x7f800000, PT ;  /* 0x7f8000000200780c */ /* 0x000fc80003f04070 */
[----:B------:R-:W-:-:S09]  /*7c00*/  SEL R0, R0, 0x7c, P0 ;  /* 0x0000007c00007807 */ /* 0x000fd20000000000 */
.L_x_2019:
[----:B------:R-:W-:Y:S05]  /*7c10*/  BSYNC B0 ;  /* 0x0000000000007941 */ /* 0x000fea0003800000 */
.L_x_2017:
[----:B------:R-:W-:-:S04]  /*7c20*/  LOP3.LUT R22, R22, 0x80000000, RZ, 0xc0, !PT ;  /* 0x8000000016167812 */ /* 0x000fc800078ec0ff */
[----:B------:R-:W-:-:S04]  /*7c30*/  SHF.R.U32.HI R3, RZ, 0x18, R22 ;  /* 0x00000018ff037819 */ /* 0x000fc80000011616 */
[----:B------:R-:W-:-:S05]  /*7c40*/  LOP3.LUT R3, R0, R3, RZ, 0xfc, !PT ;  /* 0x0000000300037212 */ /* 0x000fca00078efcff */
[----:B------:R0:W-:Y:S01]  /*7c50*/  STG.E.U8 desc[UR36][R16.64], R3 ;  /* 0x0000000310007986 */ /* 0x0001e2000c101124 */
[----:B------:R-:W-:Y:S05]  /*7c60*/  BRA `(.L_x_2003) ;  /* 0x00000004009c7947 */ /* 0x000fea0003800000 */
.L_x_2013:
[----:B------:R-:W-:-:S05]  /*7c70*/  F2FP.BF16.F32.PACK_AB R22, RZ, R22 ;  /* 0x00000016ff16723e */ /* 0x000fca00000010ff */
[----:B------:R0:W-:Y:S01]  /*7c80*/  STG.E.U16 desc[UR36][R16.64], R22 ;  /* 0x0000001610007986 */ /* 0x0001e2000c101524 */
[----:B------:R-:W-:Y:S05]  /*7c90*/  BRA `(.L_x_2003) ;  /* 0x0000000400907947 */ /* 0x000fea0003800000 */
.L_x_2010:
        /* <DEDUP_REMOVED lines=11> */
.L_x_2022:
        /* <DEDUP_REMOVED lines=16> */
.L_x_2025:
[----:B------:R-:W-:-:S04]  /*7e50*/  LOP3.LUT R22, R22, 0x80000000, RZ, 0xc0, !PT ;  /* 0x8000000016167812 */ /* 0x000fc800078ec0ff */
[----:B------:R-:W-:-:S04]  /*7e60*/  SHF.R.U32.HI R3, RZ, 0x18, R22 ;  /* 0x00000018ff037819 */ /* 0x000fc80000011616 */
[----:B------:R-:W-:-:S04]  /*7e70*/  LOP3.LUT R0, R0, R3, RZ, 0xfc, !PT ;  /* 0x0000000300007212 */ /* 0x000fc800078efcff */
[----:B------:R-:W-:-:S07]  /*7e80*/  PRMT R8, R0, 0x7610, R8 ;  /* 0x0000761000087816 */ /* 0x000fce0000000008 */
.L_x_2024:
[----:B------:R-:W-:Y:S05]  /*7e90*/  BSYNC B0 ;  /* 0x0000000000007941 */ /* 0x000fea0003800000 */
.L_x_2023:
[----:B------:R3:W-:Y:S01]  /*7ea0*/  STG.E.U8 desc[UR36][R16.64], R8 ;  /* 0x0000000810007986 */ /* 0x0007e2000c101124 */
[----:B------:R-:W-:Y:S05]  /*7eb0*/  BRA `(.L_x_2003) ;  /* 0x0000000400087947 */ /* 0x000fea0003800000 */
.L_x_2021:
        /* <DEDUP_REMOVED lines=16> */
.L_x_2028:
[----:B------:R-:W-:-:S04]  /*7fc0*/  LOP3.LUT R22, R22, 0x80000000, RZ, 0xc0, !PT ;  /* 0x8000000016167812 */ /* 0x000fc800078ec0ff */
[----:B------:R-:W-:-:S04]  /*7fd0*/  SHF.R.U32.HI R3, RZ, 0x18, R22 ;  /* 0x00000018ff037819 */ /* 0x000fc80000011616 */
[----:B------:R-:W-:-:S04]  /*7fe0*/  LOP3.LUT R0, R0, R3, RZ, 0xfc, !PT ;  /* 0x0000000300007212 */ /* 0x000fc800078efcff */
[----:B------:R-:W-:-:S07]  /*7ff0*/  PRMT R8, R0, 0x7610, R8 ;  /* 0x0000761000087816 */ /* 0x000fce0000000008 */
.L_x_2027:
[----:B------:R-:W-:Y:S05]  /*8000*/  BSYNC B0 ;  /* 0x0000000000007941 */ /* 0x000fea0003800000 */
.L_x_2026:
[----:B------:R0:W-:Y:S01]  /*8010*/  STG.E.U8 desc[UR36][R16.64], R8 ;  /* 0x0000000810007986 */ /* 0x0001e2000c101124 */
[----:B------:R-:W-:Y:S05]  /*8020*/  BRA `(.L_x_2003) ;  /* 0x0000000000ac7947 */ /* 0x000fea0003800000 */
.L_x_2020:
        /* <DEDUP_REMOVED lines=21> */
.L_x_2002:
        /* <DEDUP_REMOVED lines=16> */
.L_x_2031:
[----:B------:R-:W-:Y:S05]  /*8280*/  BRA `(.L_x_2003) ;  /* 0x0000000000147947 */ /* 0x000fea0003800000 */
.L_x_2030:
[----:B------:R-:W0:Y:S02]  /*8290*/  F2I.U64.TRUNC R22, R22 ;  /* 0x0000001600167311 */ /* 0x000e24000020d800 */
[----:B0-----:R2:W-:Y:S01]  /*82a0*/  STG.E.64 desc[UR36][R16.64], R22 ;  /* 0x0000001610007986 */ /* 0x0015e2000c101b24 */
[----:B------:R-:W-:Y:S05]  /*82b0*/  BRA `(.L_x_2003) ;  /* 0x0000000000087947 */ /* 0x000fea0003800000 */
.L_x_2029:
[----:B------:R-:W0:Y:S02]  /*82c0*/  F2I.FTZ.U32.TRUNC.NTZ R3, R22 ;  /* 0x0000001600037305 */ /* 0x000e24000021f000 */
[----:B0-----:R0:W-:Y:S02]  /*82d0*/  STG.E desc[UR36][R16.64], R3 ;  /* 0x0000000310007986 */ /* 0x0011e4000c101924 */
.L_x_2003:
[----:B------:R-:W-:-:S07]  /*82e0*/  VIADD R19, R19, 0x80 ;  /* 0x0000008013137836 */ /* 0x000fce0000000000 */
.L_x_1940:
[----:B------:R-:W-:Y:S05]  /*82f0*/  BSYNC B7 ;  /* 0x0000000000077941 */ /* 0x000fea0003800000 */
.L_x_1939:
        /* <DEDUP_REMOVED lines=358> */
.L_x_2034:
        /* <DEDUP_REMOVED lines=22> */
.L_x_2039:
[----:B------:R-:W2:Y:S02]  /*9ac0*/  LDG.E.U8 R2, desc[UR36][R2.64] ;  /* 0x0000002402027981 */ /* 0x000ea4000c1e1100 */
[----:B--2---:R-:W-:Y:S01]  /*9ad0*/  I2FP.F32.U32 R22, R2 ;  /* 0x0000000200167245 */ /* 0x004fe20000201000 */
[----:B------:R-:W-:Y:S06]  /*9ae0*/  BRA `(.L_x_2041) ;  /* 0x0000000c002c7947 */ /* 0x000fec0003800000 */
.L_x_2038:
        /* <DEDUP_REMOVED lines=9> */
.L_x_2043:
[----:B------:R-:W2:Y:S02]  /*9b80*/  LDG.E R2, desc[UR36][R2.64] ;  /* 0x0000002402027981 */ /* 0x000ea4000c1e1900 */
[----:B--2---:R-:W-:Y:S01]  /*9b90*/  I2FP.F32.S32 R22, R2 ;  /* 0x0000000200167245 */ /* 0x004fe20000201400 */
[----:B------:R-:W-:Y:S06]  /*9ba0*/  BRA `(.L_x_2041) ;  /* 0x0000000800fc7947 */ /* 0x000fec0003800000 */
.L_x_2042:
[----:B------:R-:W2:Y:S02]  /*9bb0*/  LDG.E.U16 R2, desc[UR36][R2.64] ;  /* 0x0000002402027981 */ /* 0x000ea4000c1e1500 */
[----:B--2---:R2:W3:Y:S01]  /*9bc0*/  I2F.S16 R22, R2 ;  /* 0x0000000200167306 */ /* 0x0044e20000101400 */
[----:B------:R-:W-:Y:S05]  /*9bd0*/  BRA `(.L_x_2041) ;  /* 0x0000000800f07947 */ /* 0x000fea0003800000 */
.L_x_2037:
        /* <DEDUP_REMOVED lines=8> */
.L_x_2045:
[----:B------:R-:W2:Y:S02]  /*9c60*/  LDG.E.U16 R2, desc[UR36][R2.64] ;  /* 0x0000002402027981 */ /* 0x000ea4000c1e1500 */
[----:B--2---:R-:W-:Y:S01]  /*9c70*/  HADD2.F32 R22, -RZ, R2.H0_H0 ;  /* 0x20000002ff167230 */ /* 0x004fe20000004100 */
[----:B------:R-:W-:Y:S06]  /*9c80*/  BRA `(.L_x_2041) ;  /* 0x0000000800c47947 */ /* 0x000fec0003800000 */
.L_x_2044:
        /* <DEDUP_REMOVED lines=8> */
.L_x_2047:
[----:B------:R-:W2:Y:S02]  /*9d10*/  LDG.E.U16 R2, desc[UR36][R2.64] ;  /* 0x0000002402027981 */ /* 0x000ea4000c1e1500 */
[----:B--2---:R-:W-:Y:S01]  /*9d20*/  HADD2.F32 R22, -RZ, R2.H0_H0 ;  /* 0x20000002ff167230 */ /* 0x004fe20000004100 */
[----:B------:R-:W-:Y:S06]  /*9d30*/  BRA `(.L_x_2041) ;  /* 0x0000000800987947 */ /* 0x000fec0003800000 */
.L_x_2046:
[----:B------:R-:W2:Y:S01]  /*9d40*/  LDG.E.64 R2, desc[UR36][R2.64] ;  /* 0x0000002402027981 */ /* 0x000ea2000c1e1b00 */
[----:B------:R-:W-:Y:S01]  /*9d50*/  UMOV UR4, 0xf0000000 ;  /* 0xf000000000047882 */ /* 0x000fe20000000000 */
[----:B------:R-:W-:Y:S01]  /*9d60*/  UMOV UR5, 0x380fffff ;  /* 0x380fffff00057882 */ /* 0x000fe20000000000 */
[----:B--2---:R-:W0:Y:S01]  /*9d70*/  F2F.F32.F64 R22, R2 ;  /* 0x0000000200167310 */ /* 0x004e220000301000 */
[----:B------:R-:W-:-:S14]  /*9d80*/  DSETP.GEU.AND P0, PT, |R2|, UR4, PT ;  /* 0x0000000402007e2a */ /* 0x000fdc000bf0e200 */
[----:B0-----:R-:W-:Y:S01]  /*9d90*/  @!P0 FMUL R22, R22, 1.175494350822287508e-38 ;  /* 0x0080000016168820 */ /* 0x001fe20000400000 */
[----:B------:R-:W-:Y:S06]  /*9da0*/  BRA `(.L_x_2041) ;  /* 0x00000008007c7947 */ /* 0x000fec0003800000 */
.L_x_2036:
        /* <DEDUP_REMOVED lines=12> */
.L_x_2050:
[----:B------:R-:W2:Y:S01]  /*9e70*/  LDG.E.64 R2, desc[UR36][R2.64] ;  /* 0x0000002402027981 */ /* 0x000ea2000c1e1b00 */
[----:B------:R-:W-:Y:S01]  /*9e80*/  UMOV UR4, 0xf0000000 ;  /* 0xf000000000047882 */ /* 0x000fe20000000000 */
[----:B------:R-:W-:Y:S01]  /*9e90*/  UMOV UR5, 0x380fffff ;  /* 0x380fffff00057882 */ /* 0x000fe20000000000 */
[----:B--2---:R-:W0:Y:S01]  /*9ea0*/  F2F.F32.F64 R22, R2 ;  /* 0x0000000200167310 */ /* 0x004e220000301000 */
[----:B------:R-:W-:-:S14]  /*9eb0*/  DSETP.GEU.AND P0, PT, |R2|, UR4, PT ;  /* 0x0000000402007e2a */ /* 0x000fdc000bf0e200 */
[----:B0-----:R-:W-:Y:S01]  /*9ec0*/  @!P0 FMUL R22, R22, 1.175494350822287508e-38 ;  /* 0x0080000016168820 */ /* 0x001fe20000400000 */
[----:B------:R-:W-:Y:S06]  /*9ed0*/  BRA `(.L_x_2041) ;  /* 0x0000000800307947 */ /* 0x000fec0003800000 */
.L_x_2049:
        /* <DEDUP_REMOVED lines=26> */
.L_x_2052:
        /* <DEDUP_REMOVED lines=13> */
.L_x_2051:
[----:B------:R-:W2:Y:S02]  /*a150*/  LDG.E.U16 R2, desc[UR36][R2.64] ;  /* 0x0000002402027981 */ /* 0x000ea4000c1e1500 */
[----:B--2---:R-:W-:Y:S01]  /*a160*/  IMAD.U32 R22, R2, 0x10000, RZ ;  /* 0x0001000002167824 */ /* 0x004fe200078e00ff */
[----:B------:R-:W-:Y:S06]  /*a170*/  BRA `(.L_x_2041) ;  /* 0x0000000400887947 */ /* 0x000fec0003800000 */
.L_x_2048:
        /* <DEDUP_REMOVED lines=11> */
.L_x_2055:
        /* <DEDUP_REMOVED lines=20> */
.L_x_2057:
[----:B------:R-:W-:Y:S05]  /*a370*/  BSYNC B0 ;  /* 0x0000000000007941 */ /* 0x000fea0003800000 */
.L_x_2056:
[----:B------:R-:W-:Y:S01]  /*a380*/  IMAD.SHL.U32 R2, R2, 0x100000, RZ ;  /* 0x0010000002027824 */ /* 0x000fe200078e00ff */
[----:B------:R-:W-:-:S04]  /*a390*/  LEA R3, R0, 0x3b800000, 0x17 ;  /* 0x3b80000000037811 */ /* 0x000fc800078eb8ff */
[----:B------:R-:W-:Y:S01]  /*a3a0*/  LOP3.LUT R22, R3, R2, R22, 0xfe, !PT ;  /* 0x0000000203167212 */ /* 0x000fe200078efe16 */
[----:B------:R-:W-:Y:S06]  /*a3b0*/  BRA `(.L_x_2041) ;  /* 0x0000000000f87947 */ /* 0x000fec0003800000 */
.L_x_2054:
        /* <DEDUP_REMOVED lines=20> */
.L_x_2059:
[----:B------:R-:W-:Y:S05]  /*a500*/  BSYNC B0 ;  /* 0x0000000000007941 */ /* 0x000fea0003800000 */
.L_x_2058:
[----:B------:R-:W-:Y:S01]  /*a510*/  IMAD.SHL.U32 R2, R2, 0x200000, RZ ;  /* 0x0020000002027824 */ /* 0x000fe200078e00ff */
[----:B------:R-:W-:-:S04]  /*a520*/  LEA R3, R0, 0x37800000, 0x17 ;  /* 0x3780000000037811 */ /* 0x000fc800078eb8ff */
[----:B------:R-:W-:Y:S01]  /*a530*/  LOP3.LUT R22, R3, R2, R22, 0xfe, !PT ;  /* 0x0000000203167212 */ /* 0x000fe200078efe16 */
[----:B------:R-:W-:Y:S06]  /*a540*/  BRA `(.L_x_2041) ;  /* 0x0000000000947947 */ /* 0x000fec0003800000 */
.L_x_2053:
        /* <DEDUP_REMOVED lines=14> */
.L_x_2040:
        /* <DEDUP_REMOVED lines=16> */
.L_x_2062:
[----:B------:R-:W-:Y:S01]  /*a730*/  IMAD.MOV.U32 R22, RZ, RZ, RZ ;  /* 0x000000ffff167224 */ /* 0x000fe200078e00ff */
[----:B------:R-:W-:Y:S06]  /*a740*/  BRA `(.L_x_2041) ;  /* 0x0000000000147947 */ /* 0x000fec0003800000 */
.L_x_2061:
[----:B------:R-:W2:Y:S02]  /*a750*/  LDG.E.64 R22, desc[UR36][R2.64] ;  /* 0x0000002402167981 */ /* 0x000ea4000c1e1b00 */
[----:B--2---:R0:W1:Y:S01]  /*a760*/  I2F.U64 R22, R22 ;  /* 0x0000001600167312 */ /* 0x0040620000301000 */
[----:B------:R-:W-:Y:S05]  /*a770*/  BRA `(.L_x_2041) ;  /* 0x0000000000087947 */ /* 0x000fea0003800000 */
.L_x_2060:
[----:B------:R-:W2:Y:S02]  /*a780*/  LDG.E R2, desc[UR36][R2.64] ;  /* 0x0000002402027981 */ /* 0x000ea4000c1e1900 */
[----:B--2---:R-:W-:-:S07]  /*a790*/  I2FP.F32.U32 R22, R2 ;  /* 0x0000000200167245 */ /* 0x004fce0000201000 */
.L_x_2041:
[----:B------:R-:W-:Y:S05]  /*a7a0*/  BSYNC B6 ;  /* 0x0000000000067941 */ /* 0x000fea0003800000 */
.L_x_2035:
[----:B------:R-:W4:Y:S01]  /*a7b0*/  LDC.U8 R4, c[0x0][0x493] ;  /* 0x000124c0ff047b82 */ /* 0x000f220000000000 */
[----:B------:R-:W-:Y:S01]  /*a7c0*/  ULDC.64 UR4, c[0x0][0x488] ;  /* 0x0001220000047ab9 */ /* 0x000fe20000000a00 */
[----:B------:R-:W-:Y:S01]  /*a7d0*/  BSSY B6, `(.L_x_2063) ;  /* 0x00000df000067945 */ /* 0x000fe20003800000 */
[----:B0-2---:R-:W-:-:S05]  /*a7e0*/  IADD3 R2, P0, R18, UR4, RZ ;  /* 0x0000000412027c10 */ /* 0x005fca000ff1e0ff */
[----:B------:R-:W-:Y:S01]  /*a7f0*/  IMAD.X R3, RZ, RZ, UR5, P0 ;  /* 0x00000005ff037e24 */ /* 0x000fe200080e06ff */
[----:B----4-:R-:W-:-:S04]  /*a800*/  PRMT R0, R4, 0x9910, RZ ;  /* 0x0000991004007816 */ /* 0x010fc800000000ff */
        /* <DEDUP_REMOVED lines=13> */
.L_x_2067:
[----:B------:R-:W2:Y:S02]  /*a8e0*/  LDG.E.U8 R0, desc[UR36][R2.64] ;  /* 0x0000002402007981 */ /* 0x000ea4000c1e1100 */
[----:B--2---:R-:W-:Y:S01]  /*a8f0*/  I2FP.F32.U32 R0, R0 ;  /* 0x0000000000007245 */ /* 0x004fe20000201000 */
[----:B------:R-:W-:Y:S06]  /*a900*/  BRA `(.L_x_2069) ;  /* 0x0000000c002c7947 */ /* 0x000fec0003800000 */
.L_x_2066:
[----:B------:R-:W-:-:S13]  /*a910*/  ISETP.NE.AND P0, PT, R0, 0x2, PT ;  /* 0x000000020000780c */ /* 0x000fda0003f05270 */
[----:B------:R-:W-:Y:S05]  /*a920*/  @!P0 BRA `(.L_x_2070) ;  /* 0x0000000000288947 */ /* 0x000fea0003800000 */
[----:B------:R-:W-:-:S13]  /*a930*/  ISETP.NE.AND P0, PT, R0, 0x3, PT ;  /* 0x000000030000780c */ /* 0x000fda0003f05270 */
[----:B------:R-:W-:Y:S05]  /*a940*/  @!P0 BRA `(.L_x_2071) ;  /* 0x0000000000148947 */ /* 0x000fea0003800000 */
[----:B------:R-:W-:-:S13]  /*a950*/  ISETP.NE.AND P0, PT, R0, 0x4, PT ;  /* 0x000000040000780c */ /* 0x000fda0003f05270 */
[----:B------:R-:W-:Y:S05]  /*a960*/  @P0 BRA `(.L_x_2068) ;  /* 0x0000000800b80947 */ /* 0x000fea0003800000 */
[----:B------:R-:W2:Y:S02]  /*a970*/  LDG.E.64 R2, desc[UR36][R2.64] ;  /* 0x0000002402027981 */ /* 0x000ea4000c1e1b00 */
[----:B--2---:R2:W4:Y:S01]  /*a980*/  I2F.S64 R0, R2 ;  /* 0x0000000200007312 */ /* 0x0045220000301400 */
[----:B------:R-:W-:Y:S05]  /*a990*/  BRA `(.L_x_2069) ;  /* 0x0000000c00087947 */ /* 0x000fea0003800000 */
.L_x_2071:
[----:B------:R-:W2:Y:S02]  /*a9a0*/  LDG.E R0, desc[UR36][R2.64] ;  /* 0x0000002402007981 */ /* 0x000ea4000c1e1900 */
[----:B--2---:R-:W-:Y:S01]  /*a9b0*/  I2FP.F32.S32 R0, R0 ;  /* 0x0000000000007245 */ /* 0x004fe20000201400 */
[----:B------:R-:W-:Y:S06]  /*a9c0*/  BRA `(.L_x_2069) ;  /* 0x0000000800fc7947 */ /* 0x000fec0003800000 */
.L_x_2070:
[----:B------:R-:W2:Y:S02]  /*a9d0*/  LDG.E.U16 R0, desc[UR36][R2.64] ;  /* 0x0000002402007981 */ /* 0x000ea4000c1e1500 */
[----:B--2---:R-:W0:Y:S01]  /*a9e0*/  I2F.S16 R0, R0 ;  /* 0x0000000000007306 */ /* 0x004e220000101400 */
[----:B------:R-:W-:Y:S05]  /*a9f0*/  BRA `(.L_x_2069) ;  /* 0x0000000800f07947 */ /* 0x000fea0003800000 */
.L_x_2065:
        /* <DEDUP_REMOVED lines=8> */
.L_x_2073:
[----:B------:R-:W2:Y:S02]  /*aa80*/  LDG.E.U16 R0, desc[UR36][R2.64] ;  /* 0x0000002402007981 */ /* 0x000ea4000c1e1500 */
[----:B--2---:R-:W-:Y:S01]  /*aa90*/  HADD2.F32 R0, -RZ, R0.H0_H0 ;  /* 0x20000000ff007230 */ /* 0x004fe20000004100 */
[----:B------:R-:W-:Y:S06]  /*aaa0*/  BRA `(.L_x_2069) ;  /* 0x0000000800c47947 */ /* 0x000fec0003800000 */
.L_x_2072:
        /* <DEDUP_REMOVED lines=8> */
.L_x_2075:
[----:B------:R-:W2:Y:S02]  /*ab30*/  LDG.E.U16 R0, desc[UR36][R2.64] ;  /* 0x0000002402007981 */ /* 0x000ea4000c1e1500 */
[----:B--2---:R-:W-:Y:S01]  /*ab40*/  HADD2.F32 R0, -RZ, R0.H0_H0 ;  /* 0x20000000ff007230 */ /* 0x004fe20000004100 */
[----:B------:R-:W-:Y:S06]  /*ab50*/  BRA `(.L_x_2069) ;  /* 0x0000000800987947 */ /* 0x000fec0003800000 */
.L_x_2074:
[----:B------:R-:W2:Y:S01]  /*ab60*/  LDG.E.64 R2, desc[UR36][R2.64] ;  /* 0x0000002402027981 */ /* 0x000ea2000c1e1b00 */
[----:B------:R-:W-:Y:S01]  /*ab70*/  UMOV UR4, 0xf0000000 ;  /* 0xf000000000047882 */ /* 0x000fe20000000000 */
[----:B------:R-:W-:Y:S01]  /*ab80*/  UMOV UR5, 0x380fffff ;  /* 0x380fffff00057882 */ /* 0x000fe20000000000 */
[----:B--2---:R-:W0:Y:S01]  /*ab90*/  F2F.F32.F64 R0, R2 ;  /* 0x0000000200007310 */ /* 0x004e220000301000 */
[----:B------:R-:W-:-:S14]  /*aba0*/  DSETP.GEU.AND P0, PT, |R2|, UR4, PT ;  /* 0x0000000402007e2a */ /* 0x000fdc000bf0e200 */
[----:B0-----:R-:W-:Y:S01]  /*abb0*/  @!P0 FMUL R0, R0, 1.175494350822287508e-38 ;  /* 0x0080000000008820 */ /* 0x001fe20000400000 */
[----:B------:R-:W-:Y:S06]  /*abc0*/  BRA `(.L_x_2069) ;  /* 0x00000008007c7947 */ /* 0x000fec0003800000 */
.L_x_2064:
        /* <DEDUP_REMOVED lines=12> */
.L_x_2078:
[----:B------:R-:W2:Y:S01]  /*ac90*/  LDG.E.64 R2, desc[UR36][R2.64] ;  /* 0x0000002402027981 */ /* 0x000ea2000c1e1b00 */
[----:B------:R-:W-:Y:S01]  /*aca0*/  UMOV UR4, 0xf0000000 ;  /* 0xf000000000047882 */ /* 0x000fe20000000000 */
[----:B------:R-:W-:Y:S01]  /*acb0*/  UMOV UR5, 0x380fffff ;  /* 0x380fffff00057882 */ /* 0x000fe20000000000 */
[----:B--2---:R-:W0:Y:S01]  /*acc0*/  F2F.F32.F64 R0, R2 ;  /* 0x0000000200007310 */ /* 0x004e220000301000 */
[----:B------:R-:W-:-:S14]  /*acd0*/  DSETP.GEU.AND P0, PT, |R2|, UR4, PT ;  /* 0x0000000402007e2a */ /* 0x000fdc000bf0e200 */
[----:B0-----:R-:W-:Y:S01]  /*ace0*/  @!P0 FMUL R0, R0, 1.175494350822287508e-38 ;  /* 0x0080000000008820 */ /* 0x001fe20000400000 */
[----:B------:R-:W-:Y:S06]  /*acf0*/  BRA `(.L_x_2069) ;  /* 0x0000000800307947 */ /* 0x000fec0003800000 */
.L_x_2077:
        /* <DEDUP_REMOVED lines=26> */
.L_x_2080:
        /* <DEDUP_REMOVED lines=13> */
.L_x_2079:
[----:B------:R-:W2:Y:S02]  /*af70*/  LDG.E.U16 R0, desc[UR36][R2.64] ;  /* 0x0000002402007981 */ /* 0x000ea4000c1e1500 */
[----:B--2---:R-:W-:Y:S01]  /*af80*/  IMAD.U32 R0, R0, 0x10000, RZ ;  /* 0x0001000000007824 */ /* 0x004fe200078e00ff */
[----:B------:R-:W-:Y:S06]  /*af90*/  BRA `(.L_x_2069) ;  /* 0x0000000400887947 */ /* 0x000fec0003800000 */
.L_x_2076:
        /* <DEDUP_REMOVED lines=11> */
.L_x_2083:
        /* <DEDUP_REMOVED lines=20> */
.L_x_2085:
[----:B------:R-:W-:Y:S05]  /*b190*/  BSYNC B0 ;  /* 0x0000000000007941 */ /* 0x000fea0003800000 */
.L_x_2084:
[----:B------:R-:W-:Y:S01]  /*b1a0*/  LEA R3, R0, 0x3b800000, 0x17 ;  /* 0x3b80000000037811 */ /* 0x000fe200078eb8ff */
[----:B------:R-:W-:-:S05]  /*b1b0*/  IMAD.SHL.U32 R0, R2, 0x100000, RZ ;  /* 0x0010000002007824 */ /* 0x000fca00078e00ff */
[----:B------:R-:W-:Y:S01]  /*b1c0*/  LOP3.LUT R0, R3, R0, R4, 0xfe, !PT ;  /* 0x0000000003007212 */ /* 0x000fe200078efe04 */
[----:B------:R-:W-:Y:S06]  /*b1d0*/  BRA `(.L_x_2069) ;  /* 0x0000000000f87947 */ /* 0x000fec0003800000 */
.L_x_2082:
        /* <DEDUP_REMOVED lines=20> */
.L_x_2087:
[----:B------:R-:W-:Y:S05]  /*b320*/  BSYNC B0 ;  /* 0x0000000000007941 */ /* 0x000fea0003800000 */
.L_x_2086:
[----:B------:R-:W-:Y:S01]  /*b330*/  LEA R3, R0, 0x37800000, 0x17 ;  /* 0x3780000000037811 */ /* 0x000fe200078eb8ff */
[----:B------:R-:W-:-:S05]  /*b340*/  IMAD.SHL.U32 R0, R2, 0x200000, RZ ;  /* 0x0020000002007824 */ /* 0x000fca00078e00ff */
[----:B------:R-:W-:Y:S01]  /*b350*/  LOP3.LUT R0, R3, R0, R4, 0xfe, !PT ;  /* 0x0000000003007212 */ /* 0x000fe200078efe04 */
[----:B------:R-:W-:Y:S06]  /*b360*/  BRA `(.L_x_2069) ;  /* 0x0000000000947947 */ /* 0x000fec0003800000 */
.L_x_2081:
        /* <DEDUP_REMOVED lines=14> */
.L_x_2068:
        /* <DEDUP_REMOVED lines=16> */
.L_x_2090:
[----:B------:R-:W-:Y:S01]  /*b550*/  IMAD.MOV.U32 R0, RZ, RZ, RZ ;  /* 0x000000ffff007224 */ /* 0x000fe200078e00ff */
[----:B------:R-:W-:Y:S06]  /*b560*/  BRA `(.L_x_2069) ;  /* 0x0000000000147947 */ /* 0x000fec0003800000 */
.L_x_2089:
[----:B------:R-:W2:Y:S02]  /*b570*/  LDG.E.64 R2, desc[UR36][R2.64] ;  /* 0x0000002402027981 */ /* 0x000ea4000c1e1b00 */
[----:B--2---:R0:W2:Y:S01]  /*b580*/  I2F.U64 R0, R2 ;  /* 0x0000000200007312 */ /* 0x0040a20000301000 */
[----:B------:R-:W-:Y:S05]  /*b590*/  BRA `(.L_x_2069) ;  /* 0x0000000000087947 */ /* 0x000fea0003800000 */
.L_x_2088:
[----:B------:R-:W2:Y:S02]  /*b5a0*/  LDG.E R0, desc[UR36][R2.64] ;  /* 0x0000002402007981 */ /* 0x000ea4000c1e1900 */
[----:B--2---:R-:W-:-:S07]  /*b5b0*/  I2FP.F32.U32 R0, R0 ;  /* 0x0000000000007245 */ /* 0x004fce0000201000 */
.L_x_2069:
[----:B------:R-:W-:Y:S05]  /*b5c0*/  BSYNC B6 ;  /* 0x0000000000067941 */ /* 0x000fea0003800000 */
.L_x_2063:
        /* <DEDUP_REMOVED lines=17> */
.L_x_2094:
[----:B------:R-:W0:Y:S02]  /*b6e0*/  F2I.S64.TRUNC R22, R22 ;  /* 0x0000001600167311 */ /* 0x000e24000020d900 */
[----:B0-----:R-:W-:-:S05]  /*b6f0*/  IMAD.MOV.U32 R3, RZ, RZ, R22 ;  /* 0x000000ffff037224 */ /* 0x001fca00078e0016 */
[----:B------:R0:W-:Y:S01]  /*b700*/  STG.E.U8 desc[UR36][R16.64], R3 ;  /* 0x0000000310007986 */ /* 0x0001e2000c101124 */
[----:B------:R-:W-:Y:S05]  /*b710*/  BRA `(.L_x_2096) ;  /* 0x0000000c00407947 */ /* 0x000fea0003800000 */
.L_x_2093:
        /* <DEDUP_REMOVED lines=9> */
.L_x_2098:
[----:B------:R-:W0:Y:S02]  /*b7b0*/  F2I.FTZ.TRUNC.NTZ R3, R22 ;  /* 0x0000001600037305 */ /* 0x000e24000021f100 */
[----:B0-----:R0:W-:Y:S01]  /*b7c0*/  STG.E desc[UR36][R16.64], R3 ;  /* 0x0000000310007986 */ /* 0x0011e2000c101924 */
[----:B------:R-:W-:Y:S05]  /*b7d0*/  BRA `(.L_x_2096) ;  /* 0x0000000c00107947 */ /* 0x000fea0003800000 */
.L_x_2097:
[----:B------:R-:W0:Y:S02]  /*b7e0*/  F2I.FTZ.TRUNC.NTZ R3, R22 ;  /* 0x0000001600037305 */ /* 0x000e24000021f100 */
[----:B0-----:R0:W-:Y:S01]  /*b7f0*/  STG.E.U16 desc[UR36][R16.64], R3 ;  /* 0x0000000310007986 */ /* 0x0011e2000c101524 */
[----:B------:R-:W-:Y:S05]  /*b800*/  BRA `(.L_x_2096) ;  /* 0x0000000c00047947 */ /* 0x000fea0003800000 */
.L_x_2092:
        /* <DEDUP_REMOVED lines=8> */
.L_x_2100:
[----:B------:R-:W-:-:S05]  /*b890*/  F2FP.F16.F32.PACK_AB R22, RZ, R22 ;  /* 0x00000016ff16723e */ /* 0x000fca00000000ff */
[----:B------:R0:W-:Y:S01]  /*b8a0*/  STG.E.U16 desc[UR36][R16.64], R22 ;  /* 0x0000001610007986 */ /* 0x0001e2000c101524 */
[----:B------:R-:W-:Y:S05]  /*b8b0*/  BRA `(.L_x_2096) ;  /* 0x0000000800d87947 */ /* 0x000fea0003800000 */
.L_x_2099:
        /* <DEDUP_REMOVED lines=9> */
.L_x_2102:
[----:B------:R-:W-:-:S04]  /*b950*/  F2FP.F16.F32.PACK_AB R3, RZ, R22 ;  /* 0x00000016ff03723e */ /* 0x000fc800000000ff */
[----:B------:R-:W-:-:S05]  /*b960*/  PRMT R3, R3, 0x5410, RZ ;  /* 0x0000541003037816 */ /* 0x000fca00000000ff */
[----:B------:R2:W-:Y:S01]  /*b970*/  STG.E desc[UR36][R16.64], R3 ;  /* 0x0000000310007986 */ /* 0x0005e2000c101924 */
[----:B------:R-:W-:Y:S05]  /*b980*/  BRA `(.L_x_2096) ;  /* 0x0000000800a47947 */ /* 0x000fea0003800000 */
.L_x_2101:
[----:B------:R-:W-:-:S06]  /*b990*/  FMUL.FTZ R2, R22, 1 ;  /* 0x3f80000016027820 */ /* 0x000fcc0000410000 */
[----:B------:R-:W0:Y:S02]  /*b9a0*/  F2F.F64.F32 R2, R2 ;  /* 0x0000000200027310 */ /* 0x000e240000201800 */
[----:B0-----:R4:W-:Y:S01]  /*b9b0*/  STG.E.64 desc[UR36][R16.64], R2 ;  /* 0x0000000210007986 */ /* 0x0019e2000c101b24 */
[----:B------:R-:W-:Y:S05]  /*b9c0*/  BRA `(.L_x_2096) ;  /* 0x0000000800947947 */ /* 0x000fea0003800000 */
.L_x_2091:
        /* <DEDUP_REMOVED lines=12> */
.L_x_2105:
[----:B------:R-:W-:Y:S01]  /*ba90*/  FMUL.FTZ R4, R22, 1 ;  /* 0x3f80000016047820 */ /* 0x000fe20000410000 */
[----:B------:R-:W-:-:S05]  /*baa0*/  CS2R R6, SRZ ;  /* 0x0000000000067805 */ /* 0x000fca000001ff00 */
[----:B------:R-:W0:Y:S02]  /*bab0*/  F2F.F64.F32 R4, R4 ;  /* 0x0000000400047310 */ /* 0x000e240000201800 */
[----:B0-----:R0:W-:Y:S01]  /*bac0*/  STG.E.128 desc[UR36][R16.64], R4 ;  /* 0x0000000410007986 */ /* 0x0011e2000c101d24 */
[----:B------:R-:W-:Y:S05]  /*bad0*/  BRA `(.L_x_2096) ;  /* 0x0000000800507947 */ /* 0x000fea0003800000 */
.L_x_2104:
        /* <DEDUP_REMOVED lines=20> */
.L_x_2109:
[----:B------:R-:W-:Y:S05]  /*bc20*/  BSYNC B0 ;  /* 0x0000000000007941 */ /* 0x000fea0003800000 */
.L_x_2108:
[----:B------:R-:W-:-:S05]  /*bc30*/  LOP3.LUT R5, R0, R5, RZ, 0xfc, !PT ;  /* 0x0000000500057212 */ /* 0x000fca00078efcff */
[----:B------:R0:W-:Y:S01]  /*bc40*/  STG.E.U8 desc[UR36][R16.64], R5 ;  /* 0x0000000510007986 */ /* 0x0001e2000c101124 */
[----:B------:R-:W-:Y:S05]  /*bc50*/  BRA `(.L_x_2096) ;  /* 0x0000000400f07947 */ /* 0x000fea0003800000 */
.L_x_2107:
        /* <DEDUP_REMOVED lines=12> */
.L_x_2111:
[----:B------:R-:W-:Y:S01]  /*bd20*/  IMAD.MOV.U32 R0, RZ, RZ, 0x7f ;  /* 0x0000007fff007424 */ /* 0x000fe200078e00ff */
[----:B------:R-:W-:-:S04]  /*bd30*/  ISETP.GT.U32.AND P0, PT, R2, 0x7f800000, PT ;  /* 0x7f8000000200780c */ /* 0x000fc80003f04070 */
[----:B------:R-:W-:-:S09]  /*bd40*/  SEL R0, R0, 0x7c, P0 ;  /* 0x0000007c00007807 */ /* 0x000fd20000000000 */
.L_x_2112:
[----:B------:R-:W-:Y:S05]  /*bd50*/  BSYNC B0 ;  /* 0x0000000000007941 */ /* 0x000fea0003800000 */
.L_x_2110:
[----:B------:R-:W-:-:S04]  /*bd60*/  LOP3.LUT R22, R22, 0x80000000, RZ, 0xc0, !PT ;  /* 0x8000000016167812 */ /* 0x000fc800078ec0ff */
[----:B------:R-:W-:-:S04]  /*bd70*/  SHF.R.U32.HI R3, RZ, 0x18, R22 ;  /* 0x00000018ff037819 */ /* 0x000fc80000011616 */
[----:B------:R-:W-:-:S05]  /*bd80*/  LOP3.LUT R3, R0, R3, RZ, 0xfc, !PT ;  /* 0x0000000300037212 */ /* 0x000fca00078efcff */
[----:B------:R0:W-:Y:S01]  /*bd90*/  STG.E.U8 desc[UR36][R16.64], R3 ;  /* 0x0000000310007986 */ /* 0x0001e2000c101124 */
[----:B------:R-:W-:Y:S05]  /*bda0*/  BRA `(.L_x_2096) ;  /* 0x00000004009c7947 */ /* 0x000fea0003800000 */
.L_x_2106:
[----:B------:R-:W-:-:S05]  /*bdb0*/  F2FP.BF16.F32.PACK_AB R22, RZ, R22 ;  /* 0x00000016ff16723e */ /* 0x000fca00000010ff */
[----:B------:R0:W-:Y:S01]  /*bdc0*/  STG.E.U16 desc[UR36][R16.64], R22 ;  /* 0x0000001610007986 */ /* 0x0001e2000c101524 */
[----:B------:R-:W-:Y:S05]  /*bdd0*/  BRA `(.L_x_2096) ;  /* 0x0000000400907947 */ /* 0x000fea0003800000 */
.L_x_2103:
        /* <DEDUP_REMOVED lines=11> */
.L_x_2115:
        /* <DEDUP_REMOVED lines=16> */
.L_x_2118:
[----:B------:R-:W-:-:S04]  /*bf90*/  LOP3.LUT R22, R22, 0x80000000, RZ, 0xc0, !PT ;  /* 0x8000000016167812 */ /* 0x000fc800078ec0ff */
[----:B------:R-:W-:-:S04]  /*bfa0*/  SHF.R.U32.HI R3, RZ, 0x18, R22 ;  /* 0x00000018ff037819 */ /* 0x000fc80000011616 */
[----:B------:R-:W-:-:S04]  /*bfb0*/  LOP3.LUT R0, R0, R3, RZ, 0xfc, !PT ;  /* 0x0000000300007212 */ /* 0x000fc800078efcff */
[----:B------:R-:W-:-:S07]  /*bfc0*/  PRMT R8, R0, 0x7610, R8 ;  /* 0x0000761000087816 */ /* 0x000fce0000000008 */
.L_x_2117:
[----:B------:R-:W-:Y:S05]  /*bfd0*/  BSYNC B0 ;  /* 0x0000000000007941 */ /* 0x000fea0003800000 */
.L_x_2116:
[----:B------:R0:W-:Y:S01]  /*bfe0*/  STG.E.U8 desc[UR36][R16.64], R8 ;  /* 0x0000000810007986 */ /* 0x0001e2000c101124 */
[----:B------:R-:W-:Y:S05]  /*bff0*/  BRA `(.L_x_2096) ;  /* 0x0000000400087947 */ /* 0x000fea0003800000 */
.L_x_2114:
        /* <DEDUP_REMOVED lines=16> */
.L_x_2121:
[----:B------:R-:W-:-:S04]  /*c100*/  LOP3.LUT R22, R22, 0x80000000, RZ, 0xc0, !PT ;  /* 0x8000000016167812 */ /* 0x000fc800078ec0ff */
[----:B------:R-:W-:-:S04]  /*c110*/  SHF.R.U32.HI R3, RZ, 0x18, R22 ;  /* 0x00000018ff037819 */ /* 0x000fc80000011616 */
[----:B------:R-:W-:-:S04]  /*c120*/  LOP3.LUT R0, R0, R3, RZ, 0xfc, !PT ;  /* 0x0000000300007212 */ /* 0x000fc800078efcff */
[----:B------:R-:W-:-:S07]  /*c130*/  PRMT R8, R0, 0x7610, R8 ;  /* 0x0000761000087816 */ /* 0x000fce0000000008 */
.L_x_2120:
[----:B------:R-:W-:Y:S05]  /*c140*/  BSYNC B0 ;  /* 0x0000000000007941 */ /* 0x000fea0003800000 */
.L_x_2119:
[----:B------:R0:W-:Y:S01]  /*c150*/  STG.E.U8 desc[UR36][R16.64], R8 ;  /* 0x0000000810007986 */ /* 0x0001e2000c101124 */
[----:B------:R-:W-:Y:S05]  /*c160*/  BRA `(.L_x_2096) ;  /* 0x0000000000ac7947 */ /* 0x000fea0003800000 */
.L_x_2113:
        /* <DEDUP_REMOVED lines=21> */
.L_x_2095:
        /* <DEDUP_REMOVED lines=16> */
.L_x_2124:
[----:B------:R-:W-:Y:S05]  /*c3c0*/  BRA `(.L_x_2096) ;  /* 0x0000000000147947 */ /* 0x000fea0003800000 */
.L_x_2123:
[----:B------:R-:W0:Y:S02]  /*c3d0*/  F2I.U64.TRUNC R22, R22 ;  /* 0x0000001600167311 */ /* 0x000e24000020d800 */
[----:B0-----:R0:W-:Y:S01]  /*c3e0*/  STG.E.64 desc[UR36][R16.64], R22 ;  /* 0x0000001610007986 */ /* 0x0011e2000c101b24 */
[----:B------:R-:W-:Y:S05]  /*c3f0*/  BRA `(.L_x_2096) ;  /* 0x0000000000087947 */ /* 0x000fea0003800000 */
.L_x_2122:
[----:B------:R-:W0:Y:S02]  /*c400*/  F2I.FTZ.U32.TRUNC.NTZ R3, R22 ;  /* 0x0000001600037305 */ /* 0x000e24000021f000 */
[----:B0-----:R0:W-:Y:S02]  /*c410*/  STG.E desc[UR36][R16.64], R3 ;  /* 0x0000000310007986 */ /* 0x0011e4000c101924 */
.L_x_2096:
[----:B------:R-:W-:-:S07]  /*c420*/  VIADD R19, R19, 0x80 ;  /* 0x0000008013137836 */ /* 0x000fce0000000000 */
.L_x_2033:
[----:B------:R-:W-:Y:S05]  /*c430*/  BSYNC B7 ;  /* 0x0000000000077941 */ /* 0x000fea0003800000 */
.L_x_2032:
        /* <DEDUP_REMOVED lines=357> */
.L_x_2125:
        /* <DEDUP_REMOVED lines=22> */
.L_x_2130:
[----:B------:R-:W2:Y:S02]  /*dbf0*/  LDG.E.U8 R2, desc[UR36][R2.64] ;  /* 0x0000002402027981 */ /* 0x000ea4000c1e1100 */
[----:B--2---:R-:W-:Y:S01]  /*dc00*/  I2FP.F32.U32 R19, R2 ;  /* 0x0000000200137245 */ /* 0x004fe20000201000 */
[----:B------:R-:W-:Y:S06]  /*dc10*/  BRA `(.L_x_2132) ;  /* 0x0000000c002c7947 */ /* 0x000fec0003800000 */
.L_x_2129:
        /* <DEDUP_REMOVED lines=9> */
.L_x_2134:
[----:B------:R-:W2:Y:S02]  /*dcb0*/  LDG.E R2, desc[UR36][R2.64] ;  /* 0x0000002402027981 */ /* 0x000ea4000c1e1900 */
[----:B--2---:R-:W-:Y:S01]  /*dcc0*/  I2FP.F32.S32 R19, R2 ;  /* 0x0000000200137245 */ /* 0x004fe20000201400 */
[----:B------:R-:W-:Y:S06]  /*dcd0*/  BRA `(.L_x_2132) ;  /* 0x0000000800fc7947 */ /* 0x000fec0003800000 */
.L_x_2133:
[----:B------:R-:W2:Y:S02]  /*dce0*/  LDG.E.U16 R2, desc[UR36][R2.64] ;  /* 0x0000002402027981 */ /* 0x000ea4000c1e1500 */
[----:B--2---:R0:W1:Y:S01]  /*dcf0*/  I2F.S16 R19, R2 ;  /* 0x0000000200137306 */ /* 0x0040620000101400 */
[----:B------:R-:W-:Y:S05]  /*dd00*/  BRA `(.L_x_2132) ;  /* 0x0000000800f07947 */ /* 0x000fea0003800000 */
.L_x_2128:
        /* <DEDUP_REMOVED lines=8> */
.L_x_2136:
[----:B------:R-:W2:Y:S02]  /*dd90*/  LDG.E.U16 R2, desc[UR36][R2.64] ;  /* 0x0000002402027981 */ /* 0x000ea4000c1e1500 */
[----:B--2---:R-:W-:Y:S01]  /*dda0*/  HADD2.F32 R19, -RZ, R2.H0_H0 ;  /* 0x20000002ff137230 */ /* 0x004fe20000004100 */
[----:B------:R-:W-:Y:S06]  /*ddb0*/  BRA `(.L_x_2132) ;  /* 0x0000000800c47947 */ /* 0x000fec0003800000 */
.L_x_2135:
        /* <DEDUP_REMOVED lines=8> */
.L_x_2138:
[----:B------:R-:W2:Y:S02]  /*de40*/  LDG.E.U16 R2, desc[UR36][R2.64] ;  /* 0x0000002402027981 */ /* 0x000ea4000c1e1500 */
[----:B--2---:R-:W-:Y:S01]  /*de50*/  HADD2.F32 R19, -RZ, R2.H0_H0 ;  /* 0x20000002ff137230 */ /* 0x004fe20000004100 */
[----:B------:R-:W-:Y:S06]  /*de60*/  BRA `(.L_x_2132) ;  /* 0x0000000800987947 */ /* 0x000fec0003800000 */
.L_x_2137:
[----:B------:R-:W2:Y:S01]  /*de70*/  LDG.E.64 R2, desc[UR36][R2.64] ;  /* 0x0000002402027981 */ /* 0x000ea2000c1e1b00 */
[----:B------:R-:W-:Y:S01]  /*de80*/  UMOV UR4, 0xf0000000 ;  /* 0xf000000000047882 */ /* 0x000fe20000000000 */
[----:B------:R-:W-:Y:S01]  /*de90*/  UMOV UR5, 0x380fffff ;  /* 0x380fffff00057882 */ /* 0x000fe20000000000 */
[----:B--2---:R-:W0:Y:S01]  /*dea0*/  F2F.F32.F64 R19, R2 ;  /* 0x0000000200137310 */ /* 0x004e220000301000 */
[----:B------:R-:W-:-:S14]  /*deb0*/  DSETP.GEU.AND P0, PT, |R2|, UR4, PT ;  /* 0x0000000402007e2a */ /* 0x000fdc000bf0e200 */
[----:B0-----:R-:W-:Y:S01]  /*dec0*/  @!P0 FMUL R19, R19, 1.175494350822287508e-38 ;  /* 0x0080000013138820 */ /* 0x001fe20000400000 */
[----:B------:R-:W-:Y:S06]  /*ded0*/  BRA `(.L_x_2132) ;  /* 0x00000008007c7947 */ /* 0x000fec0003800000 */
.L_x_2127:
        /* <DEDUP_REMOVED lines=12> */
.L_x_2141:
[----:B------:R-:W2:Y:S01]  /*dfa0*/  LDG.E.64 R2, desc[UR36][R2.64] ;  /* 0x0000002402027981 */ /* 0x000ea2000c1e1b00 */
[----:B------:R-:W-:Y:S01]  /*dfb0*/  UMOV UR4, 0xf0000000 ;  /* 0xf000000000047882 */ /* 0x000fe20000000000 */
[----:B------:R-:W-:Y:S01]  /*dfc0*/  UMOV UR5, 0x380fffff ;  /* 0x380fffff00057882 */ /* 0x000fe20000000000 */
[----:B--2---:R-:W0:Y:S01]  /*dfd0*/  F2F.F32.F64 R19, R2 ;  /* 0x0000000200137310 */ /* 0x004e220000301000 */
[----:B------:R-:W-:-:S14]  /*dfe0*/  DSETP.GEU.AND P0, PT, |R2|, UR4, PT ;  /* 0x0000000402007e2a */ /* 0x000fdc000bf0e200 */
[----:B0-----:R-:W-:Y:S01]  /*dff0*/  @!P0 FMUL R19, R19, 1.175494350822287508e-38 ;  /* 0x0080000013138820 */ /* 0x001fe20000400000 */
[----:B------:R-:W-:Y:S06]  /*e000*/  BRA `(.L_x_2132) ;  /* 0x0000000800307947 */ /* 0x000fec0003800000 */
.L_x_2140:
        /* <DEDUP_REMOVED lines=26> */
.L_x_2143:
        /* <DEDUP_REMOVED lines=13> */
.L_x_2142:
[----:B------:R-:W2:Y:S02]  /*e280*/  LDG.E.U16 R2, desc[UR36][R2.64] ;  /* 0x0000002402027981 */ /* 0x000ea4000c1e1500 */
[----:B--2---:R-:W-:Y:S01]  /*e290*/  IMAD.U32 R19, R2, 0x10000, RZ ;  /* 0x0001000002137824 */ /* 0x004fe200078e00ff */
[----:B------:R-:W-:Y:S06]  /*e2a0*/  BRA `(.L_x_2132) ;  /* 0x0000000400887947 */ /* 0x000fec0003800000 */
.L_x_2139:
        /* <DEDUP_REMOVED lines=11> */
.L_x_2146:
        /* <DEDUP_REMOVED lines=20> */
.L_x_2148:
[----:B------:R-:W-:Y:S05]  /*e4a0*/  BSYNC B0 ;  /* 0x0000000000007941 */ /* 0x000fea0003800000 */
.L_x_2147:
[----:B------:R-:W-:Y:S01]  /*e4b0*/  IMAD.SHL.U32 R2, R2, 0x100000, RZ ;  /* 0x0010000002027824 */ /* 0x000fe200078e00ff */
[----:B------:R-:W-:-:S04]  /*e4c0*/  LEA R0, R0, 0x3b800000, 0x17 ;  /* 0x3b80000000007811 */ /* 0x000fc800078eb8ff */
[----:B------:R-:W-:Y:S01]  /*e4d0*/  LOP3.LUT R19, R0, R2, R19, 0xfe, !PT ;  /* 0x0000000200137212 */ /* 0x000fe200078efe13 */
[----:B------:R-:W-:Y:S06]  /*e4e0*/  BRA `(.L_x_2132) ;  /* 0x0000000000f87947 */ /* 0x000fec0003800000 */
.L_x_2145:
        /* <DEDUP_REMOVED lines=20> */
.L_x_2150:
[----:B------:R-:W-:Y:S05]  /*e630*/  BSYNC B0 ;  /* 0x0000000000007941 */ /* 0x000fea0003800000 */
.L_x_2149:
[----:B------:R-:W-:Y:S01]  /*e640*/  IMAD.SHL.U32 R2, R2, 0x200000, RZ ;  /* 0x0020000002027824 */ /* 0x000fe200078e00ff */
[----:B------:R-:W-:-:S04]  /*e650*/  LEA R0, R0, 0x37800000, 0x17 ;  /* 0x3780000000007811 */ /* 0x000fc800078eb8ff */
[----:B------:R-:W-:Y:S01]  /*e660*/  LOP3.LUT R19, R0, R2, R19, 0xfe, !PT ;  /* 0x0000000200137212 */ /* 0x000fe200078efe13 */
[----:B------:R-:W-:Y:S06]  /*e670*/  BRA `(.L_x_2132) ;  /* 0x0000000000947947 */ /* 0x000fec0003800000 */
.L_x_2144:
        /* <DEDUP_REMOVED lines=14> */
.L_x_2131:
        /* <DEDUP_REMOVED lines=16> */
.L_x_2153:
[----:B------:R-:W-:Y:S01]  /*e860*/  IMAD.MOV.U32 R19, RZ, RZ, RZ ;  /* 0x000000ffff137224 */ /* 0x000fe200078e00ff */
[----:B------:R-:W-:Y:S06]  /*e870*/  BRA `(.L_x_2132) ;  /* 0x0000000000147947 */ /* 0x000fec0003800000 */
.L_x_2152:
[----:B------:R-:W2:Y:S02]  /*e880*/  LDG.E.64 R2, desc[UR36][R2.64] ;  /* 0x0000002402027981 */ /* 0x000ea4000c1e1b00 */
[----:B--2---:R0:W1:Y:S01]  /*e890*/  I2F.U64 R19, R2 ;  /* 0x0000000200137312 */ /* 0x0040620000301000 */
[----:B------:R-:W-:Y:S05]  /*e8a0*/  BRA `(.L_x_2132) ;  /* 0x0000000000087947 */ /* 0x000fea0003800000 */
.L_x_2151:
[----:B------:R-:W2:Y:S02]  /*e8b0*/  LDG.E R2, desc[UR36][R2.64] ;  /* 0x0000002402027981 */ /* 0x000ea4000c1e1900 */
[----:B--2---:R-:W-:-:S07]  /*e8c0*/  I2FP.F32.U32 R19, R2 ;  /* 0x0000000200137245 */ /* 0x004fce0000201000 */
.L_x_2132:
[----:B------:R-:W-:Y:S05]  /*e8d0*/  BSYNC B6 ;  /* 0x0000000000067941 */ /* 0x000fea0003800000 */
.L_x_2126:
        /* <DEDUP_REMOVED lines=19> */
.L_x_2158:
[----:B------:R-:W2:Y:S02]  /*ea10*/  LDG.E.U8 R0, desc[UR36][R2.64] ;  /* 0x0000002402007981 */ /* 0x000ea4000c1e1100 */
[----:B--2---:R-:W-:Y:S01]  /*ea20*/  I2FP.F32.U32 R0, R0 ;  /* 0x0000000000007245 */ /* 0x004fe20000201000 */
[----:B------:R-:W-:Y:S06]  /*ea30*/  BRA `(.L_x_2160) ;  /* 0x0000000c002c7947 */ /* 0x000fec0003800000 */
.L_x_2157:
        /* <DEDUP_REMOVED lines=9> */
.L_x_2162:
[----:B------:R-:W2:Y:S02]  /*ead0*/  LDG.E R0, desc[UR36][R2.64] ;  /* 0x0000002402007981 */ /* 0x000ea4000c1e1900 */
[----:B--2---:R-:W-:Y:S01]  /*eae0*/  I2FP.F32.S32 R0, R0 ;  /* 0x0000000000007245 */ /* 0x004fe20000201400 */
[----:B------:R-:W-:Y:S06]  /*eaf0*/  BRA `(.L_x_2160) ;  /* 0x0000000800fc7947 */ /* 0x000fec0003800000 */
.L_x_2161:
[----:B------:R-:W2:Y:S02]  /*eb00*/  LDG.E.U16 R0, desc[UR36][R2.64] ;  /* 0x0000002402007981 */ /* 0x000ea4000c1e1500 */
[----:B--2---:R-:W0:Y:S01]  /*eb10*/  I2F.S16 R0, R0 ;  /* 0x0000000000007306 */ /* 0x004e220000101400 */
[----:B------:R-:W-:Y:S05]  /*eb20*/  BRA `(.L_x_2160) ;  /* 0x0000000800f07947 */ /* 0x000fea0003800000 */
.L_x_2156:
        /* <DEDUP_REMOVED lines=8> */
.L_x_2164:
[----:B------:R-:W2:Y:S02]  /*ebb0*/  LDG.E.U16 R0, desc[UR36][R2.64] ;  /* 0x0000002402007981 */ /* 0x000ea4000c1e1500 */
[----:B--2---:R-:W-:Y:S01]  /*ebc0*/  HADD2.F32 R0, -RZ, R0.H0_H0 ;  /* 0x20000000ff007230 */ /* 0x004fe20000004100 */
[----:B------:R-:W-:Y:S06]  /*ebd0*/  BRA `(.L_x_2160) ;  /* 0x0000000800c47947 */ /* 0x000fec0003800000 */
.L_x_2163:
        /* <DEDUP_REMOVED lines=8> */
.L_x_2166:
[----:B------:R-:W2:Y:S02]  /*ec60*/  LDG.E.U16 R0, desc[UR36][R2.64] ;  /* 0x0000002402007981 */ /* 0x000ea4000c1e1500 */
[----:B--2---:R-:W-:Y:S01]  /*ec70*/  HADD2.F32 R0, -RZ, R0.H0_H0 ;  /* 0x20000000ff007230 */ /* 0x004fe20000004100 */
[----:B------:R-:W-:Y:S06]  /*ec80*/  BRA `(.L_x_2160) ;  /* 0x0000000800987947 */ /* 0x000fec0003800000 */
.L_x_2165:
[----:B------:R-:W2:Y:S01]  /*ec90*/  LDG.E.64 R2, desc[UR36][R2.64] ;  /* 0x0000002402027981 */ /* 0x000ea2000c1e1b00 */
[----:B------:R-:W-:Y:S01]  /*eca0*/  UMOV UR4, 0xf0000000 ;  /* 0xf000000000047882 */ /* 0x000fe20000000000 */
[----:B------:R-:W-:Y:S01]  /*ecb0*/  UMOV UR5, 0x380fffff ;  /* 0x380fffff00057882 */ /* 0x000fe20000000000 */
[----:B--2---:R-:W0:Y:S01]  /*ecc0*/  F2F.F32.F64 R0, R2 ;  /* 0x0000000200007310 */ /* 0x004e220000301000 */
[----:B------:R-:W-:-:S14]  /*ecd0*/  DSETP.GEU.AND P0, PT, |R2|, UR4, PT ;  /* 0x0000000402007e2a */ /* 0x000fdc000bf0e200 */
[----:B0-----:R-:W-:Y:S01]  /*ece0*/  @!P0 FMUL R0, R0, 1.175494350822287508e-38 ;  /* 0x0080000000008820 */ /* 0x001fe20000400000 */
[----:B------:R-:W-:Y:S06]  /*ecf0*/  BRA `(.L_x_2160) ;  /* 0x00000008007c7947 */ /* 0x000fec0003800000 */
.L_x_2155:
        /* <DEDUP_REMOVED lines=12> */
.L_x_2169:
[----:B------:R-:W2:Y:S01]  /*edc0*/  LDG.E.64 R2, desc[UR36][R2.64] ;  /* 0x0000002402027981 */ /* 0x000ea2000c1e1b00 */
[----:B------:R-:W-:Y:S01]  /*edd0*/  UMOV UR4, 0xf0000000 ;  /* 0xf000000000047882 */ /* 0x000fe20000000000 */
[----:B------:R-:W-:Y:S01]  /*ede0*/  UMOV UR5, 0x380fffff ;  /* 0x380fffff00057882 */ /* 0x000fe20000000000 */
[----:B--2---:R-:W0:Y:S01]  /*edf0*/  F2F.F32.F64 R0, R2 ;  /* 0x0000000200007310 */ /* 0x004e220000301000 */
[----:B------:R-:W-:-:S14]  /*ee00*/  DSETP.GEU.AND P0, PT, |R2|, UR4, PT ;  /* 0x0000000402007e2a */ /* 0x000fdc000bf0e200 */
[----:B0-----:R-:W-:Y:S01]  /*ee10*/  @!P0 FMUL R0, R0, 1.175494350822287508e-38 ;  /* 0x0080000000008820 */ /* 0x001fe20000400000 */
[----:B------:R-:W-:Y:S06]  /*ee20*/  BRA `(.L_x_2160) ;  /* 0x0000000800307947 */ /* 0x000fec0003800000 */
.L_x_2168:
        /* <DEDUP_REMOVED lines=26> */
.L_x_2171:
        /* <DEDUP_REMOVED lines=13> */
.L_x_2170:
[----:B------:R-:W2:Y:S02]  /*f0a0*/  LDG.E.U16 R0, desc[UR36][R2.64] ;  /* 0x0000002402007981 */ /* 0x000ea4000c1e1500 */
[----:B--2---:R-:W-:Y:S01]  /*f0b0*/  IMAD.U32 R0, R0, 0x10000, RZ ;  /* 0x0001000000007824 */ /* 0x004fe200078e00ff */
[----:B------:R-:W-:Y:S06]  /*f0c0*/  BRA `(.L_x_2160) ;  /* 0x0000000400887947 */ /* 0x000fec0003800000 */
.L_x_2167:
        /* <DEDUP_REMOVED lines=11> */
.L_x_2174:
        /* <DEDUP_REMOVED lines=20> */
.L_x_2176:
[----:B------:R-:W-:Y:S05]  /*f2c0*/  BSYNC B0 ;  /* 0x0000000000007941 */ /* 0x000fea0003800000 */
.L_x_2175:
[----:B------:R-:W-:Y:S01]  /*f2d0*/  LEA R3, R0, 0x3b800000, 0x17 ;  /* 0x3b80000000037811 */ /* 0x000fe200078eb8ff */
[----:B------:R-:W-:-:S05]  /*f2e0*/  IMAD.SHL.U32 R0, R2, 0x100000, RZ ;  /* 0x0010000002007824 */ /* 0x000fca00078e00ff */
[----:B------:R-:W-:Y:S01]  /*f2f0*/  LOP3.LUT R0, R3, R0, R4, 0xfe, !PT ;  /* 0x0000000003007212 */ /* 0x000fe200078efe04 */
[----:B------:R-:W-:Y:S06]  /*f300*/  BRA `(.L_x_2160) ;  /* 0x0000000000f87947 */ /* 0x000fec0003800000 */
.L_x_2173:
        /* <DEDUP_REMOVED lines=20> */
.L_x_2178:
[----:B------:R-:W-:Y:S05]  /*f450*/  BSYNC B0 ;  /* 0x0000000000007941 */ /* 0x000fea0003800000 */
.L_x_2177:
[----:B------:R-:W-:Y:S01]  /*f460*/  LEA R3, R0, 0x37800000, 0x17 ;  /* 0x3780000000037811 */ /* 0x000fe200078eb8ff */
[----:B------:R-:W-:-:S05]  /*f470*/  IMAD.SHL.U32 R0, R2, 0x200000, RZ ;  /* 0x0020000002007824 */ /* 0x000fca00078e00ff */
[----:B------:R-:W-:Y:S01]  /*f480*/  LOP3.LUT R0, R3, R0, R4, 0xfe, !PT ;  /* 0x0000000003007212 */ /* 0x000fe200078efe04 */
[----:B------:R-:W-:Y:S06]  /*f490*/  BRA `(.L_x_2160) ;  /* 0x0000000000947947 */ /* 0x000fec0003800000 */
.L_x_2172:
        /* <DEDUP_REMOVED lines=14> */
.L_x_2159:
        /* <DEDUP_REMOVED lines=16> */
.L_x_2181:
[----:B------:R-:W-:Y:S01]  /*f680*/  IMAD.MOV.U32 R0, RZ, RZ, RZ ;  /* 0x000000ffff007224 */ /* 0x000fe200078e00ff */
[----:B------:R-:W-:Y:S06]  /*f690*/  BRA `(.L_x_2160) ;  /* 0x0000000000147947 */ /* 0x000fec0003800000 */
.L_x_2180:
[----:B------:R-:W2:Y:S02]  /*f6a0*/  LDG.E.64 R2, desc[UR36][R2.64] ;  /* 0x0000002402027981 */ /* 0x000ea4000c1e1b00 */
[----:B--2---:R0:W1:Y:S01]  /*f6b0*/  I2F.U64 R0, R2 ;  /* 0x0000000200007312 */ /* 0x0040620000301000 */
[----:B------:R-:W-:Y:S05]  /*f6c0*/  BRA `(.L_x_2160) ;  /* 0x0000000000087947 */ /* 0x000fea0003800000 */
.L_x_2179:
[----:B------:R-:W2:Y:S02]  /*f6d0*/  LDG.E R0, desc[UR36][R2.64] ;  /* 0x0000002402007981 */ /* 0x000ea4000c1e1900 */
[----:B--2---:R-:W-:-:S07]  /*f6e0*/  I2FP.F32.U32 R0, R0 ;  /* 0x0000000000007245 */ /* 0x004fce0000201000 */
.L_x_2160:
[----:B------:R-:W-:Y:S05]  /*f6f0*/  BSYNC B6 ;  /* 0x0000000000067941 */ /* 0x000fea0003800000 */
.L_x_2154:
        /* <DEDUP_REMOVED lines=15> */
[----:B0-----:R-:W-:Y:S01]  /*f7f0*/  STG.E.U8 desc[UR36][R16.64], R3 ;  /* 0x0000000310007986 */ /* 0x001fe2000c101124 */
[----:B------:R-:W-:Y:S05]  /*f800*/  EXIT ;  /* 0x000000000000794d */ /* 0x000fea0003800000 */
.L_x_2185:
[----:B------:R-:W0:Y:S02]  /*f810*/  F2I.S64.TRUNC R2, R2 ;  /* 0x0000000200027311 */ /* 0x000e24000020d900 */
[----:B0-----:R-:W-:-:S05]  /*f820*/  IMAD.MOV.U32 R5, RZ, RZ, R2 ;  /* 0x000000ffff057224 */ /* 0x001fca00078e0002 */
[----:B------:R-:W-:Y:S01]  /*f830*/  STG.E.U8 desc[UR36][R16.64], R5 ;  /* 0x0000000510007986 */ /* 0x000fe2000c101124 */
[----:B------:R-:W-:Y:S05]  /*f840*/  EXIT ;  /* 0x000000000000794d */ /* 0x000fea0003800000 */
.L_x_2184:
[----:B------:R-:W-:-:S13]  /*f850*/  ISETP.NE.AND P0, PT, R3, 0x2, PT ;  /* 0x000000020300780c */ /* 0x000fda0003f05270 */
[----:B------:R-:W-:Y:S05]  /*f860*/  @!P0 BRA `(.L_x_2187) ;  /* 0x0000000000288947 */ /* 0x000fea0003800000 */
[----:B------:R-:W-:-:S13]  /*f870*/  ISETP.NE.AND P0, PT, R3, 0x3, PT ;  /* 0x000000030300780c */ /* 0x000fda0003f05270 */
[----:B------:R-:W-:Y:S05]  /*f880*/  @!P0 BRA `(.L_x_2188) ;  /* 0x0000000000148947 */ /* 0x000fea0003800000 */
[----:B------:R-:W-:-:S13]  /*f890*/  ISETP.NE.AND P0, PT, R3, 0x4, PT ;  /* 0x000000040300780c */ /* 0x000fda0003f05270 */
[----:B------:R-:W-:Y:S05]  /*f8a0*/  @P0 BRA `(.L_x_2186) ;  /* 0x0000000800d00947 */ /* 0x000fea0003800000 */
[----:B------:R-:W0:Y:S02]  /*f8b0*/  F2I.S64.TRUNC R2, R2 ;  /* 0x0000000200027311 */ /* 0x000e24000020d900 */
[----:B0-----:R-:W-:Y:S01]  /*f8c0*/  STG.E.64 desc[UR36][R16.64], R2 ;  /* 0x0000000210007986 */ /* 0x001fe2000c101b24 */
[----:B------:R-:W-:Y:S05]  /*f8d0*/  EXIT ;  /* 0x000000000000794d */ /* 0x000fea0003800000 */
.L_x_2188:
[----:B------:R-:W0:Y:S02]  /*f8e0*/  F2I.FTZ.TRUNC.NTZ R3, R2 ;  /* 0x0000000200037305 */ /* 0x000e24000021f100 */
[----:B0-----:R-:W-:Y:S01]  /*f8f0*/  STG.E desc[UR36][R16.64], R3 ;  /* 0x0000000310007986 */ /* 0x001fe2000c101924 */
[----:B------:R-:W-:Y:S05]  /*f900*/  EXIT ;  /* 0x000000000000794d */ /* 0x000fea0003800000 */
.L_x_2187:
[----:B------:R-:W0:Y:S02]  /*f910*/  F2I.FTZ.TRUNC.NTZ R3, R2 ;  /* 0x0000000200037305 */ /* 0x000e24000021f100 */
[----:B0-----:R-:W-:Y:S01]  /*f920*/  STG.E.U16 desc[UR36][R16.64], R3 ;  /* 0x0000000310007986 */ /* 0x001fe2000c101524 */
[----:B------:R-:W-:Y:S05]  /*f930*/  EXIT ;  /* 0x000000000000794d */ /* 0x000fea0003800000 */
.L_x_2183:
[----:B------:R-:W-:-:S13]  /*f940*/  ISETP.GT.AND P0, PT, R3, 0x6, PT ;  /* 0x000000060300780c */ /* 0x000fda0003f04270 */
[----:B------:R-:W-:Y:S05]  /*f950*/  @P0 BRA `(.L_x_2189) ;  /* 0x0000000000240947 */ /* 0x000fea0003800000 */
[----:B------:R-:W-:-:S13]  /*f960*/  ISETP.NE.AND P0, PT, R3, 0x5, PT ;  /* 0x000000050300780c */ /* 0x000fda0003f05270 */
[----:B------:R-:W-:Y:S05]  /*f970*/  @!P0 BRA `(.L_x_2190) ;  /* 0x0000000000108947 */ /* 0x000fea0003800000 */
[----:B------:R-:W-:-:S13]  /*f980*/  ISETP.NE.AND P0, PT, R3, 0x6, PT ;  /* 0x000000060300780c */ /* 0x000fda0003f05270 */
[----:B------:R-:W-:Y:S05]  /*f990*/  @P0 BRA `(.L_x_2186) ;  /* 0x0000000800940947 */ /* 0x000fea0003800000 */
[----:B------:R-:W-:Y:S01]  /*f9a0*/  STG.E desc[UR36][R16.64], R2 ;  /* 0x0000000210007986 */ /* 0x000fe2000c101924 */
[----:B------:R-:W-:Y:S05]  /*f9b0*/  EXIT ;  /* 0x000000000000794d */ /* 0x000fea0003800000 */
.L_x_2190:
[----:B------:R-:W-:-:S05]  /*f9c0*/  F2FP.F16.F32.PACK_AB R2, RZ, R2 ;  /* 0x00000002ff02723e */ /* 0x000fca00000000ff */
[----:B------:R-:W-:Y:S01]  /*f9d0*/  STG.E.U16 desc[UR36][R16.64], R2 ;  /* 0x0000000210007986 */ /* 0x000fe2000c101524 */
[----:B------:R-:W-:Y:S05]  /*f9e0*/  EXIT ;  /* 0x000000000000794d */ /* 0x000fea0003800000 */
.L_x_2189:
[----:B------:R-:W-:-:S13]  /*f9f0*/  ISETP.NE.AND P0, PT, R3, 0x7, PT ;  /* 0x000000070300780c */ /* 0x000fda0003f05270 */
[----:B------:R-:W-:Y:S05]  /*fa00*/  @!P0 BRA `(.L_x_2191) ;  /* 0x00000000002c8947 */ /* 0x000fea0003800000 */
[----:B------:R-:W-:-:S13]  /*fa10*/  ISETP.NE.AND P0, PT, R3, 0x8, PT ;  /* 0x000000080300780c */ /* 0x000fda0003f05270 */
[----:B------:R-:W-:Y:S05]  /*fa20*/  @!P0 BRA `(.L_x_2192) ;  /* 0x0000000000148947 */ /* 0x000fea0003800000 */
[----:B------:R-:W-:-:S13]  /*fa30*/  ISETP.NE.AND P0, PT, R3, 0x9, PT ;  /* 0x000000090300780c */ /* 0x000fda0003f05270 */
[----:B------:R-:W-:Y:S05]  /*fa40*/  @P0 BRA `(.L_x_2186) ;  /* 0x0000000800680947 */ /* 0x000fea0003800000 */
[----:B------:R-:W-:-:S05]  /*fa50*/  IMAD.MOV.U32 R3, RZ, RZ, RZ ;  /* 0x000000ffff037224 */ /* 0x000fca00078e00ff */
[----:B------:R-:W-:Y:S01]  /*fa60*/  STG.E.64 desc[UR36][R16.64], R2 ;  /* 0x0000000210007986 */ /* 0x000fe2000c101b24 */
[----:B------:R-:W-:Y:S05]  /*fa70*/  EXIT ;  /* 0x000000000000794d */ /* 0x000fea0003800000 */
.L_x_2192:
[----:B------:R-:W-:-:S04]  /*fa80*/  F2FP.F16.F32.PACK_AB R3, RZ, R2 ;  /* 0x00000002ff03723e */ /* 0x000fc800000000ff */
[----:B------:R-:W-:-:S05]  /*fa90*/  PRMT R3, R3, 0x5410, RZ ;  /* 0x0000541003037816 */ /* 0x000fca00000000ff */
[----:B------:R-:W-:Y:S01]  /*faa0*/  STG.E desc[UR36][R16.64], R3 ;  /* 0x0000000310007986 */ /* 0x000fe2000c101924 */
[----:B------:R-:W-:Y:S05]  /*fab0*/  EXIT ;  /* 0x000000000000794d */ /* 0x000fea0003800000 */
.L_x_2191:
[----:B------:R-:W-:-:S06]  /*fac0*/  FMUL.FTZ R2, R2, 1 ;  /* 0x3f80000002027820 */ /* 0x000fcc0000410000 */
[----:B------:R-:W0:Y:S02]  /*fad0*/  F2F.F64.F32 R2, R2 ;  /* 0x0000000200027310 */ /* 0x000e240000201800 */
[----:B0-----:R-:W-:Y:S01]  /*fae0*/  STG.E.64 desc[UR36][R16.64], R2 ;  /* 0x0000000210007986 */ /* 0x001fe2000c101b24 */
[----:B------:R-:W-:Y:S05]  /*faf0*/  EXIT ;  /* 0x000000000000794d */ /* 0x000fea0003800000 */
.L_x_2182:
        /* <DEDUP_REMOVED lines=10> */
[----:B------:R-:W-:Y:S01]  /*fba0*/  STG.E.U8 desc[UR36][R16.64], R3 ;  /* 0x0000000310007986 */ /* 0x000fe2000c101124 */
[----:B------:R-:W-:Y:S05]  /*fbb0*/  EXIT ;  /* 0x000000000000794d */ /* 0x000fea0003800000 */
.L_x_2195:
[----:B------:R-:W-:Y:S01]  /*fbc0*/  FMUL.FTZ R4, R2, 1 ;  /* 0x3f80000002047820 */ /* 0x000fe20000410000 */
[----:B------:R-:W-:-:S05]  /*fbd0*/  CS2R R6, SRZ ;  /* 0x0000000000067805 */ /* 0x000fca000001ff00 */
[----:B------:R-:W0:Y:S02]  /*fbe0*/  F2F.F64.F32 R4, R4 ;  /* 0x0000000400047310 */ /* 0x000e240000201800 */
[----:B0-----:R-:W-:Y:S01]  /*fbf0*/  STG.E.128 desc[UR36][R16.64], R4 ;  /* 0x0000000410007986 */ /* 0x001fe2000c101d24 */
[----:B------:R-:W-:Y:S05]  /*fc00*/  EXIT ;  /* 0x000000000000794d */ /* 0x000fea0003800000 */
.L_x_2194:
        /* <DEDUP_REMOVED lines=20> */
.L_x_2199:
[----:B------:R-:W-:Y:S05]  /*fd50*/  BSYNC B0 ;  /* 0x0000000000007941 */ /* 0x000fea0003800000 */
.L_x_2198:
[----:B------:R-:W-:-:S05]  /*fd60*/  LOP3.LUT R5, R0, R5, RZ, 0xfc, !PT ;  /* 0x0000000500057212 */ /* 0x000fca00078efcff */
[----:B------:R-:W-:Y:S01]  /*fd70*/  STG.E.U8 desc[UR36][R16.64], R5 ;  /* 0x0000000510007986 */ /* 0x000fe2000c101124 */
[----:B------:R-:W-:Y:S05]  /*fd80*/  EXIT ;  /* 0x000000000000794d */ /* 0x000fea0003800000 */
.L_x_2197:
        /* <DEDUP_REMOVED lines=12> */
.L_x_2201:
[----:B------:R-:W-:Y:S01]  /*fe50*/  IMAD.MOV.U32 R0, RZ, RZ, 0x7f ;  /* 0x0000007fff007424 */ /* 0x000fe200078e00ff */
[----:B------:R-:W-:-:S04]  /*fe60*/  ISETP.GT.U32.AND P0, PT, R4, 0x7f800000, PT ;  /* 0x7f8000000400780c */ /* 0x000fc80003f04070 */
[----:B------:R-:W-:-:S09]  /*fe70*/  SEL R0, R0, 0x7c, P0 ;  /* 0x0000007c00007807 */ /* 0x000fd20000000000 */
.L_x_2202:
[----:B------:R-:W-:Y:S05]  /*fe80*/  BSYNC B0 ;  /* 0x0000000000007941 */ /* 0x000fea0003800000 */
.L_x_2200:
[----:B------:R-:W-:-:S04]  /*fe90*/  LOP3.LUT R2, R2, 0x80000000, RZ, 0xc0, !PT ;  /* 0x8000000002027812 */ /* 0x000fc800078ec0ff */
[----:B------:R-:W-:-:S04]  /*fea0*/  SHF.R.U32.HI R3, RZ, 0x18, R2 ;  /* 0x00000018ff037819 */ /* 0x000fc80000011602 */
[----:B------:R-:W-:-:S05]  /*feb0*/  LOP3.LUT R3, R0, R3, RZ, 0xfc, !PT ;  /* 0x0000000300037212 */ /* 0x000fca00078efcff */
[----:B------:R-:W-:Y:S01]  /*fec0*/  STG.E.U8 desc[UR36][R16.64], R3 ;  /* 0x0000000310007986 */ /* 0x000fe2000c101124 */
[----:B------:R-:W-:Y:S05]  /*fed0*/  EXIT ;  /* 0x000000000000794d */ /* 0x000fea0003800000 */
.L_x_2196:
[----:B------:R-:W-:-:S05]  /*fee0*/  F2FP.BF16.F32.PACK_AB R2, RZ, R2 ;  /* 0x00000002ff02723e */ /* 0x000fca00000010ff */
[----:B------:R-:W-:Y:S01]  /*fef0*/  STG.E.U16 desc[UR36][R16.64], R2 ;  /* 0x0000000210007986 */ /* 0x000fe2000c101524 */
[----:B------:R-:W-:Y:S05]  /*ff00*/  EXIT ;  /* 0x000000000000794d */ /* 0x000fea0003800000 */
.L_x_2193:
        /* <DEDUP_REMOVED lines=9> */
[----:B0-----:R-:W-:Y:S01]  /*ffa0*/  STG.E.U16 desc[UR36][R16.64], R3 ;  /* 0x0000000310007986 */ /* 0x001fe2000c101524 */
[----:B------:R-:W-:Y:S05]  /*ffb0*/  EXIT ;  /* 0x000000000000794d */ /* 0x000fea0003800000 */
.L_x_2205:
        /* <DEDUP_REMOVED lines=16> */
.L_x_2208:
[----:B------:R-:W-:-:S04]  /*100c0*/  LOP3.LUT R2, R2, 0x80000000, RZ, 0xc0, !PT ;  /* 0x8000000002027812 */ /* 0x000fc800078ec0ff */
[----:B------:R-:W-:-:S04]  /*100d0*/  SHF.R.U32.HI R3, RZ, 0x18, R2 ;  /* 0x00000018ff037819 */ /* 0x000fc80000011602 */
[----:B------:R-:W-:-:S04]  /*100e0*/  LOP3.LUT R0, R0, R3, RZ, 0xfc, !PT ;  /* 0x0000000300007212 */ /* 0x000fc800078efcff */
[----:B------:R-:W-:-:S07]  /*100f0*/  PRMT R8, R0, 0x7610, R8 ;  /* 0x0000761000087816 */ /* 0x000fce0000000008 */
.L_x_2207:
[----:B------:R-:W-:Y:S05]  /*10100*/  BSYNC B0 ;  /* 0x0000000000007941 */ /* 0x000fea0003800000 */
.L_x_2206:
[----:B------:R-:W-:Y:S01]  /*10110*/  STG.E.U8 desc[UR36][R16.64], R8 ;  /* 0x0000000810007986 */ /* 0x000fe2000c101124 */
[----:B------:R-:W-:Y:S05]  /*10120*/  EXIT ;  /* 0x000000000000794d */ /* 0x000fea0003800000 */
.L_x_2204:
        /* <DEDUP_REMOVED lines=16> */
.L_x_2211:
[----:B------:R-:W-:-:S04]  /*10230*/  LOP3.LUT R2, R2, 0x80000000, RZ, 0xc0, !PT ;  /* 0x8000000002027812 */ /* 0x000fc800078ec0ff */
[----:B------:R-:W-:-:S04]  /*10240*/  SHF.R.U32.HI R3, RZ, 0x18, R2 ;  /* 0x00000018ff037819 */ /* 0x000fc80000011602 */
[----:B------:R-:W-:-:S04]  /*10250*/  LOP3.LUT R0, R0, R3, RZ, 0xfc, !PT ;  /* 0x0000000300007212 */ /* 0x000fc800078efcff */
[----:B------:R-:W-:-:S07]  /*10260*/  PRMT R8, R0, 0x7610, R8 ;  /* 0x0000761000087816 */ /* 0x000fce0000000008 */
.L_x_2210:
[----:B------:R-:W-:Y:S05]  /*10270*/  BSYNC B0 ;  /* 0x0000000000007941 */ /* 0x000fea0003800000 */
.L_x_2209:
[----:B------:R-:W-:Y:S01]  /*10280*/  STG.E.U8 desc[UR36][R16.64], R8 ;  /* 0x0000000810007986 */ /* 0x000fe2000c101124 */
[----:B------:R-:W-:Y:S05]  /*10290*/  EXIT ;  /* 0x000000000000794d */ /* 0x000fea0003800000 */
.L_x_2203:
        /* <DEDUP_REMOVED lines=21> */
.L_x_2186:
        /* <DEDUP_REMOVED lines=16> */
.L_x_2214:
[----:B------:R-:W-:Y:S05]  /*104f0*/  EXIT ;  /* 0x000000000000794d */ /* 0x000fea0003800000 */
.L_x_2213:
[----:B------:R-:W0:Y:S02]  /*10500*/  F2I.U64.TRUNC R2, R2 ;  /* 0x0000000200027311 */ /* 0x000e24000020d800 */
[----:B0-----:R-:W-:Y:S01]  /*10510*/  STG.E.64 desc[UR36][R16.64], R2 ;  /* 0x0000000210007986 */ /* 0x001fe2000c101b24 */
[----:B------:R-:W-:Y:S05]  /*10520*/  EXIT ;  /* 0x000000000000794d */ /* 0x000fea0003800000 */
.L_x_2212:
[----:B------:R-:W0:Y:S02]  /*10530*/  F2I.FTZ.U32.TRUNC.NTZ R3, R2 ;  /* 0x0000000200037305 */ /* 0x000e24000021f000 */
[----:B0-----:R-:W-:Y:S01]  /*10540*/  STG.E desc[UR36][R16.64], R3 ;  /* 0x0000000310007986 */ /* 0x001fe2000c101924 */
[----:B------:R-:W-:Y:S05]  /*10550*/  EXIT ;  /* 0x000000000000794d */ /* 0x000fea0003800000 */
.L_x_2215:
        /* <DEDUP_REMOVED lines=10> */
.L_x_14600:


//--------------------- .text._ZN2at6native27unrolled_elementwise_kernelIZZZNS0_25tanh_backward_kernel_cudaERNS_18TensorIteratorBaseEENKUlvE0_clEvENKUlvE0_clEvEUlffE_St5arrayIPcLm3EELi4E23TrivialOffsetCalculatorILi2EjESA_ILi1EjENS0_6memory12LoadWithCastILi2EEENSD_13StoreWithCastILi1EEEEEviT_T0_T2_T3_T4_T5_ --------------------------
	.section	.text._ZN2at6native27unrolled_elementwise_kernelIZZZNS0_25tanh_backward_kernel_cudaERNS_18TensorIteratorBaseEENKUlvE0_clEvENKUlvE0_clEvEUlffE_St5arrayIPcLm3EELi4E23TrivialOffsetCalculatorILi2EjESA_ILi1EjENS0_6memory12LoadWithCastILi2EEENSD_13StoreWithCastILi1EEEEEviT_T0_T2_T3_T4_T5_,"ax",@progbits
	.align	128
        .global         _ZN2at6native27unrolled_elementwise_kernelIZZZNS0_25tanh_backward_kernel_cudaERNS_18TensorIteratorBaseEENKUlvE0_clEvENKUlvE0_clEvEUlffE_St5arrayIPcLm3EELi4E23TrivialOffsetCalculatorILi2EjESA_ILi1EjENS0_6memory12LoadWithCastILi2EEENSD_13StoreWithCastILi1EEEEEviT_T0_T2_T3_T4_T5_
        .type           _ZN2at6native27unrolled_elementwise_kernelIZZZNS0_25tanh_backward_kernel_cudaERNS_18TensorIteratorBaseEENKUlvE0_clEvENKUlvE0_clEvEUlffE_St5arrayIPcLm3EELi4E23TrivialOffsetCalculatorILi2EjESA_ILi1EjENS0_6memory12LoadWithCastILi2EEENSD_13StoreWithCastILi1EEEEEviT_T0_T2_T3_T4_T5_,@function
        .size           _ZN2at6native27unrolled_elementwise_kernelIZZZNS0_25tanh_backward_kernel_cudaERNS_18TensorIteratorBaseEENKUlvE0_clEvENKUlvE0_clEvEUlffE_St5arrayIPcLm3EELi4E23TrivialOffsetCalculatorILi2EjESA_ILi1EjENS0_6memory12LoadWithCastILi2EEENSD_13StoreWithCastILi1EEEEEviT_T0_T2_T3_T4_T5_,(.L_x_14601 - _ZN2at6native27unrolled_elementwise_kernelIZZZNS0_25tanh_backward_kernel_cudaERNS_18TensorIteratorBaseEENKUlvE0_clEvENKUlvE0_clEvEUlffE_St5arrayIPcLm3EELi4E23TrivialOffsetCalculatorILi2EjESA_ILi1EjENS0_6memory12LoadWithCastILi2EEENSD_13StoreWithCastILi1EEEEEviT_T0_T2_T3_T4_T5_)
        .other          _ZN2at6native27unrolled_elementwise_kernelIZZZNS0_25tanh_backward_kernel_cudaERNS_18TensorIteratorBaseEENKUlvE0_clEvENKUlvE0_clEvEUlffE_St5arrayIPcLm3EELi4E23TrivialOffsetCalculatorILi2EjESA_ILi1EjENS0_6memory12LoadWithCastILi2EEENSD_13StoreWithCastILi1EEEEEviT_T0_T2_T3_T4_T5_,@"STO_CUDA_ENTRY STV_DEFAULT"
_ZN2at6native27unrolled_elementwise_kernelIZZZNS0_25tanh_backward_kernel_cudaERNS_18TensorIteratorBaseEENKUlvE0_clEvENKUlvE0_clEvEUlffE_St5arrayIPcLm3EELi4E23TrivialOffsetCalculatorILi2EjESA_ILi1EjENS0_6memory12LoadWithCastILi2EEENSD_13StoreWithCastILi1EEEEEviT_T0_T2_T3_T4_T5_:
.text._ZN2at6native27unrolled_elementwise_kernelIZZZNS0_25tanh_backward_kernel_cudaERNS_18TensorIteratorBaseEENKUlvE0_clEvENKUlvE0_clEvEUlffE_St5arrayIPcLm3EELi4E23TrivialOffsetCalculatorILi2EjESA_ILi1EjENS0_6memory12LoadWithCastILi2EEENSD_13StoreWithCastILi1EEEEEviT_T0_T2_T3_T4_T5_:
[----:B------:R-:W0:Y:S01]  /*0000*/  LDC R1, c[0x0][0x28] ;  /* 0x00000a00ff017b82 */ /* 0x000e220000000800 */
[----:B------:R-:W1:Y:S07]  /*0010*/  S2R R2, SR_CTAID.X ;  /* 0x0000000000027919 */ /* 0x000e6e0000002500 */
[----:B------:R-:W1:Y:S01]  /*0020*/  LDC R17, c[0x0][0x210] ;  /* 0x00008400ff117b82 */ /* 0x000e620000000800 */
[----:B------:R-:W-:Y:S01]  /*0030*/  ULDC.64 UR36, c[0x0][0x208] ;  /* 0x0000820000247ab9 */ /* 0x000fe20000000a00 */
[----:B------:R-:W-:Y:S01]  /*0040*/  BSSY B7, `(.L_x_2216) ;  /* 0x00001d3000077945 */ /* 0x000fe20003800000 */
[----:B------:R-:W2:Y:S01]  /*0050*/  S2R R16, SR_TID.X ;  /* 0x0000000000107919 */ /* 0x000ea20000002100 */
[----:B------:R-:W-:Y:S01]  /*0060*/  IMAD.MOV.U32 R28, RZ, RZ, RZ ;  /* 0x000000ffff1c7224 */ /* 0x000fe200078e00ff */
[----:B------:R-:W-:-:S03]  /*0070*/  CS2R R22, SRZ ;  /* 0x0000000000167805 */ /* 0x000fc6000001ff00 */
[----:B------:R-:W3:Y:S08]  /*0080*/  LDC.U8 R19, c[0x0][0x234] ;  /* 0x00008d00ff137b82 */ /* 0x000ef00000000000 */
[----:B------:R-:W4:Y:S01]  /*0090*/  LDC.U8 R18, c[0x0][0x235] ;  /* 0x00008d40ff127b82 */ /* 0x000f220000000000 */
[----:B-1----:R-:W-:-:S05]  /*00a0*/  IMAD R17, R2, -0x200, R17 ;  /* 0xfffffe0002117824 */ /* 0x002fca00078e0211 */
[----:B--2---:R-:W-:-:S13]  /*00b0*/  ISETP.GE.AND P0, PT, R16, R17, PT ;  /* 0x000000111000720c */ /* 0x004fda0003f06270 */
[----:B0--34-:R-:W-:Y:S05]  /*00c0*/  @P0 BRA `(.L_x_2217) ;  /* 0x0000001c00280947 */ /* 0x019fea0003800000 */
[----:B------:R-:W0:Y:S01]  /*00d0*/  LDC.64 R4, c[0x0][0x220] ;  /* 0x00008800ff047b82 */ /* 0x000e220000000a00 */
[----:B------:R-:W-:Y:S01]  /*00e0*/  PRMT R0, R19, 0x9910, RZ ;  /* 0x0000991013007816 */ /* 0x000fe200000000ff */
[----:B------:R-:W-:Y:S01]  /*00f0*/  IMAD R16, R2, 0x200, R16 ;  /* 0x0000020002107824 */ /* 0x000fe200078e0210 */
[----:B------:R-:W-:Y:S01]  /*0100*/  ULDC UR4, c[0x0][0x238] ;  /* 0x00008e0000047ab9 */ /* 0x000fe20000000800 */
[----:B------:R-:W-:Y:S01]  /*0110*/  BSSY B6, `(.L_x_2218) ;  /* 0x00000e0000067945 */ /* 0x000fe20003800000 */
        /* <DEDUP_REMOVED lines=16> */
.L_x_2222:
[----:B------:R-:W2:Y:S02]  /*0220*/  LDG.E.U8 R4, desc[UR36][R4.64] ;  /* 0x0000002404047981 */ /* 0x000ea4000c1e1100 */
[----:B--2---:R-:W-:Y:S01]  /*0230*/  I2FP.F32.U32 R22, R4 ;  /* 0x0000000400167245 */ /* 0x004fe20000201000 */
[----:B------:R-:W-:Y:S06]  /*0240*/  BRA `(.L_x_2224) ;  /* 0x0000000c00307947 */ /* 0x000fec0003800000 */
.L_x_2221:
        /* <DEDUP_REMOVED lines=9> */
.L_x_2226:
[----:B------:R-:W2:Y:S02]  /*02e0*/  LDG.E R4, desc[UR36][R4.64] ;  /* 0x0000002404047981 */ /* 0x000ea4000c1e1900 */
[----:B--2---:R-:W-:Y:S01]  /*02f0*/  I2FP.F32.S32 R22, R4 ;  /* 0x0000000400167245 */ /* 0x004fe20000201400 */
[----:B------:R-:W-:Y:S06]  /*0300*/  BRA `(.L_x_2224) ;  /* 0x0000000c00007947 */ /* 0x000fec0003800000 */
.L_x_2225:
[----:B------:R-:W2:Y:S02]  /*0310*/  LDG.E.U16 R4, desc[UR36][R4.64] ;  /* 0x0000002404047981 */ /* 0x000ea4000c1e1500 */
[----:B--2---:R2:W3:Y:S01]  /*0320*/  I2F.S16 R22, R4 ;  /* 0x0000000400167306 */ /* 0x0044e20000101400 */
[----:B------:R-:W-:Y:S05]  /*0330*/  BRA `(.L_x_2224) ;  /* 0x0000000800f47947 */ /* 0x000fea0003800000 */
.L_x_2220:
        /* <DEDUP_REMOVED lines=8> */
.L_x_2228:
[----:B------:R-:W2:Y:S02]  /*03c0*/  LDG.E.U16 R4, desc[UR36][R4.64] ;  /* 0x0000002404047981 */ /* 0x000ea4000c1e1500 */
[----:B--2---:R-:W-:Y:S01]  /*03d0*/  HADD2.F32 R22, -RZ, R4.H0_H0 ;  /* 0x20000004ff167230 */ /* 0x004fe20000004100 */
[----:B------:R-:W-:Y:S06]  /*03e0*/  BRA `(.L_x_2224) ;  /* 0x0000000800c87947 */ /* 0x000fec0003800000 */
.L_x_2227:
        /* <DEDUP_REMOVED lines=8> */
.L_x_2230:
[----:B------:R-:W2:Y:S02]  /*0470*/  LDG.E.U16 R4, desc[UR36][R4.64] ;  /* 0x0000002404047981 */ /* 0x000ea4000c1e1500 */
[----:B--2---:R-:W-:Y:S01]  /*0480*/  HADD2.F32 R22, -RZ, R4.H0_H0 ;  /* 0x20000004ff167230 */ /* 0x004fe20000004100 */
[----:B------:R-:W-:Y:S06]  /*0490*/  BRA `(.L_x_2224) ;  /* 0x00000008009c7947 */ /* 0x000fec0003800000 */
.L_x_2229:
[----:B------:R-:W2:Y:S01]  /*04a0*/  LDG.E.64 R4, desc[UR36][R4.64] ;  /* 0x0000002404047981 */ /* 0x000ea2000c1e1b00 */
[----:B------:R-:W-:Y:S01]  /*04b0*/  UMOV UR4, 0xf0000000 ;  /* 0xf000000000047882 */ /* 0x000fe20000000000 */
[----:B------:R-:W-:Y:S01]  /*04c0*/  UMOV UR5, 0x380fffff ;  /* 0x380fffff00057882 */ /* 0x000fe20000000000 */
[----:B--2---:R-:W0:Y:S01]  /*04d0*/  F2F.F32.F64 R22, R4 ;  /* 0x0000000400167310 */ /* 0x004e220000301000 */
[----:B------:R-:W-:-:S14]  /*04e0*/  DSETP.GEU.AND P0, PT, |R4|, UR4, PT ;  /* 0x0000000404007e2a */ /* 0x000fdc000bf0e200 */
[----:B0-----:R-:W-:Y:S01]  /*04f0*/  @!P0 FMUL R22, R22, 1.175494350822287508e-38 ;  /* 0x0080000016168820 */ /* 0x001fe20000400000 */
[----:B------:R-:W-:Y:S06]  /*0500*/  BRA `(.L_x_2224) ;  /* 0x0000000800807947 */ /* 0x000fec0003800000 */
.L_x_2219:
        /* <DEDUP_REMOVED lines=12> */
.L_x_2233:
[----:B------:R-:W2:Y:S01]  /*05d0*/  LDG.E.64 R4, desc[UR36][R4.64] ;  /* 0x0000002404047981 */ /* 0x000ea2000c1e1b00 */
[----:B------:R-:W-:Y:S01]  /*05e0*/  UMOV UR4, 0xf0000000 ;  /* 0xf000000000047882 */ /* 0x000fe20000000000 */
[----:B------:R-:W-:Y:S01]  /*05f0*/  UMOV UR5, 0x380fffff ;  /* 0x380fffff00057882 */ /* 0x000fe20000000000 */
[----:B--2---:R-:W0:Y:S01]  /*0600*/  F2F.F32.F64 R22, R4 ;  /* 0x0000000400167310 */ /* 0x004e220000301000 */
[----:B------:R-:W-:-:S14]  /*0610*/  DSETP.GEU.AND P0, PT, |R4|, UR4, PT ;  /* 0x0000000404007e2a */ /* 0x000fdc000bf0e200 */
[----:B0-----:R-:W-:Y:S01]  /*0620*/  @!P0 FMUL R22, R22, 1.175494350822287508e-38 ;  /* 0x0080000016168820 */ /* 0x001fe20000400000 */
[----:B------:R-:W-:Y:S06]  /*0630*/  BRA `(.L_x_2224) ;  /* 0x0000000800347947 */ /* 0x000fec0003800000 */
.L_x_2232:
        /* <DEDUP_REMOVED lines=16> */
[----:B------:R-:W-:-:S04]  /*0740*/  SEL R3, R3, RZ, P0 ;  /* 0x000000ff03037207 */ /* 0x000fc80000000000 */
[C---:B------:R-:W-:Y:S01]  /*0750*/  SHF.L.U32 R4, R0.reuse, R3, RZ ;  /* 0x0000000300047219 */ /* 0x040fe200000006ff */
[----:B------:R-:W-:Y:S02]  /*0760*/  IMAD R7, R3, R8, 0x3c000000 ;  /* 0x3c00000003077424 */ /* 0x000fe400078e0208 */
[----:B------:R-:W-:-:S03]  /*0770*/  VIADD R3, R0, 0xffffffff ;  /* 0xffffffff00037836 */ /* 0x000fc60000000000 */
[----:B------:R-:W-:Y:S02]  /*0780*/  LEA.HI R7, R4, R7, RZ, 0x1c ;  /* 0x0000000704077211 */ /* 0x000fe400078fe0ff */
[----:B------:R-:W-:Y:S02]  /*0790*/  SHF.R.S32.HI R3, RZ, 0x1f, R3 ;  /* 0x0000001fff037819 */ /* 0x000fe40000011403 */
[----:B------:R-:W-:-:S04]  /*07a0*/  LOP3.LUT R6, R7, 0x7f800000, R6, 0xf8, !PT ;  /* 0x7f80000007067812 */ /* 0x000fc800078ef806 */
[----:B------:R-:W-:-:S04]  /*07b0*/  LOP3.LUT R3, R6, R3, RZ, 0x30, !PT ;  /* 0x0000000306037212 */ /* 0x000fc800078e30ff */
[----:B------:R-:W-:Y:S01]  /*07c0*/  LOP3.LUT R22, R3, 0x80000000, R22, 0xf8, !PT ;  /* 0x8000000003167812 */ /* 0x000fe200078ef816 */
[----:B------:R-:W-:Y:S06]  /*07d0*/  BRA `(.L_x_2224) ;  /* 0x0000000400cc7947 */ /* 0x000fec0003800000 */
.L_x_2235:
        /* <DEDUP_REMOVED lines=9> */
[----:B------:R-:W-:Y:S01]  /*0870*/  @P0 FMUL.FTZ R22, R3, 1.9259299443872358531e-34 ;  /* 0x0780000003160820 */ /* 0x000fe20000410000 */
[----:B------:R-:W-:Y:S02]  /*0880*/  IMAD.SHL.U32 R3, R4, 0x1000000, RZ ;  /* 0x0100000004037824 */ /* 0x000fe400078e00ff */
[----:B------:R-:W-:-:S05]  /*0890*/  @!P0 FADD.FTZ R22, R0, -0.5 ;  /* 0xbf00000000168421 */ /* 0x000fca0000010000 */
[----:B------:R-:W-:Y:S01]  /*08a0*/  LOP3.LUT R22, R22, 0x80000000, R3, 0xf8, !PT ;  /* 0x8000000016167812 */ /* 0x000fe200078ef803 */
[----:B------:R-:W-:Y:S06]  /*08b0*/  BRA `(.L_x_2224) ;  /* 0x0000000400947947 */ /* 0x000fec0003800000 */
.L_x_2234:
[----:B------:R-:W2:Y:S02]  /*08c0*/  LDG.E.U16 R4, desc[UR36][R4.64] ;  /* 0x0000002404047981 */ /* 0x000ea4000c1e1500 */
[----:B--2---:R-:W-:Y:S01]  /*08d0*/  IMAD.U32 R22, R4, 0x10000, RZ ;  /* 0x0001000004167824 */ /* 0x004fe200078e00ff */
[----:B------:R-:W-:Y:S06]  /*08e0*/  BRA `(.L_x_2224) ;  /* 0x0000000400887947 */ /* 0x000fec0003800000 */
.L_x_2231:
        /* <DEDUP_REMOVED lines=11> */
.L_x_2238:
        /* <DEDUP_REMOVED lines=20> */
.L_x_2240:
[----:B------:R-:W-:Y:S05]  /*0ae0*/  BSYNC B0 ;  /* 0x0000000000007941 */ /* 0x000fea0003800000 */
.L_x_2239:
[----:B------:R-:W-:Y:S01]  /*0af0*/  IMAD.SHL.U32 R3, R3, 0x100000, RZ ;  /* 0x0010000003037824 */ /* 0x000fe200078e00ff */
[----:B------:R-:W-:-:S04]  /*0b00*/  LEA R5, R0, 0x3b800000, 0x17 ;  /* 0x3b80000000057811 */ /* 0x000fc800078eb8ff */
[----:B------:R-:W-:Y:S01]  /*0b10*/  LOP3.LUT R22, R5, R3, R22, 0xfe, !PT ;  /* 0x0000000305167212 */ /* 0x000fe200078efe16 */
[----:B------:R-:W-:Y:S06]  /*0b20*/  BRA `(.L_x_2224) ;  /* 0x0000000000f87947 */ /* 0x000fec0003800000 */
.L_x_2237:
        /* <DEDUP_REMOVED lines=20> */
.L_x_2242:
[----:B------:R-:W-:Y:S05]  /*0c70*/  BSYNC B0 ;  /* 0x0000000000007941 */ /* 0x000fea0003800000 */
.L_x_2241:
[----:B------:R-:W-:Y:S01]  /*0c80*/  IMAD.SHL.U32 R3, R3, 0x200000, RZ ;  /* 0x0020000003037824 */ /* 0x000fe200078e00ff */
[----:B------:R-:W-:-:S04]  /*0c90*/  LEA R5, R0, 0x37800000, 0x17 ;  /* 0x3780000000057811 */ /* 0x000fc800078eb8ff */
[----:B------:R-:W-:Y:S01]  /*0ca0*/  LOP3.LUT R22, R5, R3, R22, 0xfe, !PT ;  /* 0x0000000305167212 */ /* 0x000fe200078efe16 */
[----:B------:R-:W-:Y:S06]  /*0cb0*/  BRA `(.L_x_2224) ;  /* 0x0000000000947947 */ /* 0x000fec0003800000 */
.L_x_2236:
        /* <DEDUP_REMOVED lines=14> */
.L_x_2223:
        /* <DEDUP_REMOVED lines=16> */
.L_x_2245:
[----:B------:R-:W-:Y:S01]  /*0ea0*/  IMAD.MOV.U32 R22, RZ, RZ, RZ ;  /* 0x000000ffff167224 */ /* 0x000fe200078e00ff */
[----:B------:R-:W-:Y:S06]  /*0eb0*/  BRA `(.L_x_2224) ;  /* 0x0000000000147947 */ /* 0x000fec0003800000 */
.L_x_2244:
[----:B------:R-:W2:Y:S02]  /*0ec0*/  LDG.E.64 R22, desc[UR36][R4.64] ;  /* 0x0000002404167981 */ /* 0x000ea4000c1e1b00 */
[----:B--2---:R0:W1:Y:S01]  /*0ed0*/  I2F.U64 R22, R22 ;  /* 0x0000001600167312 */ /* 0x0040620000301000 */
[----:B------:R-:W-:Y:S05]  /*0ee0*/  BRA `(.L_x_2224) ;  /* 0x0000000000087947 */ /* 0x000fea0003800000 */
.L_x_2243:
[----:B------:R-:W2:Y:S02]  /*0ef0*/  LDG.E R4, desc[UR36][R4.64] ;  /* 0x0000002404047981 */ /* 0x000ea4000c1e1900 */
[----:B--2---:R-:W-:-:S07]  /*0f00*/  I2FP.F32.U32 R22, R4 ;  /* 0x0000000400167245 */ /* 0x004fce0000201000 */
.L_x_2224:
[----:B------:R-:W-:Y:S05]  /*0f10*/  BSYNC B6 ;  /* 0x0000000000067941 */ /* 0x000fea0003800000 */
.L_x_2218:
[----:B0-2-4-:R-:W0:Y:S01]  /*0f20*/  LDC.64 R4, c[0x0][0x228] ;  /* 0x00008a00ff047b82 */ /* 0x015e220000000a00 */
[----:B------:R-:W-:Y:S01]  /*0f30*/  PRMT R0, R18, 0x9910, RZ ;  /* 0x0000991012007816 */ /* 0x000fe200000000ff */
[----:B------:R-:W-:Y:S01]  /*0f40*/  ULDC UR4, c[0x0][0x23c] ;  /* 0x00008f0000047ab9 */ /* 0x000fe20000000800 */
[----:B------:R-:W-:Y:S01]  /*0f50*/  BSSY B6, `(.L_x_2246) ;  /* 0x00000df000067945 */ /* 0x000fe20003800000 */
        /* <DEDUP_REMOVED lines=14> */
[----:B--2---:R0:W2:Y:S01]  /*1040*/  I2F.S16 R23, R4 ;  /* 0x0000000400177306 */ /* 0x0040a20000101400 */
[----:B------:R-:W-:Y:S05]  /*1050*/  BRA `(.L_x_2252) ;  /* 0x0000000c00387947 */ /* 0x000fea0003800000 */
.L_x_2250:
[----:B------:R-:W2:Y:S02]  /*1060*/  LDG.E.U8 R4, desc[UR36][R4.64] ;  /* 0x0000002404047981 */ /* 0x000ea4000c1e1100 */
[----:B--2---:R-:W-:Y:S01]  /*1070*/  I2FP.F32.U32 R23, R4 ;  /* 0x0000000400177245 */ /* 0x004fe20000201000 */
[----:B------:R-:W-:Y:S06]  /*1080*/  BRA `(.L_x_2252) ;  /* 0x0000000c002c7947 */ /* 0x000fec0003800000 */
.L_x_2249:
        /* <DEDUP_REMOVED lines=9> */
.L_x_2254:
[----:B------:R-:W2:Y:S02]  /*1120*/  LDG.E R4, desc[UR36][R4.64] ;  /* 0x0000002404047981 */ /* 0x000ea4000c1e1900 */
[----:B--2---:R-:W-:Y:S01]  /*1130*/  I2FP.F32.S32 R23, R4 ;  /* 0x0000000400177245 */ /* 0x004fe20000201400 */
[----:B------:R-:W-:Y:S06]  /*1140*/  BRA `(.L_x_2252) ;  /* 0x0000000800fc7947 */ /* 0x000fec0003800000 */
.L_x_2253:
[----:B------:R-:W2:Y:S02]  /*1150*/  LDG.E.U16 R4, desc[UR36][R4.64] ;  /* 0x0000002404047981 */ /* 0x000ea4000c1e1500 */
[----:B--2---:R0:W2:Y:S01]  /*1160*/  I2F.S16 R23, R4 ;  /* 0x0000000400177306 */ /* 0x0040a20000101400 */
[----:B------:R-:W-:Y:S05]  /*1170*/  BRA `(.L_x_2252) ;  /* 0x0000000800f07947 */ /* 0x000fea0003800000 */
.L_x_2248:
        /* <DEDUP_REMOVED lines=8> */
.L_x_2256:
[----:B------:R-:W2:Y:S02]  /*1200*/  LDG.E.U16 R4, desc[UR36][R4.64] ;  /* 0x0000002404047981 */ /* 0x000ea4000c1e1500 */
[----:B--2---:R-:W-:Y:S01]  /*1210*/  HADD2.F32 R23, -RZ, R4.H0_H0 ;  /* 0x20000004ff177230 */ /* 0x004fe20000004100 */
[----:B------:R-:W-:Y:S06]  /*1220*/  BRA `(.L_x_2252) ;  /* 0x0000000800c47947 */ /* 0x000fec0003800000 */
.L_x_2255:
        /* <DEDUP_REMOVED lines=8> */
.L_x_2258:
[----:B------:R-:W2:Y:S02]  /*12b0*/  LDG.E.U16 R4, desc[UR36][R4.64] ;  /* 0x0000002404047981 */ /* 0x000ea4000c1e1500 */
[----:B--2---:R-:W-:Y:S01]  /*12c0*/  HADD2.F32 R23, -RZ, R4.H0_H0 ;  /* 0x20000004ff177230 */ /* 0x004fe20000004100 */
[----:B------:R-:W-:Y:S06]  /*12d0*/  BRA `(.L_x_2252) ;  /* 0x0000000800987947 */ /* 0x000fec0003800000 */
.L_x_2257:
[----:B------:R-:W2:Y:S01]  /*12e0*/  LDG.E.64 R4, desc[UR36][R4.64] ;  /* 0x0000002404047981 */ /* 0x000ea2000c1e1b00 */
[----:B------:R-:W-:Y:S01]  /*12f0*/  UMOV UR4, 0xf0000000 ;  /* 0xf000000000047882 */ /* 0x000fe20000000000 */
[----:B------:R-:W-:Y:S01]  /*1300*/  UMOV UR5, 0x380fffff ;  /* 0x380fffff00057882 */ /* 0x000fe20000000000 */
[----:B--2---:R-:W0:Y:S01]  /*1310*/  F2F.F32.F64 R23, R4 ;  /* 0x0000000400177310 */ /* 0x004e220000301000 */
[----:B------:R-:W-:-:S14]  /*1320*/  DSETP.GEU.AND P0, PT, |R4|, UR4, PT ;  /* 0x0000000404007e2a */ /* 0x000fdc000bf0e200 */
[----:B0-----:R-:W-:Y:S01]  /*1330*/  @!P0 FMUL R23, R23, 1.175494350822287508e-38 ;  /* 0x0080000017178820 */ /* 0x001fe20000400000 */
[----:B------:R-:W-:Y:S06]  /*1340*/  BRA `(.L_x_2252) ;  /* 0x00000008007c7947 */ /* 0x000fec0003800000 */
.L_x_2247:
        /* <DEDUP_REMOVED lines=12> */
.L_x_2261:
[----:B------:R-:W2:Y:S01]  /*1410*/  LDG.E.64 R4, desc[UR36][R4.64] ;  /* 0x0000002404047981 */ /* 0x000ea2000c1e1b00 */
[----:B------:R-:W-:Y:S01]  /*1420*/  UMOV UR4, 0xf0000000 ;  /* 0xf000000000047882 */ /* 0x000fe20000000000 */
[----:B------:R-:W-:Y:S01]  /*1430*/  UMOV UR5, 0x380fffff ;  /* 0x380fffff00057882 */ /* 0x000fe20000000000 */
[----:B--2---:R-:W0:Y:S01]  /*1440*/  F2F.F32.F64 R23, R4 ;  /* 0x0000000400177310 */ /* 0x004e220000301000 */
[----:B------:R-:W-:-:S14]  /*1450*/  DSETP.GEU.AND P0, PT, |R4|, UR4, PT ;  /* 0x0000000404007e2a */ /* 0x000fdc000bf0e200 */
[----:B0-----:R-:W-:Y:S01]  /*1460*/  @!P0 FMUL R23, R23, 1.175494350822287508e-38 ;  /* 0x0080000017178820 */ /* 0x001fe20000400000 */
[----:B------:R-:W-:Y:S06]  /*1470*/  BRA `(.L_x_2252) ;  /* 0x0000000800307947 */ /* 0x000fec0003800000 */
.L_x_2260:
        /* <DEDUP_REMOVED lines=26> */
.L_x_2263:
        /* <DEDUP_REMOVED lines=13> */
.L_x_2262:
[----:B------:R-:W2:Y:S02]  /*16f0*/  LDG.E.U16 R4, desc[UR36][R4.64] ;  /* 0x0000002404047981 */ /* 0x000ea4000c1e1500 */
[----:B--2---:R-:W-:Y:S01]  /*1700*/  IMAD.U32 R23, R4, 0x10000, RZ ;  /* 0x0001000004177824 */ /* 0x004fe200078e00ff */
[----:B------:R-:W-:Y:S06]  /*1710*/  BRA `(.L_x_2252) ;  /* 0x0000000400887947 */ /* 0x000fec0003800000 */
.L_x_2259:
        /* <DEDUP_REMOVED lines=11> */
.L_x_2266:
        /* <DEDUP_REMOVED lines=20> */
.L_x_2268:
[----:B------:R-:W-:Y:S05]  /*1910*/  BSYNC B0 ;  /* 0x0000000000007941 */ /* 0x000fea0003800000 */
.L_x_2267:
[----:B------:R-:W-:Y:S01]  /*1920*/  IMAD.SHL.U32 R3, R3, 0x100000, RZ ;  /* 0x0010000003037824 */ /* 0x000fe200078e00ff */
[----:B------:R-:W-:-:S04]  /*1930*/  LEA R0, R0, 0x3b800000, 0x17 ;  /* 0x3b80000000007811 */ /* 0x000fc800078eb8ff */
[----:B------:R-:W-:Y:S01]  /*1940*/  LOP3.LUT R23, R0, R3, R23, 0xfe, !PT ;  /* 0x0000000300177212 */ /* 0x000fe200078efe17 */
[----:B------:R-:W-:Y:S06]  /*1950*/  BRA `(.L_x_2252) ;  /* 0x0000000000f87947 */ /* 0x000fec0003800000 */
.L_x_2265:
        /* <DEDUP_REMOVED lines=20> */
.L_x_2270:
[----:B------:R-:W-:Y:S05]  /*1aa0*/  BSYNC B0 ;  /* 0x0000000000007941 */ /* 0x000fea0003800000 */
.L_x_2269:
[----:B------:R-:W-:Y:S01]  /*1ab0*/  IMAD.SHL.U32 R3, R3, 0x200000, RZ ;  /* 0x0020000003037824 */ /* 0x000fe200078e00ff */
[----:B------:R-:W-:-:S04]  /*1ac0*/  LEA R0, R0, 0x37800000, 0x17 ;  /* 0x3780000000007811 */ /* 0x000fc800078eb8ff */
[----:B------:R-:W-:Y:S01]  /*1ad0*/  LOP3.LUT R23, R0, R3, R23, 0xfe, !PT ;  /* 0x0000000300177212 */ /* 0x000fe200078efe17 */
[----:B------:R-:W-:Y:S06]  /*1ae0*/  BRA `(.L_x_2252) ;  /* 0x0000000000947947 */ /* 0x000fec0003800000 */
.L_x_2264:
        /* <DEDUP_REMOVED lines=14> */
.L_x_2251:
        /* <DEDUP_REMOVED lines=16> */
.L_x_2273:
[----:B------:R-:W-:Y:S01]  /*1cd0*/  IMAD.MOV.U32 R23, RZ, RZ, RZ ;  /* 0x000000ffff177224 */ /* 0x000fe200078e00ff */
[----:B------:R-:W-:Y:S06]  /*1ce0*/  BRA `(.L_x_2252) ;  /* 0x0000000000147947 */ /* 0x000fec0003800000 */
.L_x_2272:
[----:B------:R-:W2:Y:S02]  /*1cf0*/  LDG.E.64 R4, desc[UR36][R4.64] ;  /* 0x0000002404047981 */ /* 0x000ea4000c1e1b00 */
[----:B--2---:R0:W2:Y:S01]  /*1d00*/  I2F.U64 R23, R4 ;  /* 0x0000000400177312 */ /* 0x0040a20000301000 */
[----:B------:R-:W-:Y:S05]  /*1d10*/  BRA `(.L_x_2252) ;  /* 0x0000000000087947 */ /* 0x000fea0003800000 */
.L_x_2271:
[----:B------:R-:W2:Y:S02]  /*1d20*/  LDG.E R4, desc[UR36][R4.64] ;  /* 0x0000002404047981 */ /* 0x000ea4000c1e1900 */
[----:B--2---:R-:W-:-:S07]  /*1d30*/  I2FP.F32.U32 R23, R4 ;  /* 0x0000000400177245 */ /* 0x004fce0000201000 */
.L_x_2252:
[----:B------:R-:W-:Y:S05]  /*1d40*/  BSYNC B6 ;  /* 0x0000000000067941 */ /* 0x000fea0003800000 */
.L_x_2246:
[----:B------:R-:W0:Y:S02]  /*1d50*/  S2R R16, SR_TID.X ;  /* 0x0000000000107919 */ /* 0x000e240000002100 */
[----:B0-----:R-:W-:-:S07]  /*1d60*/  VIADD R16, R16, 0x80 ;  /* 0x0000008010107836 */ /* 0x001fce0000000000 */
.L_x_2217:
[----:B------:R-:W-:Y:S05]  /*1d70*/  BSYNC B7 ;  /* 0x0000000000077941 */ /* 0x000fea0003800000 */
.L_x_2216:
[----:B------:R-:W-:Y:S01]  /*1d80*/  ISETP.GE.AND P0, PT, R16, R17, PT ;  /* 0x000000111000720c */ /* 0x000fe20003f06270 */
[----:B------:R-:W-:Y:S01]  /*1d90*/  BSSY B7, `(.L_x_2274) ;  /* 0x00001cb000077945 */ /* 0x000fe20003800000 */
[----:B------:R-:W-:-:S11]  /*1da0*/  IMAD.MOV.U32 R25, RZ, RZ, RZ ;  /* 0x000000ffff197224 */ /* 0x000fd600078e00ff */
[----:B------:R-:W-:Y:S05]  /*1db0*/  @P0 BRA `(.L_x_2275) ;  /* 0x0000001c00200947 */ /* 0x000fea0003800000 */
[----:B----4-:R-:W0:Y:S01]  /*1dc0*/  LDC.64 R4, c[0x0][0x220] ;  /* 0x00008800ff047b82 */ /* 0x010e220000000a00 */
        /* <DEDUP_REMOVED lines=17> */
[----:B------:R-:W4:Y:S02]  /*1ee0*/  LDG.E.S8 R4, desc[UR36][R4.64] ;  /* 0x0000002404047981 */ /* 0x000f24000c1e1300 */
[----:B----4-:R0:W4:Y:S01]  /*1ef0*/  I2F.S16 R28, R4 ;  /* 0x00000004001c7306 */ /* 0x0101220000101400 */
[----:B------:R-:W-:Y:S05]  /*1f00*/  BRA `(.L_x_2282) ;  /* 0x0000000c00387947 */ /* 0x000fea0003800000 */
.L_x_2280:
[----:B------:R-:W4:Y:S02]  /*1f10*/  LDG.E.U8 R4, desc[UR36][R4.64] ;  /* 0x0000002404047981 */ /* 0x000f24000c1e1100 */
[----:B----4-:R-:W-:Y:S01]  /*1f20*/  I2FP.F32.U32 R28, R4 ;  /* 0x00000004001c7245 */ /* 0x010fe20000201000 */
[----:B------:R-:W-:Y:S06]  /*1f30*/  BRA `(.L_x_2282) ;  /* 0x0000000c002c7947 */ /* 0x000fec0003800000 */
.L_x_2279:
[----:B------:R-:W-:-:S13]  /*1f40*/  ISETP.NE.AND P0, PT, R0, 0x2, PT ;  /* 0x000000020000780c */ /* 0x000fda0003f05270 */
[----:B------:R-:W-:Y:S05]  /*1f50*/  @!P0 BRA `(.L_x_2283) ;  /* 0x0000000000288947 */ /* 0x000fea0003800000 */
[----:B------:R-:W-:-:S13]  /*1f60*/  ISETP.NE.AND P0, PT, R0, 0x3, PT ;  /* 0x000000030000780c */ /* 0x000fda0003f05270 */
[----:B------:R-:W-:Y:S05]  /*1f70*/  @!P0 BRA `(.L_x_2284) ;  /* 0x0000000000148947 */ /* 0x000fea0003800000 */
[----:B------:R-:W-:-:S13]  /*1f80*/  ISETP.NE.AND P0, PT, R0, 0x4, PT ;  /* 0x000000040000780c */ /* 0x000fda0003f05270 */
[----:B------:R-:W-:Y:S05]  /*1f90*/  @P0 BRA `(.L_x_2281) ;  /* 0x0000000800b80947 */ /* 0x000fea0003800000 */
[----:B------:R-:W4:Y:S02]  /*1fa0*/  LDG.E.64 R28, desc[UR36][R4.64] ;  /* 0x00000024041c7981 */ /* 0x000f24000c1e1b00 */
[----:B----4-:R0:W4:Y:S01]  /*1fb0*/  I2F.S64 R28, R28 ;  /* 0x0000001c001c7312 */ /* 0x0101220000301400 */
[----:B------:R-:W-:Y:S05]  /*1fc0*/  BRA `(.L_x_2282) ;  /* 0x0000000c00087947 */ /* 0x000fea0003800000 */
.L_x_2284:
[----:B------:R-:W4:Y:S02]  /*1fd0*/  LDG.E R4, desc[UR36][R4.64] ;  /* 0x0000002404047981 */ /* 0x000f24000c1e1900 */
[----:B----4-:R-:W-:Y:S01]  /*1fe0*/  I2FP.F32.S32 R28, R4 ;  /* 0x00000004001c7245 */ /* 0x010fe20000201400 */
[----:B------:R-:W-:Y:S06]  /*1ff0*/  BRA `(.L_x_2282) ;  /* 0x0000000800fc7947 */ /* 0x000fec0003800000 */
.L_x_2283:
[----:B------:R-:W4:Y:S02]  /*2000*/  LDG.E.U16 R4, desc[UR36][R4.64] ;  /* 0x0000002404047981 */ /* 0x000f24000c1e1500 */
[----:B----4-:R0:W4:Y:S01]  /*2010*/  I2F.S16 R28, R4 ;  /* 0x00000004001c7306 */ /* 0x0101220000101400 */
[----:B------:R-:W-:Y:S05]  /*2020*/  BRA `(.L_x_2282) ;  /* 0x0000000800f07947 */ /* 0x000fea0003800000 */
.L_x_2278:
        /* <DEDUP_REMOVED lines=8> */
.L_x_2286:
[----:B------:R-:W4:Y:S02]  /*20b0*/  LDG.E.U16 R4, desc[UR36][R4.64] ;  /* 0x0000002404047981 */ /* 0x000f24000c1e1500 */
[----:B----4-:R-:W-:Y:S01]  /*20c0*/  HADD2.F32 R28, -RZ, R4.H0_H0 ;  /* 0x20000004ff1c7230 */ /* 0x010fe20000004100 */
[----:B------:R-:W-:Y:S06]  /*20d0*/  BRA `(.L_x_2282) ;  /* 0x0000000800c47947 */ /* 0x000fec0003800000 */
.L_x_2285:
        /* <DEDUP_REMOVED lines=8> */
.L_x_2288:
[----:B------:R-:W4:Y:S02]  /*2160*/  LDG.E.U16 R4, desc[UR36][R4.64] ;  /* 0x0000002404047981 */ /* 0x000f24000c1e1500 */
[----:B----4-:R-:W-:Y:S01]  /*2170*/  HADD2.F32 R28, -RZ, R4.H0_H0 ;  /* 0x20000004ff1c7230 */ /* 0x010fe20000004100 */
[----:B------:R-:W-:Y:S06]  /*2180*/  BRA `(.L_x_2282) ;  /* 0x0000000800987947 */ /* 0x000fec0003800000 */
.L_x_2287:
[----:B------:R-:W4:Y:S01]  /*2190*/  LDG.E.64 R4, desc[UR36][R4.64] ;  /* 0x0000002404047981 */ /* 0x000f22000c1e1b00 */
[----:B------:R-:W-:Y:S01]  /*21a0*/  UMOV UR4, 0xf0000000 ;  /* 0xf000000000047882 */ /* 0x000fe20000000000 */
[----:B------:R-:W-:Y:S01]  /*21b0*/  UMOV UR5, 0x380fffff ;  /* 0x380fffff00057882 */ /* 0x000fe20000000000 */
[----:B----4-:R-:W0:Y:S01]  /*21c0*/  F2F.F32.F64 R28, R4 ;  /* 0x00000004001c7310 */ /* 0x010e220000301000 */
[----:B------:R-:W-:-:S14]  /*21d0*/  DSETP.GEU.AND P0, PT, |R4|, UR4, PT ;  /* 0x0000000404007e2a */ /* 0x000fdc000bf0e200 */
[----:B0-----:R-:W-:Y:S01]  /*21e0*/  @!P0 FMUL R28, R28, 1.175494350822287508e-38 ;  /* 0x008000001c1c8820 */ /* 0x001fe20000400000 */
[----:B------:R-:W-:Y:S06]  /*21f0*/  BRA `(.L_x_2282) ;  /* 0x00000008007c7947 */ /* 0x000fec0003800000 */
.L_x_2277:
        /* <DEDUP_REMOVED lines=8> */
[----:B------:R-:W4:Y:S02]  /*2280*/  LDG.E.U8 R4, desc[UR36][R4.64] ;  /* 0x0000002404047981 */ /* 0x000f24000c1e1100 */
[----:B----4-:R-:W-:-:S04]  /*2290*/  ISETP.NE.AND P0, PT, R4, RZ, PT ;  /* 0x000000ff0400720c */ /* 0x010fc80003f05270 */
[----:B------:R-:W-:Y:S01]  /*22a0*/  FSEL R28, RZ, 1, !P0 ;  /* 0x3f800000ff1c7808 */ /* 0x000fe20004000000 */
[----:B------:R-:W-:Y:S08]  /*22b0*/  BRA `(.L_x_2282) ;  /* 0x00000008004c7947 */ /* 0x000ff00003800000 */
.L_x_2291:
[----:B------:R-:W4:Y:S01]  /*22c0*/  LDG.E.64 R4, desc[UR36][R4.64] ;  /* 0x0000002404047981 */ /* 0x000f22000c1e1b00 */
[----:B------:R-:W-:Y:S01]  /*22d0*/  UMOV UR4, 0xf0000000 ;  /* 0xf000000000047882 */ /* 0x000fe20000000000 */
[----:B------:R-:W-:Y:S01]  /*22e0*/  UMOV UR5, 0x380fffff ;  /* 0x380fffff00057882 */ /* 0x000fe20000000000 */
[----:B----4-:R-:W0:Y:S01]  /*22f0*/  F2F.F32.F64 R28, R4 ;  /* 0x00000004001c7310 */ /* 0x010e220000301000 */
[----:B------:R-:W-:-:S14]  /*2300*/  DSETP.GEU.AND P0, PT, |R4|, UR4, PT ;  /* 0x0000000404007e2a */ /* 0x000fdc000bf0e200 */
[----:B0-----:R-:W-:Y:S01]  /*2310*/  @!P0 FMUL R28, R28, 1.175494350822287508e-38 ;  /* 0x008000001c1c8820 */ /* 0x001fe20000400000 */
[----:B------:R-:W-:Y:S06]  /*2320*/  BRA `(.L_x_2282) ;  /* 0x0000000800307947 */ /* 0x000fec0003800000 */
.L_x_2290:
[----:B------:R-:W-:-:S13]  /*2330*/  ISETP.NE.AND P0, PT, R0, 0xf, PT ;  /* 0x0000000f0000780c */ /* 0x000fda0003f05270 */
[----:B------:R-:W-:Y:S05]  /*2340*/  @!P0 BRA `(.L_x_2292) ;  /* 0x0000000000948947 */ /* 0x000fea0003800000 */
[----:B------:R-:W-:-:S13]  /*2350*/  ISETP.NE.AND P0, PT, R0, 0x17, PT ;  /* 0x000000170000780c */ /* 0x000fda0003f05270 */
[----:B------:R-:W-:Y:S05]  /*2360*/  @!P0 BRA `(.L_x_2293) ;  /* 0x0000000000588947 */ /* 0x000fea0003800000 */
[----:B------:R-:W-:-:S13]  /*2370*/  ISETP.NE.AND P0, PT, R0, 0x18, PT ;  /* 0x000000180000780c */ /* 0x000fda0003f05270 */
[----:B------:R-:W-:Y:S05]  /*2380*/  @P0 BRA `(.L_x_2281) ;  /* 0x0000000400bc0947 */ /* 0x000fea0003800000 */
[----:B------:R-:W4:Y:S01]  /*2390*/  LDG.E.U8 R28, desc[UR36][R4.64] ;  /* 0x00000024041c7981 */ /* 0x000f22000c1e1100 */
[----:B------:R-:W-:Y:S02]  /*23a0*/  IMAD.MOV.U32 R8, RZ, RZ, -0x800000 ;  /* 0xff800000ff087424 */ /* 0x000fe400078e00ff */
[----:B----4-:R-:W-:-:S05]  /*23b0*/  IMAD.SHL.U32 R28, R28, 0x1000000, RZ ;  /* 0x010000001c1c7824 */ /* 0x010fca00078e00ff */
        /* <DEDUP_REMOVED lines=17> */
.L_x_2293:
[----:B------:R-:W4:Y:S02]  /*24d0*/  LDG.E.U8 R4, desc[UR36][R4.64] ;  /* 0x0000002404047981 */ /* 0x000f24000c1e1100 */
[----:B----4-:R-:W-:-:S05]  /*24e0*/  IMAD.SHL.U32 R0, R4, 0x2000000, RZ ;  /* 0x0200000004007824 */ /* 0x010fca00078e00ff */
[----:B------:R-:W-:-:S13]  /*24f0*/  ISETP.GE.U32.AND P0, PT, R0, 0x8000000, PT ;  /* 0x080000000000780c */ /* 0x000fda0003f06070 */
[C---:B------:R-:W-:Y:S02]  /*2500*/  @!P0 IMAD.SHL.U32 R0, R4.reuse, 0x100, RZ ;  /* 0x0000010004008824 */ /* 0x040fe400078e00ff */
[----:B------:R-:W-:-:S03]  /*2510*/  @P0 IMAD.SHL.U32 R3, R4, 0x200000, RZ ;  /* 0x0020000004030824 */ /* 0x000fc600078e00ff */
        /* <DEDUP_REMOVED lines=8> */
.L_x_2292:
[----:B------:R-:W4:Y:S02]  /*25a0*/  LDG.E.U16 R4, desc[UR36][R4.64] ;  /* 0x0000002404047981 */ /* 0x000f24000c1e1500 */
[----:B----4-:R-:W-:Y:S01]  /*25b0*/  IMAD.U32 R28, R4, 0x10000, RZ ;  /* 0x00010000041c7824 */ /* 0x010fe200078e00ff */
[----:B------:R-:W-:Y:S06]  /*25c0*/  BRA `(.L_x_2282) ;  /* 0x0000000400887947 */ /* 0x000fec0003800000 */
.L_x_2289:
        /* <DEDUP_REMOVED lines=8> */
[----:B------:R-:W4:Y:S02]  /*2650*/  LDG.E.U16 R4, desc[UR36][R4.64] ;  /* 0x0000002404047981 */ /* 0x000f24000c1e1500 */
[----:B----4-:R-:W-:Y:S01]  /*2660*/  I2FP.F32.U32 R28, R4 ;  /* 0x00000004001c7245 */ /* 0x010fe20000201000 */
[----:B------:R-:W-:Y:S06]  /*2670*/  BRA `(.L_x_2282) ;  /* 0x00000004005c7947 */ /* 0x000fec0003800000 */
.L_x_2296:
[----:B------:R-:W4:Y:S01]  /*2680*/  LDG.E.U8 R3, desc[UR36][R4.64] ;  /* 0x0000002404037981 */ /* 0x000f22000c1e1100 */
[----:B------:R-:W-:Y:S01]  /*2690*/  IMAD.MOV.U32 R28, RZ, RZ, RZ ;  /* 0x000000ffff1c7224 */ /* 0x000fe200078e00ff */
[----:B----4-:R-:W-:-:S13]  /*26a0*/  ISETP.NE.AND P0, PT, R3, RZ, PT ;  /* 0x000000ff0300720c */ /* 0x010fda0003f05270 */
        /* <DEDUP_REMOVED lines=17> */
.L_x_2298:
[----:B------:R-:W-:Y:S05]  /*27c0*/  BSYNC B0 ;  /* 0x0000000000007941 */ /* 0x000fea0003800000 */
.L_x_2297:
[----:B------:R-:W-:Y:S01]  /*27d0*/  IMAD.SHL.U32 R3, R3, 0x100000, RZ ;  /* 0x0010000003037824 */ /* 0x000fe200078e00ff */
[----:B------:R-:W-:-:S04]  /*27e0*/  LEA R5, R0, 0x3b800000, 0x17 ;  /* 0x3b80000000057811 */ /* 0x000fc800078eb8ff */
[----:B------:R-:W-:Y:S01]  /*27f0*/  LOP3.LUT R28, R5, R3, R28, 0xfe, !PT ;  /* 0x00000003051c7212 */ /* 0x000fe200078efe1c */
[----:B------:R-:W-:Y:S06]  /*2800*/  BRA `(.L_x_2282) ;  /* 0x0000000000f87947 */ /* 0x000fec0003800000 */
.L_x_2295:
        /* <DEDUP_REMOVED lines=20> */
.L_x_2300:
[----:B------:R-:W-:Y:S05]  /*2950*/  BSYNC B0 ;  /* 0x0000000000007941 */ /* 0x000fea0003800000 */
.L_x_2299:
[----:B------:R-:W-:Y:S01]  /*2960*/  IMAD.SHL.U32 R3, R3, 0x200000, RZ ;  /* 0x0020000003037824 */ /* 0x000fe200078e00ff */
[----:B------:R-:W-:-:S04]  /*2970*/  LEA R5, R0, 0x37800000, 0x17 ;  /* 0x3780000000057811 */ /* 0x000fc800078eb8ff */
[----:B------:R-:W-:Y:S01]  /*2980*/  LOP3.LUT R28, R5, R3, R28, 0xfe, !PT ;  /* 0x00000003051c7212 */ /* 0x000fe200078efe1c */
[----:B------:R-:W-:Y:S06]  /*2990*/  BRA `(.L_x_2282) ;  /* 0x0000000000947947 */ /* 0x000fec0003800000 */
.L_x_2294:
[----:B------:R-:W-:-:S13]  /*29a0*/  ISETP.NE.AND P0, PT, R0, 0x1c, PT ;  /* 0x0000001c0000780c */ /* 0x000fda0003f05270 */
[----:B------:R-:W-:Y:S05]  /*29b0*/  @!P0 BRA `(.L_x_2301) ;  /* 0x0000000000848947 */ /* 0x000fea0003800000 */
[----:B------:R-:W-:-:S13]  /*29c0*/  ISETP.NE.AND P0, PT, R0, 0x1d, PT ;  /* 0x0000001d0000780c */ /* 0x000fda0003f05270 */
[----:B------:R-:W-:Y:S05]  /*29d0*/  @!P0 BRA `(.L_x_2302) ;  /* 0x0000000000708947 */ /* 0x000fea0003800000 */
[----:B------:R-:W-:-:S13]  /*29e0*/  ISETP.NE.AND P0, PT, R0, 0x2c, PT ;  /* 0x0000002c0000780c */ /* 0x000fda0003f05270 */
[----:B------:R-:W-:Y:S05]  /*29f0*/  @P0 BRA `(.L_x_2281) ;  /* 0x0000000000200947 */ /* 0x000fea0003800000 */
[----:B------:R-:W4:Y:S01]  /*2a00*/  LDG.E.U8 R4, desc[UR36][R4.64] ;  /* 0x0000002404047981 */ /* 0x000f22000c1e1100 */
[----:B------:R-:W-:Y:S01]  /*2a10*/  IMAD.MOV.U32 R28, RZ, RZ, 0x400000 ;  /* 0x00400000ff1c7424 */ /* 0x000fe200078e00ff */
[----:B----4-:R-:W-:-:S13]  /*2a20*/  ISETP.NE.AND P0, PT, R4, RZ, PT ;  /* 0x000000ff0400720c */ /* 0x010fda0003f05270 */
[----:B------:R-:W-:Y:S05]  /*2a30*/  @!P0 BRA `(.L_x_2282) ;  /* 0x00000000006c8947 */ /* 0x000fea0003800000 */
[----:B------:R-:W-:-:S13]  /*2a40*/  ISETP.NE.AND P0, PT, R4, 0xff, PT ;  /* 0x000000ff0400780c */ /* 0x000fda0003f05270 */
[----:B------:R-:W-:Y:S02]  /*2a50*/  @!P0 IMAD.MOV.U32 R28, RZ, RZ, 0x7f800001 ;  /* 0x7f800001ff1c8424 */ /* 0x000fe400078e00ff */
[----:B------:R-:W-:Y:S01]  /*2a60*/  @P0 IMAD.SHL.U32 R28, R4, 0x800000, RZ ;  /* 0x00800000041c0824 */ /* 0x000fe200078e00ff */
[----:B------:R-:W-:Y:S06]  /*2a70*/  BRA `(.L_x_2282) ;  /* 0x00000000005c7947 */ /* 0x000fec0003800000 */
.L_x_2281:
        /* <DEDUP_REMOVED lines=15> */
[----:B0123-5:R-:W-:Y:S05]  /*2b70*/  CALL.ABS.NOINC R14 ;  /* 0x000000000e007343 */ /* 0x02ffea0003c00000 */
.L_x_2303:
[----:B------:R-:W-:Y:S01]  /*2b80*/  IMAD.MOV.U32 R28, RZ, RZ, RZ ;  /* 0x000000ffff1c7224 */ /* 0x000fe200078e00ff */
[----:B------:R-:W-:Y:S06]  /*2b90*/  BRA `(.L_x_2282) ;  /* 0x0000000000147947 */ /* 0x000fec0003800000 */
.L_x_2302:
[----:B------:R-:W4:Y:S02]  /*2ba0*/  LDG.E.64 R28, desc[UR36][R4.64] ;  /* 0x00000024041c7981 */ /* 0x000f24000c1e1b00 */
[----:B----4-:R0:W4:Y:S01]  /*2bb0*/  I2F.U64 R28, R28 ;  /* 0x0000001c001c7312 */ /* 0x0101220000301000 */
[----:B------:R-:W-:Y:S05]  /*2bc0*/  BRA `(.L_x_2282) ;  /* 0x0000000000087947 */ /* 0x000fea0003800000 */
.L_x_2301:
[----:B------:R-:W4:Y:S02]  /*2bd0*/  LDG.E R4, desc[UR36][R4.64] ;  /* 0x0000002404047981 */ /* 0x000f24000c1e1900 */
[----:B----4-:R-:W-:-:S07]  /*2be0*/  I2FP.F32.U32 R28, R4 ;  /* 0x00000004001c7245 */ /* 0x010fce0000201000 */
.L_x_2282:
[----:B------:R-:W-:Y:S05]  /*2bf0*/  BSYNC B6 ;  /* 0x0000000000067941 */ /* 0x000fea0003800000 */
.L_x_2276:
[----:B0-----:R-:W0:Y:S01]  /*2c00*/  LDC.64 R4, c[0x0][0x228] ;  /* 0x00008a00ff047b82 */ /* 0x001e220000000a00 */
        /* <DEDUP_REMOVED lines=19> */
.L_x_2308:
[----:B------:R-:W2:Y:S02]  /*2d40*/  LDG.E.U8 R4, desc[UR36][R4.64] ;  /* 0x0000002404047981 */ /* 0x000ea4000c1e1100 */
[----:B--2---:R-:W-:Y:S01]  /*2d50*/  I2FP.F32.U32 R25, R4 ;  /* 0x0000000400197245 */ /* 0x004fe20000201000 */
[----:B------:R-:W-:Y:S06]  /*2d60*/  BRA `(.L_x_2310) ;  /* 0x0000000c002c7947 */ /* 0x000fec0003800000 */
.L_x_2307:
        /* <DEDUP_REMOVED lines=9> */
.L_x_2312:
[----:B------:R-:W2:Y:S02]  /*2e00*/  LDG.E R4, desc[UR36][R4.64] ;  /* 0x0000002404047981 */ /* 0x000ea4000c1e1900 */
[----:B--2---:R-:W-:Y:S01]  /*2e10*/  I2FP.F32.S32 R25, R4 ;  /* 0x0000000400197245 */ /* 0x004fe20000201400 */
[----:B------:R-:W-:Y:S06]  /*2e20*/  BRA `(.L_x_2310) ;  /* 0x0000000800fc7947 */ /* 0x000fec0003800000 */
.L_x_2311:
[----:B------:R-:W2:Y:S02]  /*2e30*/  LDG.E.U16 R4, desc[UR36][R4.64] ;  /* 0x0000002404047981 */ /* 0x000ea4000c1e1500 */
[----:B--2---:R0:W2:Y:S01]  /*2e40*/  I2F.S16 R25, R4 ;  /* 0x0000000400197306 */ /* 0x0040a20000101400 */
[----:B------:R-:W-:Y:S05]  /*2e50*/  BRA `(.L_x_2310) ;  /* 0x0000000800f07947 */ /* 0x000fea0003800000 */
.L_x_2306:
        /* <DEDUP_REMOVED lines=8> */
.L_x_2314:
[----:B------:R-:W2:Y:S02]  /*2ee0*/  LDG.E.U16 R4, desc[UR36][R4.64] ;  /* 0x0000002404047981 */ /* 0x000ea4000c1e1500 */
[----:B--2---:R-:W-:Y:S01]  /*2ef0*/  HADD2.F32 R25, -RZ, R4.H0_H0 ;  /* 0x20000004ff197230 */ /* 0x004fe20000004100 */
[----:B------:R-:W-:Y:S06]  /*2f00*/  BRA `(.L_x_2310) ;  /* 0x0000000800c47947 */ /* 0x000fec0003800000 */
.L_x_2313:
        /* <DEDUP_REMOVED lines=8> */
.L_x_2316:
[----:B------:R-:W2:Y:S02]  /*2f90*/  LDG.E.U16 R4, desc[UR36][R4.64] ;  /* 0x0000002404047981 */ /* 0x000ea4000c1e1500 */
[----:B--2---:R-:W-:Y:S01]  /*2fa0*/  HADD2.F32 R25, -RZ, R4.H0_H0 ;  /* 0x20000004ff197230 */ /* 0x004fe20000004100 */
[----:B------:R-:W-:Y:S06]  /*2fb0*/  BRA `(.L_x_2310) ;  /* 0x0000000800987947 */ /* 0x000fec0003800000 */
.L_x_2315:
[----:B------:R-:W2:Y:S01]  /*2fc0*/  LDG.E.64 R4, desc[UR36][R4.64] ;  /* 0x0000002404047981 */ /* 0x000ea2000c1e1b00 */
[----:B------:R-:W-:Y:S01]  /*2fd0*/  UMOV UR4, 0xf0000000 ;  /* 0xf000000000047882 */ /* 0x000fe20000000000 */
[----:B------:R-:W-:Y:S01]  /*2fe0*/  UMOV UR5, 0x380fffff ;  /* 0x380fffff00057882 */ /* 0x000fe20000000000 */
[----:B--2---:R-:W0:Y:S01]  /*2ff0*/  F2F.F32.F64 R25, R4 ;  /* 0x0000000400197310 */ /* 0x004e220000301000 */
[----:B------:R-:W-:-:S14]  /*3000*/  DSETP.GEU.AND P0, PT, |R4|, UR4, PT ;  /* 0x0000000404007e2a */ /* 0x000fdc000bf0e200 */
[----:B0-----:R-:W-:Y:S01]  /*3010*/  @!P0 FMUL R25, R25, 1.175494350822287508e-38 ;  /* 0x0080000019198820 */ /* 0x001fe20000400000 */
[----:B------:R-:W-:Y:S06]  /*3020*/  BRA `(.L_x_2310) ;  /* 0x00000008007c7947 */ /* 0x000fec0003800000 */
.L_x_2305:
        /* <DEDUP_REMOVED lines=12> */
.L_x_2319:
[----:B------:R-:W2:Y:S01]  /*30f0*/  LDG.E.64 R4, desc[UR36][R4.64] ;  /* 0x0000002404047981 */ /* 0x000ea2000c1e1b00 */
[----:B------:R-:W-:Y:S01]  /*3100*/  UMOV UR4, 0xf0000000 ;  /* 0xf000000000047882 */ /* 0x000fe20000000000 */
[----:B------:R-:W-:Y:S01]  /*3110*/  UMOV UR5, 0x380fffff ;  /* 0x380fffff00057882 */ /* 0x000fe20000000000 */
[----:B--2---:R-:W0:Y:S01]  /*3120*/  F2F.F32.F64 R25, R4 ;  /* 0x0000000400197310 */ /* 0x004e220000301000 */
[----:B------:R-:W-:-:S14]  /*3130*/  DSETP.GEU.AND P0, PT, |R4|, UR4, PT ;  /* 0x0000000404007e2a */ /* 0x000fdc000bf0e200 */
[----:B0-----:R-:W-:Y:S01]  /*3140*/  @!P0 FMUL R25, R25, 1.175494350822287508e-38 ;  /* 0x0080000019198820 */ /* 0x001fe20000400000 */
[----:B------:R-:W-:Y:S06]  /*3150*/  BRA `(.L_x_2310) ;  /* 0x0000000800307947 */ /* 0x000fec0003800000 */
.L_x_2318:
        /* <DEDUP_REMOVED lines=26> */
.L_x_2321:
        /* <DEDUP_REMOVED lines=13> */
.L_x_2320:
[----:B------:R-:W2:Y:S02]  /*33d0*/  LDG.E.U16 R4, desc[UR36][R4.64] ;  /* 0x0000002404047981 */ /* 0x000ea4000c1e1500 */
[----:B--2---:R-:W-:Y:S01]  /*33e0*/  IMAD.U32 R25, R4, 0x10000, RZ ;  /* 0x0001000004197824 */ /* 0x004fe200078e00ff */
[----:B------:R-:W-:Y:S06]  /*33f0*/  BRA `(.L_x_2310) ;  /* 0x0000000400887947 */ /* 0x000fec0003800000 */
.L_x_2317:
        /* <DEDUP_REMOVED lines=11> */
.L_x_2324:
        /* <DEDUP_REMOVED lines=20> */
.L_x_2326:
[----:B------:R-:W-:Y:S05]  /*35f0*/  BSYNC B0 ;  /* 0x0000000000007941 */ /* 0x000fea0003800000 */
.L_x_2325:
[----:B------:R-:W-:Y:S01]  /*3600*/  IMAD.SHL.U32 R3, R3, 0x100000, RZ ;  /* 0x0010000003037824 */ /* 0x000fe200078e00ff */
[----:B------:R-:W-:-:S04]  /*3610*/  LEA R0, R0, 0x3b800000, 0x17 ;  /* 0x3b80000000007811 */ /* 0x000fc800078eb8ff */
[----:B------:R-:W-:Y:S01]  /*3620*/  LOP3.LUT R25, R0, R3, R25, 0xfe, !PT ;  /* 0x0000000300197212 */ /* 0x000fe200078efe19 */
[----:B------:R-:W-:Y:S06]  /*3630*/  BRA `(.L_x_2310) ;  /* 0x0000000000f87947 */ /* 0x000fec0003800000 */
.L_x_2323:
        /* <DEDUP_REMOVED lines=20> */
.L_x_2328:
[----:B------:R-:W-:Y:S05]  /*3780*/  BSYNC B0 ;  /* 0x0000000000007941 */ /* 0x000fea0003800000 */
.L_x_2327:
[----:B------:R-:W-:Y:S01]  /*3790*/  IMAD.SHL.U32 R3, R3, 0x200000, RZ ;  /* 0x0020000003037824 */ /* 0x000fe200078e00ff */
[----:B------:R-:W-:-:S04]  /*37a0*/  LEA R0, R0, 0x37800000, 0x17 ;  /* 0x3780000000007811 */ /* 0x000fc800078eb8ff */
[----:B------:R-:W-:Y:S01]  /*37b0*/  LOP3.LUT R25, R0, R3, R25, 0xfe, !PT ;  /* 0x0000000300197212 */ /* 0x000fe200078efe19 */
[----:B------:R-:W-:Y:S06]  /*37c0*/  BRA `(.L_x_2310) ;  /* 0x0000000000947947 */ /* 0x000fec0003800000 */
.L_x_2322:
        /* <DEDUP_REMOVED lines=14> */
.L_x_2309:
        /* <DEDUP_REMOVED lines=15> */
[----:B012345:R-:W-:Y:S05]  /*39a0*/  CALL.ABS.NOINC R14 ;  /* 0x000000000e007343 */ /* 0x03ffea0003c00000 */
.L_x_2331:
[----:B------:R-:W-:Y:S01]  /*39b0*/  IMAD.MOV.U32 R25, RZ, RZ, RZ ;  /* 0x000000ffff197224 */ /* 0x000fe200078e00ff */
[----:B------:R-:W-:Y:S06]  /*39c0*/  BRA `(.L_x_2310) ;  /* 0x0000000000147947 */ /* 0x000fec0003800000 */
.L_x_2330:
[----:B------:R-:W2:Y:S02]  /*39d0*/  LDG.E.64 R4, desc[UR36][R4.64] ;  /* 0x0000002404047981 */ /* 0x000ea4000c1e1b00 */
[----:B--2---:R0:W2:Y:S01]  /*39e0*/  I2F.U64 R25, R4 ;  /* 0x0000000400197312 */ /* 0x0040a20000301000 */
[----:B------:R-:W-:Y:S05]  /*39f0*/  BRA `(.L_x_2310) ;  /* 0x0000000000087947 */ /* 0x000fea0003800000 */
.L_x_2329:
[----:B------:R-:W2:Y:S02]  /*3a00*/  LDG.E R4, desc[UR36][R4.64] ;  /* 0x0000002404047981 */ /* 0x000ea4000c1e1900 */
[----:B--2---:R-:W-:-:S07]  /*3a10*/  I2FP.F32.U32 R25, R4 ;  /* 0x0000000400197245 */ /* 0x004fce0000201000 */
.L_x_2310:
[----:B------:R-:W-:Y:S05]  /*3a20*/  BSYNC B6 ;  /* 0x0000000000067941 */ /* 0x000fea0003800000 */
.L_x_2304:
[----:B------:R-:W-:-:S07]  /*3a30*/  VIADD R16, R16, 0x80 ;  /* 0x0000008010107836 */ /* 0x000fce0000000000 */
.L_x_2275:
[----:B------:R-:W-:Y:S05]  /*3a40*/  BSYNC B7 ;  /* 0x0000000000077941 */ /* 0x000fea0003800000 */
.L_x_2274:
[----:B------:R-:W-:Y:S01]  /*3a50*/  ISETP.GE.AND P0, PT, R16, R17, PT ;  /* 0x000000111000720c */ /* 0x000fe20003f06270 */
[----:B------:R-:W-:Y:S01]  /*3a60*/  BSSY B7, `(.L_x_2332) ;  /* 0x00001cd000077945 */ /* 0x000fe20003800000 */
[----:B------:R-:W-:Y:S01]  /*3a70*/  CS2R R26, SRZ ;  /* 0x00000000001a7805 */ /* 0x000fe2000001ff00 */
[----:B------:R-:W-:-:S10]  /*3a80*/  IMAD.MOV.U32 R24, RZ, RZ, RZ ;  /* 0x000000ffff187224 */ /* 0x000fd400078e00ff */
[----:B------:R-:W-:Y:S05]  /*3a90*/  @P0 BRA `(.L_x_2333) ;  /* 0x0000001c00240947 */ /* 0x000fea0003800000 */
[----:B0---4-:R-:W0:Y:S01]  /*3aa0*/  LDC.64 R4, c[0x0][0x220] ;  /* 0x00008800ff047b82 */ /* 0x011e220000000a00 */
        /* <DEDUP_REMOVED lines=20> */
.L_x_2338:
[----:B------:R-:W4:Y:S02]  /*3bf0*/  LDG.E.U8 R4, desc[UR36][R4.64] ;  /* 0x0000002404047981 */ /* 0x000f24000c1e1100 */
[----:B----4-:R-:W-:Y:S01]  /*3c00*/  I2FP.F32.U32 R24, R4 ;  /* 0x0000000400187245 */ /* 0x010fe20000201000 */
[----:B------:R-:W-:Y:S06]  /*3c10*/  BRA `(.L_x_2340) ;  /* 0x0000000c002c7947 */ /* 0x000fec0003800000 */
.L_x_2337:
        /* <DEDUP_REMOVED lines=9> */
.L_x_2342:
[----:B------:R-:W4:Y:S02]  /*3cb0*/  LDG.E R4, desc[UR36][R4.64] ;  /* 0x0000002404047981 */ /* 0x000f24000c1e1900 */
[----:B----4-:R-:W-:Y:S01]  /*3cc0*/  I2FP.F32.S32 R24, R4 ;  /* 0x0000000400187245 */ /* 0x010fe20000201400 */
[----:B------:R-:W-:Y:S06]  /*3cd0*/  BRA `(.L_x_2340) ;  /* 0x0000000800fc7947 */ /* 0x000fec0003800000 */
.L_x_2341:
[----:B------:R-:W4:Y:S02]  /*3ce0*/  LDG.E.U16 R4, desc[UR36][R4.64] ;  /* 0x0000002404047981 */ /* 0x000f24000c1e1500 */
[----:B----4-:R0:W4:Y:S01]  /*3cf0*/  I2F.S16 R24, R4 ;  /* 0x0000000400187306 */ /* 0x0101220000101400 */
[----:B------:R-:W-:Y:S05]  /*3d00*/  BRA `(.L_x_2340) ;  /* 0x0000000800f07947 */ /* 0x000fea0003800000 */
.L_x_2336:
        /* <DEDUP_REMOVED lines=8> */
.L_x_2344:
[----:B------:R-:W4:Y:S02]  /*3d90*/  LDG.E.U16 R4, desc[UR36][R4.64] ;  /* 0x0000002404047981 */ /* 0x000f24000c1e1500 */
[----:B----4-:R-:W-:Y:S01]  /*3da0*/  HADD2.F32 R24, -RZ, R4.H0_H0 ;  /* 0x20000004ff187230 */ /* 0x010fe20000004100 */
[----:B------:R-:W-:Y:S06]  /*3db0*/  BRA `(.L_x_2340) ;  /* 0x0000000800c47947 */ /* 0x000fec0003800000 */
.L_x_2343:
        /* <DEDUP_REMOVED lines=8> */
.L_x_2346:
[----:B------:R-:W4:Y:S02]  /*3e40*/  LDG.E.U16 R4, desc[UR36][R4.64] ;  /* 0x0000002404047981 */ /* 0x000f24000c1e1500 */
[----:B----4-:R-:W-:Y:S01]  /*3e50*/  HADD2.F32 R24, -RZ, R4.H0_H0 ;  /* 0x20000004ff187230 */ /* 0x010fe20000004100 */
[----:B------:R-:W-:Y:S06]  /*3e60*/  BRA `(.L_x_2340) ;  /* 0x0000000800987947 */ /* 0x000fec0003800000 */
.L_x_2345:
[----:B------:R-:W4:Y:S01]  /*3e70*/  LDG.E.64 R4, desc[UR36][R4.64] ;  /* 0x0000002404047981 */ /* 0x000f22000c1e1b00 */
[----:B------:R-:W-:Y:S01]  /*3e80*/  UMOV UR4, 0xf0000000 ;  /* 0xf000000000047882 */ /* 0x000fe20000000000 */
[----:B------:R-:W-:Y:S01]  /*3e90*/  UMOV UR5, 0x380fffff ;  /* 0x380fffff00057882 */ /* 0x000fe20000000000 */
[----:B----4-:R-:W0:Y:S01]  /*3ea0*/  F2F.F32.F64 R24, R4 ;  /* 0x0000000400187310 */ /* 0x010e220000301000 */
[----:B------:R-:W-:-:S14]  /*3eb0*/  DSETP.GEU.AND P0, PT, |R4|, UR4, PT ;  /* 0x0000000404007e2a */ /* 0x000fdc000bf0e200 */
[----:B0-----:R-:W-:Y:S01]  /*3ec0*/  @!P0 FMUL R24, R24, 1.175494350822287508e-38 ;  /* 0x0080000018188820 */ /* 0x001fe20000400000 */
[----:B------:R-:W-:Y:S06]  /*3ed0*/  BRA `(.L_x_2340) ;  /* 0x00000008007c7947 */ /* 0x000fec0003800000 */
.L_x_2335:
        /* <DEDUP_REMOVED lines=12> */
.L_x_2349:
[----:B------:R-:W4:Y:S01]  /*3fa0*/  LDG.E.64 R4, desc[UR36][R4.64] ;  /* 0x0000002404047981 */ /* 0x000f22000c1e1b00 */
[----:B------:R-:W-:Y:S01]  /*3fb0*/  UMOV UR4, 0xf0000000 ;  /* 0xf000000000047882 */ /* 0x000fe20000000000 */
[----:B------:R-:W-:Y:S01]  /*3fc0*/  UMOV UR5, 0x380fffff ;  /* 0x380fffff00057882 */ /* 0x000fe20000000000 */
[----:B----4-:R-:W0:Y:S01]  /*3fd0*/  F2F.F32.F64 R24, R4 ;  /* 0x0000000400187310 */ /* 0x010e220000301000 */
[----:B------:R-:W-:-:S14]  /*3fe0*/  DSETP.GEU.AND P0, PT, |R4|, UR4, PT ;  /* 0x0000000404007e2a */ /* 0x000fdc000bf0e200 */
[----:B0-----:R-:W-:Y:S01]  /*3ff0*/  @!P0 FMUL R24, R24, 1.175494350822287508e-38 ;  /* 0x0080000018188820 */ /* 0x001fe20000400000 */
[----:B------:R-:W-:Y:S06]  /*4000*/  BRA `(.L_x_2340) ;  /* 0x0000000800307947 */ /* 0x000fec0003800000 */
.L_x_2348:
        /* <DEDUP_REMOVED lines=26> */
.L_x_2351:
        /* <DEDUP_REMOVED lines=13> */
.L_x_2350:
[----:B------:R-:W4:Y:S02]  /*4280*/  LDG.E.U16 R4, desc[UR36][R4.64] ;  /* 0x0000002404047981 */ /* 0x000f24000c1e1500 */
[----:B----4-:R-:W-:Y:S01]  /*4290*/  IMAD.U32 R24, R4, 0x10000, RZ ;  /* 0x0001000004187824 */ /* 0x010fe200078e00ff */
[----:B------:R-:W-:Y:S06]  /*42a0*/  BRA `(.L_x_2340) ;  /* 0x0000000400887947 */ /* 0x000fec0003800000 */
.L_x_2347:
        /* <DEDUP_REMOVED lines=11> */
.L_x_2354:
        /* <DEDUP_REMOVED lines=20> */
.L_x_2356:
[----:B------:R-:W-:Y:S05]  /*44a0*/  BSYNC B0 ;  /* 0x0000000000007941 */ /* 0x000fea0003800000 */
.L_x_2355:
[----:B------:R-:W-:Y:S01]  /*44b0*/  IMAD.SHL.U32 R3, R3, 0x100000, RZ ;  /* 0x0010000003037824 */ /* 0x000fe200078e00ff */
[----:B------:R-:W-:-:S04]  /*44c0*/  LEA R5, R0, 0x3b800000, 0x17 ;  /* 0x3b80000000057811 */ /* 0x000fc800078eb8ff */
[----:B------:R-:W-:Y:S01]  /*44d0*/  LOP3.LUT R24, R5, R3, R24, 0xfe, !PT ;  /* 0x0000000305187212 */ /* 0x000fe200078efe18 */
[----:B------:R-:W-:Y:S06]  /*44e0*/  BRA `(.L_x_2340) ;  /* 0x0000000000f87947 */ /* 0x000fec0003800000 */
.L_x_2353:
        /* <DEDUP_REMOVED lines=20> */
.L_x_2358:
[----:B------:R-:W-:Y:S05]  /*4630*/  BSYNC B0 ;  /* 0x0000000000007941 */ /* 0x000fea0003800000 */
.L_x_2357:
[----:B------:R-:W-:Y:S01]  /*4640*/  IMAD.SHL.U32 R3, R3, 0x200000, RZ ;  /* 0x0020000003037824 */ /* 0x000fe200078e00ff */
[----:B------:R-:W-:-:S04]  /*4650*/  LEA R5, R0, 0x37800000, 0x17 ;  /* 0x3780000000057811 */ /* 0x000fc800078eb8ff */
[----:B------:R-:W-:Y:S01]  /*4660*/  LOP3.LUT R24, R5, R3, R24, 0xfe, !PT ;  /* 0x0000000305187212 */ /* 0x000fe200078efe18 */
[----:B------:R-:W-:Y:S06]  /*4670*/  BRA `(.L_x_2340) ;  /* 0x0000000000947947 */ /* 0x000fec0003800000 */
.L_x_2352:
        /* <DEDUP_REMOVED lines=14> */
.L_x_2339:
        /* <DEDUP_REMOVED lines=16> */
.L_x_2361:
[----:B------:R-:W-:Y:S01]  /*4860*/  IMAD.MOV.U32 R24, RZ, RZ, RZ ;  /* 0x000000ffff187224 */ /* 0x000fe200078e00ff */
[----:B------:R-:W-:Y:S06]  /*4870*/  BRA `(.L_x_2340) ;  /* 0x0000000000147947 */ /* 0x000fec0003800000 */
.L_x_2360:
[----:B------:R-:W4:Y:S02]  /*4880*/  LDG.E.64 R4, desc[UR36][R4.64] ;  /* 0x0000002404047981 */ /* 0x000f24000c1e1b00 */
[----:B----4-:R0:W4:Y:S01]  /*4890*/  I2F.U64 R24, R4 ;  /* 0x0000000400187312 */ /* 0x0101220000301000 */
[----:B------:R-:W-:Y:S05]  /*48a0*/  BRA `(.L_x_2340) ;  /* 0x0000000000087947 */ /* 0x000fea0003800000 */
.L_x_2359:
[----:B------:R-:W4:Y:S02]  /*48b0*/  LDG.E R4, desc[UR36][R4.64] ;  /* 0x0000002404047981 */ /* 0x000f24000c1e1900 */
[----:B----4-:R-:W-:-:S07]  /*48c0*/  I2FP.F32.U32 R24, R4 ;  /* 0x0000000400187245 */ /* 0x010fce0000201000 */
.L_x_2340:
[----:B------:R-:W-:Y:S05]  /*48d0*/  BSYNC B6 ;  /* 0x0000000000067941 */ /* 0x000fea0003800000 */
.L_x_2334:
[----:B------:R-:W1:Y:S01]  /*48e0*/  LDC.U8 R6, c[0x0][0x235] ;  /* 0x00008d40ff067b82 */ /* 0x000e620000000000 */
[----:B------:R-:W-:Y:S01]  /*48f0*/  ULDC UR4, c[0x0][0x23c] ;  /* 0x00008f0000047ab9 */ /* 0x000fe20000000800 */
[----:B------:R-:W-:Y:S01]  /*4900*/  BSSY B6, `(.L_x_2362) ;  /* 0x00000e1000067945 */ /* 0x000fe20003800000 */
        /* <DEDUP_REMOVED lines=18> */
.L_x_2366:
[----:B------:R-:W2:Y:S02]  /*4a30*/  LDG.E.U8 R4, desc[UR36][R4.64] ;  /* 0x0000002404047981 */ /* 0x000ea4000c1e1100 */
[----:B--2---:R-:W-:Y:S01]  /*4a40*/  I2FP.F32.U32 R27, R4 ;  /* 0x00000004001b7245 */ /* 0x004fe20000201000 */
[----:B------:R-:W-:Y:S06]  /*4a50*/  BRA `(.L_x_2368) ;  /* 0x0000000c002c7947 */ /* 0x000fec0003800000 */
.L_x_2365:
        /* <DEDUP_REMOVED lines=9> */
.L_x_2370:
[----:B------:R-:W2:Y:S02]  /*4af0*/  LDG.E R4, desc[UR36][R4.64] ;  /* 0x0000002404047981 */ /* 0x000ea4000c1e1900 */
[----:B--2---:R-:W-:Y:S01]  /*4b00*/  I2FP.F32.S32 R27, R4 ;  /* 0x00000004001b7245 */ /* 0x004fe20000201400 */
[----:B------:R-:W-:Y:S06]  /*4b10*/  BRA `(.L_x_2368) ;  /* 0x0000000800fc7947 */ /* 0x000fec0003800000 */
.L_x_2369:
[----:B------:R-:W2:Y:S02]  /*4b20*/  LDG.E.U16 R4, desc[UR36][R4.64] ;  /* 0x0000002404047981 */ /* 0x000ea4000c1e1500 */
[----:B--2---:R0:W1:Y:S01]  /*4b30*/  I2F.S16 R27, R4 ;  /* 0x00000004001b7306 */ /* 0x0040620000101400 */
[----:B------:R-:W-:Y:S05]  /*4b40*/  BRA `(.L_x_2368) ;  /* 0x0000000800f07947 */ /* 0x000fea0003800000 */
.L_x_2364:
        /* <DEDUP_REMOVED lines=8> */
.L_x_2372:
[----:B------:R-:W2:Y:S02]  /*4bd0*/  LDG.E.U16 R4, desc[UR36][R4.64] ;  /* 0x0000002404047981 */ /* 0x000ea4000c1e1500 */
[----:B--2---:R-:W-:Y:S01]  /*4be0*/  HADD2.F32 R27, -RZ, R4.H0_H0 ;  /* 0x20000004ff1b7230 */ /* 0x004fe20000004100 */
[----:B------:R-:W-:Y:S06]  /*4bf0*/  BRA `(.L_x_2368) ;  /* 0x0000000800c47947 */ /* 0x000fec0003800000 */
.L_x_2371:
        /* <DEDUP_REMOVED lines=8> */
.L_x_2374:
[----:B------:R-:W2:Y:S02]  /*4c80*/  LDG.E.U16 R4, desc[UR36][R4.64] ;  /* 0x0000002404047981 */ /* 0x000ea4000c1e1500 */
[----:B--2---:R-:W-:Y:S01]  /*4c90*/  HADD2.F32 R27, -RZ, R4.H0_H0 ;  /* 0x20000004ff1b7230 */ /* 0x004fe20000004100 */
[----:B------:R-:W-:Y:S06]  /*4ca0*/  BRA `(.L_x_2368) ;  /* 0x0000000800987947 */ /* 0x000fec0003800000 */
.L_x_2373:
[----:B------:R-:W2:Y:S01]  /*4cb0*/  LDG.E.64 R4, desc[UR36][R4.64] ;  /* 0x0000002404047981 */ /* 0x000ea2000c1e1b00 */
[----:B------:R-:W-:Y:S01]  /*4cc0*/  UMOV UR4, 0xf0000000 ;  /* 0xf000000000047882 */ /* 0x000fe20000000000 */
[----:B------:R-:W-:Y:S01]  /*4cd0*/  UMOV UR5, 0x380fffff ;  /* 0x380fffff00057882 */ /* 0x000fe20000000000 */
[----:B--2---:R-:W0:Y:S01]  /*4ce0*/  F2F.F32.F64 R27, R4 ;  /* 0x00000004001b7310 */ /* 0x004e220000301000 */
[----:B------:R-:W-:-:S14]  /*4cf0*/  DSETP.GEU.AND P0, PT, |R4|, UR4, PT ;  /* 0x0000000404007e2a */ /* 0x000fdc000bf0e200 */
[----:B0-----:R-:W-:Y:S01]  /*4d00*/  @!P0 FMUL R27, R27, 1.175494350822287508e-38 ;  /* 0x008000001b1b8820 */ /* 0x001fe20000400000 */
[----:B------:R-:W-:Y:S06]  /*4d10*/  BRA `(.L_x_2368) ;  /* 0x00000008007c7947 */ /* 0x000fec0003800000 */
.L_x_2363:
        /* <DEDUP_REMOVED lines=12> */
.L_x_2377:
[----:B------:R-:W2:Y:S01]  /*4de0*/  LDG.E.64 R4, desc[UR36][R4.64] ;  /* 0x0000002404047981 */ /* 0x000ea2000c1e1b00 */
[----:B------:R-:W-:Y:S01]  /*4df0*/  UMOV UR4, 0xf0000000 ;  /* 0xf000000000047882 */ /* 0x000fe20000000000 */
[----:B------:R-:W-:Y:S01]  /*4e00*/  UMOV UR5, 0x380fffff ;  /* 0x380fffff00057882 */ /* 0x000fe20000000000 */
[----:B--2---:R-:W0:Y:S01]  /*4e10*/  F2F.F32.F64 R27, R4 ;  /* 0x00000004001b7310 */ /* 0x004e220000301000 */
[----:B------:R-:W-:-:S14]  /*4e20*/  DSETP.GEU.AND P0, PT, |R4|, UR4, PT ;  /* 0x0000000404007e2a */ /* 0x000fdc000bf0e200 */
[----:B0-----:R-:W-:Y:S01]  /*4e30*/  @!P0 FMUL R27, R27, 1.175494350822287508e-38 ;  /* 0x008000001b1b8820 */ /* 0x001fe20000400000 */
[----:B------:R-:W-:Y:S06]  /*4e40*/  BRA `(.L_x_2368) ;  /* 0x0000000800307947 */ /* 0x000fec0003800000 */
.L_x_2376:
        /* <DEDUP_REMOVED lines=26> */
.L_x_2379:
        /* <DEDUP_REMOVED lines=13> */
.L_x_2378:
[----:B------:R-:W2:Y:S02]  /*50c0*/  LDG.E.U16 R4, desc[UR36][R4.64] ;  /* 0x0000002404047981 */ /* 0x000ea4000c1e1500 */
[----:B--2---:R-:W-:Y:S01]  /*50d0*/  IMAD.U32 R27, R4, 0x10000, RZ ;  /* 0x00010000041b7824 */ /* 0x004fe200078e00ff */
[----:B------:R-:W-:Y:S06]  /*50e0*/  BRA `(.L_x_2368) ;  /* 0x0000000400887947 */ /* 0x000fec0003800000 */
.L_x_2375:
        /* <DEDUP_REMOVED lines=11> */
.L_x_2382:
        /* <DEDUP_REMOVED lines=20> */
.L_x_2384:
[----:B------:R-:W-:Y:S05]  /*52e0*/  BSYNC B0 ;  /* 0x0000000000007941 */ /* 0x000fea0003800000 */
.L_x_2383:
[----:B------:R-:W-:Y:S01]  /*52f0*/  IMAD.SHL.U32 R3, R3, 0x100000, RZ ;  /* 0x0010000003037824 */ /* 0x000fe200078e00ff */
[----:B------:R-:W-:-:S04]  /*5300*/  LEA R0, R0, 0x3b800000, 0x17 ;  /* 0x3b80000000007811 */ /* 0x000fc800078eb8ff */
[----:B------:R-:W-:Y:S01]  /*5310*/  LOP3.LUT R27, R0, R3, R27, 0xfe, !PT ;  /* 0x00000003001b7212 */ /* 0x000fe200078efe1b */
[----:B------:R-:W-:Y:S06]  /*5320*/  BRA `(.L_x_2368) ;  /* 0x0000000000f87947 */ /* 0x000fec0003800000 */
.L_x_2381:
        /* <DEDUP_REMOVED lines=20> */
.L_x_2386:
[----:B------:R-:W-:Y:S05]  /*5470*/  BSYNC B0 ;  /* 0x0000000000007941 */ /* 0x000fea0003800000 */
.L_x_2385:
[----:B------:R-:W-:Y:S01]  /*5480*/  IMAD.SHL.U32 R3, R3, 0x200000, RZ ;  /* 0x0020000003037824 */ /* 0x000fe200078e00ff */
[----:B------:R-:W-:-:S04]  /*5490*/  LEA R0, R0, 0x37800000, 0x17 ;  /* 0x3780000000007811 */ /* 0x000fc800078eb8ff */
[----:B------:R-:W-:Y:S01]  /*54a0*/  LOP3.LUT R27, R0, R3, R27, 0xfe, !PT ;  /* 0x00000003001b7212 */ /* 0x000fe200078efe1b */
[----:B------:R-:W-:Y:S06]  /*54b0*/  BRA `(.L_x_2368) ;  /* 0x0000000000947947 */ /* 0x000fec0003800000 */
.L_x_2380:
        /* <DEDUP_REMOVED lines=14> */
.L_x_2367:
        /* <DEDUP_REMOVED lines=16> */
.L_x_2389:
[----:B------:R-:W-:Y:S01]  /*56a0*/  IMAD.MOV.U32 R27, RZ, RZ, RZ ;  /* 0x000000ffff1b7224 */ /* 0x000fe200078e00ff */
[----:B------:R-:W-:Y:S06]  /*56b0*/  BRA `(.L_x_2368) ;  /* 0x0000000000147947 */ /* 0x000fec0003800000 */
.L_x_2388:
[----:B------:R-:W2:Y:S02]  /*56c0*/  LDG.E.64 R4, desc[UR36][R4.64] ;  /* 0x0000002404047981 */ /* 0x000ea4000c1e1b00 */
[----:B--2---:R0:W1:Y:S01]  /*56d0*/  I2F.U64 R27, R4 ;  /* 0x00000004001b7312 */ /* 0x0040620000301000 */
[----:B------:R-:W-:Y:S05]  /*56e0*/  BRA `(.L_x_2368) ;  /* 0x0000000000087947 */ /* 0x000fea0003800000 */
.L_x_2387:
[----:B------:R-:W2:Y:S02]  /*56f0*/  LDG.E R4, desc[UR36][R4.64] ;  /* 0x0000002404047981 */ /* 0x000ea4000c1e1900 */
[----:B--2---:R-:W-:-:S07]  /*5700*/  I2FP.F32.U32 R27, R4 ;  /* 0x00000004001b7245 */ /* 0x004fce0000201000 */
.L_x_2368:
[----:B------:R-:W-:Y:S05]  /*5710*/  BSYNC B6 ;  /* 0x0000000000067941 */ /* 0x000fea0003800000 */
.L_x_2362:
[----:B------:R-:W-:-:S07]  /*5720*/  VIADD R16, R16, 0x80 ;  /* 0x0000008010107836 */ /* 0x000fce0000000000 */
.L_x_2333:
[----:B------:R-:W-:Y:S05]  /*5730*/  BSYNC B7 ;  /* 0x0000000000077941 */ /* 0x000fea0003800000 */
.L_x_2332:
[----:B------:R-:W-:Y:S01]  /*5740*/  ISETP.GE.AND P0, PT, R16, R17, PT ;  /* 0x000000111000720c */ /* 0x000fe20003f06270 */
[----:B------:R-:W-:Y:S01]  /*5750*/  BSSY B7, `(.L_x_2390) ;  /* 0x00001c6000077945 */ /* 0x000fe20003800000 */
[----:B------:R-:W-:-:S11]  /*5760*/  IMAD.MOV.U32 R18, RZ, RZ, RZ ;  /* 0x000000ffff127224 */ /* 0x000fd600078e00ff */
        /* <DEDUP_REMOVED lines=22> */
.L_x_2396:
[----:B------:R-:W4:Y:S02]  /*58d0*/  LDG.E.U8 R4, desc[UR36][R4.64] ;  /* 0x0000002404047981 */ /* 0x000f24000c1e1100 */
[----:B----4-:R-:W-:Y:S01]  /*58e0*/  I2FP.F32.U32 R18, R4 ;  /* 0x0000000400127245 */ /* 0x010fe20000201000 */
[----:B------:R-:W-:Y:S06]  /*58f0*/  BRA `(.L_x_2398) ;  /* 0x0000000c002c7947 */ /* 0x000fec0003800000 */
.L_x_2395:
        /* <DEDUP_REMOVED lines=9> */
.L_x_2400:
[----:B------:R-:W4:Y:S02]  /*5990*/  LDG.E R4, desc[UR36][R4.64] ;  /* 0x0000002404047981 */ /* 0x000f24000c1e1900 */
[----:B----4-:R-:W-:Y:S01]  /*59a0*/  I2FP.F32.S32 R18, R4 ;  /* 0x0000000400127245 */ /* 0x010fe20000201400 */
[----:B------:R-:W-:Y:S06]  /*59b0*/  BRA `(.L_x_2398) ;  /* 0x0000000800fc7947 */ /* 0x000fec0003800000 */
.L_x_2399:
[----:B------:R-:W4:Y:S02]  /*59c0*/  LDG.E.U16 R4, desc[UR36][R4.64] ;  /* 0x0000002404047981 */ /* 0x000f24000c1e1500 */
[----:B----4-:R0:W4:Y:S01]  /*59d0*/  I2F.S16 R18, R4 ;  /* 0x0000000400127306 */ /* 0x0101220000101400 */
[----:B------:R-:W-:Y:S05]  /*59e0*/  BRA `(.L_x_2398) ;  /* 0x0000000800f07947 */ /* 0x000fea0003800000 */
.L_x_2394:
        /* <DEDUP_REMOVED lines=8> */
.L_x_2402:
[----:B------:R-:W4:Y:S02]  /*5a70*/  LDG.E.U16 R4, desc[UR36][R4.64] ;  /* 0x0000002404047981 */ /* 0x000f24000c1e1500 */
[----:B----4-:R-:W-:Y:S01]  /*5a80*/  HADD2.F32 R18, -RZ, R4.H0_H0 ;  /* 0x20000004ff127230 */ /* 0x010fe20000004100 */
[----:B------:R-:W-:Y:S06]  /*5a90*/  BRA `(.L_x_2398) ;  /* 0x0000000800c47947 */ /* 0x000fec0003800000 */
.L_x_2401:
        /* <DEDUP_REMOVED lines=8> */
.L_x_2404:
[----:B------:R-:W4:Y:S02]  /*5b20*/  LDG.E.U16 R4, desc[UR36][R4.64] ;  /* 0x0000002404047981 */ /* 0x000f24000c1e1500 */
[----:B----4-:R-:W-:Y:S01]  /*5b30*/  HADD2.F32 R18, -RZ, R4.H0_H0 ;  /* 0x20000004ff127230 */ /* 0x010fe20000004100 */
[----:B------:R-:W-:Y:S06]  /*5b40*/  BRA `(.L_x_2398) ;  /* 0x0000000800987947 */ /* 0x000fec0003800000 */
.L_x_2403:
[----:B------:R-:W4:Y:S01]  /*5b50*/  LDG.E.64 R4, desc[UR36][R4.64] ;  /* 0x0000002404047981 */ /* 0x000f22000c1e1b00 */
[----:B------:R-:W-:Y:S01]  /*5b60*/  UMOV UR4, 0xf0000000 ;  /* 0xf000000000047882 */ /* 0x000fe20000000000 */
[----:B------:R-:W-:Y:S01]  /*5b70*/  UMOV UR5, 0x380fffff ;  /* 0x380fffff00057882 */ /* 0x000fe20000000000 */
[----:B----4-:R-:W0:Y:S01]  /*5b80*/  F2F.F32.F64 R18, R4 ;  /* 0x0000000400127310 */ /* 0x010e220000301000 */
[----:B------:R-:W-:-:S14]  /*5b90*/  DSETP.GEU.AND P0, PT, |R4|, UR4, PT ;  /* 0x0000000404007e2a */ /* 0x000fdc000bf0e200 */
[----:B0-----:R-:W-:Y:S01]  /*5ba0*/  @!P0 FMUL R18, R18, 1.175494350822287508e-38 ;  /* 0x0080000012128820 */ /* 0x001fe20000400000 */
[----:B------:R-:W-:Y:S06]  /*5bb0*/  BRA `(.L_x_2398) ;  /* 0x00000008007c7947 */ /* 0x000fec0003800000 */
.L_x_2393:
        /* <DEDUP_REMOVED lines=12> */
.L_x_2407:
[----:B------:R-:W4:Y:S01]  /*5c80*/  LDG.E.64 R4, desc[UR36][R4.64] ;  /* 0x0000002404047981 */ /* 0x000f22000c1e1b00 */
[----:B------:R-:W-:Y:S01]  /*5c90*/  UMOV UR4, 0xf0000000 ;  /* 0xf000000000047882 */ /* 0x000fe20000000000 */
[----:B------:R-:W-:Y:S01]  /*5ca0*/  UMOV UR5, 0x380fffff ;  /* 0x380fffff00057882 */ /* 0x000fe20000000000 */
[----:B----4-:R-:W0:Y:S01]  /*5cb0*/  F2F.F32.F64 R18, R4 ;  /* 0x0000000400127310 */ /* 0x010e220000301000 */
[----:B------:R-:W-:-:S14]  /*5cc0*/  DSETP.GEU.AND P0, PT, |R4|, UR4, PT ;  /* 0x0000000404007e2a */ /* 0x000fdc000bf0e200 */
[----:B0-----:R-:W-:Y:S01]  /*5cd0*/  @!P0 FMUL R18, R18, 1.175494350822287508e-38 ;  /* 0x0080000012128820 */ /* 0x001fe20000400000 */
[----:B------:R-:W-:Y:S06]  /*5ce0*/  BRA `(.L_x_2398) ;  /* 0x0000000800307947 */ /* 0x000fec0003800000 */
.L_x_2406:
        /* <DEDUP_REMOVED lines=26> */
.L_x_2409:
        /* <DEDUP_REMOVED lines=13> */
.L_x_2408:
[----:B------:R-:W4:Y:S02]  /*5f60*/  LDG.E.U16 R4, desc[UR36][R4.64] ;  /* 0x0000002404047981 */ /* 0x000f24000c1e1500 */
[----:B----4-:R-:W-:Y:S01]  /*5f70*/  IMAD.U32 R18, R4, 0x10000, RZ ;  /* 0x0001000004127824 */ /* 0x010fe200078e00ff */
[----:B------:R-:W-:Y:S06]  /*5f80*/  BRA `(.L_x_2398) ;  /* 0x0000000400887947 */ /* 0x000fec0003800000 */
.L_x_2405:
        /* <DEDUP_REMOVED lines=11> */
.L_x_2412:
        /* <DEDUP_REMOVED lines=20> */
.L_x_2414:
[----:B------:R-:W-:Y:S05]  /*6180*/  BSYNC B0 ;  /* 0x0000000000007941 */ /* 0x000fea0003800000 */
.L_x_2413:
[----:B------:R-:W-:Y:S01]  /*6190*/  IMAD.SHL.U32 R3, R3, 0x100000, RZ ;  /* 0x0010000003037824 */ /* 0x000fe200078e00ff */
[----:B------:R-:W-:-:S04]  /*61a0*/  LEA R5, R0, 0x3b800000, 0x17 ;  /* 0x3b80000000057811 */ /* 0x000fc800078eb8ff */
[----:B------:R-:W-:Y:S01]  /*61b0*/  LOP3.LUT R18, R5, R3, R18, 0xfe, !PT ;  /* 0x0000000305127212 */ /* 0x000fe200078efe12 */
[----:B------:R-:W-:Y:S06]  /*61c0*/  BRA `(.L_x_2398) ;  /* 0x0000000000f87947 */ /* 0x000fec0003800000 */
.L_x_2411:
        /* <DEDUP_REMOVED lines=20> */
.L_x_2416:
[----:B------:R-:W-:Y:S05]  /*6310*/  BSYNC B0 ;  /* 0x0000000000007941 */ /* 0x000fea0003800000 */
.L_x_2415:
[----:B------:R-:W-:Y:S01]  /*6320*/  IMAD.SHL.U32 R3, R3, 0x200000, RZ ;  /* 0x0020000003037824 */ /* 0x000fe200078e00ff */
[----:B------:R-:W-:-:S04]  /*6330*/  LEA R5, R0, 0x37800000, 0x17 ;  /* 0x3780000000057811 */ /* 0x000fc800078eb8ff */
[----:B------:R-:W-:Y:S01]  /*6340*/  LOP3.LUT R18, R5, R3, R18, 0xfe, !PT ;  /* 0x0000000305127212 */ /* 0x000fe200078efe12 */
[----:B------:R-:W-:Y:S06]  /*6350*/  BRA `(.L_x_2398) ;  /* 0x0000000000947947 */ /* 0x000fec0003800000 */
.L_x_2410:
        /* <DEDUP_REMOVED lines=14> */
.L_x_2397:
        /* <DEDUP_REMOVED lines=16> */
.L_x_2419:
[----:B------:R-:W-:Y:S01]  /*6540*/  IMAD.MOV.U32 R18, RZ, RZ, RZ ;  /* 0x000000ffff127224 */ /* 0x000fe200078e00ff */
[----:B------:R-:W-:Y:S06]  /*6550*/  BRA `(.L_x_2398) ;  /* 0x0000000000147947 */ /* 0x000fec0003800000 */
.L_x_2418:
[----:B------:R-:W4:Y:S02]  /*6560*/  LDG.E.64 R18, desc[UR36][R4.64] ;  /* 0x0000002404127981 */ /* 0x000f24000c1e1b00 */
[----:B----4-:R0:W4:Y:S01]  /*6570*/  I2F.U64 R18, R18 ;  /* 0x0000001200127312 */ /* 0x0101220000301000 */
[----:B------:R-:W-:Y:S05]  /*6580*/  BRA `(.L_x_2398) ;  /* 0x0000000000087947 */ /* 0x000fea0003800000 */
.L_x_2417:
[----:B------:R-:W4:Y:S02]  /*6590*/  LDG.E R4, desc[UR36][R4.64] ;  /* 0x0000002404047981 */ /* 0x000f24000c1e1900 */
[----:B----4-:R-:W-:-:S07]  /*65a0*/  I2FP.F32.U32 R18, R4 ;  /* 0x0000000400127245 */ /* 0x010fce0000201000 */
.L_x_2398:
[----:B------:R-:W-:Y:S05]  /*65b0*/  BSYNC B6 ;  /* 0x0000000000067941 */ /* 0x000fea0003800000 */
.L_x_2392:
        /* <DEDUP_REMOVED lines=20> */
.L_x_2423:
[----:B------:R-:W2:Y:S02]  /*6700*/  LDG.E.U8 R4, desc[UR36][R4.64] ;  /* 0x0000002404047981 */ /* 0x000ea4000c1e1100 */
[----:B--2---:R-:W-:Y:S01]  /*6710*/  I2FP.F32.U32 R26, R4 ;  /* 0x00000004001a7245 */ /* 0x004fe20000201000 */
[----:B------:R-:W-:Y:S06]  /*6720*/  BRA `(.L_x_2391) ;  /* 0x0000000c00207947 */ /* 0x000fec0003800000 */
.L_x_2422:
        /* <DEDUP_REMOVED lines=9> */
.L_x_2426:
[----:B------:R-:W2:Y:S02]  /*67c0*/  LDG.E R4, desc[UR36][R4.64] ;  /* 0x0000002404047981 */ /* 0x000ea4000c1e1900 */
[----:B--2---:R-:W-:Y:S01]  /*67d0*/  I2FP.F32.S32 R26, R4 ;  /* 0x00000004001a7245 */ /* 0x004fe20000201400 */
[----:B------:R-:W-:Y:S06]  /*67e0*/  BRA `(.L_x_2391) ;  /* 0x0000000800f07947 */ /* 0x000fec0003800000 */
.L_x_2425:
[----:B------:R-:W2:Y:S02]  /*67f0*/  LDG.E.U16 R4, desc[UR36][R4.64] ;  /* 0x0000002404047981 */ /* 0x000ea4000c1e1500 */
[----:B--2---:R0:W1:Y:S01]  /*6800*/  I2F.S16 R26, R4 ;  /* 0x00000004001a7306 */ /* 0x0040620000101400 */
[----:B------:R-:W-:Y:S05]  /*6810*/  BRA `(.L_x_2391) ;  /* 0x0000000800e47947 */ /* 0x000fea0003800000 */
.L_x_2421:
        /* <DEDUP_REMOVED lines=8> */
.L_x_2428:
[----:B------:R-:W2:Y:S02]  /*68a0*/  LDG.E.U16 R4, desc[UR36][R4.64] ;  /* 0x0000002404047981 */ /* 0x000ea4000c1e1500 */
[----:B--2---:R-:W-:Y:S01]  /*68b0*/  HADD2.F32 R26, -RZ, R4.H0_H0 ;  /* 0x20000004ff1a7230 */ /* 0x004fe20000004100 */
[----:B------:R-:W-:Y:S06]  /*68c0*/  BRA `(.L_x_2391) ;  /* 0x0000000800b87947 */ /* 0x000fec0003800000 */
.L_x_2427:
        /* <DEDUP_REMOVED lines=8> */
.L_x_2430:
[----:B------:R-:W2:Y:S02]  /*6950*/  LDG.E.U16 R4, desc[UR36][R4.64] ;  /* 0x0000002404047981 */ /* 0x000ea4000c1e1500 */
[----:B--2---:R-:W-:Y:S01]  /*6960*/  HADD2.F32 R26, -RZ, R4.H0_H0 ;  /* 0x20000004ff1a7230 */ /* 0x004fe20000004100 */
[----:B------:R-:W-:Y:S06]  /*6970*/  BRA `(.L_x_2391) ;  /* 0x00000008008c7947 */ /* 0x000fec0003800000 */
.L_x_2429:
[----:B------:R-:W2:Y:S01]  /*6980*/  LDG.E.64 R4, desc[UR36][R4.64] ;  /* 0x0000002404047981 */ /* 0x000ea2000c1e1b00 */
[----:B------:R-:W-:Y:S01]  /*6990*/  UMOV UR4, 0xf0000000 ;  /* 0xf000000000047882 */ /* 0x000fe20000000000 */
[----:B------:R-:W-:Y:S01]  /*69a0*/  UMOV UR5, 0x380fffff ;  /* 0x380fffff00057882 */ /* 0x000fe20000000000 */
[----:B--2---:R-:W0:Y:S01]  /*69b0*/  F2F.F32.F64 R26, R4 ;  /* 0x00000004001a7310 */ /* 0x004e220000301000 */
[----:B------:R-:W-:-:S14]  /*69c0*/  DSETP.GEU.AND P0, PT, |R4|, UR4, PT ;  /* 0x0000000404007e2a */ /* 0x000fdc000bf0e200 */
[----:B0-----:R-:W-:Y:S01]  /*69d0*/  @!P0 FMUL R26, R26, 1.175494350822287508e-38 ;  /* 0x008000001a1a8820 */ /* 0x001fe20000400000 */
[----:B------:R-:W-:Y:S06]  /*69e0*/  BRA `(.L_x_2391) ;  /* 0x0000000800707947 */ /* 0x000fec0003800000 */
.L_x_2420:
        /* <DEDUP_REMOVED lines=12> */
.L_x_2433:
[----:B------:R-:W2:Y:S01]  /*6ab0*/  LDG.E.64 R4, desc[UR36][R4.64] ;  /* 0x0000002404047981 */ /* 0x000ea2000c1e1b00 */
[----:B------:R-:W-:Y:S01]  /*6ac0*/  UMOV UR4, 0xf0000000 ;  /* 0xf000000000047882 */ /* 0x000fe20000000000 */
[----:B------:R-:W-:Y:S01]  /*6ad0*/  UMOV UR5, 0x380fffff ;  /* 0x380fffff00057882 */ /* 0x000fe20000000000 */
[----:B--2---:R-:W0:Y:S01]  /*6ae0*/  F2F.F32.F64 R26, R4 ;  /* 0x00000004001a7310 */ /* 0x004e220000301000 */
[----:B------:R-:W-:-:S14]  /*6af0*/  DSETP.GEU.AND P0, PT, |R4|, UR4, PT ;  /* 0x0000000404007e2a */ /* 0x000fdc000bf0e200 */
[----:B0-----:R-:W-:Y:S01]  /*6b00*/  @!P0 FMUL R26, R26, 1.175494350822287508e-38 ;  /* 0x008000001a1a8820 */ /* 0x001fe20000400000 */
[----:B------:R-:W-:Y:S06]  /*6b10*/  BRA `(.L_x_2391) ;  /* 0x0000000800247947 */ /* 0x000fec0003800000 */
.L_x_2432:
        /* <DEDUP_REMOVED lines=26> */
.L_x_2435:
        /* <DEDUP_REMOVED lines=13> */
.L_x_2434:
[----:B------:R-:W2:Y:S02]  /*6d90*/  LDG.E.U16 R4, desc[UR36][R4.64] ;  /* 0x0000002404047981 */ /* 0x000ea4000c1e1500 */
[----:B--2---:R-:W-:Y:S01]  /*6da0*/  IMAD.U32 R26, R4, 0x10000, RZ ;  /* 0x00010000041a7824 */ /* 0x004fe200078e00ff */
[----:B------:R-:W-:Y:S06]  /*6db0*/  BRA `(.L_x_2391) ;  /* 0x00000004007c7947 */ /* 0x000fec0003800000 */
.L_x_2431:
        /* <DEDUP_REMOVED lines=11> */
.L_x_2438:
[----:B------:R-:W2:Y:S02]  /*6e70*/  LDG.E.U8 R3, desc[UR36][R4.64] ;  /* 0x0000002404037981 */ /* 0x000ea4000c1e1100 */
        /* <DEDUP_REMOVED lines=18> */
.L_x_2440:
[----:B------:R-:W-:Y:S05]  /*6fa0*/  BSYNC B0 ;  /* 0x0000000000007941 */ /* 0x000fea0003800000 */
.L_x_2439:
[----:B------:R-:W-:Y:S01]  /*6fb0*/  IMAD.SHL.U32 R3, R3, 0x100000, RZ ;  /* 0x0010000003037824 */ /* 0x000fe200078e00ff */
[----:B------:R-:W-:-:S04]  /*6fc0*/  LEA R5, R0, 0x3b800000, 0x17 ;  /* 0x3b80000000057811 */ /* 0x000fc800078eb8ff */
[----:B------:R-:W-:Y:S01]  /*6fd0*/  LOP3.LUT R26, R5, R3, R26, 0xfe, !PT ;  /* 0x00000003051a7212 */ /* 0x000fe200078efe1a */
[----:B------:R-:W-:Y:S06]  /*6fe0*/  BRA `(.L_x_2391) ;  /* 0x0000000000f07947 */ /* 0x000fec0003800000 */
.L_x_2437:
        /* <DEDUP_REMOVED lines=19> */
.L_x_2442:
[----:B------:R-:W-:Y:S05]  /*7120*/  BSYNC B0 ;  /* 0x0000000000007941 */ /* 0x000fea0003800000 */
.L_x_2441:
[----:B------:R-:W-:Y:S01]  /*7130*/  IMAD.SHL.U32 R3, R3, 0x200000, RZ ;  /* 0x0020000003037824 */ /* 0x000fe200078e00ff */
[----:B------:R-:W-:-:S04]  /*7140*/  LEA R5, R0, 0x37800000, 0x17 ;  /* 0x3780000000057811 */ /* 0x000fc800078eb8ff */
[----:B------:R-:W-:Y:S01]  /*7150*/  LOP3.LUT R26, R5, R3, R26, 0xfe, !PT ;  /* 0x00000003051a7212 */ /* 0x000fe200078efe1a */
[----:B------:R-:W-:Y:S06]  /*7160*/  BRA `(.L_x_2391) ;  /* 0x0000000000907947 */ /* 0x000fec0003800000 */
.L_x_2436:
        /* <DEDUP_REMOVED lines=14> */
.L_x_2424:
        /* <DEDUP_REMOVED lines=16> */
.L_x_2445:
[----:B------:R-:W-:Y:S05]  /*7350*/  BRA `(.L_x_2391) ;  /* 0x0000000000147947 */ /* 0x000fea0003800000 */
.L_x_2444:
[----:B------:R-:W2:Y:S02]  /*7360*/  LDG.E.64 R4, desc[UR36][R4.64] ;  /* 0x0000002404047981 */ /* 0x000ea4000c1e1b00 */
[----:B--2---:R0:W1:Y:S01]  /*7370*/  I2F.U64 R26, R4 ;  /* 0x00000004001a7312 */ /* 0x0040620000301000 */
[----:B------:R-:W-:Y:S05]  /*7380*/  BRA `(.L_x_2391) ;  /* 0x0000000000087947 */ /* 0x000fea0003800000 */
.L_x_2443:
[----:B------:R-:W2:Y:S02]  /*7390*/  LDG.E R4, desc[UR36][R4.64] ;  /* 0x0000002404047981 */ /* 0x000ea4000c1e1900 */
[----:B--2---:R-:W-:-:S07]  /*73a0*/  I2FP.F32.U32 R26, R4 ;  /* 0x00000004001a7245 */ /* 0x004fce0000201000 */
.L_x_2391:
[----:B------:R-:W-:Y:S05]  /*73b0*/  BSYNC B7 ;  /* 0x0000000000077941 */ /* 0x000fea0003800000 */
.L_x_2390:
[----:B------:R-:W0:Y:S01]  /*73c0*/  S2R R19, SR_TID.X ;  /* 0x0000000000137919 */ /* 0x000e220000002100 */
[----:B------:R-:W0:Y:S01]  /*73d0*/  LDC.U8 R16, c[0x0][0x240] ;  /* 0x00009000ff107b82 */ /* 0x000e220000000000 */
[----:B--2--5:R-:W-:Y:S01]  /*73e0*/  FFMA.FTZ R23, -R23, R23, 1 ;  /* 0x3f80000017177423 */ /* 0x024fe20000010117 */
[----:B------:R-:W-:Y:S01]  /*73f0*/  FFMA.FTZ R25, -R25, R25, 1 ;  /* 0x3f80000019197423 */ /* 0x000fe20000010119 */
[----:B-1----:R-:W-:Y:S01]  /*7400*/  FFMA.FTZ R27, -R27, R27, 1 ;  /* 0x3f8000001b1b7423 */ /* 0x002fe2000001011b */
[----:B------:R-:W-:Y:S01]  /*7410*/  FFMA.FTZ R3, -R26, R26, 1 ;  /* 0x3f8000001a037423 */ /* 0x000fe2000001011a */
[----:B------:R-:W-:Y:S01]  /*7420*/  BSSY B6, `(.L_x_2446) ;  /* 0x00000f1000067945 */ /* 0x000fe20003800000 */
[----:B0--34-:R-:W-:Y:S01]  /*7430*/  FMUL.FTZ R4, R23, R22 ;  /* 0x0000001617047220 */ /* 0x019fe20000410000 */
[----:B------:R-:W-:Y:S01]  /*7440*/  FMUL.FTZ R22, R25, R28 ;  /* 0x0000001c19167220 */ /* 0x000fe20000410000 */
[----:B------:R-:W-:Y:S01]  /*7450*/  FMUL.FTZ R24, R27, R24 ;  /* 0x000000181b187220 */ /* 0x000fe20000410000 */
[----:B------:R-:W-:Y:S01]  /*7460*/  FMUL.FTZ R18, R3, R18 ;  /* 0x0000001203127220 */ /* 0x000fe20000410000 */
[----:B------:R-:W-:-:S13]  /*7470*/  ISETP.GE.AND P0, PT, R19, R17, PT ;  /* 0x000000111300720c */ /* 0x000fda0003f06270 */
[----:B------:R-:W-:Y:S05]  /*7480*/  @P0 BRA `(.L_x_2447) ;  /* 0x0000000c00a80947 */ /* 0x000fea0003800000 */
[----:B------:R-:W0:Y:S01]  /*7490*/  LDC.64 R8, c[0x0][0x218] ;  /* 0x00008600ff087b82 */ /* 0x000e220000000a00 */
[----:B------:R-:W-:Y:S01]  /*74a0*/  IMAD R0, R2, 0x200, R19 ;  /* 0x0000020002007824 */ /* 0x000fe200078e0213 */
[----:B------:R-:W-:Y:S01]  /*74b0*/  PRMT R5, R16, 0x9910, RZ ;  /* 0x0000991010057816 */ /* 0x000fe200000000ff */
[----:B------:R-:W-:Y:S01]  /*74c0*/  ULDC UR4, c[0x0][0x244] ;  /* 0x0000910000047ab9 */ /* 0x000fe20000000800 */
[----:B------:R-:W-:Y:S02]  /*74d0*/  VIADD R19, R19, 0x80 ;  /* 0x0000008013137836 */ /* 0x000fe40000000000 */
        /* <DEDUP_REMOVED lines=17> */
.L_x_2451:
[----:B------:R-:W0:Y:S02]  /*75f0*/  F2I.S64.TRUNC R4, R4 ;  /* 0x0000000400047311 */ /* 0x000e24000020d900 */
[----:B0-----:R-:W-:-:S05]  /*7600*/  IMAD.MOV.U32 R3, RZ, RZ, R4 ;  /* 0x000000ffff037224 */ /* 0x001fca00078e0004 */
[----:B------:R0:W-:Y:S01]  /*7610*/  STG.E.U8 desc[UR36][R8.64], R3 ;  /* 0x0000000308007986 */ /* 0x0001e2000c101124 */
[----:B------:R-:W-:Y:S05]  /*7620*/  BRA `(.L_x_2447) ;  /* 0x0000000c00407947 */ /* 0x000fea0003800000 */
.L_x_2450:
        /* <DEDUP_REMOVED lines=9> */
.L_x_2454:
[----:B------:R-:W0:Y:S02]  /*76c0*/  F2I.FTZ.TRUNC.NTZ R3, R4 ;  /* 0x0000000400037305 */ /* 0x000e24000021f100 */
[----:B0-----:R0:W-:Y:S01]  /*76d0*/  STG.E desc[UR36][R8.64], R3 ;  /* 0x0000000308007986 */ /* 0x0011e2000c101924 */
[----:B------:R-:W-:Y:S05]  /*76e0*/  BRA `(.L_x_2447) ;  /* 0x0000000c00107947 */ /* 0x000fea0003800000 */
.L_x_2453:
[----:B------:R-:W0:Y:S02]  /*76f0*/  F2I.FTZ.TRUNC.NTZ R3, R4 ;  /* 0x0000000400037305 */ /* 0x000e24000021f100 */
[----:B0-----:R0:W-:Y:S01]  /*7700*/  STG.E.U16 desc[UR36][R8.64], R3 ;  /* 0x0000000308007986 */ /* 0x0011e2000c101524 */
[----:B------:R-:W-:Y:S05]  /*7710*/  BRA `(.L_x_2447) ;  /* 0x0000000c00047947 */ /* 0x000fea0003800000 */
.L_x_2449:
        /* <DEDUP_REMOVED lines=8> */
.L_x_2456:
[----:B------:R-:W-:-:S05]  /*77a0*/  F2FP.F16.F32.PACK_AB R4, RZ, R4 ;  /* 0x00000004ff04723e */ /* 0x000fca00000000ff */
[----:B------:R4:W-:Y:S01]  /*77b0*/  STG.E.U16 desc[UR36][R8.64], R4 ;  /* 0x0000000408007986 */ /* 0x0009e2000c101524 */
[----:B------:R-:W-:Y:S05]  /*77c0*/  BRA `(.L_x_2447) ;  /* 0x0000000800d87947 */ /* 0x000fea0003800000 */
.L_x_2455:
        /* <DEDUP_REMOVED lines=9> */
.L_x_2458:
[----:B------:R-:W-:-:S04]  /*7860*/  F2FP.F16.F32.PACK_AB R3, RZ, R4 ;  /* 0x00000004ff03723e */ /* 0x000fc800000000ff */
[----:B------:R-:W-:-:S05]  /*7870*/  PRMT R3, R3, 0x5410, RZ ;  /* 0x0000541003037816 */ /* 0x000fca00000000ff */
[----:B------:R2:W-:Y:S01]  /*7880*/  STG.E desc[UR36][R8.64], R3 ;  /* 0x0000000308007986 */ /* 0x0005e2000c101924 */
[----:B------:R-:W-:Y:S05]  /*7890*/  BRA `(.L_x_2447) ;  /* 0x0000000800a47947 */ /* 0x000fea0003800000 */
.L_x_2457:
[----:B------:R-:W-:-:S06]  /*78a0*/  FMUL.FTZ R4, R4, 1 ;  /* 0x3f80000004047820 */ /* 0x000fcc0000410000 */
[----:B------:R-:W0:Y:S02]  /*78b0*/  F2F.F64.F32 R4, R4 ;  /* 0x0000000400047310 */ /* 0x000e240000201800 */
[----:B0-----:R0:W-:Y:S01]  /*78c0*/  STG.E.64 desc[UR36][R8.64], R4 ;  /* 0x0000000408007986 */ /* 0x0011e2000c101b24 */
[----:B------:R-:W-:Y:S05]  /*78d0*/  BRA `(.L_x_2447) ;  /* 0x0000000800947947 */ /* 0x000fea0003800000 */
.L_x_2448:
        /* <DEDUP_REMOVED lines=12> */
.L_x_2461:
[----:B------:R-:W-:Y:S01]  /*79a0*/  FMUL.FTZ R4, R4, 1 ;  /* 0x3f80000004047820 */ /* 0x000fe20000410000 */
[----:B------:R-:W-:-:S05]  /*79b0*/  CS2R R6, SRZ ;  /* 0x0000000000067805 */ /* 0x000fca000001ff00 */
[----:B------:R-:W0:Y:S02]  /*79c0*/  F2F.F64.F32 R4, R4 ;  /* 0x0000000400047310 */ /* 0x000e240000201800 */
[----:B0-----:R0:W-:Y:S01]  /*79d0*/  STG.E.128 desc[UR36][R8.64], R4 ;  /* 0x0000000408007986 */ /* 0x0011e2000c101d24 */
[----:B------:R-:W-:Y:S05]  /*79e0*/  BRA `(.L_x_2447) ;  /* 0x0000000800507947 */ /* 0x000fea0003800000 */
.L_x_2460:
        /* <DEDUP_REMOVED lines=20> */
.L_x_2465:
[----:B------:R-:W-:Y:S05]  /*7b30*/  BSYNC B0 ;  /* 0x0000000000007941 */ /* 0x000fea0003800000 */
.L_x_2464:
[----:B------:R-:W-:-:S05]  /*7b40*/  LOP3.LUT R5, R0, R5, RZ, 0xfc, !PT ;  /* 0x0000000500057212 */ /* 0x000fca00078efcff */
[----:B------:R0:W-:Y:S01]  /*7b50*/  STG.E.U8 desc[UR36][R8.64], R5 ;  /* 0x0000000508007986 */ /* 0x0001e2000c101124 */
[----:B------:R-:W-:Y:S05]  /*7b60*/  BRA `(.L_x_2447) ;  /* 0x0000000400f07947 */ /* 0x000fea0003800000 */
.L_x_2463:
        /* <DEDUP_REMOVED lines=12> */
.L_x_2467:
[----:B------:R-:W-:Y:S01]  /*7c30*/  IMAD.MOV.U32 R0, RZ, RZ, 0x7f ;  /* 0x0000007fff007424 */ /* 0x000fe200078e00ff */
[----:B------:R-:W-:-:S04]  /*7c40*/  ISETP.GT.U32.AND P0, PT, R5, 0x7f800000, PT ;  /* 0x7f8000000500780c */ /* 0x000fc80003f04070 */
[----:B------:R-:W-:-:S09]  /*7c50*/  SEL R0, R0, 0x7c, P0 ;  /* 0x0000007c00007807 */ /* 0x000fd20000000000 */
.L_x_2468:
[----:B------:R-:W-:Y:S05]  /*7c60*/  BSYNC B0 ;  /* 0x0000000000007941 */ /* 0x000fea0003800000 */
.L_x_2466:
[----:B------:R-:W-:-:S04]  /*7c70*/  LOP3.LUT R4, R4, 0x80000000, RZ, 0xc0, !PT ;  /* 0x8000000004047812 */ /* 0x000fc800078ec0ff */
[----:B------:R-:W-:-:S04]  /*7c80*/  SHF.R.U32.HI R3, RZ, 0x18, R4 ;  /* 0x00000018ff037819 */ /* 0x000fc80000011604 */
[----:B------:R-:W-:-:S05]  /*7c90*/  LOP3.LUT R3, R0, R3, RZ, 0xfc, !PT ;  /* 0x0000000300037212 */ /* 0x000fca00078efcff */
[----:B------:R0:W-:Y:S01]  /*7ca0*/  STG.E.U8 desc[UR36][R8.64], R3 ;  /* 0x0000000308007986 */ /* 0x0001e2000c101124 */
[----:B------:R-:W-:Y:S05]  /*7cb0*/  BRA `(.L_x_2447) ;  /* 0x00000004009c7947 */ /* 0x000fea0003800000 */
.L_x_2462:
[----:B------:R-:W-:-:S05]  /*7cc0*/  F2FP.BF16.F32.PACK_AB R4, RZ, R4 ;  /* 0x00000004ff04723e */ /* 0x000fca00000010ff */
[----:B------:R0:W-:Y:S01]  /*7cd0*/  STG.E.U16 desc[UR36][R8.64], R4 ;  /* 0x0000000408007986 */ /* 0x0001e2000c101524 */
[----:B------:R-:W-:Y:S05]  /*7ce0*/  BRA `(.L_x_2447) ;  /* 0x0000000400907947 */ /* 0x000fea0003800000 */
.L_x_2459:
        /* <DEDUP_REMOVED lines=11> */
.L_x_2471:
        /* <DEDUP_REMOVED lines=16> */
.L_x_2474:
[----:B------:R-:W-:-:S04]  /*7ea0*/  LOP3.LUT R4, R4, 0x80000000, RZ, 0xc0, !PT ;  /* 0x8000000004047812 */ /* 0x000fc800078ec0ff */
[----:B------:R-:W-:-:S04]  /*7eb0*/  SHF.R.U32.HI R4, RZ, 0x18, R4 ;  /* 0x00000018ff047819 */ /* 0x000fc80000011604 */
[----:B------:R-:W-:-:S04]  /*7ec0*/  LOP3.LUT R3, R3, R4, RZ, 0xfc, !PT ;  /* 0x0000000403037212 */ /* 0x000fc800078efcff */
[----:B------:R-:W-:-:S07]  /*7ed0*/  PRMT R0, R3, 0x7610, R0 ;  /* 0x0000761003007816 */ /* 0x000fce0000000000 */
.L_x_2473:
[----:B------:R-:W-:Y:S05]  /*7ee0*/  BSYNC B0 ;  /* 0x0000000000007941 */ /* 0x000fea0003800000 */
.L_x_2472:
[----:B------:R0:W-:Y:S01]  /*7ef0*/  STG.E.U8 desc[UR36][R8.64], R0 ;  /* 0x0000000008007986 */ /* 0x0001e2000c101124 */
[----:B------:R-:W-:Y:S05]  /*7f00*/  BRA `(.L_x_2447) ;  /* 0x0000000400087947 */ /* 0x000fea0003800000 */
.L_x_2470:
        /* <DEDUP_REMOVED lines=16> */
.L_x_2477:
[----:B------:R-:W-:-:S04]  /*8010*/  LOP3.LUT R4, R4, 0x80000000, RZ, 0xc0, !PT ;  /* 0x8000000004047812 */ /* 0x000fc800078ec0ff */
[----:B------:R-:W-:-:S04]  /*8020*/  SHF.R.U32.HI R4, RZ, 0x18, R4 ;  /* 0x00000018ff047819 */ /* 0x000fc80000011604 */
[----:B------:R-:W-:-:S04]  /*8030*/  LOP3.LUT R3, R3, R4, RZ, 0xfc, !PT ;  /* 0x0000000403037212 */ /* 0x000fc800078efcff */
[----:B------:R-:W-:-:S07]  /*8040*/  PRMT R0, R3, 0x7610, R0 ;  /* 0x0000761003007816 */ /* 0x000fce0000000000 */
.L_x_2476:
[----:B------:R-:W-:Y:S05]  /*8050*/  BSYNC B0 ;  /* 0x0000000000007941 */ /* 0x000fea0003800000 */
.L_x_2475:
[----:B------:R0:W-:Y:S01]  /*8060*/  STG.E.U8 desc[UR36][R8.64], R0 ;  /* 0x0000000008007986 */ /* 0x0001e2000c101124 */
[----:B------:R-:W-:Y:S05]  /*8070*/  BRA `(.L_x_2447) ;  /* 0x0000000000ac7947 */ /* 0x000fea0003800000 */
.L_x_2469:
        /* <DEDUP_REMOVED lines=21> */
.L_x_2452:
        /* <DEDUP_REMOVED lines=16> */
.L_x_2480:
[----:B------:R-:W-:Y:S05]  /*82d0*/  BRA `(.L_x_2447) ;  /* 0x0000000000147947 */ /* 0x000fea0003800000 */
.L_x_2479:
[----:B------:R-:W0:Y:S02]  /*82e0*/  F2I.U64.TRUNC R4, R4 ;  /* 0x0000000400047311 */ /* 0x000e24000020d800 */
[----:B0-----:R0:W-:Y:S01]  /*82f0*/  STG.E.64 desc[UR36][R8.64], R4 ;  /* 0x0000000408007986 */ /* 0x0011e2000c101b24 */
[----:B------:R-:W-:Y:S05]  /*8300*/  BRA `(.L_x_2447) ;  /* 0x0000000000087947 */ /* 0x000fea0003800000 */
.L_x_2478:
[----:B------:R-:W0:Y:S02]  /*8310*/  F2I.FTZ.U32.TRUNC.NTZ R3, R4 ;  /* 0x0000000400037305 */ /* 0x000e24000021f000 */
[----:B0-----:R0:W-:Y:S02]  /*8320*/  STG.E desc[UR36][R8.64], R3 ;  /* 0x0000000308007986 */ /* 0x0011e4000c101924 */
.L_x_2447:
[----:B------:R-:W-:Y:S05]  /*8330*/  BSYNC B6 ;  /* 0x0000000000067941 */ /* 0x000fea0003800000 */
.L_x_2446:
[----:B------:R-:W-:Y:S01]  /*8340*/  ISETP.GE.AND P0, PT, R19, R17, PT ;  /* 0x000000111300720c */ /* 0x000fe20003f06270 */
[----:B------:R-:W-:-:S12]  /*8350*/  BSSY B6, `(.L_x_2481) ;  /* 0x00001d8000067945 */ /* 0x000fd80003800000 */
        /* <DEDUP_REMOVED lines=22> */
.L_x_2486:
[----:B------:R-:W0:Y:S02]  /*84c0*/  F2I.S64.TRUNC R22, R22 ;  /* 0x0000001600167311 */ /* 0x000e24000020d900 */
[----:B0-----:R-:W-:-:S05]  /*84d0*/  IMAD.MOV.U32 R3, RZ, RZ, R22 ;  /* 0x000000ffff037224 */ /* 0x001fca00078e0016 */
[----:B------:R0:W-:Y:S01]  /*84e0*/  STG.E.U8 desc[UR36][R8.64], R3 ;  /* 0x0000000308007986 */ /* 0x0001e2000c101124 */
[----:B------:R-:W-:Y:S05]  /*84f0*/  BRA `(.L_x_2488) ;  /* 0x0000000c00407947 */ /* 0x000fea0003800000 */
.L_x_2485:
        /* <DEDUP_REMOVED lines=9> */
.L_x_2490:
[----:B------:R-:W0:Y:S02]  /*8590*/  F2I.FTZ.TRUNC.NTZ R3, R22 ;  /* 0x0000001600037305 */ /* 0x000e24000021f100 */
[----:B0-----:R0:W-:Y:S01]  /*85a0*/  STG.E desc[UR36][R8.64], R3 ;  /* 0x0000000308007986 */ /* 0x0011e2000c101924 */
[----:B------:R-:W-:Y:S05]  /*85b0*/  BRA `(.L_x_2488) ;  /* 0x0000000c00107947 */ /* 0x000fea0003800000 */
.L_x_2489:
[----:B------:R-:W0:Y:S02]  /*85c0*/  F2I.FTZ.TRUNC.NTZ R3, R22 ;  /* 0x0000001600037305 */ /* 0x000e24000021f100 */
[----:B0-----:R0:W-:Y:S01]  /*85d0*/  STG.E.U16 desc[UR36][R8.64], R3 ;  /* 0x0000000308007986 */ /* 0x0011e2000c101524 */
[----:B------:R-:W-:Y:S05]  /*85e0*/  BRA `(.L_x_2488) ;  /* 0x0000000c00047947 */ /* 0x000fea0003800000 */
.L_x_2484:
        /* <DEDUP_REMOVED lines=8> */
.L_x_2492:
[----:B------:R-:W-:-:S05]  /*8670*/  F2FP.F16.F32.PACK_AB R22, RZ, R22 ;  /* 0x00000016ff16723e */ /* 0x000fca00000000ff */
[----:B------:R4:W-:Y:S01]  /*8680*/  STG.E.U16 desc[UR36][R8.64], R22 ;  /* 0x0000001608007986 */ /* 0x0009e2000c101524 */
[----:B------:R-:W-:Y:S05]  /*8690*/  BRA `(.L_x_2488) ;  /* 0x0000000800d87947 */ /* 0x000fea0003800000 */
.L_x_2491:
        /* <DEDUP_REMOVED lines=9> */
.L_x_2494:
[----:B------:R-:W-:-:S04]  /*8730*/  F2FP.F16.F32.PACK_AB R3, RZ, R22 ;  /* 0x00000016ff03723e */ /* 0x000fc800000000ff */
[----:B------:R-:W-:-:S05]  /*8740*/  PRMT R3, R3, 0x5410, RZ ;  /* 0x0000541003037816 */ /* 0x000fca00000000ff */
[----:B------:R2:W-:Y:S01]  /*8750*/  STG.E desc[UR36][R8.64], R3 ;  /* 0x0000000308007986 */ /* 0x0005e2000c101924 */
[----:B------:R-:W-:Y:S05]  /*8760*/  BRA `(.L_x_2488) ;  /* 0x0000000800a47947 */ /* 0x000fea0003800000 */
.L_x_2493:
[----:B------:R-:W-:-:S06]  /*8770*/  FMUL.FTZ R4, R22, 1 ;  /* 0x3f80000016047820 */ /* 0x000fcc0000410000 */
[----:B------:R-:W0:Y:S02]  /*8780*/  F2F.F64.F32 R4, R4 ;  /* 0x0000000400047310 */ /* 0x000e240000201800 */
[----:B0-----:R0:W-:Y:S01]  /*8790*/  STG.E.64 desc[UR36][R8.64], R4 ;  /* 0x0000000408007986 */ /* 0x0011e2000c101b24 */
[----:B------:R-:W-:Y:S05]  /*87a0*/  BRA `(.L_x_2488) ;  /* 0x0000000800947947 */ /* 0x000fea0003800000 */
.L_x_2483:
        /* <DEDUP_REMOVED lines=12> */
.L_x_2497:
[----:B------:R-:W-:Y:S01]  /*8870*/  FMUL.FTZ R4, R22, 1 ;  /* 0x3f80000016047820 */ /* 0x000fe20000410000 */
[----:B------:R-:W-:-:S05]  /*8880*/  CS2R R6, SRZ ;  /* 0x0000000000067805 */ /* 0x000fca000001ff00 */
[----:B------:R-:W0:Y:S02]  /*8890*/  F2F.F64.F32 R4, R4 ;  /* 0x0000000400047310 */ /* 0x000e240000201800 */
[----:B0-----:R0:W-:Y:S01]  /*88a0*/  STG.E.128 desc[UR36][R8.64], R4 ;  /* 0x0000000408007986 */ /* 0x0011e2000c101d24 */
[----:B------:R-:W-:Y:S05]  /*88b0*/  BRA `(.L_x_2488) ;  /* 0x0000000800507947 */ /* 0x000fea0003800000 */
.L_x_2496:
        /* <DEDUP_REMOVED lines=20> */
.L_x_2501:
[----:B------:R-:W-:Y:S05]  /*8a00*/  BSYNC B0 ;  /* 0x0000000000007941 */ /* 0x000fea0003800000 */
.L_x_2500:
[----:B------:R-:W-:-:S05]  /*8a10*/  LOP3.LUT R5, R0, R5, RZ, 0xfc, !PT ;  /* 0x0000000500057212 */ /* 0x000fca00078efcff */
[----:B------:R0:W-:Y:S01]  /*8a20*/  STG.E.U8 desc[UR36][R8.64], R5 ;  /* 0x0000000508007986 */ /* 0x0001e2000c101124 */
[----:B------:R-:W-:Y:S05]  /*8a30*/  BRA `(.L_x_2488) ;  /* 0x0000000400f07947 */ /* 0x000fea0003800000 */
.L_x_2499:
        /* <DEDUP_REMOVED lines=12> */
.L_x_2503:
[----:B------:R-:W-:Y:S01]  /*8b00*/  IMAD.MOV.U32 R0, RZ, RZ, 0x7f ;  /* 0x0000007fff007424 */ /* 0x000fe200078e00ff */
[----:B------:R-:W-:-:S04]  /*8b10*/  ISETP.GT.U32.AND P0, PT, R4, 0x7f800000, PT ;  /* 0x7f8000000400780c */ /* 0x000fc80003f04070 */
[----:B------:R-:W-:-:S09]  /*8b20*/  SEL R0, R0, 0x7c, P0 ;  /* 0x0000007c00007807 */ /* 0x000fd20000000000 */
.L_x_2504:
[----:B------:R-:W-:Y:S05]  /*8b30*/  BSYNC B0 ;  /* 0x0000000000007941 */ /* 0x000fea0003800000 */
.L_x_2502:
[----:B------:R-:W-:-:S04]  /*8b40*/  LOP3.LUT R22, R22, 0x80000000, RZ, 0xc0, !PT ;  /* 0x8000000016167812 */ /* 0x000fc800078ec0ff */
[----:B------:R-:W-:-:S04]  /*8b50*/  SHF.R.U32.HI R3, RZ, 0x18, R22 ;  /* 0x00000018ff037819 */ /* 0x000fc80000011616 */
[----:B------:R-:W-:-:S05]  /*8b60*/  LOP3.LUT R3, R0, R3, RZ, 0xfc, !PT ;  /* 0x0000000300037212 */ /* 0x000fca00078efcff */
[----:B------:R0:W-:Y:S01]  /*8b70*/  STG.E.U8 desc[UR36][R8.64], R3 ;  /* 0x0000000308007986 */ /* 0x0001e2000c101124 */
[----:B------:R-:W-:Y:S05]  /*8b80*/  BRA `(.L_x_2488) ;  /* 0x00000004009c7947 */ /* 0x000fea0003800000 */
.L_x_2498:
[----:B------:R-:W-:-:S05]  /*8b90*/  F2FP.BF16.F32.PACK_AB R22, RZ, R22 ;  /* 0x00000016ff16723e */ /* 0x000fca00000010ff */
[----:B------:R0:W-:Y:S01]  /*8ba0*/  STG.E.U16 desc[UR36][R8.64], R22 ;  /* 0x0000001608007986 */ /* 0x0001e2000c101524 */
[----:B------:R-:W-:Y:S05]  /*8bb0*/  BRA `(.L_x_2488) ;  /* 0x0000000400907947 */ /* 0x000fea0003800000 */
.L_x_2495:
        /* <DEDUP_REMOVED lines=11> */
.L_x_2507:
        /* <DEDUP_REMOVED lines=16> */
.L_x_2510:
[----:B------:R-:W-:-:S04]  /*8d70*/  LOP3.LUT R22, R22, 0x80000000, RZ, 0xc0, !PT ;  /* 0x8000000016167812 */ /* 0x000fc800078ec0ff */
[----:B------:R-:W-:-:S04]  /*8d80*/  SHF.R.U32.HI R3, RZ, 0x18, R22 ;  /* 0x00000018ff037819 */ /* 0x000fc80000011616 */
[----:B------:R-:W-:-:S04]  /*8d90*/  LOP3.LUT R0, R0, R3, RZ, 0xfc, !PT ;  /* 0x0000000300007212 */ /* 0x000fc800078efcff */
[----:B------:R-:W-:-:S07]  /*8da0*/  PRMT R4, R0, 0x7610, R4 ;  /* 0x0000761000047816 */ /* 0x000fce0000000004 */
.L_x_2509:
[----:B------:R-:W-:Y:S05]  /*8db0*/  BSYNC B0 ;  /* 0x0000000000007941 */ /* 0x000fea0003800000 */
.L_x_2508:
[----:B------:R0:W-:Y:S01]  /*8dc0*/  STG.E.U8 desc[UR36][R8.64], R4 ;  /* 0x0000000408007986 */ /* 0x0001e2000c101124 */
[----:B------:R-:W-:Y:S05]  /*8dd0*/  BRA `(.L_x_2488) ;  /* 0x0000000400087947 */ /* 0x000fea0003800000 */
.L_x_2506:
        /* <DEDUP_REMOVED lines=16> */
.L_x_2513:
[----:B------:R-:W-:-:S04]  /*8ee0*/  LOP3.LUT R22, R22, 0x80000000, RZ, 0xc0, !PT ;  /* 0x8000000016167812 */ /* 0x000fc800078ec0ff */
[----:B------:R-:W-:-:S04]  /*8ef0*/  SHF.R.U32.HI R3, RZ, 0x18, R22 ;  /* 0x00000018ff037819 */ /* 0x000fc80000011616 */
[----:B------:R-:W-:-:S04]  /*8f00*/  LOP3.LUT R0, R0, R3, RZ, 0xfc, !PT ;  /* 0x0000000300007212 */ /* 0x000fc800078efcff */
[----:B------:R-:W-:-:S07]  /*8f10*/  PRMT R4, R0, 0x7610, R4 ;  /* 0x0000761000047816 */ /* 0x000fce0000000004 */
.L_x_2512:
[----:B------:R-:W-:Y:S05]  /*8f20*/  BSYNC B0 ;  /* 0x0000000000007941 */ /* 0x000fea0003800000 */
.L_x_2511:
[----:B------:R0:W-:Y:S01]  /*8f30*/  STG.E.U8 desc[UR36][R8.64], R4 ;  /* 0x0000000408007986 */ /* 0x0001e2000c101124 */
[----:B------:R-:W-:Y:S05]  /*8f40*/  BRA `(.L_x_2488) ;  /* 0x0000000000ac7947 */ /* 0x000fea0003800000 */
.L_x_2505:
        /* <DEDUP_REMOVED lines=21> */
.L_x_2487:
        /* <DEDUP_REMOVED lines=16> */
.L_x_2516:
[----:B------:R-:W-:Y:S05]  /*91a0*/  BRA `(.L_x_2488) ;  /* 0x0000000000147947 */ /* 0x000fea0003800000 */
.L_x_2515:
[----:B------:R-:W0:Y:S02]  /*91b0*/  F2I.U64.TRUNC R22, R22 ;  /* 0x0000001600167311 */ /* 0x000e24000020d800 */
[----:B0-----:R0:W-:Y:S01]  /*91c0*/  STG.E.64 desc[UR36][R8.64], R22 ;  /* 0x0000001608007986 */ /* 0x0011e2000c101b24 */
[----:B------:R-:W-:Y:S05]  /*91d0*/  BRA `(.L_x_2488) ;  /* 0x0000000000087947 */ /* 0x000fea0003800000 */
.L_x_2514:
[----:B------:R-:W0:Y:S02]  /*91e0*/  F2I.FTZ.U32.TRUNC.NTZ R3, R22 ;  /* 0x0000001600037305 */ /* 0x000e24000021f000 */
[----:B0-----:R0:W-:Y:S02]  /*91f0*/  STG.E desc[UR36][R8.64], R3 ;  /* 0x0000000308007986 */ /* 0x0011e4000c101924 */
.L_x_2488:
        /* <DEDUP_REMOVED lines=24> */
.L_x_2520:
[----:B------:R-:W0:Y:S02]  /*9380*/  F2I.S64.TRUNC R24, R24 ;  /* 0x0000001800187311 */ /* 0x000e24000020d900 */
[----:B0-----:R-:W-:-:S05]  /*9390*/  IMAD.MOV.U32 R3, RZ, RZ, R24 ;  /* 0x000000ffff037224 */ /* 0x001fca00078e0018 */
[----:B------:R0:W-:Y:S01]  /*93a0*/  STG.E.U8 desc[UR36][R8.64], R3 ;  /* 0x0000000308007986 */ /* 0x0001e2000c101124 */
[----:B------:R-:W-:Y:S05]  /*93b0*/  BRA `(.L_x_2522) ;  /* 0x0000000c00407947 */ /* 0x000fea0003800000 */
.L_x_2519:
        /* <DEDUP_REMOVED lines=9> */
.L_x_2524:
[----:B------:R-:W0:Y:S02]  /*9450*/  F2I.FTZ.TRUNC.NTZ R3, R24 ;  /* 0x0000001800037305 */ /* 0x000e24000021f100 */
[----:B0-----:R0:W-:Y:S01]  /*9460*/  STG.E desc[UR36][R8.64], R3 ;  /* 0x0000000308007986 */ /* 0x0011e2000c101924 */
[----:B------:R-:W-:Y:S05]  /*9470*/  BRA `(.L_x_2522) ;  /* 0x0000000c00107947 */ /* 0x000fea0003800000 */
.L_x_2523:
[----:B------:R-:W0:Y:S02]  /*9480*/  F2I.FTZ.TRUNC.NTZ R3, R24 ;  /* 0x0000001800037305 */ /* 0x000e24000021f100 */
[----:B0-----:R0:W-:Y:S01]  /*9490*/  STG.E.U16 desc[UR36][R8.64], R3 ;  /* 0x0000000308007986 */ /* 0x0011e2000c101524 */
[----:B------:R-:W-:Y:S05]  /*94a0*/  BRA `(.L_x_2522) ;  /* 0x0000000c00047947 */ /* 0x000fea0003800000 */
.L_x_2518:
        /* <DEDUP_REMOVED lines=8> */
.L_x_2526:
[----:B------:R-:W-:-:S05]  /*9530*/  F2FP.F16.F32.PACK_AB R24, RZ, R24 ;  /* 0x00000018ff18723e */ /* 0x000fca00000000ff */
[----:B------:R0:W-:Y:S01]  /*9540*/  STG.E.U16 desc[UR36][R8.64], R24 ;  /* 0x0000001808007986 */ /* 0x0001e2000c101524 */
[----:B------:R-:W-:Y:S05]  /*9550*/  BRA `(.L_x_2522) ;  /* 0x0000000800d87947 */ /* 0x000fea0003800000 */
.L_x_2525:
        /* <DEDUP_REMOVED lines=9> */
.L_x_2528:
[----:B------:R-:W-:-:S04]  /*95f0*/  F2FP.F16.F32.PACK_AB R3, RZ, R24 ;  /* 0x00000018ff03723e */ /* 0x000fc800000000ff */
[----:B------:R-:W-:-:S05]  /*9600*/  PRMT R3, R3, 0x5410, RZ ;  /* 0x0000541003037816 */ /* 0x000fca00000000ff */
[----:B------:R0:W-:Y:S01]  /*9610*/  STG.E desc[UR36][R8.64], R3 ;  /* 0x0000000308007986 */ /* 0x0001e2000c101924 */
[----:B------:R-:W-:Y:S05]  /*9620*/  BRA `(.L_x_2522) ;  /* 0x0000000800a47947 */ /* 0x000fea0003800000 */
.L_x_2527:
[----:B------:R-:W-:-:S06]  /*9630*/  FMUL.FTZ R4, R24, 1 ;  /* 0x3f80000018047820 */ /* 0x000fcc0000410000 */
[----:B------:R-:W0:Y:S02]  /*9640*/  F2F.F64.F32 R4, R4 ;  /* 0x0000000400047310 */ /* 0x000e240000201800 */
[----:B0-----:R0:W-:Y:S01]  /*9650*/  STG.E.64 desc[UR36][R8.64], R4 ;  /* 0x0000000408007986 */ /* 0x0011e2000c101b24 */
[----:B------:R-:W-:Y:S05]  /*9660*/  BRA `(.L_x_2522) ;  /* 0x0000000800947947 */ /* 0x000fea0003800000 */
.L_x_2517:
        /* <DEDUP_REMOVED lines=12> */
.L_x_2531:
[----:B------:R-:W-:Y:S01]  /*9730*/  FMUL.FTZ R4, R24, 1 ;  /* 0x3f80000018047820 */ /* 0x000fe20000410000 */
[----:B------:R-:W-:-:S05]  /*9740*/  CS2R R6, SRZ ;  /* 0x0000000000067805 */ /* 0x000fca000001ff00 */
[----:B------:R-:W0:Y:S02]  /*9750*/  F2F.F64.F32 R4, R4 ;  /* 0x0000000400047310 */ /* 0x000e240000201800 */
[----:B0-----:R0:W-:Y:S01]  /*9760*/  STG.E.128 desc[UR36][R8.64], R4 ;  /* 0x0000000408007986 */ /* 0x0011e2000c101d24 */
[----:B------:R-:W-:Y:S05]  /*9770*/  BRA `(.L_x_2522) ;  /* 0x0000000800507947 */ /* 0x000fea0003800000 */
.L_x_2530:
        /* <DEDUP_REMOVED lines=20> */
.L_x_2535:
[----:B------:R-:W-:Y:S05]  /*98c0*/  BSYNC B0 ;  /* 0x0000000000007941 */ /* 0x000fea0003800000 */
.L_x_2534:
[----:B------:R-:W-:-:S05]  /*98d0*/  LOP3.LUT R5, R0, R5, RZ, 0xfc, !PT ;  /* 0x0000000500057212 */ /* 0x000fca00078efcff */
[----:B------:R0:W-:Y:S01]  /*98e0*/  STG.E.U8 desc[UR36][R8.64], R5 ;  /* 0x0000000508007986 */ /* 0x0001e2000c101124 */
[----:B------:R-:W-:Y:S05]  /*98f0*/  BRA `(.L_x_2522) ;  /* 0x0000000400f07947 */ /* 0x000fea0003800000 */
.L_x_2533:
        /* <DEDUP_REMOVED lines=12> */
.L_x_2537:
[----:B------:R-:W-:Y:S01]  /*99c0*/  IMAD.MOV.U32 R0, RZ, RZ, 0x7f ;  /* 0x0000007fff007424 */ /* 0x000fe200078e00ff */
[----:B------:R-:W-:-:S04]  /*99d0*/  ISETP.GT.U32.AND P0, PT, R4, 0x7f800000, PT ;  /* 0x7f8000000400780c */ /* 0x000fc80003f04070 */
[----:B------:R-:W-:-:S09]  /*99e0*/  SEL R0, R0, 0x7c, P0 ;  /* 0x0000007c00007807 */ /* 0x000fd20000000000 */
.L_x_2538:
[----:B------:R-:W-:Y:S05]  /*99f0*/  BSYNC B0 ;  /* 0x0000000000007941 */ /* 0x000fea0003800000 */
.L_x_2536:
[----:B------:R-:W-:-:S04]  /*9a00*/  LOP3.LUT R24, R24, 0x80000000, RZ, 0xc0, !PT ;  /* 0x8000000018187812 */ /* 0x000fc800078ec0ff */
[----:B------:R-:W-:-:S04]  /*9a10*/  SHF.R.U32.HI R3, RZ, 0x18, R24 ;  /* 0x00000018ff037819 */ /* 0x000fc80000011618 */
[----:B------:R-:W-:-:S05]  /*9a20*/  LOP3.LUT R3, R0, R3, RZ, 0xfc, !PT ;  /* 0x0000000300037212 */ /* 0x000fca00078efcff */
[----:B------:R0:W-:Y:S01]  /*9a30*/  STG.E.U8 desc[UR36][R8.64], R3 ;  /* 0x0000000308007986 */ /* 0x0001e2000c101124 */
[----:B------:R-:W-:Y:S05]  /*9a40*/  BRA `(.L_x_2522) ;  /* 0x00000004009c7947 */ /* 0x000fea0003800000 */
.L_x_2532:
[----:B------:R-:W-:-:S05]  /*9a50*/  F2FP.BF16.F32.PACK_AB R24, RZ, R24 ;  /* 0x00000018ff18723e */ /* 0x000fca00000010ff */
[----:B------:R0:W-:Y:S01]  /*9a60*/  STG.E.U16 desc[UR36][R8.64], R24 ;  /* 0x0000001808007986 */ /* 0x0001e2000c101524 */
[----:B------:R-:W-:Y:S05]  /*9a70*/  BRA `(.L_x_2522) ;  /* 0x0000000400907947 */ /* 0x000fea0003800000 */
.L_x_2529:
        /* <DEDUP_REMOVED lines=11> */
.L_x_2541:
        /* <DEDUP_REMOVED lines=16> */
.L_x_2544:
[----:B------:R-:W-:-:S04]  /*9c30*/  LOP3.LUT R24, R24, 0x80000000, RZ, 0xc0, !PT ;  /* 0x8000000018187812 */ /* 0x000fc800078ec0ff */
[----:B------:R-:W-:-:S04]  /*9c40*/  SHF.R.U32.HI R3, RZ, 0x18, R24 ;  /* 0x00000018ff037819 */ /* 0x000fc80000011618 */
[----:B------:R-:W-:-:S04]  /*9c50*/  LOP3.LUT R0, R0, R3, RZ, 0xfc, !PT ;  /* 0x0000000300007212 */ /* 0x000fc800078efcff */
[----:B------:R-:W-:-:S07]  /*9c60*/  PRMT R4, R0, 0x7610, R4 ;  /* 0x0000761000047816 */ /* 0x000fce0000000004 */
.L_x_2543:
[----:B------:R-:W-:Y:S05]  /*9c70*/  BSYNC B0 ;  /* 0x0000000000007941 */ /* 0x000fea0003800000 */
.L_x_2542:
[----:B------:R0:W-:Y:S01]  /*9c80*/  STG.E.U8 desc[UR36][R8.64], R4 ;  /* 0x0000000408007986 */ /* 0x0001e2000c101124 */
[----:B------:R-:W-:Y:S05]  /*9c90*/  BRA `(.L_x_2522) ;  /* 0x0000000400087947 */ /* 0x000fea0003800000 */
.L_x_2540:
        /* <DEDUP_REMOVED lines=16> */
.L_x_2547:
[----:B------:R-:W-:-:S04]  /*9da0*/  LOP3.LUT R24, R24, 0x80000000, RZ, 0xc0, !PT ;  /* 0x8000000018187812 */ /* 0x000fc800078ec0ff */
[----:B------:R-:W-:-:S04]  /*9db0*/  SHF.R.U32.HI R3, RZ, 0x18, R24 ;  /* 0x00000018ff037819 */ /* 0x000fc80000011618 */
[----:B------:R-:W-:-:S04]  /*9dc0*/  LOP3.LUT R0, R0, R3, RZ, 0xfc, !PT ;  /* 0x0000000300007212 */ /* 0x000fc800078efcff */
[----:B------:R-:W-:-:S07]  /*9dd0*/  PRMT R4, R0, 0x7610, R4 ;  /* 0x0000761000047816 */ /* 0x000fce0000000004 */
.L_x_2546:
[----:B------:R-:W-:Y:S05]  /*9de0*/  BSYNC B0 ;  /* 0x0000000000007941 */ /* 0x000fea0003800000 */
.L_x_2545:
[----:B------:R3:W-:Y:S01]  /*9df0*/  STG.E.U8 desc[UR36][R8.64], R4 ;  /* 0x0000000408007986 */ /* 0x0007e2000c101124 */
[----:B------:R-:W-:Y:S05]  /*9e00*/  BRA `(.L_x_2522) ;  /* 0x0000000000ac7947 */ /* 0x000fea0003800000 */
.L_x_2539:
        /* <DEDUP_REMOVED lines=21> */
.L_x_2521:
        /* <DEDUP_REMOVED lines=16> */
.L_x_2550:
[----:B------:R-:W-:Y:S05]  /*a060*/  BRA `(.L_x_2522) ;  /* 0x0000000000147947 */ /* 0x000fea0003800000 */
.L_x_2549:
[----:B------:R-:W0:Y:S02]  /*a070*/  F2I.U64.TRUNC R24, R24 ;  /* 0x0000001800187311 */ /* 0x000e24000020d800 */
[----:B0-----:R2:W-:Y:S01]  /*a080*/  STG.E.64 desc[UR36][R8.64], R24 ;  /* 0x0000001808007986 */ /* 0x0015e2000c101b24 */
[----:B------:R-:W-:Y:S05]  /*a090*/  BRA `(.L_x_2522) ;  /* 0x0000000000087947 */ /* 0x000fea0003800000 */
.L_x_2548:
[----:B------:R-:W0:Y:S02]  /*a0a0*/  F2I.FTZ.U32.TRUNC.NTZ R3, R24 ;  /* 0x0000001800037305 */ /* 0x000e24000021f000 */
[----:B0-----:R0:W-:Y:S02]  /*a0b0*/  STG.E desc[UR36][R8.64], R3 ;  /* 0x0000000308007986 */ /* 0x0011e4000c101924 */
.L_x_2522:
[----:B------:R-:W-:-:S07]  /*a0c0*/  VIADD R19, R19, 0x80 ;  /* 0x0000008013137836 */ /* 0x000fce0000000000 */
.L_x_2482:
[----:B------:R-:W-:Y:S05]  /*a0d0*/  BSYNC B6 ;  /* 0x0000000000067941 */ /* 0x000fea0003800000 */
.L_x_2481:
[----:B------:R-:W-:-:S13]  /*a0e0*/  ISETP.GE.AND P0, PT, R19, R17, PT ;  /* 0x000000111300720c */ /* 0x000fda0003f06270 */
[----:B------:R-:W-:Y:S05]  /*a0f0*/  @P0 EXIT ;  /* 0x000000000000094d */ /* 0x000fea0003800000 */
[----:B01-34-:R-:W0:Y:S01]  /*a100*/  LDC.64 R4, c[0x0][0x218] ;  /* 0x00008600ff047b82 */ /* 0x01be220000000a00 */
[----:B------:R-:W-:Y:S01]  /*a110*/  PRMT R0, R16, 0x9910, RZ ;  /* 0x0000991010007816 */ /* 0x000fe200000000ff */
        /* <DEDUP_REMOVED lines=18> */
.L_x_2554:
[----:B------:R-:W0:Y:S02]  /*a240*/  F2I.S64.TRUNC R18, R18 ;  /* 0x0000001200127311 */ /* 0x000e24000020d900 */
[----:B0-----:R-:W-:-:S05]  /*a250*/  IMAD.MOV.U32 R5, RZ, RZ, R18 ;  /* 0x000000ffff057224 */ /* 0x001fca00078e0012 */
[----:B------:R-:W-:Y:S01]  /*a260*/  STG.E.U8 desc[UR36][R2.64], R5 ;  /* 0x0000000502007986 */ /* 0x000fe2000c101124 */
[----:B------:R-:W-:Y:S05]  /*a270*/  EXIT ;  /* 0x000000000000794d */ /* 0x000fea0003800000 */
.L_x_2553:
        /* <DEDUP_REMOVED lines=9> */
.L_x_2557:
[----:B------:R-:W0:Y:S02]  /*a310*/  F2I.FTZ.TRUNC.NTZ R5, R18 ;  /* 0x0000001200057305 */ /* 0x000e24000021f100 */
[----:B0-----:R-:W-:Y:S01]  /*a320*/  STG.E desc[UR36][R2.64], R5 ;  /* 0x0000000502007986 */ /* 0x001fe2000c101924 */
[----:B------:R-:W-:Y:S05]  /*a330*/  EXIT ;  /* 0x000000000000794d */ /* 0x000fea0003800000 */
.L_x_2556:
[----:B------:R-:W0:Y:S02]  /*a340*/  F2I.FTZ.TRUNC.NTZ R5, R18 ;  /* 0x0000001200057305 */ /* 0x000e24000021f100 */
[----:B0-----:R-:W-:Y:S01]  /*a350*/  STG.E.U16 desc[UR36][R2.64], R5 ;  /* 0x0000000502007986 */ /* 0x001fe2000c101524 */
[----:B------:R-:W-:Y:S05]  /*a360*/  EXIT ;  /* 0x000000000000794d */ /* 0x000fea0003800000 */
.L_x_2552:
        /* <DEDUP_REMOVED lines=8> */
.L_x_2559:
[----:B------:R-:W-:-:S05]  /*a3f0*/  F2FP.F16.F32.PACK_AB R18, RZ, R18 ;  /* 0x00000012ff12723e */ /* 0x000fca00000000ff */
[----:B------:R-:W-:Y:S01]  /*a400*/  STG.E.U16 desc[UR36][R2.64], R18 ;  /* 0x0000001202007986 */ /* 0x000fe2000c101524 */
[----:B------:R-:W-:Y:S05]  /*a410*/  EXIT ;  /* 0x000000000000794d */ /* 0x000fea0003800000 */
.L_x_2558:
        /* <DEDUP_REMOVED lines=9> */
.L_x_2561:
[----:B------:R-:W-:-:S04]  /*a4b0*/  F2FP.F16.F32.PACK_AB R5, RZ, R18 ;  /* 0x00000012ff05723e */ /* 0x000fc800000000ff */
[----:B------:R-:W-:-:S05]  /*a4c0*/  PRMT R5, R5, 0x5410, RZ ;  /* 0x0000541005057816 */ /* 0x000fca00000000ff */
[----:B------:R-:W-:Y:S01]  /*a4d0*/  STG.E desc[UR36][R2.64], R5 ;  /* 0x0000000502007986 */ /* 0x000fe2000c101924 */
[----:B------:R-:W-:Y:S05]  /*a4e0*/  EXIT ;  /* 0x000000000000794d */ /* 0x000fea0003800000 */
.L_x_2560:
[----:B------:R-:W-:-:S06]  /*a4f0*/  FMUL.FTZ R4, R18, 1 ;  /* 0x3f80000012047820 */ /* 0x000fcc0000410000 */
[----:B------:R-:W0:Y:S02]  /*a500*/  F2F.F64.F32 R4, R4 ;  /* 0x0000000400047310 */ /* 0x000e240000201800 */
[----:B0-----:R-:W-:Y:S01]  /*a510*/  STG.E.64 desc[UR36][R2.64], R4 ;  /* 0x0000000402007986 */ /* 0x001fe2000c101b24 */
[----:B------:R-:W-:Y:S05]  /*a520*/  EXIT ;  /* 0x000000000000794d */ /* 0x000fea0003800000 */
.L_x_2551:
        /* <DEDUP_REMOVED lines=12> */
.L_x_2564:
[----:B------:R-:W-:Y:S01]  /*a5f0*/  FMUL.FTZ R4, R18, 1 ;  /* 0x3f80000012047820 */ /* 0x000fe20000410000 */
[----:B------:R-:W-:-:S05]  /*a600*/  CS2R R6, SRZ ;  /* 0x0000000000067805 */ /* 0x000fca000001ff00 */
[----:B------:R-:W0:Y:S02]  /*a610*/  F2F.F64.F32 R4, R4 ;  /* 0x0000000400047310 */ /* 0x000e240000201800 */
[----:B0-----:R-:W-:Y:S01]  /*a620*/  STG.E.128 desc[UR36][R2.64], R4 ;  /* 0x0000000402007986 */ /* 0x001fe2000c101d24 */
[----:B------:R-:W-:Y:S05]  /*a630*/  EXIT ;  /* 0x000000000000794d */ /* 0x000fea0003800000 */
.L_x_2563:
        /* <DEDUP_REMOVED lines=20> */
.L_x_2568:
[----:B------:R-:W-:Y:S05]  /*a780*/  BSYNC B0 ;  /* 0x0000000000007941 */ /* 0x000fea0003800000 */
.L_x_2567:
[----:B------:R-:W-:-:S05]  /*a790*/  LOP3.LUT R7, R0, R7, RZ, 0xfc, !PT ;  /* 0x0000000700077212 */ /* 0x000fca00078efcff */
[----:B------:R-:W-:Y:S01]  /*a7a0*/  STG.E.U8 desc[UR36][R2.64], R7 ;  /* 0x0000000702007986 */ /* 0x000fe2000c101124 */
[----:B------:R-:W-:Y:S05]  /*a7b0*/  EXIT ;  /* 0x000000000000794d */ /* 0x000fea0003800000 */
.L_x_2566:
        /* <DEDUP_REMOVED lines=12> */
.L_x_2570:
[----:B------:R-:W-:Y:S01]  /*a880*/  IMAD.MOV.U32 R0, RZ, RZ, 0x7f ;  /* 0x0000007fff007424 */ /* 0x000fe200078e00ff */
[----:B------:R-:W-:-:S04]  /*a890*/  ISETP.GT.U32.AND P0, PT, R4, 0x7f800000, PT ;  /* 0x7f8000000400780c */ /* 0x000fc80003f04070 */
[----:B------:R-:W-:-:S09]  /*a8a0*/  SEL R0, R0, 0x7c, P0 ;  /* 0x0000007c00007807 */ /* 0x000fd20000000000 */
.L_x_2571:
[----:B------:R-:W-:Y:S05]  /*a8b0*/  BSYNC B0 ;  /* 0x0000000000007941 */ /* 0x000fea0003800000 */
.L_x_2569:
[----:B------:R-:W-:-:S04]  /*a8c0*/  LOP3.LUT R18, R18, 0x80000000, RZ, 0xc0, !PT ;  /* 0x8000000012127812 */ /* 0x000fc800078ec0ff */
[----:B------:R-:W-:-:S04]  /*a8d0*/  SHF.R.U32.HI R5, RZ, 0x18, R18 ;  /* 0x00000018ff057819 */ /* 0x000fc80000011612 */
[----:B------:R-:W-:-:S05]  /*a8e0*/  LOP3.LUT R5, R0, R5, RZ, 0xfc, !PT ;  /* 0x0000000500057212 */ /* 0x000fca00078efcff */
[----:B------:R-:W-:Y:S01]  /*a8f0*/  STG.E.U8 desc[UR36][R2.64], R5 ;  /* 0x0000000502007986 */ /* 0x000fe2000c101124 */
[----:B------:R-:W-:Y:S05]  /*a900*/  EXIT ;  /* 0x000000000000794d */ /* 0x000fea0003800000 */
.L_x_2565:
[----:B------:R-:W-:-:S05]  /*a910*/  F2FP.BF16.F32.PACK_AB R18, RZ, R18 ;  /* 0x00000012ff12723e */ /* 0x000fca00000010ff */
[----:B------:R-:W-:Y:S01]  /*a920*/  STG.E.U16 desc[UR36][R2.64], R18 ;  /* 0x0000001202007986 */ /* 0x000fe2000c101524 */
[----:B------:R-:W-:Y:S05]  /*a930*/  EXIT ;  /* 0x000000000000794d */ /* 0x000fea0003800000 */
.L_x_2562:
        /* <DEDUP_REMOVED lines=11> */
.L_x_2574:
        /* <DEDUP_REMOVED lines=16> */
.L_x_2577:
[----:B------:R-:W-:-:S04]  /*aaf0*/  LOP3.LUT R18, R18, 0x80000000, RZ, 0xc0, !PT ;  /* 0x8000000012127812 */ /* 0x000fc800078ec0ff */
[----:B------:R-:W-:-:S04]  /*ab00*/  SHF.R.U32.HI R5, RZ, 0x18, R18 ;  /* 0x00000018ff057819 */ /* 0x000fc80000011612 */
[----:B------:R-:W-:-:S04]  /*ab10*/  LOP3.LUT R4, R4, R5, RZ, 0xfc, !PT ;  /* 0x0000000504047212 */ /* 0x000fc800078efcff */
[----:B------:R-:W-:-:S07]  /*ab20*/  PRMT R0, R4, 0x7610, R0 ;  /* 0x0000761004007816 */ /* 0x000fce0000000000 */
.L_x_2576:
[----:B------:R-:W-:Y:S05]  /*ab30*/  BSYNC B0 ;  /* 0x0000000000007941 */ /* 0x000fea0003800000 */
.L_x_2575:
[----:B------:R-:W-:Y:S01]  /*ab40*/  STG.E.U8 desc[UR36][R2.64], R0 ;  /* 0x0000000002007986 */ /* 0x000fe2000c101124 */
[----:B------:R-:W-:Y:S05]  /*ab50*/  EXIT ;  /* 0x000000000000794d */ /* 0x000fea0003800000 */
.L_x_2573:
        /* <DEDUP_REMOVED lines=16> */
.L_x_2580:
[----:B------:R-:W-:-:S04]  /*ac60*/  LOP3.LUT R18, R18, 0x80000000, RZ, 0xc0, !PT ;  /* 0x8000000012127812 */ /* 0x000fc800078ec0ff */
[----:B------:R-:W-:-:S04]  /*ac70*/  SHF.R.U32.HI R5, RZ, 0x18, R18 ;  /* 0x00000018ff057819 */ /* 0x000fc80000011612 */
[----:B------:R-:W-:-:S04]  /*ac80*/  LOP3.LUT R4, R4, R5, RZ, 0xfc, !PT ;  /* 0x0000000504047212 */ /* 0x000fc800078efcff */
[----:B------:R-:W-:-:S07]  /*ac90*/  PRMT R0, R4, 0x7610, R0 ;  /* 0x0000761004007816 */ /* 0x000fce0000000000 */
.L_x_2579:
[----:B------:R-:W-:Y:S05]  /*aca0*/  BSYNC B0 ;  /* 0x0000000000007941 */ /* 0x000fea0003800000 */
.L_x_2578:
[----:B------:R-:W-:Y:S01]  /*acb0*/  STG.E.U8 desc[UR36][R2.64], R0 ;  /* 0x0000000002007986 */ /* 0x000fe2000c101124 */
[----:B------:R-:W-:Y:S05]  /*acc0*/  EXIT ;  /* 0x000000000000794d */ /* 0x000fea0003800000 */
.L_x_2572:
        /* <DEDUP_REMOVED lines=21> */
.L_x_2555:
        /* <DEDUP_REMOVED lines=16> */
.L_x_2583:
[----:B------:R-:W-:Y:S05]  /*af20*/  EXIT ;  /* 0x000000000000794d */ /* 0x000fea0003800000 */
.L_x_2582:
[----:B------:R-:W0:Y:S02]  /*af30*/  F2I.U64.TRUNC R18, R18 ;  /* 0x0000001200127311 */ /* 0x000e24000020d800 */
[----:B0-----:R-:W-:Y:S01]  /*af40*/  STG.E.64 desc[UR36][R2.64], R18 ;  /* 0x0000001202007986 */ /* 0x001fe2000c101b24 */
[----:B------:R-:W-:Y:S05]  /*af50*/  EXIT ;  /* 0x000000000000794d */ /* 0x000fea0003800000 */
.L_x_2581:
[----:B------:R-:W0:Y:S02]  /*af60*/  F2I.FTZ.U32.TRUNC.NTZ R5, R18 ;  /* 0x0000001200057305 */ /* 0x000e24000021f000 */
[----:B0-----:R-:W-:Y:S01]  /*af70*/  STG.E desc[UR36][R2.64], R5 ;  /* 0x0000000502007986 */ /* 0x001fe2000c101924 */
[----:B------:R-:W-:Y:S05]  /*af80*/  EXIT ;  /* 0x000000000000794d */ /* 0x000fea0003800000 */
.L_x_2584:
        /* <DEDUP_REMOVED lines=15> */
.L_x_14601:


//--------------------- .text._ZN2at6native18elementwise_kernelILi128ELi2EZNS0_22gpu_kernel_impl_nocastIZZZNS0_25tanh_backward_kernel_cudaERNS_18TensorIteratorBaseEENKUlvE0_clEvENKUlvE0_clEvEUlffE_EEvS4_RKT_EUliE_EEviT1_ --------------------------
	.section	.text._ZN2at6native18elementwise_kernelILi128ELi2EZNS0_22gpu_kernel_impl_nocastIZZZNS0_25tanh_backward_kernel_cudaERNS_18TensorIteratorBaseEENKUlvE0_clEvENKUlvE0_clEvEUlffE_EEvS4_RKT_EUliE_EEviT1_,"ax",@progbits
	.align	128
        .global         _ZN2at6native18elementwise_kernelILi128ELi2EZNS0_22gpu_kernel_impl_nocastIZZZNS0_25tanh_backward_kernel_cudaERNS_18TensorIteratorBaseEENKUlvE0_clEvENKUlvE0_clEvEUlffE_EEvS4_RKT_EUliE_EEviT1_
        .type           _ZN2at6native18elementwise_kernelILi128ELi2EZNS0_22gpu_kernel_impl_nocastIZZZNS0_25tanh_backward_kernel_cudaERNS_18TensorIteratorBaseEENKUlvE0_clEvENKUlvE0_clEvEUlffE_EEvS4_RKT_EUliE_EEviT1_,@function
        .size           _ZN2at6native18elementwise_kernelILi128ELi2EZNS0_22gpu_kernel_impl_nocastIZZZNS0_25tanh_backward_kernel_cudaERNS_18TensorIteratorBaseEENKUlvE0_clEvENKUlvE0_clEvEUlffE_EEvS4_RKT_EUliE_EEviT1_,(.L_x_14602 - _ZN2at6native18elementwise_kernelILi128ELi2EZNS0_22gpu_kernel_impl_nocastIZZZNS0_25tanh_backward_kernel_cudaERNS_18TensorIteratorBaseEENKUlvE0_clEvENKUlvE0_clEvEUlffE_EEvS4_RKT_EUliE_EEviT1_)
        .other          _ZN2at6native18elementwise_kernelILi128ELi2EZNS0_22gpu_kernel_impl_nocastIZZZNS0_25tanh_backward_kernel_cudaERNS_18TensorIteratorBaseEENKUlvE0_clEvENKUlvE0_clEvEUlffE_EEvS4_RKT_EUliE_EEviT1_,@"STO_CUDA_ENTRY STV_DEFAULT"
_ZN2at6native18elementwise_kernelILi128ELi2EZNS0_22gpu_kernel_impl_nocastIZZZNS0_25tanh_backward_kernel_cudaERNS_18TensorIteratorBaseEENKUlvE0_clEvENKUlvE0_clEvEUlffE_EEvS4_RKT_EUliE_EEviT1_:
.text._ZN2at6native18elementwise_kernelILi128ELi2EZNS0_22gpu_kernel_impl_nocastIZZZNS0_25tanh_backward_kernel_cudaERNS_18TensorIteratorBaseEENKUlvE0_clEvENKUlvE0_clEvEUlffE_EEvS4_RKT_EUliE_EEviT1_:
[----:B------:R-:W-:Y:S01]  /*0000*/  LDC R1, c[0x0][0x28] ;  /* 0x00000a00ff017b82 */ /* 0x000fe20000000800 */
[----:B------:R-:W0:Y:S01]  /*0010*/  S2R R0, SR_CTAID.X ;  /* 0x0000000000007919 */ /* 0x000e220000002500 */
[----:B------:R-:W-:Y:S01]  /*0020*/  ULDC UR6, c[0x0][0x210] ;  /* 0x0000840000067ab9 */ /* 0x000fe20000000800 */
[----:B------:R-:W-:Y:S01]  /*0030*/  ULDC.64 UR4, c[0x0][0x208] ;  /* 0x0000820000047ab9 */ /* 0x000fe20000000a00 */
[----:B------:R-:W-:Y:S01]  /*0040*/  BSSY B0, `(.L_x_2585) ;  /* 0x0000176000007945 */ /* 0x000fe20003800000 */
[----:B------:R-:W0:Y:S02]  /*0050*/  S2R R3, SR_TID.X ;  /* 0x0000000000037919 */ /* 0x000e240000002100 */
[----:B0-----:R-:W-:-:S04]  /*0060*/  LEA R0, R0, R3, 0x8 ;  /* 0x0000000300007211 */ /* 0x001fc800078e40ff */
[----:B------:R-:W-:Y:S02]  /*0070*/  ISETP.GE.AND P0, PT, R0, UR6, PT ;  /* 0x0000000600007c0c */ /* 0x000fe4000bf06270 */
[----:B------:R-:W-:-:S11]  /*0080*/  MOV R9, R0 ;  /* 0x0000000000097202 */ /* 0x000fd60000000f00 */
[----:B------:R-:W-:Y:S05]  /*0090*/  @P0 BRA `(.L_x_2586) ;  /* 0x0000001400c00947 */ /* 0x000fea0003800000 */
[----:B------:R-:W0:Y:S01]  /*00a0*/  LDC R5, c[0x0][0x218] ;  /* 0x00008600ff057b82 */ /* 0x000e220000000800 */
[----:B------:R-:W-:Y:S01]  /*00b0*/  HFMA2.MMA R4, -RZ, RZ, 0, 0 ;  /* 0x00000000ff047435 */ /* 0x000fe200000001ff */
[----:B------:R-:W-:Y:S02]  /*00c0*/  CS2R R2, SRZ ;  /* 0x0000000000027805 */ /* 0x000fe4000001ff00 */
        /* <DEDUP_REMOVED lines=350> */
.L_x_2587:
[----:B------:R-:W-:Y:S01]  /*16b0*/  ULDC.64 UR10, c[0x0][0x488] ;  /* 0x00012200000a7ab9 */ /* 0x000fe20000000a00 */
[----:B------:R-:W-:Y:S01]  /*16c0*/  ULDC.64 UR8, c[0x0][0x480] ;  /* 0x0001200000087ab9 */ /* 0x000fe20000000a00 */
[----:B------:R-:W-:Y:S02]  /*16d0*/  IADD3 R4, P1, R4, UR10, RZ ;  /* 0x0000000a04047c10 */ /* 0x000fe4000ff3e0ff */
[----:B------:R-:W-:Y:S02]  /*16e0*/  IADD3 R6, P0, R2, UR8, RZ ;  /* 0x0000000802067c10 */ /* 0x000fe4000ff1e0ff */
[----:B------:R-:W-:Y:S02]  /*16f0*/  IADD3.X R5, RZ, UR11, RZ, P1, !PT ;  /* 0x0000000bff057c10 */ /* 0x000fe40008ffe4ff */
[----:B------:R-:W-:Y:S01]  /*1700*/  IADD3.X R7, RZ, UR9, RZ, P0, !PT ;  /* 0x00000009ff077c10 */ /* 0x000fe200087fe4ff */
[----:B------:R-:W-:Y:S02]  /*1710*/  ULDC.64 UR8, c[0x0][0x478] ;  /* 0x00011e0000087ab9 */ /* 0x000fe40000000a00 */
[----:B------:R-:W2:Y:S04]  /*1720*/  LDG.E R4, desc[UR4][R4.64] ;  /* 0x0000000404047981 */ /* 0x000ea8000c1e1900 */
[----:B------:R-:W3:Y:S01]  /*1730*/  LDG.E R7, desc[UR4][R6.64] ;  /* 0x0000000406077981 */ /* 0x000ee2000c1e1900 */
[----:B------:R-:W-:-:S02]  /*1740*/  IADD3 R2, P0, R3, UR8, RZ ;  /* 0x0000000803027c10 */ /* 0x000fc4000ff1e0ff */
[----:B------:R-:W-:Y:S02]  /*1750*/  IADD3 R9, R0, 0x80, RZ ;  /* 0x0000008000097810 */ /* 0x000fe40007ffe0ff */
[----:B------:R-:W-:Y:S01]  /*1760*/  IADD3.X R3, RZ, UR9, RZ, P0, !PT ;  /* 0x00000009ff037c10 */ /* 0x000fe200087fe4ff */
[----:B--2---:R-:W-:-:S04]  /*1770*/  FFMA.FTZ R8, -R4, R4, 1 ;  /* 0x3f80000004087423 */ /* 0x004fc80000010104 */
[----:B---3--:R-:W-:-:S05]  /*1780*/  FMUL.FTZ R11, R8, R7 ;  /* 0x00000007080b7220 */ /* 0x008fca0000410000 */
[----:B------:R0:W-:Y:S02]  /*1790*/  STG.E desc[UR4][R2.64], R11 ;  /* 0x0000000b02007986 */ /* 0x0001e4000c101904 */
.L_x_2586:
[----:B------:R-:W-:Y:S05]  /*17a0*/  BSYNC B0 ;  /* 0x0000000000007941 */ /* 0x000fea0003800000 */
.L_x_2585:
[----:B------:R-:W-:-:S13]  /*17b0*/  ISETP.GE.AND P0, PT, R9, UR6, PT ;  /* 0x0000000609007c0c */ /* 0x000fda000bf06270 */
[----:B------:R-:W-:Y:S05]  /*17c0*/  @P0 EXIT ;  /* 0x000000000000094d */ /* 0x000fea0003800000 */
[----:B------:R-:W1:Y:S01]  /*17d0*/  LDC R8, c[0x0][0x218] ;  /* 0x00008600ff087b82 */ /* 0x000e620000000800 */
[----:B------:R-:W-:Y:S01]  /*17e0*/  HFMA2.MMA R0, -RZ, RZ, 0, 0 ;  /* 0x00000000ff007435 */ /* 0x000fe200000001ff */
[----:B0-----:R-:W-:Y:S02]  /*17f0*/  CS2R R2, SRZ ;  /* 0x0000000000027805 */ /* 0x001fe4000001ff00 */
[----:B-1----:R-:W-:-:S13]  /*1800*/  ISETP.NE.AND P0, PT, R8, RZ, PT ;  /* 0x000000ff0800720c */ /* 0x002fda0003f05270 */
[----:B------:R-:W-:Y:S05]  /*1810*/  @!P0 BRA `(.L_x_2588) ;  /* 0x0000001400708947 */ /* 0x000fea0003800000 */
[----:B------:R-:W-:Y:S01]  /*1820*/  MOV R2, RZ ;  /* 0x000000ff00027202 */ /* 0x000fe20000000f00 */
[----:B------:R-:W-:Y:S01]  /*1830*/  ULDC.64 UR6, c[0x0][0x220] ;  /* 0x0000880000067ab9 */ /* 0x000fe20000000a00 */
[----:B------:R-:W-:Y:S01]  /*1840*/  MOV R3, R9 ;  /* 0x0000000900037202 */ /* 0x000fe20000000f00 */
[----:B------:R-:W-:Y:S01]  /*1850*/  ULDC UR8, c[0x0][0x350] ;  /* 0x0000d40000087ab9 */ /* 0x000fe20000000800 */
[----:B------:R-:W-:Y:S01]  /*1860*/  ISETP.NE.AND P0, PT, R8, 0x1, PT ;  /* 0x000000010800780c */ /* 0x000fe20003f05270 */
        /* <DEDUP_REMOVED lines=326> */
[----:B------:R-:W-:-:S03]  /*2cd0*/  @P0 MOV R8, RZ ;  /* 0x000000ff00080202 */ /* 0x000fc60000000f00 */
[----:B------:R-:W1:Y:S08]  /*2ce0*/  @P0 LDC R13, c[0x0][0x33c] ;  /* 0x0000cf00ff0d0b82 */ /* 0x000e700000000800 */
[----:B------:R-:W2:Y:S08]  /*2cf0*/  @P0 LDC.64 R6, c[0x0][0x468] ;  /* 0x00011a00ff060b82 */ /* 0x000eb00000000a00 */
[----:B------:R-:W3:Y:S01]  /*2d00*/  @P0 LDC R12, c[0x0][0x470] ;  /* 0x00011c00ff0c0b82 */ /* 0x000ee20000000800 */
[----:B0-----:R-:W-:-:S05]  /*2d10*/  @P0 IMAD.HI.U32 R4, R9, R10, R8 ;  /* 0x0000000a09040227 */ /* 0x001fca00078e0008 */
[----:B------:R-:W-:Y:S02]  /*2d20*/  @P0 SHF.R.U32.HI R4, RZ, R11, R4 ;  /* 0x0000000bff040219 */ /* 0x000fe40000011604 */
[----:B------:R-:W-:Y:S02]  /*2d30*/  IADD3 R11, -R9, RZ, RZ ;  /* 0x000000ff090b7210 */ /* 0x000fe40007ffe1ff */
[----:B------:R-:W-:-:S03]  /*2d40*/  @P0 IADD3 R8, -R4, RZ, RZ ;  /* 0x000000ff04080210 */ /* 0x000fc60007ffe1ff */
[----:B------:R-:W-:Y:S01]  /*2d50*/  IMAD R5, R11, UR8, R5 ;  /* 0x000000080b057c24 */ /* 0x000fe2000f8e0205 */
[----:B------:R-:W-:Y:S01]  /*2d60*/  ULDC.64 UR8, c[0x0][0x460] ;  /* 0x0001180000087ab9 */ /* 0x000fe20000000a00 */
[----:B-1----:R-:W-:Y:S02]  /*2d70*/  @P0 IMAD R9, R13, R8, R9 ;  /* 0x000000080d090224 */ /* 0x002fe400078e0209 */
[C---:B------:R-:W-:Y:S02]  /*2d80*/  IMAD R3, R5.reuse, UR6, R3 ;  /* 0x0000000605037c24 */ /* 0x040fe4000f8e0203 */
[C---:B------:R-:W-:Y:S02]  /*2d90*/  IMAD R0, R5.reuse, UR8, R0 ;  /* 0x0000000805007c24 */ /* 0x040fe4000f8e0200 */
[----:B------:R-:W-:Y:S02]  /*2da0*/  IMAD R2, R5, UR9, R2 ;  /* 0x0000000905027c24 */ /* 0x000fe4000f8e0202 */
[----:B--2---:R-:W-:-:S02]  /*2db0*/  @P0 IMAD R3, R9, R6, R3 ;  /* 0x0000000609030224 */ /* 0x004fc400078e0203 */
[C---:B------:R-:W-:Y:S02]  /*2dc0*/  @P0 IMAD R0, R9.reuse, R7, R0 ;  /* 0x0000000709000224 */ /* 0x040fe400078e0200 */
[----:B---3--:R-:W-:-:S07]  /*2dd0*/  @P0 IMAD R2, R9, R12, R2 ;  /* 0x0000000c09020224 */ /* 0x008fce00078e0202 */
.L_x_2588:
        /* <DEDUP_REMOVED lines=9> */
[----:B------:R-:W-:-:S04]  /*2e70*/  IADD3 R2, P0, R3, UR6, RZ ;  /* 0x0000000603027c10 */ /* 0x000fc8000ff1e0ff */
[----:B------:R-:W-:Y:S01]  /*2e80*/  IADD3.X R3, RZ, UR7, RZ, P0, !PT ;  /* 0x00000007ff037c10 */ /* 0x000fe200087fe4ff */
[----:B--2---:R-:W-:-:S04]  /*2e90*/  FFMA.FTZ R0, -R4, R4, 1 ;  /* 0x3f80000004007423 */ /* 0x004fc80000010104 */
[----:B---3--:R-:W-:-:S05]  /*2ea0*/  FMUL.FTZ R9, R0, R7 ;  /* 0x0000000700097220 */ /* 0x008fca0000410000 */
[----:B------:R-:W-:Y:S01]  /*2eb0*/  STG.E desc[UR4][R2.64], R9 ;  /* 0x0000000902007986 */ /* 0x000fe2000c101904 */
[----:B------:R-:W-:Y:S05]  /*2ec0*/  EXIT ;  /* 0x000000000000794d */ /* 0x000fea0003800000 */
.L_x_2589:
        /* <DEDUP_REMOVED lines=11> */
.L_x_14602:


//--------------------- .text._ZN2at6native27unrolled_elementwise_kernelIZZZNS0_25tanh_backward_kernel_cudaERNS_18TensorIteratorBaseEENKUlvE0_clEvENKUlvE0_clEvEUlffE_St5arrayIPcLm3EELi4E23TrivialOffsetCalculatorILi2EjESA_ILi1EjENS0_6memory15LoadWithoutCastENSD_16StoreWithoutCastEEEviT_T0_T2_T3_T4_T5_ --------------------------
	.section	.text._ZN2at6native27unrolled_elementwise_kernelIZZZNS0_25tanh_backward_kernel_cudaERNS_18TensorIteratorBaseEENKUlvE0_clEvENKUlvE0_clEvEUlffE_St5arrayIPcLm3EELi4E23TrivialOffsetCalculatorILi2EjESA_ILi1EjENS0_6memory15LoadWithoutCastENSD_16StoreWithoutCastEEEviT_T0_T2_T3_T4_T5_,"ax",@progbits
	.align	128
        .global         _ZN2at6native27unrolled_elementwise_kernelIZZZNS0_25tanh_backward_kernel_cudaERNS_18TensorIteratorBaseEENKUlvE0_clEvENKUlvE0_clEvEUlffE_St5arrayIPcLm3EELi4E23TrivialOffsetCalculatorILi2EjESA_ILi1EjENS0_6memory15LoadWithoutCastENSD_16StoreWithoutCastEEEviT_T0_T2_T3_T4_T5_
        .type           _ZN2at6native27unrolled_elementwise_kernelIZZZNS0_25tanh_backward_kernel_cudaERNS_18TensorIteratorBaseEENKUlvE0_clEvENKUlvE0_clEvEUlffE_St5arrayIPcLm3EELi4E23TrivialOffsetCalculatorILi2EjESA_ILi1EjENS0_6memory15LoadWithoutCastENSD_16StoreWithoutCastEEEviT_T0_T2_T3_T4_T5_,@function
        .size           _ZN2at6native27unrolled_elementwise_kernelIZZZNS0_25tanh_backward_kernel_cudaERNS_18TensorIteratorBaseEENKUlvE0_clEvENKUlvE0_clEvEUlffE_St5arrayIPcLm3EELi4E23TrivialOffsetCalculatorILi2EjESA_ILi1EjENS0_6memory15LoadWithoutCastENSD_16StoreWithoutCastEEEviT_T0_T2_T3_T4_T5_,(.L_x_14603 - _ZN2at6native27unrolled_elementwise_kernelIZZZNS0_25tanh_backward_kernel_cudaERNS_18TensorIteratorBaseEENKUlvE0_clEvENKUlvE0_clEvEUlffE_St5arrayIPcLm3EELi4E23TrivialOffsetCalculatorILi2EjESA_ILi1EjENS0_6memory15LoadWithoutCastENSD_16StoreWithoutCastEEEviT_T0_T2_T3_T4_T5_)
        .other          _ZN2at6native27unrolled_elementwise_kernelIZZZNS0_25tanh_backward_kernel_cudaERNS_18TensorIteratorBaseEENKUlvE0_clEvENKUlvE0_clEvEUlffE_St5arrayIPcLm3EELi4E23TrivialOffsetCalculatorILi2EjESA_ILi1EjENS0_6memory15LoadWithoutCastENSD_16StoreWithoutCastEEEviT_T0_T2_T3_T4_T5_,@"STO_CUDA_ENTRY STV_DEFAULT"
_ZN2at6native27unrolled_elementwise_kernelIZZZNS0_25tanh_backward_kernel_cudaERNS_18TensorIteratorBaseEENKUlvE0_clEvENKUlvE0_clEvEUlffE_St5arrayIPcLm3EELi4E23TrivialOffsetCalculatorILi2EjESA_ILi1EjENS0_6memory15LoadWithoutCastENSD_16StoreWithoutCastEEEviT_T0_T2_T3_T4_T5_:
.text._ZN2at6native27unrolled_elementwise_kernelIZZZNS0_25tanh_backward_kernel_cudaERNS_18TensorIteratorBaseEENKUlvE0_clEvENKUlvE0_clEvEUlffE_St5arrayIPcLm3EELi4E23TrivialOffsetCalculatorILi2EjESA_ILi1EjENS0_6memory15LoadWithoutCastENSD_16StoreWithoutCastEEEviT_T0_T2_T3_T4_T5_:
[----:B------:R-:W-:Y:S01]  /*0000*/  LDC R1, c[0x0][0x28] ;  /* 0x00000a00ff017b82 */ /* 0x000fe20000000800 */
[----:B------:R-:W0:Y:S07]  /*0010*/  S2R R0, SR_CTAID.X ;  /* 0x0000000000007919 */ /* 0x000e2e0000002500 */
[----:B------:R-:W0:Y:S01]  /*0020*/  LDC R3, c[0x0][0x210] ;  /* 0x00008400ff037b82 */ /* 0x000e220000000800 */
[----:B------:R-:W-:Y:S01]  /*0030*/  HFMA2.MMA R6, -RZ, RZ, 0, 0 ;  /* 0x00000000ff067435 */ /* 0x000fe200000001ff */
[----:B------:R-:W-:Y:S01]  /*0040*/  MOV R10, RZ ;  /* 0x000000ff000a7202 */ /* 0x000fe20000000f00 */
[----:B------:R-:W1:Y:S01]  /*0050*/  S2R R7, SR_TID.X ;  /* 0x0000000000077919 */ /* 0x000e620000002100 */
[----:B------:R-:W-:Y:S01]  /*0060*/  ULDC.64 UR4, c[0x0][0x208] ;  /* 0x0000820000047ab9 */ /* 0x000fe20000000a00 */
[----:B0-----:R-:W-:Y:S01]  /*0070*/  IMAD R2, R0, -0x200, R3 ;  /* 0xfffffe0000027824 */ /* 0x001fe200078e0203 */
[----:B-1----:R-:W-:-:S04]  /*0080*/  MOV R11, R7 ;  /* 0x00000007000b7202 */ /* 0x002fc80000000f00 */
[----:B------:R-:W-:-:S13]  /*0090*/  ISETP.GE.AND P0, PT, R7, R2, PT ;  /* 0x000000020700720c */ /* 0x000fda0003f06270 */
[----:B------:R-:W-:Y:S01]  /*00a0*/  @!P0 LEA R3, R0, R11, 0x9 ;  /* 0x0000000b00038211 */ /* 0x000fe200078e48ff */
[----:B------:R-:W0:Y:S01]  /*00b0*/  @!P0 LDC.64 R18, c[0x0][0x228] ;  /* 0x00008a00ff128b82 */ /* 0x000e220000000a00 */
[----:B------:R-:W-:-:S04]  /*00c0*/  @!P0 IADD3 R11, R11, 0x80, RZ ;  /* 0x000000800b0b8810 */ /* 0x000fc80007ffe0ff */
[----:B------:R-:W-:-:S03]  /*00d0*/  ISETP.GE.AND P1, PT, R11, R2, PT ;  /* 0x000000020b00720c */ /* 0x000fc60003f26270 */
[----:B------:R-:W1:Y:S10]  /*00e0*/  @!P0 LDC.64 R16, c[0x0][0x220] ;  /* 0x00008800ff108b82 */ /* 0x000e740000000a00 */
[----:B------:R-:W-:Y:S01]  /*00f0*/  @!P1 IMAD R23, R0, 0x200, R11 ;  /* 0x0000020000179824 */ /* 0x000fe200078e020b */
[----:B------:R-:W-:Y:S01]  /*0100*/  @!P1 IADD3 R11, R11, 0x80, RZ ;  /* 0x000000800b0b9810 */ /* 0x000fe20007ffe0ff */
[----:B------:R-:W2:Y:S03]  /*0110*/  @!P1 LDC.64 R14, c[0x0][0x228] ;  /* 0x00008a00ff0e9b82 */ /* 0x000ea60000000a00 */
[----:B------:R-:W-:Y:S01]  /*0120*/  ISETP.GE.AND P3, PT, R11, R2, PT ;  /* 0x000000020b00720c */ /* 0x000fe20003f66270 */
[----:B0-----:R-:W-:-:S04]  /*0130*/  @!P0 IMAD.WIDE.U32 R18, R3, 0x4, R18 ;  /* 0x0000000403128825 */ /* 0x001fc800078e0012 */
[----:B------:R-:W0:Y:S01]  /*0140*/  @!P1 LDC.64 R12, c[0x0][0x220] ;  /* 0x00008800ff0c9b82 */ /* 0x000e220000000a00 */
[----:B------:R-:W3:Y:S01]  /*0150*/  @!P0 LDG.E R10, desc[UR4][R18.64] ;  /* 0x00000004120a8981 */ /* 0x000ee2000c1e1900 */
[----:B-1----:R-:W-:-:S06]  /*0160*/  @!P0 IMAD.WIDE.U32 R16, R3, 0x4, R16 ;  /* 0x0000000403108825 */ /* 0x002fcc00078e0010 */
[----:B------:R-:W1:Y:S01]  /*0170*/  @!P3 LDC.64 R8, c[0x0][0x228] ;  /* 0x00008a00ff08bb82 */ /* 0x000e620000000a00 */
[----:B------:R-:W4:Y:S01]  /*0180*/  @!P0 LDG.E R6, desc[UR4][R16.64] ;  /* 0x0000000410068981 */ /* 0x000f22000c1e1900 */
[----:B------:R-:W-:Y:S01]  /*0190*/  @!P3 LEA R25, R0, R11, 0x9 ;  /* 0x0000000b0019b211 */ /* 0x000fe200078e48ff */
[----:B------:R-:W-:-:S05]  /*01a0*/  IMAD.MOV.U32 R3, RZ, RZ, RZ ;  /* 0x000000ffff037224 */ /* 0x000fca00078e00ff */
[----:B------:R-:W1:Y:S01]  /*01b0*/  @!P3 LDC.64 R4, c[0x0][0x220] ;  /* 0x00008800ff04bb82 */ /* 0x000e620000000a00 */
[----:B--2---:R-:W-:Y:S01]  /*01c0*/  @!P1 IMAD.WIDE.U32 R20, R23, 0x4, R14 ;  /* 0x0000000417149825 */ /* 0x004fe200078e000e */
[----:B------:R-:W-:-:S04]  /*01d0*/  HFMA2.MMA R14, -RZ, RZ, 0, 0 ;  /* 0x00000000ff0e7435 */ /* 0x000fc800000001ff */
[----:B------:R-:W2:Y:S01]  /*01e0*/  @!P1 LDG.E R3, desc[UR4][R20.64] ;  /* 0x0000000414039981 */ /* 0x000ea2000c1e1900 */
[----:B0-----:R-:W-:-:S04]  /*01f0*/  @!P1 IMAD.WIDE.U32 R12, R23, 0x4, R12 ;  /* 0x00000004170c9825 */ /* 0x001fc800078e000c */
[----:B-1----:R-:W-:-:S05]  /*0200*/  @!P3 IMAD.WIDE.U32 R22, R25, 0x4, R8 ;  /* 0x000000041916b825 */ /* 0x002fca00078e0008 */
[----:B------:R-:W2:Y:S01]  /*0210*/  @!P3 LDG.E R14, desc[UR4][R22.64] ;  /* 0x00000004160eb981 */ /* 0x000ea2000c1e1900 */
[----:B------:R-:W-:Y:S01]  /*0220*/  @!P3 IMAD.WIDE.U32 R24, R25, 0x4, R4 ;  /* 0x000000041918b825 */ /* 0x000fe200078e0004 */
[----:B------:R-:W-:-:S06]  /*0230*/  CS2R R4, SRZ ;  /* 0x0000000000047805 */ /* 0x000fcc000001ff00 */
[----:B------:R0:W2:Y:S04]  /*0240*/  @!P1 LDG.E R5, desc[UR4][R12.64] ;  /* 0x000000040c059981 */ /* 0x0000a8000c1e1900 */
[----:B------:R-:W2:Y:S01]  /*0250*/  @!P3 LDG.E R4, desc[UR4][R24.64] ;  /* 0x000000041804b981 */ /* 0x000ea2000c1e1900 */
[----:B------:R-:W-:-:S04]  /*0260*/  @!P3 IADD3 R11, R11, 0x80, RZ ;  /* 0x000000800b0bb810 */ /* 0x000fc80007ffe0ff */
[----:B------:R-:W-:Y:S01]  /*0270*/  ISETP.GE.AND P2, PT, R11, R2, PT ;  /* 0x000000020b00720c */ /* 0x000fe20003f46270 */
[----:B0-----:R-:W0:-:S12]  /*0280*/  @!P0 LDC.64 R12, c[0x0][0x218] ;  /* 0x00008600ff0c8b82 */ /* 0x001e180000000a00 */
[----:B------:R-:W1:Y:S08]  /*0290*/  @!P2 LDC.64 R18, c[0x0][0x228] ;  /* 0x00008a00ff12ab82 */ /* 0x000e700000000a00 */
[----:B------:R-:W1:Y:S01]  /*02a0*/  @!P2 LDC.64 R16, c[0x0][0x220] ;  /* 0x00008800ff10ab82 */ /* 0x000e620000000a00 */
[C---:B------:R-:W-:Y:S01]  /*02b0*/  @!P2 IMAD R9, R0.reuse, 0x200, R11 ;  /* 0x000002000009a824 */ /* 0x040fe200078e020b */
[----:B------:R-:W-:Y:S01]  /*02c0*/  IADD3 R15, R7, 0x80, RZ ;  /* 0x00000080070f7810 */ /* 0x000fe20007ffe0ff */
[----:B------:R-:W-:Y:S01]  /*02d0*/  IMAD.MOV.U32 R11, RZ, RZ, R7 ;  /* 0x000000ffff0b7224 */ /* 0x000fe200078e0007 */
[----:B------:R-:W-:-:S02]  /*02e0*/  @!P0 LEA R7, R0, R7, 0x9 ;  /* 0x0000000700078211 */ /* 0x000fc400078e48ff */
[----:B------:R-:W-:Y:S02]  /*02f0*/  @!P0 MOV R11, R15 ;  /* 0x0000000f000b8202 */ /* 0x000fe40000000f00 */
[----:B------:R-:W-:Y:S01]  /*0300*/  MOV R8, RZ ;  /* 0x000000ff00087202 */ /* 0x000fe20000000f00 */
[----:B0-----:R-:W-:-:S04]  /*0310*/  @!P0 IMAD.WIDE.U32 R12, R7, 0x4, R12 ;  /* 0x00000004070c8825 */ /* 0x001fc800078e000c */
[----:B-1----:R-:W-:-:S05]  /*0320*/  @!P2 IMAD.WIDE.U32 R18, R9, 0x4, R18 ;  /* 0x000000040912a825 */ /* 0x002fca00078e0012 */
[----:B------:R-:W5:Y:S01]  /*0330*/  @!P2 LDG.E R8, desc[UR4][R18.64] ;  /* 0x000000041208a981 */ /* 0x000f62000c1e1900 */
[----:B------:R-:W-:Y:S01]  /*0340*/  @!P2 IMAD.WIDE.U32 R16, R9, 0x4, R16 ;  /* 0x000000040910a825 */ /* 0x000fe200078e0010 */
[----:B------:R-:W-:Y:S01]  /*0350*/  HFMA2.MMA R9, -RZ, RZ, 0, 0 ;  /* 0x00000000ff097435 */ /* 0x000fe200000001ff */
[----:B------:R-:W-:-:S09]  /*0360*/  ISETP.GE.AND P1, PT, R11, R2, PT ;  /* 0x000000020b00720c */ /* 0x000fd20003f26270 */
[----:B------:R0:W5:Y:S01]  /*0370*/  @!P2 LDG.E R9, desc[UR4][R16.64] ;  /* 0x000000041009a981 */ /* 0x000162000c1e1900 */
[----:B------:R-:W-:Y:S01]  /*0380*/  BSSY B0, `(.L_x_2590) ;  /* 0x0000013000007945 */ /* 0x000fe20003800000 */
[----:B---3--:R-:W-:-:S04]  /*0390*/  FFMA.FTZ R15, -R10, R10, 1 ;  /* 0x3f8000000a0f7423 */ /* 0x008fc8000001010a */
[----:B----4-:R-:W-:-:S05]  /*03a0*/  FMUL.FTZ R15, R15, R6 ;  /* 0x000000060f0f7220 */ /* 0x010fca0000410000 */
[----:B------:R1:W-:Y:S01]  /*03b0*/  @!P0 STG.E desc[UR4][R12.64], R15 ;  /* 0x0000000f0c008986 */ /* 0x0003e2000c101904 */
[----:B--2---:R-:W-:Y:S01]  /*03c0*/  FFMA.FTZ R6, -R3, R3, 1 ;  /* 0x3f80000003067423 */ /* 0x004fe20000010103 */
[----:B------:R-:W-:-:S03]  /*03d0*/  FFMA.FTZ R3, -R14, R14, 1 ;  /* 0x3f8000000e037423 */ /* 0x000fc6000001010e */
[----:B0-----:R-:W-:Y:S01]  /*03e0*/  FMUL.FTZ R17, R6, R5 ;  /* 0x0000000506117220 */ /* 0x001fe20000410000 */
[----:B------:R-:W-:Y:S01]  /*03f0*/  FMUL.FTZ R3, R3, R4 ;  /* 0x0000000403037220 */ /* 0x000fe20000410000 */
[----:B-1----:R-:W-:Y:S06]  /*0400*/  @P1 BRA `(.L_x_2591) ;  /* 0x0000000000281947 */ /* 0x002fec0003800000 */
[----:B------:R-:W0:Y:S01]  /*0410*/  LDC.64 R6, c[0x0][0x218] ;  /* 0x00008600ff067b82 */ /* 0x000e220000000a00 */
[----:B------:R-:W-:Y:S01]  /*0420*/  LEA R5, R0, R11, 0x9 ;  /* 0x0000000b00057211 */ /* 0x000fe200078e48ff */
[----:B------:R-:W-:-:S05]  /*0430*/  VIADD R11, R11, 0x80 ;  /* 0x000000800b0b7836 */ /* 0x000fca0000000000 */
[----:B------:R-:W-:-:S13]  /*0440*/  ISETP.GE.AND P0, PT, R11, R2, PT ;  /* 0x000000020b00720c */ /* 0x000fda0003f06270 */
[----:B------:R-:W-:Y:S02]  /*0450*/  @!P0 LEA R13, R0, R11, 0x9 ;  /* 0x0000000b000d8211 */ /* 0x000fe400078e48ff */
[----:B------:R-:W-:Y:S01]  /*0460*/  @!P0 IADD3 R11, R11, 0x80, RZ ;  /* 0x000000800b0b8810 */ /* 0x000fe20007ffe0ff */
[----:B0-----:R-:W-:-:S04]  /*0470*/  IMAD.WIDE.U32 R4, R5, 0x4, R6 ;  /* 0x0000000405047825 */ /* 0x001fc800078e0006 */
[----:B------:R-:W-:Y:S01]  /*0480*/  @!P0 IMAD.WIDE.U32 R6, R13, 0x4, R6 ;  /* 0x000000040d068825 */ /* 0x000fe200078e0006 */
[----:B------:R0:W-:Y:S04]  /*0490*/  STG.E desc[UR4][R4.64], R17 ;  /* 0x0000001104007986 */ /* 0x0001e8000c101904 */
[----:B------:R0:W-:Y:S02]  /*04a0*/  @!P0 STG.E desc[UR4][R6.64], R3 ;  /* 0x0000000306008986 */ /* 0x0001e4000c101904 */
.L_x_2591:
[----:B------:R-:W-:Y:S05]  /*04b0*/  BSYNC B0 ;  /* 0x0000000000007941 */ /* 0x000fea0003800000 */
.L_x_2590:
[----:B------:R-:W-:-:S13]  /*04c0*/  ISETP.GE.AND P0, PT, R11, R2, PT ;  /* 0x000000020b00720c */ /* 0x000fda0003f06270 */
[----:B------:R-:W-:Y:S05]  /*04d0*/  @P0 EXIT ;  /* 0x000000000000094d */ /* 0x000fea0003800000 */
[----:B0-----:R-:W0:Y:S01]  /*04e0*/  LDC.64 R2, c[0x0][0x218] ;  /* 0x00008600ff027b82 */ /* 0x001e220000000a00 */
[----:B------:R-:W-:Y:S01]  /*04f0*/  LEA R11, R0, R11, 0x9 ;  /* 0x0000000b000b7211 */ /* 0x000fe200078e48ff */
[----:B-----5:R-:W-:-:S04]  /*0500*/  FFMA.FTZ R8, -R8, R8, 1 ;  /* 0x3f80000008087423 */ /* 0x020fc80000010108 */
[----:B------:R-:W-:Y:S01]  /*0510*/  FMUL.FTZ R9, R8, R9 ;  /* 0x0000000908097220 */ /* 0x000fe20000410000 */
[----:B0-----:R-:W-:-:S05]  /*0520*/  IMAD.WIDE.U32 R2, R11, 0x4, R2 ;  /* 0x000000040b027825 */ /* 0x001fca00078e0002 */
[----:B------:R-:W-:Y:S01]  /*0530*/  STG.E desc[UR4][R2.64], R9 ;  /* 0x0000000902007986 */ /* 0x000fe2000c101904 */
[----:B------:R-:W-:Y:S05]  /*0540*/  EXIT ;  /* 0x000000000000794d */ /* 0x000fea0003800000 */
.L_x_2592:
        /* <DEDUP_REMOVED lines=11> */
.L_x_14603:


//--------------------- .text._ZN2at6native29vectorized_elementwise_kernelILi2EZZZNS0_25tanh_backward_kernel_cudaERNS_18TensorIteratorBaseEENKUlvE0_clEvENKUlvE0_clEvEUlffE_St5arrayIPcLm3EEEEviT0_T1_ --------------------------
	.section	.text._ZN2at6native29vectorized_elementwise_kernelILi2EZZZNS0_25tanh_backward_kernel_cudaERNS_18TensorIteratorBaseEENKUlvE0_clEvENKUlvE0_clEvEUlffE_St5arrayIPcLm3EEEEviT0_T1_,"ax",@progbits
	.align	128
        .global         _ZN2at6native29vectorized_elementwise_kernelILi2EZZZNS0_25tanh_backward_kernel_cudaERNS_18TensorIteratorBaseEENKUlvE0_clEvENKUlvE0_clEvEUlffE_St5arrayIPcLm3EEEEviT0_T1_
        .type           _ZN2at6native29vectorized_elementwise_kernelILi2EZZZNS0_25tanh_backward_kernel_cudaERNS_18TensorIteratorBaseEENKUlvE0_clEvENKUlvE0_clEvEUlffE_St5arrayIPcLm3EEEEviT0_T1_,@function
        .size           _ZN2at6native29vectorized_elementwise_kernelILi2EZZZNS0_25tanh_backward_kernel_cudaERNS_18TensorIteratorBaseEENKUlvE0_clEvENKUlvE0_clEvEUlffE_St5arrayIPcLm3EEEEviT0_T1_,(.L_x_14604 - _ZN2at6native29vectorized_elementwise_kernelILi2EZZZNS0_25tanh_backward_kernel_cudaERNS_18TensorIteratorBaseEENKUlvE0_clEvENKUlvE0_clEvEUlffE_St5arrayIPcLm3EEEEviT0_T1_)
        .other          _ZN2at6native29vectorized_elementwise_kernelILi2EZZZNS0_25tanh_backward_kernel_cudaERNS_18TensorIteratorBaseEENKUlvE0_clEvENKUlvE0_clEvEUlffE_St5arrayIPcLm3EEEEviT0_T1_,@"STO_CUDA_ENTRY STV_DEFAULT"
_ZN2at6native29vectorized_elementwise_kernelILi2EZZZNS0_25tanh_backward_kernel_cudaERNS_18TensorIteratorBaseEENKUlvE0_clEvENKUlvE0_clEvEUlffE_St5arrayIPcLm3EEEEviT0_T1_:
.text._ZN2at6native29vectorized_elementwise_kernelILi2EZZZNS0_25tanh_backward_kernel_cudaERNS_18TensorIteratorBaseEENKUlvE0_clEvENKUlvE0_clEvEUlffE_St5arrayIPcLm3EEEEviT0_T1_:
        /* <DEDUP_REMOVED lines=10> */
[----:B------:R-:W2:Y:S08]  /*00a0*/  LDC.64 R4, c[0x0][0x220] ;  /* 0x00008800ff047b82 */ /* 0x000eb00000000a00 */
[----:B------:R-:W3:Y:S01]  /*00b0*/  LDC.64 R20, c[0x0][0x218] ;  /* 0x00008600ff147b82 */ /* 0x000ee20000000a00 */
[----:B-1----:R-:W-:-:S04]  /*00c0*/  IMAD.WIDE R6, R0, 0x4, R6 ;  /* 0x0000000400067825 */ /* 0x002fc800078e0206 */
[----:B0-----:R-:W-:-:S04]  /*00d0*/  IMAD.WIDE.U32 R24, R2, 0x8, R6 ;  /* 0x0000000802187825 */ /* 0x001fc800078e0006 */
[----:B--2---:R-:W-:Y:S01]  /*00e0*/  IMAD.WIDE R4, R0, 0x4, R4 ;  /* 0x0000000400047825 */ /* 0x004fe200078e0204 */
[----:B------:R-:W2:Y:S04]  /*00f0*/  LDG.E.64 R18, desc[UR4][R24.64] ;  /* 0x0000000418127981 */ /* 0x000ea8000c1e1b00 */
[----:B------:R-:W4:Y:S01]  /*0100*/  LDG.E.64 R16, desc[UR4][R24.64+0x400] ;  /* 0x0004000418107981 */ /* 0x000f22000c1e1b00 */
[----:B------:R-:W-:-:S03]  /*0110*/  IMAD.WIDE.U32 R22, R2, 0x8, R4 ;  /* 0x0000000802167825 */ /* 0x000fc600078e0004 */
[----:B------:R-:W5:Y:S04]  /*0120*/  LDG.E.64 R4, desc[UR4][R24.64+0x800] ;  /* 0x0008000418047981 */ /* 0x000f68000c1e1b00 */
[----:B------:R-:W5:Y:S04]  /*0130*/  LDG.E.64 R14, desc[UR4][R22.64] ;  /* 0x00000004160e7981 */ /* 0x000f68000c1e1b00 */
[----:B------:R-:W5:Y:S04]  /*0140*/  LDG.E.64 R6, desc[UR4][R24.64+0xc00] ;  /* 0x000c000418067981 */ /* 0x000f68000c1e1b00 */
[----:B------:R-:W5:Y:S04]  /*0150*/  LDG.E.64 R12, desc[UR4][R22.64+0x400] ;  /* 0x00040004160c7981 */ /* 0x000f68000c1e1b00 */
[----:B------:R-:W5:Y:S04]  /*0160*/  LDG.E.64 R8, desc[UR4][R22.64+0x800] ;  /* 0x0008000416087981 */ /* 0x000f68000c1e1b00 */
[----:B------:R-:W5:Y:S01]  /*0170*/  LDG.E.64 R10, desc[UR4][R22.64+0xc00] ;  /* 0x000c0004160a7981 */ /* 0x000f62000c1e1b00 */
[----:B---3--:R-:W-:-:S04]  /*0180*/  IMAD.WIDE.U32 R20, R0, 0x4, R20 ;  /* 0x0000000400147825 */ /* 0x008fc800078e0014 */
[----:B------:R-:W-:-:S04]  /*0190*/  IMAD.WIDE R20, R2, 0x8, R20 ;  /* 0x0000000802147825 */ /* 0x000fc800078e0214 */
[----:B--2---:R-:W-:Y:S01]  /*01a0*/  FFMA.FTZ R0, -R19, R19, 1 ;  /* 0x3f80000013007423 */ /* 0x004fe20000010113 */
[----:B------:R-:W-:Y:S01]  /*01b0*/  FFMA.FTZ R3, -R18, R18, 1 ;  /* 0x3f80000012037423 */ /* 0x000fe20000010112 */
[----:B----4-:R-:W-:Y:S01]  /*01c0*/  FFMA.FTZ R18, -R17, R17, 1 ;  /* 0x3f80000011127423 */ /* 0x010fe20000010111 */
[----:B------:R-:W-:Y:S01]  /*01d0*/  FFMA.FTZ R17, -R16, R16, 1 ;  /* 0x3f80000010117423 */ /* 0x000fe20000010110 */
[----:B-----5:R-:W-:Y:S01]  /*01e0*/  FMUL.FTZ R15, R15, R0 ;  /* 0x000000000f0f7220 */ /* 0x020fe20000410000 */
[----:B------:R-:W-:Y:S01]  /*01f0*/  FMUL.FTZ R14, R14, R3 ;  /* 0x000000030e0e7220 */ /* 0x000fe20000410000 */
[----:B------:R-:W-:Y:S01]  /*0200*/  FFMA.FTZ R0, -R5, R5, 1 ;  /* 0x3f80000005007423 */ /* 0x000fe20000010105 */
[----:B------:R-:W-:Y:S01]  /*0210*/  FFMA.FTZ R3, -R4, R4, 1 ;  /* 0x3f80000004037423 */ /* 0x000fe20000010104 */
[----:B------:R-:W-:Y:S01]  /*0220*/  FFMA.FTZ R2, -R7, R7, 1 ;  /* 0x3f80000007027423 */ /* 0x000fe20000010107 */
[----:B------:R-:W-:Y:S01]  /*0230*/  FFMA.FTZ R5, -R6, R6, 1 ;  /* 0x3f80000006057423 */ /* 0x000fe20000010106 */
[----:B------:R-:W-:Y:S01]  /*0240*/  FMUL.FTZ R13, R13, R18 ;  /* 0x000000120d0d7220 */ /* 0x000fe20000410000 */
[----:B------:R-:W-:Y:S01]  /*0250*/  FMUL.FTZ R12, R12, R17 ;  /* 0x000000110c0c7220 */ /* 0x000fe20000410000 */
[----:B------:R-:W-:Y:S01]  /*0260*/  FMUL.FTZ R9, R9, R0 ;  /* 0x0000000009097220 */ /* 0x000fe20000410000 */
[----:B------:R-:W-:Y:S01]  /*0270*/  FMUL.FTZ R8, R8, R3 ;  /* 0x0000000308087220 */ /* 0x000fe20000410000 */
[----:B------:R-:W-:Y:S01]  /*0280*/  FMUL.FTZ R11, R11, R2 ;  /* 0x000000020b0b7220 */ /* 0x000fe20000410000 */
[----:B------:R-:W-:Y:S01]  /*0290*/  FMUL.FTZ R10, R10, R5 ;  /* 0x000000050a0a7220 */ /* 0x000fe20000410000 */
[----:B------:R-:W-:Y:S04]  /*02a0*/  STG.E.64 desc[UR4][R20.64], R14 ;  /* 0x0000000e14007986 */ /* 0x000fe8000c101b04 */
[----:B------:R-:W-:Y:S04]  /*02b0*/  STG.E.64 desc[UR4][R20.64+0x400], R12 ;  /* 0x0004000c14007986 */ /* 0x000fe8000c101b04 */
[----:B------:R-:W-:Y:S04]  /*02c0*/  STG.E.64 desc[UR4][R20.64+0x800], R8 ;  /* 0x0008000814007986 */ /* 0x000fe8000c101b04 */
[----:B------:R-:W-:Y:S01]  /*02d0*/  STG.E.64 desc[UR4][R20.64+0xc00], R10 ;  /* 0x000c000a14007986 */ /* 0x000fe2000c101b04 */
[----:B------:R-:W-:Y:S05]  /*02e0*/  EXIT ;  /* 0x000000000000794d */ /* 0x000fea0003800000 */
.L_x_2593:
[----:B------:R-:W0:Y:S01]  /*02f0*/  S2R R21, SR_TID.X ;  /* 0x0000000000157919 */ /* 0x000e220000002100 */
[----:B------:R-:W-:Y:S01]  /*0300*/  HFMA2.MMA R10, -RZ, RZ, 0, 0 ;  /* 0x00000000ff0a7435 */ /* 0x000fe200000001ff */
[----:B0-----:R-:W-:Y:S02]  /*0310*/  ISETP.GE.AND P0, PT, R21, R2, PT ;  /* 0x000000021500720c */ /* 0x001fe40003f06270 */
[----:B------:R-:W-:-:S11]  /*0320*/  MOV R11, R21 ;  /* 0x00000015000b7202 */ /* 0x000fd60000000f00 */
        /* <DEDUP_REMOVED lines=9> */
[----:B0-----:R-:W-:Y:S02]  /*03c0*/  @!P0 IMAD.WIDE.U32 R6, R3, 0x4, R6 ;  /* 0x0000000403068825 */ /* 0x001fe400078e0006 */
[----:B------:R-:W0:Y:S03]  /*03d0*/  @!P5 LDC.64 R12, c[0x0][0x228] ;  /* 0x00008a00ff0cdb82 */ /* 0x000e260000000a00 */
[----:B------:R3:W4:Y:S07]  /*03e0*/  @!P0 LDG.E R10, desc[UR4][R6.64] ;  /* 0x00000004060a8981 */ /* 0x00072e000c1e1900 */
[----:B------:R-:W-:Y:S01]  /*03f0*/  @!P1 IADD3 R4, R0, R11, RZ ;  /* 0x0000000b00049210 */ /* 0x000fe20007ffe0ff */
[----:B------:R-:W5:Y:S01]  /*0400*/  @!P1 LDC.64 R28, c[0x0][0x220] ;  /* 0x00008800ff1c9b82 */ /* 0x000f620000000a00 */
[----:B------:R-:W-:-:S04]  /*0410*/  @!P1 IADD3 R11, R11, 0x80, RZ ;  /* 0x000000800b0b9810 */ /* 0x000fc80007ffe0ff */
[----:B------:R-:W-:-:S03]  /*0420*/  ISETP.GE.AND P2, PT, R11, R2, PT ;  /* 0x000000020b00720c */ /* 0x000fc60003f46270 */
[----:B------:R-:W5:Y:S10]  /*0430*/  @!P1 LDC.64 R22, c[0x0][0x228] ;  /* 0x00008a00ff169b82 */ /* 0x000f740000000a00 */
[----:B------:R-:W-:Y:S01]  /*0440*/  @!P2 IADD3 R5, R0, R11, RZ ;  /* 0x0000000b0005a210 */ /* 0x000fe20007ffe0ff */
[----:B--2---:R-:W-:Y:S01]  /*0450*/  @!P5 IMAD.WIDE.U32 R14, R9, 0x4, R14 ;  /* 0x00000004090ed825 */ /* 0x004fe200078e000e */
[----:B------:R-:W-:Y:S01]  /*0460*/  @!P2 IADD3 R11, R11, 0x80, RZ ;  /* 0x000000800b0ba810 */ /* 0x000fe20007ffe0ff */
[----:B------:R-:W2:Y:S03]  /*0470*/  @!P2 LDC.64 R26, c[0x0][0x228] ;  /* 0x00008a00ff1aab82 */ /* 0x000ea60000000a00 */
[----:B------:R-:W-:Y:S01]  /*0480*/  ISETP.GE.AND P3, PT, R11, R2, PT ;  /* 0x000000020b00720c */ /* 0x000fe20003f66270 */
[----:B0-----:R-:W-:-:S04]  /*0490*/  @!P5 IMAD.WIDE.U32 R12, R9, 0x4, R12 ;  /* 0x00000004090cd825 */ /* 0x001fc800078e000c */
[----:B------:R-:W0:Y:S08]  /*04a0*/  @!P2 LDC.64 R8, c[0x0][0x220] ;  /* 0x00008800ff08ab82 */ /* 0x000e300000000a00 */
[----:B------:R-:W-:Y:S02]  /*04b0*/  @!P3 IADD3 R19, R0, R11, RZ ;  /* 0x0000000b0013b210 */ /* 0x000fe40007ffe0ff */
[----:B------:R-:W-:-:S04]  /*04c0*/  @!P3 IADD3 R11, R11, 0x80, RZ ;  /* 0x000000800b0bb810 */ /* 0x000fc80007ffe0ff */
[----:B------:R-:W-:Y:S02]  /*04d0*/  ISETP.GE.AND P4, PT, R11, R2, PT ;  /* 0x000000020b00720c */ /* 0x000fe40003f86270 */
[----:B---3--:R-:W-:Y:S01]  /*04e0*/  CS2R R6, SRZ ;  /* 0x0000000000067805 */ /* 0x008fe2000001ff00 */
[----:B-1----:R-:W-:Y:S01]  /*04f0*/  @!P0 IMAD.WIDE.U32 R16, R3, 0x4, R16 ;  /* 0x0000000403108825 */ /* 0x002fe200078e0010 */
[----:B------:R-:W-:Y:S02]  /*0500*/  CS2R R24, SRZ ;  /* 0x0000000000187805 */ /* 0x000fe4000001ff00 */
[----:B------:R-:W-:Y:S01]  /*0510*/  MOV R3, RZ ;  /* 0x000000ff00037202 */ /* 0x000fe20000000f00 */
[C---:B-----5:R-:W-:Y:S01]  /*0520*/  @!P1 IMAD.WIDE.U32 R28, R4.reuse, 0x4, R28 ;  /* 0x00000004041c9825 */ /* 0x060fe200078e001c */
[----:B------:R1:W3:Y:S03]  /*0530*/  @!P0 LDG.E R7, desc[UR4][R16.64] ;  /* 0x0000000410078981 */ /* 0x0002e6000c1e1900 */
[----:B------:R-:W-:Y:S01]  /*0540*/  @!P1 IMAD.WIDE.U32 R22, R4, 0x4, R22 ;  /* 0x0000000404169825 */ /* 0x000fe200078e0016 */
[----:B------:R-:W-:Y:S01]  /*0550*/  HFMA2.MMA R4, -RZ, RZ, 0, 0 ;  /* 0x00000000ff047435 */ /* 0x000fe200000001ff */
[----:B------:R5:W4:Y:S04]  /*0560*/  @!P5 LDG.E R25, desc[UR4][R14.64] ;  /* 0x000000040e19d981 */ /* 0x000b28000c1e1900 */
[----:B------:R2:W4:Y:S01]  /*0570*/  @!P5 LDG.E R3, desc[UR4][R12.64] ;  /* 0x000000040c03d981 */ /* 0x000522000c1e1900 */
[----:B-1----:R-:W-:-:S02]  /*0580*/  @!P4 IADD3 R17, R0, R11, RZ ;  /* 0x0000000b0011c210 */ /* 0x002fc40007ffe0ff */
[----:B------:R-:W-:Y:S01]  /*0590*/  @!P4 IADD3 R11, R11, 0x80, RZ ;  /* 0x000000800b0bc810 */ /* 0x000fe20007ffe0ff */
[----:B------:R-:W4:Y:S01]  /*05a0*/  @!P1 LDG.E R24, desc[UR4][R22.64] ;  /* 0x0000000416189981 */ /* 0x000f22000c1e1900 */
[----:B-----5:R-:W1:Y:S02]  /*05b0*/  @!P3 LDC.64 R14, c[0x0][0x220] ;  /* 0x00008800ff0ebb82 */ /* 0x020e640000000a00 */
[----:B------:R-:W-:Y:S01]  /*05c0*/  ISETP.GE.AND P5, PT, R11, R2, PT ;  /* 0x000000020b00720c */ /* 0x000fe20003fa6270 */
[----:B------:R5:W4:Y:S01]  /*05d0*/  @!P1 LDG.E R4, desc[UR4][R28.64] ;  /* 0x000000041c049981 */ /* 0x000b22000c1e1900 */
[----:B0-----:R-:W-:-:S04]  /*05e0*/  @!P2 IMAD.WIDE.U32 R8, R5, 0x4, R8 ;  /* 0x000000040508a825 */ /* 0x001fc800078e0008 */
[----:B--2---:R-:W0:Y:S01]  /*05f0*/  @!P3 LDC.64 R12, c[0x0][0x228] ;  /* 0x00008a00ff0cbb82 */ /* 0x004e220000000a00 */
[----:B------:R-:W-:Y:S01]  /*0600*/  @!P2 IMAD.WIDE.U32 R26, R5, 0x4, R26 ;  /* 0x00000004051aa825 */ /* 0x000fe200078e001a */
[----:B------:R-:W-:-:S06]  /*0610*/  MOV R5, RZ ;  /* 0x000000ff00057202 */ /* 0x000fcc0000000f00 */
[----:B-----5:R-:W2:Y:S01]  /*0620*/  @!P4 LDC.64 R28, c[0x0][0x220] ;  /* 0x00008800ff1ccb82 */ /* 0x020ea20000000a00 */
[----:B------:R5:W4:Y:S07]  /*0630*/  @!P2 LDG.E R5, desc[UR4][R8.64] ;  /* 0x000000040805a981 */ /* 0x000b2e000c1e1900 */
[----:B------:R-:W2:Y:S01]  /*0640*/  @!P4 LDC.64 R22, c[0x0][0x228] ;  /* 0x00008a00ff16cb82 */ /* 0x000ea20000000a00 */
[----:B-----5:R-:W-:Y:S02]  /*0650*/  @!P5 IADD3 R8, R0, R11, RZ ;  /* 0x0000000b0008d210 */ /* 0x020fe40007ffe0ff */
[----:B------:R-:W-:-:S04]  /*0660*/  @!P5 IADD3 R11, R11, 0x80, RZ ;  /* 0x000000800b0bd810 */ /* 0x000fc80007ffe0ff */
[----:B------:R-:W-:Y:S01]  /*0670*/  ISETP.GE.AND P1, PT, R11, R2, PT ;  /* 0x000000020b00720c */ /* 0x000fe20003f26270 */
[----:B-1----:R-:W-:Y:S01]  /*0680*/  @!P3 IMAD.WIDE.U32 R14, R19, 0x4, R14 ;  /* 0x00000004130eb825 */ /* 0x002fe200078e000e */
[----:B------:R-:W-:-:S03]  /*0690*/  MOV R9, RZ ;  /* 0x000000ff00097202 */ /* 0x000fc60000000f00 */
[----:B0-----:R-:W-:Y:S02]  /*06a0*/  @!P3 IMAD.WIDE.U32 R12, R19, 0x4, R12 ;  /* 0x00000004130cb825 */ /* 0x001fe400078e000c */
[----:B------:R-:W0:Y:S01]  /*06b0*/  @!P5 LDC.64 R18, c[0x0][0x228] ;  /* 0x00008a00ff12db82 */ /* 0x000e220000000a00 */
[----:B------:R1:W5:Y:S01]  /*06c0*/  @!P3 LDG.E R9, desc[UR4][R14.64] ;  /* 0x000000040e09b981 */ /* 0x000362000c1e1900 */
[C---:B--2---:R-:W-:Y:S01]  /*06d0*/  @!P4 IMAD.WIDE.U32 R28, R17.reuse, 0x4, R28 ;  /* 0x00000004111cc825 */ /* 0x044fe200078e001c */
[----:B------:R-:W-:Y:S02]  /*06e0*/  HFMA2.MMA R20, -RZ, RZ, 0, 0 ;  /* 0x00000000ff147435 */ /* 0x000fe400000001ff */
[----:B------:R2:W5:Y:S01]  /*06f0*/  @!P3 LDG.E R6, desc[UR4][R12.64] ;  /* 0x000000040c06b981 */ /* 0x000562000c1e1900 */
[----:B------:R-:W-:Y:S02]  /*0700*/  @!P4 IMAD.WIDE.U32 R22, R17, 0x4, R22 ;  /* 0x000000041116c825 */ /* 0x000fe400078e0016 */
[----:B------:R-:W0:Y:S05]  /*0710*/  @!P1 LDC.64 R16, c[0x0][0x228] ;  /* 0x00008a00ff109b82 */ /* 0x000e2a0000000a00 */
[----:B------:R2:W5:Y:S03]  /*0720*/  @!P2 LDG.E R20, desc[UR4][R26.64] ;  /* 0x000000041a14a981 */ /* 0x000566000c1e1900 */
[----:B-1----:R-:W1:Y:S08]  /*0730*/  @!P5 LDC.64 R14, c[0x0][0x220] ;  /* 0x00008800ff0edb82 */ /* 0x002e700000000a00 */
[----:B--2---:R-:W2:Y:S01]  /*0740*/  @!P1 LDC.64 R12, c[0x0][0x220] ;  /* 0x00008800ff0c9b82 */ /* 0x004ea20000000a00 */
[----:B------:R-:W-:Y:S01]  /*0750*/  CS2R R26, SRZ ;  /* 0x00000000001a7805 */ /* 0x000fe2000001ff00 */
[----:B0-----:R-:W-:-:S05]  /*0760*/  @!P5 IMAD.WIDE.U32 R18, R8, 0x4, R18 ;  /* 0x000000040812d825 */ /* 0x001fca00078e0012 */
[----:B------:R0:W5:Y:S04]  /*0770*/  @!P4 LDG.E R27, desc[UR4][R22.64] ;  /* 0x00000004161bc981 */ /* 0x000168000c1e1900 */
[----:B------:R1:W5:Y:S01]  /*0780*/  @!P4 LDG.E R26, desc[UR4][R28.64] ;  /* 0x000000041c1ac981 */ /* 0x000362000c1e1900 */
[----:B0-----:R-:W-:Y:S01]  /*0790*/  @!P1 IADD3 R23, R0, R11, RZ ;  /* 0x0000000b00179210 */ /* 0x001fe20007ffe0ff */
[----:B------:R-:W-:Y:S01]  /*07a0*/  HFMA2.MMA R11, -RZ, RZ, 0, 0 ;  /* 0x00000000ff0b7435 */ /* 0x000fe200000001ff */
[----:B-1----:R-:W-:Y:S01]  /*07b0*/  @!P5 IMAD.WIDE.U32 R14, R8, 0x4, R14 ;  /* 0x00000004080ed825 */ /* 0x002fe200078e000e */
[----:B------:R-:W-:Y:S01]  /*07c0*/  MOV R22, RZ ;  /* 0x000000ff00167202 */ /* 0x000fe20000000f00 */
[----:B------:R-:W-:Y:S01]  /*07d0*/  HFMA2.MMA R8, -RZ, RZ, 0, 0 ;  /* 0x00000000ff087435 */ /* 0x000fe200000001ff */
[----:B------:R-:W0:Y:S01]  /*07e0*/  @!P0 LDC.64 R28, c[0x0][0x218] ;  /* 0x00008600ff1c8b82 */ /* 0x000e220000000a00 */
[----:B------:R-:W-:-:S04]  /*07f0*/  @!P1 IMAD.WIDE.U32 R16, R23, 0x4, R16 ;  /* 0x0000000417109825 */ /* 0x000fc800078e0010 */
[----:B--2---:R-:W-:Y:S01]  /*0800*/  @!P1 IMAD.WIDE.U32 R12, R23, 0x4, R12 ;  /* 0x00000004170c9825 */ /* 0x004fe200078e000c */
[----:B------:R-:W-:Y:S01]  /*0810*/  MOV R23, RZ ;  /* 0x000000ff00177202 */ /* 0x000fe20000000f00 */
[----:B------:R1:W2:Y:S04]  /*0820*/  @!P5 LDG.E R11, desc[UR4][R18.64] ;  /* 0x00000004120bd981 */ /* 0x0002a8000c1e1900 */
[----:B------:R-:W2:Y:S04]  /*0830*/  @!P1 LDG.E R22, desc[UR4][R16.64] ;  /* 0x0000000410169981 */ /* 0x000ea8000c1e1900 */
[----:B------:R-:W2:Y:S04]  /*0840*/  @!P5 LDG.E R8, desc[UR4][R14.64] ;  /* 0x000000040e08d981 */ /* 0x000ea8000c1e1900 */
[----:B------:R-:W2:Y:S01]  /*0850*/  @!P1 LDG.E R23, desc[UR4][R12.64] ;  /* 0x000000040c179981 */ /* 0x000ea2000c1e1900 */
[----:B-1----:R-:W-:-:S05]  /*0860*/  @!P0 IADD3 R19, R0, R21, RZ ;  /* 0x0000001500138210 */ /* 0x002fca0007ffe0ff */
[----:B0-----:R-:W-:Y:S01]  /*0870*/  @!P0 IMAD.WIDE.U32 R28, R19, 0x4, R28 ;  /* 0x00000004131c8825 */ /* 0x001fe200078e001c */
[----:B------:R-:W-:Y:S04]  /*0880*/  BSSY B0, `(.L_x_2594) ;  /* 0x0000040000007945 */ /* 0x000fe80003800000 */
[----:B------:R-:W-:Y:S01]  /*0890*/  BSSY B1, `(.L_x_2595) ;  /* 0x0000038000017945 */ /* 0x000fe20003800000 */
[----:B---3--:R-:W-:-:S04]  /*08a0*/  FFMA.FTZ R7, -R7, R7, 1 ;  /* 0x3f80000007077423 */ /* 0x008fc80000010107 */
[----:B----4-:R-:W-:Y:S01]  /*08b0*/  FMUL.FTZ R18, R7, R10 ;  /* 0x0000000a07127220 */ /* 0x010fe20000410000 */
[----:B------:R-:W-:-:S04]  /*08c0*/  IADD3 R7, R21, 0x80, RZ ;  /* 0x0000008015077810 */ /* 0x000fc80007ffe0ff */
[----:B------:R-:W-:Y:S01]  /*08d0*/  @!P0 MOV R21, R7 ;  /* 0x0000000700158202 */ /* 0x000fe20000000f00 */
[----:B------:R0:W-:Y:S03]  /*08e0*/  @!P0 STG.E desc[UR4][R28.64], R18 ;  /* 0x000000121c008986 */ /* 0x0001e6000c101904 */
[----:B------:R-:W-:Y:S01]  /*08f0*/  ISETP.GE.AND P0, PT, R21, R2, PT ;  /* 0x000000021500720c */ /* 0x000fe20003f06270 */
[----:B------:R-:W-:Y:S01]  /*0900*/  FFMA.FTZ R10, -R3, R3, 1 ;  /* 0x3f800000030a7423 */ /* 0x000fe20000010103 */
[----:B------:R-:W-:-:S03]  /*0910*/  FFMA.FTZ R3, -R24, R24, 1 ;  /* 0x3f80000018037423 */ /* 0x000fc60000010118 */
[----:B------:R-:W-:Y:S01]  /*0920*/  FMUL.FTZ R25, R10, R25 ;  /* 0x000000190a197220 */ /* 0x000fe20000410000 */
[----:B------:R-:W-:Y:S01]  /*0930*/  FMUL.FTZ R4, R3, R4 ;  /* 0x0000000403047220 */ /* 0x000fe20000410000 */
[----:B-----5:R-:W-:-:S04]  /*0940*/  FFMA.FTZ R6, -R6, R6, 1 ;  /* 0x3f80000006067423 */ /* 0x020fc80000010106 */
[----:B------:R-:W-:Y:S01]  /*0950*/  FMUL.FTZ R9, R6, R9 ;  /* 0x0000000906097220 */ /* 0x000fe20000410000 */
[----:B------:R-:W-:-:S04]  /*0960*/  FFMA.FTZ R20, -R20, R20, 1 ;  /* 0x3f80000014147423 */ /* 0x000fc80000010114 */
[----:B------:R-:W-:Y:S01]  /*0970*/  FMUL.FTZ R5, R20, R5 ;  /* 0x0000000514057220 */ /* 0x000fe20000410000 */
[----:B------:R-:W-:-:S04]  /*0980*/  FFMA.FTZ R27, -R27, R27, 1 ;  /* 0x3f8000001b1b7423 */ /* 0x000fc8000001011b */
[----:B------:R-:W-:Y:S01]  /*0990*/  FMUL.FTZ R26, R27, R26 ;  /* 0x0000001a1b1a7220 */ /* 0x000fe20000410000 */
[----:B--2---:R-:W-:Y:S01]  /*09a0*/  FFMA.FTZ R11, -R11, R11, 1 ;  /* 0x3f8000000b0b7423 */ /* 0x004fe2000001010b */
[----:B------:R-:W-:-:S03]  /*09b0*/  FFMA.FTZ R22, -R22, R22, 1 ;  /* 0x3f80000016167423 */ /* 0x000fc60000010116 */
[----:B------:R-:W-:Y:S01]  /*09c0*/  FMUL.FTZ R8, R11, R8 ;  /* 0x000000080b087220 */ /* 0x000fe20000410000 */
[----:B------:R-:W-:Y:S01]  /*09d0*/  FMUL.FTZ R23, R22, R23 ;  /* 0x0000001716177220 */ /* 0x000fe20000410000 */
[----:B0-----:R-:W-:Y:S06]  /*09e0*/  @P0 BRA `(.L_x_2596) ;  /* 0x0000000000300947 */ /* 0x001fec0003800000 */
[----:B------:R-:W0:Y:S01]  /*09f0*/  LDC.64 R6, c[0x0][0x218] ;  /* 0x00008600ff067b82 */ /* 0x000e220000000a00 */
[----:B------:R-:W-:Y:S02]  /*0a00*/  IADD3 R3, R0, R21, RZ ;  /* 0x0000001500037210 */ /* 0x000fe40007ffe0ff */
[----:B------:R-:W-:-:S04]  /*0a10*/  IADD3 R21, R21, 0x80, RZ ;  /* 0x0000008015157810 */ /* 0x000fc80007ffe0ff */
[----:B------:R-:W-:Y:S01]  /*0a20*/  ISETP.GE.AND P0, PT, R21, R2, PT ;  /* 0x000000021500720c */ /* 0x000fe20003f06270 */
[----:B0-----:R-:W-:-:S05]  /*0a30*/  IMAD.WIDE.U32 R6, R3, 0x4, R6 ;  /* 0x0000000403067825 */ /* 0x001fca00078e0006 */
[----:B------:R0:W-:Y:S07]  /*0a40*/  STG.E desc[UR4][R6.64], R25 ;  /* 0x0000001906007986 */ /* 0x0001ee000c101904 */
[----:B------:R-:W-:Y:S05]  /*0a50*/  @P0 BRA `(.L_x_2597) ;  /* 0x0000000000300947 */ /* 0x000fea0003800000 */
[----:B0-----:R-:W0:Y:S01]  /*0a60*/  LDC.64 R6, c[0x0][0x218] ;  /* 0x00008600ff067b82 */ /* 0x001e220000000a00 */
[----:B------:R-:W-:Y:S02]  /*0a70*/  IADD3 R3, R0, R21, RZ ;  /* 0x0000001500037210 */ /* 0x000fe40007ffe0ff */
[----:B------:R-:W-:-:S03]  /*0a80*/  IADD3 R21, R21, 0x80, RZ ;  /* 0x0000008015157810 */ /* 0x000fc60007ffe0ff */
[----:B0-----:R-:W-:-:S05]  /*0a90*/  IMAD.WIDE.U32 R6, R3, 0x4, R6 ;  /* 0x0000000403067825 */ /* 0x001fca00078e0006 */
[----:B------:R0:W-:Y:S02]  /*0aa0*/  STG.E desc[UR4][R6.64], R4 ;  /* 0x0000000406007986 */ /* 0x0001e4000c101904 */
.L_x_2596:
[----:B------:R-:W-:-:S13]  /*0ab0*/  ISETP.GE.AND P0, PT, R21, R2, PT ;  /* 0x000000021500720c */ /* 0x000fda0003f06270 */
[----:B------:R-:W-:Y:S05]  /*0ac0*/  @P0 BRA `(.L_x_2598) ;  /* 0x0000000000300947 */ /* 0x000fea0003800000 */
[----:B0-----:R-:W0:Y:S01]  /*0ad0*/  LDC.64 R6, c[0x0][0x218] ;  /* 0x00008600ff067b82 */ /* 0x001e220000000a00 */
[----:B------:R-:W-:Y:S02]  /*0ae0*/  IADD3 R3, R0, R21, RZ ;  /* 0x0000001500037210 */ /* 0x000fe40007ffe0ff */
[----:B------:R-:W-:-:S03]  /*0af0*/  IADD3 R21, R21, 0x80, RZ ;  /* 0x0000008015157810 */ /* 0x000fc60007ffe0ff */
[----:B0-----:R-:W-:-:S05]  /*0b00*/  IMAD.WIDE.U32 R6, R3, 0x4, R6 ;  /* 0x0000000403067825 */ /* 0x001fca00078e0006 */
[----:B------:R1:W-:Y:S02]  /*0b10*/  STG.E desc[UR4][R6.64], R5 ;  /* 0x0000000506007986 */ /* 0x0003e4000c101904 */
.L_x_2597:
[----:B------:R-:W-:-:S13]  /*0b20*/  ISETP.GE.AND P0, PT, R21, R2, PT ;  /* 0x000000021500720c */ /* 0x000fda0003f06270 */
[----:B------:R-:W-:Y:S05]  /*0b30*/  @P0 BRA `(.L_x_2599) ;  /* 0x0000000000340947 */ /* 0x000fea0003800000 */
[----:B-1----:R-:W1:Y:S01]  /*0b40*/  LDC.64 R4, c[0x0][0x218] ;  /* 0x00008600ff047b82 */ /* 0x002e620000000a00 */
[----:B------:R-:W-:Y:S02]  /*0b50*/  IADD3 R3, R0, R21, RZ ;  /* 0x0000001500037210 */ /* 0x000fe40007ffe0ff */
[----:B------:R-:W-:-:S03]  /*0b60*/  IADD3 R21, R21, 0x80, RZ ;  /* 0x0000008015157810 */ /* 0x000fc60007ffe0ff */
[----:B-1----:R-:W-:-:S05]  /*0b70*/  IMAD.WIDE.U32 R4, R3, 0x4, R4 ;  /* 0x0000000403047825 */ /* 0x002fca00078e0004 */
[----:B------:R1:W-:Y:S02]  /*0b80*/  STG.E desc[UR4][R4.64], R9 ;  /* 0x0000000904007986 */ /* 0x0003e4000c101904 */
.L_x_2598:
[----:B------:R-:W-:-:S13]  /*0b90*/  ISETP.GE.AND P0, PT, R21, R2, PT ;  /* 0x000000021500720c */ /* 0x000fda0003f06270 */
[----:B------:R-:W-:Y:S05]  /*0ba0*/  @P0 BREAK B1 ;  /* 0x0000000000010942 */ /* 0x000fea0003800000 */
[----:B------:R-:W-:Y:S05]  /*0bb0*/  @P0 BRA `(.L_x_2600) ;  /* 0x0000000000300947 */ /* 0x000fea0003800000 */
[----:B01----:R-:W0:Y:S01]  /*0bc0*/  LDC.64 R4, c[0x0][0x218] ;  /* 0x00008600ff047b82 */ /* 0x003e220000000a00 */
[----:B------:R-:W-:Y:S02]  /*0bd0*/  IADD3 R3, R0, R21, RZ ;  /* 0x0000001500037210 */ /* 0x000fe40007ffe0ff */
[----:B------:R-:W-:-:S03]  /*0be0*/  IADD3 R21, R21, 0x80, RZ ;  /* 0x0000008015157810 */ /* 0x000fc60007ffe0ff */
[----:B0-----:R-:W-:-:S05]  /*0bf0*/  IMAD.WIDE.U32 R4, R3, 0x4, R4 ;  /* 0x0000000403047825 */ /* 0x001fca00078e0004 */
[----:B------:R2:W-:Y:S02]  /*0c00*/  STG.E desc[UR4][R4.64], R26 ;  /* 0x0000001a04007986 */ /* 0x0005e4000c101904 */
.L_x_2599:
[----:B------:R-:W-:Y:S05]  /*0c10*/  BSYNC B1 ;  /* 0x0000000000017941 */ /* 0x000fea0003800000 */
.L_x_2595:
[----:B------:R-:W-:-:S13]  /*0c20*/  ISETP.GE.AND P0, PT, R21, R2, PT ;  /* 0x000000021500720c */ /* 0x000fda0003f06270 */
[----:B-12---:R-:W1:Y:S01]  /*0c30*/  @!P0 LDC.64 R4, c[0x0][0x218] ;  /* 0x00008600ff048b82 */ /* 0x006e620000000a00 */
[----:B------:R-:W-:Y:S02]  /*0c40*/  @!P0 IADD3 R3, R0, R21, RZ ;  /* 0x0000001500038210 */ /* 0x000fe40007ffe0ff */
[----:B------:R-:W-:-:S03]  /*0c50*/  @!P0 IADD3 R21, R21, 0x80, RZ ;  /* 0x0000008015158810 */ /* 0x000fc60007ffe0ff */
[----:B-1----:R-:W-:-:S05]  /*0c60*/  @!P0 IMAD.WIDE.U32 R4, R3, 0x4, R4 ;  /* 0x0000000403048825 */ /* 0x002fca00078e0004 */
[----:B------:R2:W-:Y:S02]  /*0c70*/  @!P0 STG.E desc[UR4][R4.64], R8 ;  /* 0x0000000804008986 */ /* 0x0005e4000c101904 */
.L_x_2600:
[----:B------:R-:W-:Y:S05]  /*0c80*/  BSYNC B0 ;  /* 0x0000000000007941 */ /* 0x000fea0003800000 */
.L_x_2594:
[----:B------:R-:W-:Y:S05]  /*0c90*/  WARPSYNC.ALL ;  /* 0x0000000000007948 */ /* 0x000fea0003800000 */
[----:B------:R-:W-:-:S13]  /*0ca0*/  ISETP.GE.AND P0, PT, R21, R2, PT ;  /* 0x000000021500720c */ /* 0x000fda0003f06270 */
[----:B------:R-:W-:Y:S05]  /*0cb0*/  @P0 EXIT ;  /* 0x000000000000094d */ /* 0x000fea0003800000 */
[----:B------:R-:W3:Y:S01]  /*0cc0*/  LDC.64 R2, c[0x0][0x218] ;  /* 0x00008600ff027b82 */ /* 0x000ee20000000a00 */
[----:B------:R-:W-:-:S05]  /*0cd0*/  IADD3 R21, R0, R21, RZ ;  /* 0x0000001500157210 */ /* 0x000fca0007ffe0ff */
[----:B---3--:R-:W-:-:S05]  /*0ce0*/  IMAD.WIDE.U32 R2, R21, 0x4, R2 ;  /* 0x0000000415027825 */ /* 0x008fca00078e0002 */
[----:B------:R-:W-:Y:S01]  /*0cf0*/  STG.E desc[UR4][R2.64], R23 ;  /* 0x0000001702007986 */ /* 0x000fe2000c101904 */
[----:B------:R-:W-:Y:S05]  /*0d00*/  EXIT ;  /* 0x000000000000794d */ /* 0x000fea0003800000 */
.L_x_2601:
        /* <DEDUP_REMOVED lines=15> */
.L_x_14604:


//--------------------- .text._ZN2at6native29vectorized_elementwise_kernelILi4EZZZNS0_25tanh_backward_kernel_cudaERNS_18TensorIteratorBaseEENKUlvE0_clEvENKUlvE0_clEvEUlffE_St5arrayIPcLm3EEEEviT0_T1_ --------------------------
	.section	.text._ZN2at6native29vectorized_elementwise_kernelILi4EZZZNS0_25tanh_backward_kernel_cudaERNS_18TensorIteratorBaseEENKUlvE0_clEvENKUlvE0_clEvEUlffE_St5arrayIPcLm3EEEEviT0_T1_,"ax",@progbits
	.align	128
        .global         _ZN2at6native29vectorized_elementwise_kernelILi4EZZZNS0_25tanh_backward_kernel_cudaERNS_18TensorIteratorBaseEENKUlvE0_clEvENKUlvE0_clEvEUlffE_St5arrayIPcLm3EEEEviT0_T1_
        .type           _ZN2at6native29vectorized_elementwise_kernelILi4EZZZNS0_25tanh_backward_kernel_cudaERNS_18TensorIteratorBaseEENKUlvE0_clEvENKUlvE0_clEvEUlffE_St5arrayIPcLm3EEEEviT0_T1_,@function
        .size           _ZN2at6native29vectorized_elementwise_kernelILi4EZZZNS0_25tanh_backward_kernel_cudaERNS_18TensorIteratorBaseEENKUlvE0_clEvENKUlvE0_clEvEUlffE_St5arrayIPcLm3EEEEviT0_T1_,(.L_x_14605 - _ZN2at6native29vectorized_elementwise_kernelILi4EZZZNS0_25tanh_backward_kernel_cudaERNS_18TensorIteratorBaseEENKUlvE0_clEvENKUlvE0_clEvEUlffE_St5arrayIPcLm3EEEEviT0_T1_)
        .other          _ZN2at6native29vectorized_elementwise_kernelILi4EZZZNS0_25tanh_backward_kernel_cudaERNS_18TensorIteratorBaseEENKUlvE0_clEvENKUlvE0_clEvEUlffE_St5arrayIPcLm3EEEEviT0_T1_,@"STO_CUDA_ENTRY STV_DEFAULT"
_ZN2at6native29vectorized_elementwise_kernelILi4EZZZNS0_25tanh_backward_kernel_cudaERNS_18TensorIteratorBaseEENKUlvE0_clEvENKUlvE0_clEvEUlffE_St5arrayIPcLm3EEEEviT0_T1_:
.text._ZN2at6native29vectorized_elementwise_kernelILi4EZZZNS0_25tanh_backward_kernel_cudaERNS_18TensorIteratorBaseEENKUlvE0_clEvENKUlvE0_clEvEUlffE_St5arrayIPcLm3EEEEviT0_T1_:
        /* <DEDUP_REMOVED lines=15> */
[----:B------:R-:W2:Y:S03]  /*00f0*/  LDG.E.128 R16, desc[UR4][R24.64] ;  /* 0x0000000418107981 */ /* 0x000ea6000c1e1d00 */
[----:B------:R-:W-:Y:S02]  /*0100*/  IMAD.WIDE.U32 R22, R2, 0x10, R4 ;  /* 0x0000001002167825 */ /* 0x000fe400078e0004 */
[----:B------:R-:W4:Y:S04]  /*0110*/  LDG.E.128 R4, desc[UR4][R24.64+0x800] ;  /* 0x0008000418047981 */ /* 0x000f28000c1e1d00 */
[----:B------:R-:W5:Y:S04]  /*0120*/  LDG.E.128 R12, desc[UR4][R22.64] ;  /* 0x00000004160c7981 */ /* 0x000f68000c1e1d00 */
[----:B------:R-:W5:Y:S01]  /*0130*/  LDG.E.128 R8, desc[UR4][R22.64+0x800] ;  /* 0x0008000416087981 */ /* 0x000f62000c1e1d00 */
[----:B---3--:R-:W-:-:S04]  /*0140*/  IMAD.WIDE.U32 R20, R0, 0x4, R20 ;  /* 0x0000000400147825 */ /* 0x008fc800078e0014 */
[----:B------:R-:W-:-:S04]  /*0150*/  IMAD.WIDE R20, R2, 0x10, R20 ;  /* 0x0000001002147825 */ /* 0x000fc800078e0214 */
[----:B--2---:R-:W-:Y:S01]  /*0160*/  FFMA.FTZ R0, -R17, R17, 1 ;  /* 0x3f80000011007423 */ /* 0x004fe20000010111 */
[----:B------:R-:W-:Y:S01]  /*0170*/  FFMA.FTZ R3, -R16, R16, 1 ;  /* 0x3f80000010037423 */ /* 0x000fe20000010110 */
[----:B------:R-:W-:Y:S01]  /*0180*/  FFMA.FTZ R26, -R19, R19, 1 ;  /* 0x3f800000131a7423 */ /* 0x000fe20000010113 */
[----:B------:R-:W-:Y:S01]  /*0190*/  FFMA.FTZ R19, -R18, R18, 1 ;  /* 0x3f80000012137423 */ /* 0x000fe20000010112 */
[----:B----4-:R-:W-:Y:S01]  /*01a0*/  FFMA.FTZ R2, -R7, R7, 1 ;  /* 0x3f80000007027423 */ /* 0x010fe20000010107 */
[----:B------:R-:W-:Y:S01]  /*01b0*/  FFMA.FTZ R7, -R6, R6, 1 ;  /* 0x3f80000006077423 */ /* 0x000fe20000010106 */
[----:B-----5:R-:W-:Y:S01]  /*01c0*/  FMUL.FTZ R13, R13, R0 ;  /* 0x000000000d0d7220 */ /* 0x020fe20000410000 */
[----:B------:R-:W-:Y:S01]  /*01d0*/  FMUL.FTZ R12, R12, R3 ;  /* 0x000000030c0c7220 */ /* 0x000fe20000410000 */
        /* <DEDUP_REMOVED lines=8> */
[----:B------:R-:W-:Y:S04]  /*0260*/  STG.E.128 desc[UR4][R20.64], R12 ;  /* 0x0000000c14007986 */ /* 0x000fe8000c101d04 */
[----:B------:R-:W-:Y:S01]  /*0270*/  STG.E.128 desc[UR4][R20.64+0x800], R8 ;  /* 0x0008000814007986 */ /* 0x000fe2000c101d04 */
[----:B------:R-:W-:Y:S05]  /*0280*/  EXIT ;  /* 0x000000000000794d */ /* 0x000fea0003800000 */
.L_x_2602:
        /* <DEDUP_REMOVED lines=124> */
.L_x_2605:
[----:B------:R-:W-:-:S13]  /*0a50*/  ISETP.GE.AND P0, PT, R21, R2, PT ;  /* 0x000000021500720c */ /* 0x000fda0003f06270 */
[----:B------:R-:W-:Y:S05]  /*0a60*/  @P0 BRA `(.L_x_2607) ;  /* 0x0000000000300947 */ /* 0x000fea0003800000 */
[----:B0-----:R-:W0:Y:S01]  /*0a70*/  LDC.64 R6, c[0x0][0x218] ;  /* 0x00008600ff067b82 */ /* 0x001e220000000a00 */
[----:B------:R-:W-:Y:S02]  /*0a80*/  IADD3 R3, R0, R21, RZ ;  /* 0x0000001500037210 */ /* 0x000fe40007ffe0ff */
[----:B------:R-:W-:-:S03]  /*0a90*/  IADD3 R21, R21, 0x80, RZ ;  /* 0x0000008015157810 */ /* 0x000fc60007ffe0ff */
[----:B0-----:R-:W-:-:S05]  /*0aa0*/  IMAD.WIDE.U32 R6, R3, 0x4, R6 ;  /* 0x0000000403067825 */ /* 0x001fca00078e0006 */
[----:B------:R1:W-:Y:S02]  /*0ab0*/  STG.E desc[UR4][R6.64], R5 ;  /* 0x0000000506007986 */ /* 0x0003e4000c101904 */
.L_x_2606:
[----:B------:R-:W-:-:S13]  /*0ac0*/  ISETP.GE.AND P0, PT, R21, R2, PT ;  /* 0x000000021500720c */ /* 0x000fda0003f06270 */
[----:B------:R-:W-:Y:S05]  /*0ad0*/  @P0 BRA `(.L_x_2608) ;  /* 0x0000000000340947 */ /* 0x000fea0003800000 */
[----:B-1----:R-:W1:Y:S01]  /*0ae0*/  LDC.64 R4, c[0x0][0x218] ;  /* 0x00008600ff047b82 */ /* 0x002e620000000a00 */
[----:B------:R-:W-:Y:S02]  /*0af0*/  IADD3 R3, R0, R21, RZ ;  /* 0x0000001500037210 */ /* 0x000fe40007ffe0ff */
[----:B------:R-:W-:-:S03]  /*0b00*/  IADD3 R21, R21, 0x80, RZ ;  /* 0x0000008015157810 */ /* 0x000fc60007ffe0ff */
[----:B-1----:R-:W-:-:S05]  /*0b10*/  IMAD.WIDE.U32 R4, R3, 0x4, R4 ;  /* 0x0000000403047825 */ /* 0x002fca00078e0004 */
[----:B------:R1:W-:Y:S02]  /*0b20*/  STG.E desc[UR4][R4.64], R9 ;  /* 0x0000000904007986 */ /* 0x0003e4000c101904 */
.L_x_2607:
        /* <DEDUP_REMOVED lines=8> */
.L_x_2608:
[----:B------:R-:W-:Y:S05]  /*0bb0*/  BSYNC B1 ;  /* 0x0000000000017941 */ /* 0x000fea0003800000 */
.L_x_2604:
[----:B------:R-:W-:-:S13]  /*0bc0*/  ISETP.GE.AND P0, PT, R21, R2, PT ;  /* 0x000000021500720c */ /* 0x000fda0003f06270 */
[----:B-12---:R-:W1:Y:S01]  /*0bd0*/  @!P0 LDC.64 R4, c[0x0][0x218] ;  /* 0x00008600ff048b82 */ /* 0x006e620000000a00 */
[----:B------:R-:W-:Y:S02]  /*0be0*/  @!P0 IADD3 R3, R0, R21, RZ ;  /* 0x0000001500038210 */ /* 0x000fe40007ffe0ff */
[----:B------:R-:W-:-:S03]  /*0bf0*/  @!P0 IADD3 R21, R21, 0x80, RZ ;  /* 0x0000008015158810 */ /* 0x000fc60007ffe0ff */
[----:B-1----:R-:W-:-:S05]  /*0c00*/  @!P0 IMAD.WIDE.U32 R4, R3, 0x4, R4 ;  /* 0x0000000403048825 */ /* 0x002fca00078e0004 */
[----:B------:R2:W-:Y:S02]  /*0c10*/  @!P0 STG.E desc[UR4][R4.64], R8 ;  /* 0x0000000804008986 */ /* 0x0005e4000c101904 */
.L_x_2609:
[----:B------:R-:W-:Y:S05]  /*0c20*/  BSYNC B0 ;  /* 0x0000000000007941 */ /* 0x000fea0003800000 */
.L_x_2603:
        /* <DEDUP_REMOVED lines=8> */
.L_x_2610:
        /* <DEDUP_REMOVED lines=13> */
.L_x_14605:


//--------------------- .text._ZN2at6native29vectorized_elementwise_kernelILi8EZZZNS0_25tanh_backward_kernel_cudaERNS_18TensorIteratorBaseEENKUlvE0_clEvENKUlvE0_clEvEUlffE_St5arrayIPcLm3EEEEviT0_T1_ --------------------------
	.section	.text._ZN2at6native29vectorized_elementwise_kernelILi8EZZZNS0_25tanh_backward_kernel_cudaERNS_18TensorIteratorBaseEENKUlvE0_clEvENKUlvE0_clEvEUlffE_St5arrayIPcLm3EEEEviT0_T1_,"ax",@progbits
	.align	128
        .global         _ZN2at6native29vectorized_elementwise_kernelILi8EZZZNS0_25tanh_backward_kernel_cudaERNS_18TensorIteratorBaseEENKUlvE0_clEvENKUlvE0_clEvEUlffE_St5arrayIPcLm3EEEEviT0_T1_
        .type           _ZN2at6native29vectorized_elementwise_kernelILi8EZZZNS0_25tanh_backward_kernel_cudaERNS_18TensorIteratorBaseEENKUlvE0_clEvENKUlvE0_clEvEUlffE_St5arrayIPcLm3EEEEviT0_T1_,@function
        .size           _ZN2at6native29vectorized_elementwise_kernelILi8EZZZNS0_25tanh_backward_kernel_cudaERNS_18TensorIteratorBaseEENKUlvE0_clEvENKUlvE0_clEvEUlffE_St5arrayIPcLm3EEEEviT0_T1_,(.L_x_14606 - _ZN2at6native29vectorized_elementwise_kernelILi8EZZZNS0_25tanh_backward_kernel_cudaERNS_18TensorIteratorBaseEENKUlvE0_clEvENKUlvE0_clEvEUlffE_St5arrayIPcLm3EEEEviT0_T1_)
        .other          _ZN2at6native29vectorized_elementwise_kernelILi8EZZZNS0_25tanh_backward_kernel_cudaERNS_18TensorIteratorBaseEENKUlvE0_clEvENKUlvE0_clEvEUlffE_St5arrayIPcLm3EEEEviT0_T1_,@"STO_CUDA_ENTRY STV_DEFAULT"
_ZN2at6native29vectorized_elementwise_kernelILi8EZZZNS0_25tanh_backward_kernel_cudaERNS_18TensorIteratorBaseEENKUlvE0_clEvENKUlvE0_clEvEUlffE_St5arrayIPcLm3EEEEviT0_T1_:
.text._ZN2at6native29vectorized_elementwise_kernelILi8EZZZNS0_25tanh_backward_kernel_cudaERNS_18TensorIteratorBaseEENKUlvE0_clEvENKUlvE0_clEvEUlffE_St5arrayIPcLm3EEEEviT0_T1_:
        /* <DEDUP_REMOVED lines=41> */
.L_x_2611:
        /* <DEDUP_REMOVED lines=124> */
.L_x_2614:
[----:B------:R-:W-:-:S13]  /*0a50*/  ISETP.GE.AND P0, PT, R21, R2, PT ;  /* 0x000000021500720c */ /* 0x000fda0003f06270 */
[----:B------:R-:W-:Y:S05]  /*0a60*/  @P0 BRA `(.L_x_2616) ;  /* 0x0000000000300947 */ /* 0x000fea0003800000 */
[----:B0-----:R-:W0:Y:S01]  /*0a70*/  LDC.64 R6, c[0x0][0x218] ;  /* 0x00008600ff067b82 */ /* 0x001e220000000a00 */
[----:B------:R-:W-:Y:S02]  /*0a80*/  IADD3 R3, R0, R21, RZ ;  /* 0x0000001500037210 */ /* 0x000fe40007ffe0ff */
[----:B------:R-:W-:-:S03]  /*0a90*/  IADD3 R21, R21, 0x80, RZ ;  /* 0x0000008015157810 */ /* 0x000fc60007ffe0ff */
[----:B0-----:R-:W-:-:S05]  /*0aa0*/  IMAD.WIDE.U32 R6, R3, 0x4, R6 ;  /* 0x0000000403067825 */ /* 0x001fca00078e0006 */
[----:B------:R1:W-:Y:S02]  /*0ab0*/  STG.E desc[UR4][R6.64], R5 ;  /* 0x0000000506007986 */ /* 0x0003e4000c101904 */
.L_x_2615:
[----:B------:R-:W-:-:S13]  /*0ac0*/  ISETP.GE.AND P0, PT, R21, R2, PT ;  /* 0x000000021500720c */ /* 0x000fda0003f06270 */
[----:B------:R-:W-:Y:S05]  /*0ad0*/  @P0 BRA `(.L_x_2617) ;  /* 0x0000000000340947 */ /* 0x000fea0003800000 */
[----:B-1----:R-:W1:Y:S01]  /*0ae0*/  LDC.64 R4, c[0x0][0x218] ;  /* 0x00008600ff047b82 */ /* 0x002e620000000a00 */
[----:B------:R-:W-:Y:S02]  /*0af0*/  IADD3 R3, R0, R21, RZ ;  /* 0x0000001500037210 */ /* 0x000fe40007ffe0ff */
[----:B------:R-:W-:-:S03]  /*0b00*/  IADD3 R21, R21, 0x80, RZ ;  /* 0x0000008015157810 */ /* 0x000fc60007ffe0ff */
[----:B-1----:R-:W-:-:S05]  /*0b10*/  IMAD.WIDE.U32 R4, R3, 0x4, R4 ;  /* 0x0000000403047825 */ /* 0x002fca00078e0004 */
[----:B------:R1:W-:Y:S02]  /*0b20*/  STG.E desc[UR4][R4.64], R9 ;  /* 0x0000000904007986 */ /* 0x0003e4000c101904 */
.L_x_2616:
        /* <DEDUP_REMOVED lines=8> */
.L_x_2617:
[----:B------:R-:W-:Y:S05]  /*0bb0*/  BSYNC B1 ;  /* 0x0000000000017941 */ /* 0x000fea0003800000 */
.L_x_2613:
[----:B------:R-:W-:-:S13]  /*0bc0*/  ISETP.GE.AND P0, PT, R21, R2, PT ;  /* 0x000000021500720c */ /* 0x000fda0003f06270 */
[----:B-12---:R-:W1:Y:S01]  /*0bd0*/  @!P0 LDC.64 R4, c[0x0][0x218] ;  /* 0x00008600ff048b82 */ /* 0x006e620000000a00 */
[----:B------:R-:W-:Y:S02]  /*0be0*/  @!P0 IADD3 R3, R0, R21, RZ ;  /* 0x0000001500038210 */ /* 0x000fe40007ffe0ff */
[----:B------:R-:W-:-:S03]  /*0bf0*/  @!P0 IADD3 R21, R21, 0x80, RZ ;  /* 0x0000008015158810 */ /* 0x000fc60007ffe0ff */
[----:B-1----:R-:W-:-:S05]  /*0c00*/  @!P0 IMAD.WIDE.U32 R4, R3, 0x4, R4 ;  /* 0x0000000403048825 */ /* 0x002fca00078e0004 */
[----:B------:R2:W-:Y:S02]  /*0c10*/  @!P0 STG.E desc[UR4][R4.64], R8 ;  /* 0x0000000804008986 */ /* 0x0005e4000c101904 */
.L_x_2618:
[----:B------:R-:W-:Y:S05]  /*0c20*/  BSYNC B0 ;  /* 0x0000000000007941 */ /* 0x000fea0003800000 */
.L_x_2612:
        /* <DEDUP_REMOVED lines=8> */
.L_x_2619:
        /* <DEDUP_REMOVED lines=13> */
.L_x_14606:


//--------------------- .text._ZN2at6native18elementwise_kernelILi128ELi4EZNS0_15gpu_kernel_implIZZZNS0_25tanh_backward_kernel_cudaERNS_18TensorIteratorBaseEENKUlvE0_clEvENKUlvE_clEvEUlddE_EEvS4_RKT_EUliE_EEviT1_ --------------------------
	.section	.text._ZN2at6native18elementwise_kernelILi128ELi4EZNS0_15gpu_kernel_implIZZZNS0_25tanh_backward_kernel_cudaERNS_18TensorIteratorBaseEENKUlvE0_clEvENKUlvE_clEvEUlddE_EEvS4_RKT_EUliE_EEviT1_,"ax",@progbits
	.align	128
        .global         _ZN2at6native18elementwise_kernelILi128ELi4EZNS0_15gpu_kernel_implIZZZNS0_25tanh_backward_kernel_cudaERNS_18TensorIteratorBaseEENKUlvE0_clEvENKUlvE_clEvEUlddE_EEvS4_RKT_EUliE_EEviT1_
        .type           _ZN2at6native18elementwise_kernelILi128ELi4EZNS0_15gpu_kernel_implIZZZNS0_25tanh_backward_kernel_cudaERNS_18TensorIteratorBaseEENKUlvE0_clEvENKUlvE_clEvEUlddE_EEvS4_RKT_EUliE_EEviT1_,@function
        .size           _ZN2at6native18elementwise_kernelILi128ELi4EZNS0_15gpu_kernel_implIZZZNS0_25tanh_backward_kernel_cudaERNS_18TensorIteratorBaseEENKUlvE0_clEvENKUlvE_clEvEUlddE_EEvS4_RKT_EUliE_EEviT1_,(.L_x_14607 - _ZN2at6native18elementwise_kernelILi128ELi4EZNS0_15gpu_kernel_implIZZZNS0_25tanh_backward_kernel_cudaERNS_18TensorIteratorBaseEENKUlvE0_clEvENKUlvE_clEvEUlddE_EEvS4_RKT_EUliE_EEviT1_)
        .other          _ZN2at6native18elementwise_kernelILi128ELi4EZNS0_15gpu_kernel_implIZZZNS0_25tanh_backward_kernel_cudaERNS_18TensorIteratorBaseEENKUlvE0_clEvENKUlvE_clEvEUlddE_EEvS4_RKT_EUliE_EEviT1_,@"STO_CUDA_ENTRY STV_DEFAULT"
_ZN2at6native18elementwise_kernelILi128ELi4EZNS0_15gpu_kernel_implIZZZNS0_25tanh_backward_kernel_cudaERNS_18TensorIteratorBaseEENKUlvE0_clEvENKUlvE_clEvEUlddE_EEvS4_RKT_EUliE_EEviT1_:
.text._ZN2at6native18elementwise_kernelILi128ELi4EZNS0_15gpu_kernel_implIZZZNS0_25tanh_backward_kernel_cudaERNS_18TensorIteratorBaseEENKUlvE0_clEvENKUlvE_clEvEUlddE_EEvS4_RKT_EUliE_EEviT1_:
        /* <DEDUP_REMOVED lines=365> */
.L_x_2622:
        /* <DEDUP_REMOVED lines=19> */
[----:B--2---:R0:W1:Y:S01]  /*1800*/  I2F.F64.S16 R18, R2 ;  /* 0x0000000200127312 */ /* 0x0040620000101c00 */
[----:B------:R-:W-:Y:S05]  /*1810*/  BRA `(.L_x_2628) ;  /* 0x0000000c007c7947 */ /* 0x000fea0003800000 */
.L_x_2626:
[----:B------:R-:W2:Y:S02]  /*1820*/  LDG.E.U8 R2, desc[UR36][R2.64] ;  /* 0x0000002402027981 */ /* 0x000ea4000c1e1100 */
[----:B--2---:R0:W1:Y:S01]  /*1830*/  I2F.F64.U16 R18, R2 ;  /* 0x0000000200127312 */ /* 0x0040620000101800 */
[----:B------:R-:W-:Y:S05]  /*1840*/  BRA `(.L_x_2628) ;  /* 0x0000000c00707947 */ /* 0x000fea0003800000 */
.L_x_2625:
[----:B------:R-:W-:-:S13]  /*1850*/  ISETP.NE.AND P0, PT, R4, 0x2, PT ;  /* 0x000000020400780c */ /* 0x000fda0003f05270 */
[----:B------:R-:W-:Y:S05]  /*1860*/  @!P0 BRA `(.L_x_2629) ;  /* 0x0000000000288947 */ /* 0x000fea0003800000 */
[----:B------:R-:W-:-:S13]  /*1870*/  ISETP.NE.AND P0, PT, R4, 0x3, PT ;  /* 0x000000030400780c */ /* 0x000fda0003f05270 */
[----:B------:R-:W-:Y:S05]  /*1880*/  @!P0 BRA `(.L_x_2630) ;  /* 0x0000000000148947 */ /* 0x000fea0003800000 */
[----:B------:R-:W-:-:S13]  /*1890*/  ISETP.NE.AND P0, PT, R4, 0x4, PT ;  /* 0x000000040400780c */ /* 0x000fda0003f05270 */
[----:B------:R-:W-:Y:S05]  /*18a0*/  @P0 BRA `(.L_x_2627) ;  /* 0x0000000800fc0947 */ /* 0x000fea0003800000 */
[----:B------:R-:W2:Y:S02]  /*18b0*/  LDG.E.64 R18, desc[UR36][R2.64] ;  /* 0x0000002402127981 */ /* 0x000ea4000c1e1b00 */
[----:B--2---:R-:W0:Y:S01]  /*18c0*/  I2F.F64.S64 R18, R18 ;  /* 0x0000001200127312 */ /* 0x004e220000301c00 */
[----:B------:R-:W-:Y:S05]  /*18d0*/  BRA `(.L_x_2628) ;  /* 0x0000000c004c7947 */ /* 0x000fea0003800000 */
.L_x_2630:
[----:B------:R-:W2:Y:S02]  /*18e0*/  LDG.E R2, desc[UR36][R2.64] ;  /* 0x0000002402027981 */ /* 0x000ea4000c1e1900 */
[----:B--2---:R0:W1:Y:S01]  /*18f0*/  I2F.F64 R18, R2 ;  /* 0x0000000200127312 */ /* 0x0040620000201c00 */
[----:B------:R-:W-:Y:S05]  /*1900*/  BRA `(.L_x_2628) ;  /* 0x0000000c00407947 */ /* 0x000fea0003800000 */
.L_x_2629:
[----:B------:R-:W2:Y:S02]  /*1910*/  LDG.E.U16 R2, desc[UR36][R2.64] ;  /* 0x0000002402027981 */ /* 0x000ea4000c1e1500 */
[----:B--2---:R0:W1:Y:S01]  /*1920*/  I2F.F64.S16 R18, R2 ;  /* 0x0000000200127312 */ /* 0x0040620000101c00 */
[----:B------:R-:W-:Y:S05]  /*1930*/  BRA `(.L_x_2628) ;  /* 0x0000000c00347947 */ /* 0x000fea0003800000 */
.L_x_2624:
[----:B------:R-:W-:-:S13]  /*1940*/  ISETP.GT.AND P0, PT, R4, 0x6, PT ;  /* 0x000000060400780c */ /* 0x000fda0003f04270 */
[----:B------:R-:W-:Y:S05]  /*1950*/  @P0 BRA `(.L_x_2631) ;  /* 0x0000000000340947 */ /* 0x000fea0003800000 */
[----:B------:R-:W-:-:S13]  /*1960*/  ISETP.NE.AND P0, PT, R4, 0x5, PT ;  /* 0x000000050400780c */ /* 0x000fda0003f05270 */
[----:B------:R-:W-:Y:S05]  /*1970*/  @!P0 BRA `(.L_x_2632) ;  /* 0x0000000000188947 */ /* 0x000fea0003800000 */
[----:B------:R-:W-:-:S13]  /*1980*/  ISETP.NE.AND P0, PT, R4, 0x6, PT ;  /* 0x000000060400780c */ /* 0x000fda0003f05270 */
[----:B------:R-:W-:Y:S05]  /*1990*/  @P0 BRA `(.L_x_2627) ;  /* 0x0000000800c00947 */ /* 0x000fea0003800000 */
[----:B------:R-:W2:Y:S02]  /*19a0*/  LDG.E R18, desc[UR36][R2.64] ;  /* 0x0000002402127981 */ /* 0x000ea4000c1e1900 */
[----:B--2---:R-:W-:-:S06]  /*19b0*/  FMUL.FTZ R18, R18, 1 ;  /* 0x3f80000012127820 */ /* 0x004fcc0000410000 */
[----:B------:R-:W0:Y:S01]  /*19c0*/  F2F.F64.F32 R18, R18 ;  /* 0x0000001200127310 */ /* 0x000e220000201800 */
[----:B------:R-:W-:Y:S05]  /*19d0*/  BRA `(.L_x_2628) ;  /* 0x0000000c000c7947 */ /* 0x000fea0003800000 */
.L_x_2632:
[----:B------:R-:W2:Y:S02]  /*19e0*/  LDG.E.U16 R0, desc[UR36][R2.64] ;  /* 0x0000002402007981 */ /* 0x000ea4000c1e1500 */
[----:B--2---:R-:W-:-:S05]  /*19f0*/  HADD2.F32 R0, -RZ, R0.H0_H0 ;  /* 0x20000000ff007230 */ /* 0x004fca0000004100 */
[----:B------:R-:W-:-:S04]  /*1a00*/  FMUL.FTZ R0, R0, 1 ;  /* 0x3f80000000007820 */ /* 0x000fc80000410000 */
[----:B------:R0:W1:Y:S01]  /*1a10*/  F2F.F64.F32 R18, R0 ;  /* 0x0000000000127310 */ /* 0x0000620000201800 */
[----:B------:R-:W-:Y:S05]  /*1a20*/  BRA `(.L_x_2628) ;  /* 0x0000000800f87947 */ /* 0x000fea0003800000 */
.L_x_2631:
[----:B------:R-:W-:-:S13]  /*1a30*/  ISETP.NE.AND P0, PT, R4, 0x7, PT ;  /* 0x000000070400780c */ /* 0x000fda0003f05270 */
[----:B------:R-:W-:Y:S05]  /*1a40*/  @!P0 BRA `(.L_x_2633) ;  /* 0x0000000000348947 */ /* 0x000fea0003800000 */
        /* <DEDUP_REMOVED lines=8> */
.L_x_2634:
[----:B------:R-:W2:Y:S02]  /*1ad0*/  LDG.E.U16 R2, desc[UR36][R2.64] ;  /* 0x0000002402027981 */ /* 0x000ea4000c1e1500 */
[----:B--2---:R-:W-:-:S05]  /*1ae0*/  HADD2.F32 R0, -RZ, R2.H0_H0 ;  /* 0x20000002ff007230 */ /* 0x004fca0000004100 */
[----:B------:R-:W-:-:S04]  /*1af0*/  FMUL.FTZ R0, R0, 1 ;  /* 0x3f80000000007820 */ /* 0x000fc80000410000 */
[----:B------:R0:W1:Y:S01]  /*1b00*/  F2F.F64.F32 R18, R0 ;  /* 0x0000000000127310 */ /* 0x0000620000201800 */
[----:B------:R-:W-:Y:S05]  /*1b10*/  BRA `(.L_x_2628) ;  /* 0x0000000800bc7947 */ /* 0x000fea0003800000 */
.L_x_2633:
[----:B------:R0:W5:Y:S01]  /*1b20*/  LDG.E.64 R18, desc[UR36][R2.64] ;  /* 0x0000002402127981 */ /* 0x000162000c1e1b00 */
[----:B------:R-:W-:Y:S05]  /*1b30*/  BRA `(.L_x_2628) ;  /* 0x0000000800b47947 */ /* 0x000fea0003800000 */
.L_x_2623:
        /* <DEDUP_REMOVED lines=8> */
[----:B------:R-:W2:Y:S01]  /*1bc0*/  LDG.E.U8 R2, desc[UR36][R2.64] ;  /* 0x0000002402027981 */ /* 0x000ea2000c1e1100 */
[----:B------:R-:W-:Y:S01]  /*1bd0*/  IMAD.MOV.U32 R18, RZ, RZ, RZ ;  /* 0x000000ffff127224 */ /* 0x000fe200078e00ff */
[----:B--2---:R-:W-:-:S04]  /*1be0*/  ISETP.NE.AND P0, PT, R2, RZ, PT ;  /* 0x000000ff0200720c */ /* 0x004fc80003f05270 */
[----:B------:R-:W-:Y:S01]  /*1bf0*/  FSEL R19, RZ, 1.875, !P0 ;  /* 0x3ff00000ff137808 */ /* 0x000fe20004000000 */
[----:B------:R-:W-:Y:S08]  /*1c00*/  BRA `(.L_x_2628) ;  /* 0x0000000800807947 */ /* 0x000ff00003800000 */
.L_x_2637:
[----:B------:R0:W5:Y:S01]  /*1c10*/  LDG.E.64 R18, desc[UR36][R2.64] ;  /* 0x0000002402127981 */ /* 0x000162000c1e1b00 */
[----:B------:R-:W-:Y:S05]  /*1c20*/  BRA `(.L_x_2628) ;  /* 0x0000000800787947 */ /* 0x000fea0003800000 */
.L_x_2636:
        /* <DEDUP_REMOVED lines=24> */
[----:B------:R-:W-:-:S05]  /*1db0*/  LOP3.LUT R5, R5, 0x80000000, R0, 0xf8, !PT ;  /* 0x8000000005057812 */ /* 0x000fca00078ef800 */
[----:B------:R-:W-:-:S04]  /*1dc0*/  FMUL.FTZ R5, R5, 1 ;  /* 0x3f80000005057820 */ /* 0x000fc80000410000 */
[----:B------:R0:W1:Y:S01]  /*1dd0*/  F2F.F64.F32 R18, R5 ;  /* 0x0000000500127310 */ /* 0x0000620000201800 */
[----:B------:R-:W-:Y:S05]  /*1de0*/  BRA `(.L_x_2628) ;  /* 0x0000000800087947 */ /* 0x000fea0003800000 */
.L_x_2639:
        /* <DEDUP_REMOVED lines=11> */
[----:B------:R-:W-:-:S05]  /*1ea0*/  LOP3.LUT R4, R4, 0x80000000, R5, 0xf8, !PT ;  /* 0x8000000004047812 */ /* 0x000fca00078ef805 */
[----:B------:R-:W-:-:S04]  /*1eb0*/  FMUL.FTZ R4, R4, 1 ;  /* 0x3f80000004047820 */ /* 0x000fc80000410000 */
[----:B------:R0:W1:Y:S01]  /*1ec0*/  F2F.F64.F32 R18, R4 ;  /* 0x0000000400127310 */ /* 0x0000620000201800 */
[----:B------:R-:W-:Y:S05]  /*1ed0*/  BRA `(.L_x_2628) ;  /* 0x0000000400cc7947 */ /* 0x000fea0003800000 */
.L_x_2638:
[----:B------:R-:W2:Y:S02]  /*1ee0*/  LDG.E.U16 R0, desc[UR36][R2.64] ;  /* 0x0000002402007981 */ /* 0x000ea4000c1e1500 */
[----:B--2---:R-:W-:-:S04]  /*1ef0*/  IMAD.U32 R0, R0, 0x10000, RZ ;  /* 0x0001000000007824 */ /* 0x004fc800078e00ff */
[----:B------:R-:W-:-:S04]  /*1f00*/  FMUL.FTZ R0, R0, 1 ;  /* 0x3f80000000007820 */ /* 0x000fc80000410000 */
[----:B------:R0:W1:Y:S01]  /*1f10*/  F2F.F64.F32 R18, R0 ;  /* 0x0000000000127310 */ /* 0x0000620000201800 */
[----:B------:R-:W-:Y:S05]  /*1f20*/  BRA `(.L_x_2628) ;  /* 0x0000000400b87947 */ /* 0x000fea0003800000 */
.L_x_2635:
        /* <DEDUP_REMOVED lines=9> */
[----:B--2---:R0:W1:Y:S01]  /*1fc0*/  I2F.F64.U16 R18, R2 ;  /* 0x0000000200127312 */ /* 0x0040620000101800 */
[----:B------:R-:W-:Y:S05]  /*1fd0*/  BRA `(.L_x_2628) ;  /* 0x00000004008c7947 */ /* 0x000fea0003800000 */
.L_x_2642:
[----:B------:R-:W2:Y:S01]  /*1fe0*/  LDG.E.U8 R2, desc[UR36][R2.64] ;  /* 0x0000002402027981 */ /* 0x000ea2000c1e1100 */
[----:B------:R-:W-:Y:S01]  /*1ff0*/  BSSY B0, `(.L_x_2643) ;  /* 0x0000018000007945 */ /* 0x000fe20003800000 */
[----:B------:R-:W-:Y:S01]  /*2000*/  IMAD.MOV.U32 R0, RZ, RZ, RZ ;  /* 0x000000ffff007224 */ /* 0x000fe200078e00ff */
[----:B--2---:R-:W-:-:S13]  /*2010*/  ISETP.NE.AND P0, PT, R2, RZ, PT ;  /* 0x000000ff0200720c */ /* 0x004fda0003f05270 */
[----:B------:R-:W-:Y:S05]  /*2020*/  @!P0 BRA `(.L_x_2644) ;  /* 0x0000000000508947 */ /* 0x000fea0003800000 */
[----:B------:R-:W-:-:S13]  /*2030*/  ISETP.NE.AND P0, PT, R2, 0x80, PT ;  /* 0x000000800200780c */ /* 0x000fda0003f05270 */
[----:B------:R-:W-:Y:S01]  /*2040*/  @!P0 MOV R0, 0x7f800001 ;  /* 0x7f80000100008802 */ /* 0x000fe20000000f00 */
        /* <DEDUP_REMOVED lines=14> */
.L_x_2646:
[----:B------:R-:W-:Y:S05]  /*2130*/  BSYNC B1 ;  /* 0x0000000000017941 */ /* 0x000fea0003800000 */
.L_x_2645:
[----:B------:R-:W-:Y:S01]  /*2140*/  LEA R3, R0, 0x3b800000, 0x17 ;  /* 0x3b80000000037811 */ /* 0x000fe200078eb8ff */
[----:B------:R-:W-:-:S05]  /*2150*/  IMAD.SHL.U32 R0, R2, 0x100000, RZ ;  /* 0x0010000002007824 */ /* 0x000fca00078e00ff */
[----:B------:R-:W-:-:S07]  /*2160*/  LOP3.LUT R0, R3, R0, R4, 0xfe, !PT ;  /* 0x0000000003007212 */ /* 0x000fce00078efe04 */
.L_x_2644:
[----:B------:R-:W-:Y:S05]  /*2170*/  BSYNC B0 ;  /* 0x0000000000007941 */ /* 0x000fea0003800000 */
.L_x_2643:
[----:B------:R-:W-:-:S04]  /*2180*/  FMUL.FTZ R0, R0, 1 ;  /* 0x3f80000000007820 */ /* 0x000fc80000410000 */
[----:B------:R2:W3:Y:S01]  /*2190*/  F2F.F64.F32 R18, R0 ;  /* 0x0000000000127310 */ /* 0x0004e20000201800 */
[----:B------:R-:W-:Y:S05]  /*21a0*/  BRA `(.L_x_2628) ;  /* 0x0000000400187947 */ /* 0x000fea0003800000 */
.L_x_2641:
        /* <DEDUP_REMOVED lines=21> */
.L_x_2650:
[----:B------:R-:W-:Y:S05]  /*2300*/  BSYNC B1 ;  /* 0x0000000000017941 */ /* 0x000fea0003800000 */
.L_x_2649:
[----:B------:R-:W-:Y:S01]  /*2310*/  LEA R3, R0, 0x37800000, 0x17 ;  /* 0x3780000000037811 */ /* 0x000fe200078eb8ff */
[----:B------:R-:W-:-:S05]  /*2320*/  IMAD.SHL.U32 R0, R2, 0x200000, RZ ;  /* 0x0020000002007824 */ /* 0x000fca00078e00ff */
[----:B------:R-:W-:-:S07]  /*2330*/  LOP3.LUT R0, R3, R0, R4, 0xfe, !PT ;  /* 0x0000000003007212 */ /* 0x000fce00078efe04 */
.L_x_2648:
[----:B------:R-:W-:Y:S05]  /*2340*/  BSYNC B0 ;  /* 0x0000000000007941 */ /* 0x000fea0003800000 */
.L_x_2647:
[----:B------:R-:W-:-:S04]  /*2350*/  FMUL.FTZ R0, R0, 1 ;  /* 0x3f80000000007820 */ /* 0x000fc80000410000 */
[----:B------:R4:W0:Y:S01]  /*2360*/  F2F.F64.F32 R18, R0 ;  /* 0x0000000000127310 */ /* 0x0008220000201800 */
[----:B------:R-:W-:Y:S05]  /*2370*/  BRA `(.L_x_2628) ;  /* 0x0000000000a47947 */ /* 0x000fea0003800000 */
.L_x_2640:
        /* <DEDUP_REMOVED lines=14> */
.L_x_2654:
[----:B------:R-:W-:Y:S05]  /*2460*/  BSYNC B0 ;  /* 0x0000000000007941 */ /* 0x000fea0003800000 */
.L_x_2653:
[----:B------:R-:W-:-:S04]  /*2470*/  FMUL.FTZ R0, R0, 1 ;  /* 0x3f80000000007820 */ /* 0x000fc80000410000 */
[----:B------:R0:W1:Y:S01]  /*2480*/  F2F.F64.F32 R18, R0 ;  /* 0x0000000000127310 */ /* 0x0000620000201800 */
[----:B------:R-:W-:Y:S05]  /*2490*/  BRA `(.L_x_2628) ;  /* 0x00000000005c7947 */ /* 0x000fea0003800000 */
.L_x_2627:
        /* <DEDUP_REMOVED lines=16> */
.L_x_2655:
[----:B------:R-:W-:Y:S01]  /*25a0*/  CS2R R18, SRZ ;  /* 0x0000000000127805 */ /* 0x000fe2000001ff00 */
[----:B------:R-:W-:Y:S06]  /*25b0*/  BRA `(.L_x_2628) ;  /* 0x0000000000147947 */ /* 0x000fec0003800000 */
.L_x_2652:
[----:B------:R-:W2:Y:S02]  /*25c0*/  LDG.E.64 R18, desc[UR36][R2.64] ;  /* 0x0000002402127981 */ /* 0x000ea4000c1e1b00 */
[----:B--2---:R-:W0:Y:S01]  /*25d0*/  I2F.F64.U64 R18, R18 ;  /* 0x0000001200127312 */ /* 0x004e220000301800 */
[----:B------:R-:W-:Y:S05]  /*25e0*/  BRA `(.L_x_2628) ;  /* 0x0000000000087947 */ /* 0x000fea0003800000 */
.L_x_2651:
[----:B------:R-:W2:Y:S02]  /*25f0*/  LDG.E R2, desc[UR36][R2.64] ;  /* 0x0000002402027981 */ /* 0x000ea4000c1e1900 */
[----:B--2---:R0:W1:Y:S02]  /*2600*/  I2F.F64.U32 R18, R2 ;  /* 0x0000000200127312 */ /* 0x0040640000201800 */
.L_x_2628:
[----:B0-----:R-:W2:Y:S01]  /*2610*/  LDC.U8 R2, c[0x0][0x493] ;  /* 0x000124c0ff027b82 */ /* 0x001ea20000000000 */
[----:B------:R-:W-:Y:S02]  /*2620*/  ULDC.64 UR4, c[0x0][0x488] ;  /* 0x0001220000047ab9 */ /* 0x000fe40000000a00 */
[----:B------:R-:W-:-:S05]  /*2630*/  IADD3 R4, P1, R24, UR4, RZ ;  /* 0x0000000418047c10 */ /* 0x000fca000ff3e0ff */
[----:B------:R-:W-:Y:S01]  /*2640*/  IMAD.X R5, RZ, RZ, UR5, P1 ;  /* 0x00000005ff057e24 */ /* 0x000fe200088e06ff */
[----:B--2-4-:R-:W-:-:S04]  /*2650*/  PRMT R0, R2, 0x9910, RZ ;  /* 0x0000991002007816 */ /* 0x014fc800000000ff */
        /* <DEDUP_REMOVED lines=11> */
[----:B--2---:R-:W0:Y:S01]  /*2710*/  I2F.F64.S16 R2, R2 ;  /* 0x0000000200027312 */ /* 0x004e220000101c00 */
[----:B------:R-:W-:Y:S05]  /*2720*/  BRA `(.L_x_2661) ;  /* 0x0000000c007c7947 */ /* 0x000fea0003800000 */
.L_x_2659:
[----:B------:R-:W2:Y:S02]  /*2730*/  LDG.E.U8 R2, desc[UR36][R4.64] ;  /* 0x0000002404027981 */ /* 0x000ea4000c1e1100 */
[----:B--2---:R-:W0:Y:S01]  /*2740*/  I2F.F64.U16 R2, R2 ;  /* 0x0000000200027312 */ /* 0x004e220000101800 */
[----:B------:R-:W-:Y:S05]  /*2750*/  BRA `(.L_x_2661) ;  /* 0x0000000c00707947 */ /* 0x000fea0003800000 */
.L_x_2658:
        /* <DEDUP_REMOVED lines=9> */
.L_x_2663:
[----:B------:R-:W2:Y:S02]  /*27f0*/  LDG.E R2, desc[UR36][R4.64] ;  /* 0x0000002404027981 */ /* 0x000ea4000c1e1900 */
[----:B--2---:R-:W2:Y:S01]  /*2800*/  I2F.F64 R2, R2 ;  /* 0x0000000200027312 */ /* 0x004ea20000201c00 */
[----:B------:R-:W-:Y:S05]  /*2810*/  BRA `(.L_x_2661) ;  /* 0x0000000c00407947 */ /* 0x000fea0003800000 */
.L_x_2662:
[----:B------:R-:W2:Y:S02]  /*2820*/  LDG.E.U16 R2, desc[UR36][R4.64] ;  /* 0x0000002404027981 */ /* 0x000ea4000c1e1500 */
[----:B--2---:R-:W4:Y:S01]  /*2830*/  I2F.F64.S16 R2, R2 ;  /* 0x0000000200027312 */ /* 0x004f220000101c00 */
[----:B------:R-:W-:Y:S05]  /*2840*/  BRA `(.L_x_2661) ;  /* 0x0000000c00347947 */ /* 0x000fea0003800000 */
.L_x_2657:
        /* <DEDUP_REMOVED lines=10> */
.L_x_2665:
[----:B------:R-:W2:Y:S02]  /*28f0*/  LDG.E.U16 R0, desc[UR36][R4.64] ;  /* 0x0000002404007981 */ /* 0x000ea4000c1e1500 */
[----:B--2---:R-:W-:-:S05]  /*2900*/  HADD2.F32 R0, -RZ, R0.H0_H0 ;  /* 0x20000000ff007230 */ /* 0x004fca0000004100 */
[----:B------:R-:W-:-:S04]  /*2910*/  FMUL.FTZ R0, R0, 1 ;  /* 0x3f80000000007820 */ /* 0x000fc80000410000 */
[----:B------:R0:W2:Y:S01]  /*2920*/  F2F.F64.F32 R2, R0 ;  /* 0x0000000000027310 */ /* 0x0000a20000201800 */
[----:B------:R-:W-:Y:S05]  /*2930*/  BRA `(.L_x_2661) ;  /* 0x0000000800f87947 */ /* 0x000fea0003800000 */
.L_x_2664:
        /* <DEDUP_REMOVED lines=10> */
.L_x_2667:
[----:B------:R-:W2:Y:S02]  /*29e0*/  LDG.E.U16 R4, desc[UR36][R4.64] ;  /* 0x0000002404047981 */ /* 0x000ea4000c1e1500 */
[----:B--2---:R-:W-:-:S05]  /*29f0*/  HADD2.F32 R0, -RZ, R4.H0_H0 ;  /* 0x20000004ff007230 */ /* 0x004fca0000004100 */
[----:B------:R-:W-:-:S04]  /*2a00*/  FMUL.FTZ R0, R0, 1 ;  /* 0x3f80000000007820 */ /* 0x000fc80000410000 */
[----:B------:R0:W2:Y:S01]  /*2a10*/  F2F.F64.F32 R2, R0 ;  /* 0x0000000000027310 */ /* 0x0000a20000201800 */
[----:B------:R-:W-:Y:S05]  /*2a20*/  BRA `(.L_x_2661) ;  /* 0x0000000800bc7947 */ /* 0x000fea0003800000 */
.L_x_2666:
[----:B------:R0:W5:Y:S01]  /*2a30*/  LDG.E.64 R2, desc[UR36][R4.64] ;  /* 0x0000002404027981 */ /* 0x000162000c1e1b00 */
[----:B------:R-:W-:Y:S05]  /*2a40*/  BRA `(.L_x_2661) ;  /* 0x0000000800b47947 */ /* 0x000fea0003800000 */
.L_x_2656:
        /* <DEDUP_REMOVED lines=13> */
.L_x_2670:
[----:B------:R0:W5:Y:S01]  /*2b20*/  LDG.E.64 R2, desc[UR36][R4.64] ;  /* 0x0000002404027981 */ /* 0x000162000c1e1b00 */
[----:B------:R-:W-:Y:S05]  /*2b30*/  BRA `(.L_x_2661) ;  /* 0x0000000800787947 */ /* 0x000fea0003800000 */
.L_x_2669:
[----:B------:R-:W-:-:S13]  /*2b40*/  ISETP.NE.AND P0, PT, R0, 0xf, PT ;  /* 0x0000000f0000780c */ /* 0x000fda0003f05270 */
[----:B------:R-:W-:Y:S05]  /*2b50*/  @!P0 BRA `(.L_x_2671) ;  /* 0x0000000000a48947 */ /* 0x000fea0003800000 */
[----:B------:R-:W-:-:S13]  /*2b60*/  ISETP.NE.AND P0, PT, R0, 0x17, PT ;  /* 0x000000170000780c */ /* 0x000fda0003f05270 */
[----:B------:R-:W-:Y:S05]  /*2b70*/  @!P0 BRA `(.L_x_2672) ;  /* 0x0000000000608947 */ /* 0x000fea0003800000 */
[----:B------:R-:W-:-:S13]  /*2b80*/  ISETP.NE.AND P0, PT, R0, 0x18, PT ;  /* 0x000000180000780c */ /* 0x000fda0003f05270 */
[----:B------:R-:W-:Y:S05]  /*2b90*/  @P0 BRA `(.L_x_2660) ;  /* 0x0000000800040947 */ /* 0x000fea0003800000 */
[----:B------:R-:W2:Y:S01]  /*2ba0*/  LDG.E.U8 R0, desc[UR36][R4.64] ;  /* 0x0000002404007981 */ /* 0x000ea2000c1e1100 */
[----:B------:R-:W-:Y:S01]  /*2bb0*/  IMAD.MOV.U32 R8, RZ, RZ, -0x800000 ;  /* 0xff800000ff087424 */ /* 0x000fe200078e00ff */
[----:B--2---:R-:W-:-:S04]  /*2bc0*/  SHF.L.U32 R0, R0, 0x18, RZ ;  /* 0x0000001800007819 */ /* 0x004fc800000006ff */
        /* <DEDUP_REMOVED lines=15> */
[----:B------:R-:W-:-:S05]  /*2cc0*/  LOP3.LUT R3, R3, 0x80000000, R0, 0xf8, !PT ;  /* 0x8000000003037812 */ /* 0x000fca00078ef800 */
[----:B------:R-:W-:-:S06]  /*2cd0*/  FMUL.FTZ R3, R3, 1 ;  /* 0x3f80000003037820 */ /* 0x000fcc0000410000 */
[----:B------:R-:W0:Y:S01]  /*2ce0*/  F2F.F64.F32 R2, R3 ;  /* 0x0000000300027310 */ /* 0x000e220000201800 */
[----:B------:R-:W-:Y:S05]  /*2cf0*/  BRA `(.L_x_2661) ;  /* 0x0000000800087947 */ /* 0x000fea0003800000 */
.L_x_2672:
[----:B------:R-:W2:Y:S02]  /*2d00*/  LDG.E.U8 R3, desc[UR36][R4.64] ;  /* 0x0000002404037981 */ /* 0x000ea4000c1e1100 */
[----:B--2---:R-:W-:-:S05]  /*2d10*/  IMAD.SHL.U32 R0, R3, 0x2000000, RZ ;  /* 0x0200000003007824 */ /* 0x004fca00078e00ff */
[----:B------:R-:W-:-:S13]  /*2d20*/  ISETP.GE.U32.AND P0, PT, R0, 0x8000000, PT ;  /* 0x080000000000780c */ /* 0x000fda0003f06070 */
[C---:B------:R-:W-:Y:S02]  /*2d30*/  @!P0 IMAD.SHL.U32 R0, R3.reuse, 0x100, RZ ;  /* 0x0000010003008824 */ /* 0x040fe400078e00ff */
[C---:B------:R-:W-:Y:S02]  /*2d40*/  @P0 IMAD.SHL.U32 R2, R3.reuse, 0x200000, RZ ;  /* 0x0020000003020824 */ /* 0x040fe400078e00ff */
[----:B------:R-:W-:Y:S01]  /*2d50*/  IMAD.SHL.U32 R3, R3, 0x1000000, RZ ;  /* 0x0100000003037824 */ /* 0x000fe200078e00ff */
[----:B------:R-:W-:Y:S02]  /*2d60*/  @!P0 LOP3.LUT R0, R0, 0x7f00, RZ, 0xc0, !PT ;  /* 0x00007f0000008812 */ /* 0x000fe400078ec0ff */
[----:B------:R-:W-:Y:S02]  /*2d70*/  @P0 LOP3.LUT R2, R2, 0x70000000, RZ, 0xfc, !PT ;  /* 0x7000000002020812 */ /* 0x000fe400078efcff */
[----:B------:R-:W-:-:S03]  /*2d80*/  @!P0 LOP3.LUT R0, R0, 0x3f000000, RZ, 0xfc, !PT ;  /* 0x3f00000000008812 */ /* 0x000fc600078efcff */
[----:B------:R-:W-:Y:S02]  /*2d90*/  @P0 FMUL.FTZ R2, R2, 1.9259299443872358531e-34 ;  /* 0x0780000002020820 */ /* 0x000fe40000410000 */
[----:B------:R-:W-:-:S05]  /*2da0*/  @!P0 FADD.FTZ R2, R0, -0.5 ;  /* 0xbf00000000028421 */ /* 0x000fca0000010000 */
[----:B------:R-:W-:-:S05]  /*2db0*/  LOP3.LUT R2, R2, 0x80000000, R3, 0xf8, !PT ;  /* 0x8000000002027812 */ /* 0x000fca00078ef803 */
[----:B------:R-:W-:-:S06]  /*2dc0*/  FMUL.FTZ R2, R2, 1 ;  /* 0x3f80000002027820 */ /* 0x000fcc0000410000 */
[----:B------:R-:W0:Y:S01]  /*2dd0*/  F2F.F64.F32 R2, R2 ;  /* 0x0000000200027310 */ /* 0x000e220000201800 */
[----:B------:R-:W-:Y:S05]  /*2de0*/  BRA `(.L_x_2661) ;  /* 0x0000000400cc7947 */ /* 0x000fea0003800000 */
.L_x_2671:
[----:B------:R-:W2:Y:S02]  /*2df0*/  LDG.E.U16 R0, desc[UR36][R4.64] ;  /* 0x0000002404007981 */ /* 0x000ea4000c1e1500 */
[----:B--2---:R-:W-:-:S04]  /*2e00*/  IMAD.U32 R0, R0, 0x10000, RZ ;  /* 0x0001000000007824 */ /* 0x004fc800078e00ff */
[----:B------:R-:W-:-:S04]  /*2e10*/  FMUL.FTZ R0, R0, 1 ;  /* 0x3f80000000007820 */ /* 0x000fc80000410000 */
[----:B------:R0:W2:Y:S01]  /*2e20*/  F2F.F64.F32 R2, R0 ;  /* 0x0000000000027310 */ /* 0x0000a20000201800 */
[----:B------:R-:W-:Y:S05]  /*2e30*/  BRA `(.L_x_2661) ;  /* 0x0000000400b87947 */ /* 0x000fea0003800000 */
.L_x_2668:
        /* <DEDUP_REMOVED lines=9> */
[----:B--2---:R-:W0:Y:S01]  /*2ed0*/  I2F.F64.U16 R2, R2 ;  /* 0x0000000200027312 */ /* 0x004e220000101800 */
[----:B------:R-:W-:Y:S05]  /*2ee0*/  BRA `(.L_x_2661) ;  /* 0x00000004008c7947 */ /* 0x000fea0003800000 */
.L_x_2675:
        /* <DEDUP_REMOVED lines=21> */
.L_x_2679:
[----:B------:R-:W-:Y:S05]  /*3040*/  BSYNC B1 ;  /* 0x0000000000017941 */ /* 0x000fea0003800000 */
.L_x_2678:
[----:B------:R-:W-:Y:S01]  /*3050*/  LEA R3, R0, 0x3b800000, 0x17 ;  /* 0x3b80000000037811 */ /* 0x000fe200078eb8ff */
[----:B------:R-:W-:-:S05]  /*3060*/  IMAD.SHL.U32 R0, R2, 0x100000, RZ ;  /* 0x0010000002007824 */ /* 0x000fca00078e00ff */
[----:B------:R-:W-:-:S07]  /*3070*/  LOP3.LUT R0, R3, R0, R4, 0xfe, !PT ;  /* 0x0000000003007212 */ /* 0x000fce00078efe04 */
.L_x_2677:
[----:B------:R-:W-:Y:S05]  /*3080*/  BSYNC B0 ;  /* 0x0000000000007941 */ /* 0x000fea0003800000 */
.L_x_2676:
[----:B------:R-:W-:-:S04]  /*3090*/  FMUL.FTZ R0, R0, 1 ;  /* 0x3f80000000007820 */ /* 0x000fc80000410000 */
[----:B------:R0:W2:Y:S01]  /*30a0*/  F2F.F64.F32 R2, R0 ;  /* 0x0000000000027310 */ /* 0x0000a20000201800 */
[----:B------:R-:W-:Y:S05]  /*30b0*/  BRA `(.L_x_2661) ;  /* 0x0000000400187947 */ /* 0x000fea0003800000 */
.L_x_2674:
        /* <DEDUP_REMOVED lines=21> */
.L_x_2683:
[----:B------:R-:W-:Y:S05]  /*3210*/  BSYNC B1 ;  /* 0x0000000000017941 */ /* 0x000fea0003800000 */
.L_x_2682:
[----:B------:R-:W-:Y:S01]  /*3220*/  LEA R3, R0, 0x37800000, 0x17 ;  /* 0x3780000000037811 */ /* 0x000fe200078eb8ff */
[----:B------:R-:W-:-:S05]  /*3230*/  IMAD.SHL.U32 R0, R2, 0x200000, RZ ;  /* 0x0020000002007824 */ /* 0x000fca00078e00ff */
[----:B------:R-:W-:-:S07]  /*3240*/  LOP3.LUT R0, R3, R0, R4, 0xfe, !PT ;  /* 0x0000000003007212 */ /* 0x000fce00078efe04 */
.L_x_2681:
[----:B------:R-:W-:Y:S05]  /*3250*/  BSYNC B0 ;  /* 0x0000000000007941 */ /* 0x000fea0003800000 */
.L_x_2680:
[----:B------:R-:W-:-:S04]  /*3260*/  FMUL.FTZ R0, R0, 1 ;  /* 0x3f80000000007820 */ /* 0x000fc80000410000 */
[----:B------:R0:W2:Y:S01]  /*3270*/  F2F.F64.F32 R2, R0 ;  /* 0x0000000000027310 */ /* 0x0000a20000201800 */
[----:B------:R-:W-:Y:S05]  /*3280*/  BRA `(.L_x_2661) ;  /* 0x0000000000a47947 */ /* 0x000fea0003800000 */
.L_x_2673:
        /* <DEDUP_REMOVED lines=14> */
.L_x_2687:
[----:B------:R-:W-:Y:S05]  /*3370*/  BSYNC B0 ;  /* 0x0000000000007941 */ /* 0x000fea0003800000 */
.L_x_2686:
[----:B------:R-:W-:-:S04]  /*3380*/  FMUL.FTZ R0, R0, 1 ;  /* 0x3f80000000007820 */ /* 0x000fc80000410000 */
[----:B------:R0:W2:Y:S01]  /*3390*/  F2F.F64.F32 R2, R0 ;  /* 0x0000000000027310 */ /* 0x0000a20000201800 */
[----:B------:R-:W-:Y:S05]  /*33a0*/  BRA `(.L_x_2661) ;  /* 0x00000000005c7947 */ /* 0x000fea0003800000 */
.L_x_2660:
[----:B------:R-:W-:Y:S01]  /*33b0*/  MOV R2, 0x0 ;  /* 0x0000000000027802 */ /* 0x000fe20000000f00 */
[----:B------:R-:W-:Y:S01]  /*33c0*/  ULDC.64 UR4, c[0x4][0x128] ;  /* 0x01004a0000047ab9 */ /* 0x000fe20000000a00 */
[----:B------:R-:W-:Y:S01]  /*33d0*/  ULDC.64 UR6, c[0x4][0x8] ;  /* 0x0100020000067ab9 */ /* 0x000fe20000000a00 */
[----:B------:R-:W-:Y:S01]  /*33e0*/  MOV R4, UR4 ;  /* 0x0000000400047c02 */ /* 0x000fe20008000f00 */
[----:B------:R-:W-:Y:S01]  /*33f0*/  IMAD.U32 R5, RZ, RZ, UR5 ;  /* 0x00000005ff057e24 */ /* 0x000fe2000f8e00ff */
[----:B------:R-:W-:Y:S01]  /*3400*/  ULDC.64 UR4, c[0x4][0x130] ;  /* 0x01004c0000047ab9 */ /* 0x000fe20000000a00 */
[----:B------:R-:W0:Y:S01]  /*3410*/  LDC.64 R2, c[0x4][R2] ;  /* 0x0100000002027b82 */ /* 0x000e220000000a00 */
[----:B------:R-:W-:Y:S02]  /*3420*/  IMAD.U32 R6, RZ, RZ, UR4 ;  /* 0x00000004ff067e24 */ /* 0x000fe4000f8e00ff */
[----:B------:R-:W-:Y:S02]  /*3430*/  IMAD.U32 R7, RZ, RZ, UR5 ;  /* 0x00000005ff077e24 */ /* 0x000fe4000f8e00ff */
[----:B------:R-:W-:-:S02]  /*3440*/  IMAD.U32 R10, RZ, RZ, UR6 ;  /* 0x00000006ff0a7e24 */ /* 0x000fc4000f8e00ff */
[----:B------:R-:W-:Y:S02]  /*3450*/  IMAD.U32 R11, RZ, RZ, UR7 ;  /* 0x00000007ff0b7e24 */ /* 0x000fe4000f8e00ff */
[----:B------:R-:W-:Y:S02]  /*3460*/  IMAD.MOV.U32 R8, RZ, RZ, 0x4e ;  /* 0x0000004eff087424 */ /* 0x000fe400078e00ff */
[----:B------:R-:W-:Y:S02]  /*3470*/  IMAD.MOV.U32 R12, RZ, RZ, 0x1 ;  /* 0x00000001ff0c7424 */ /* 0x000fe400078e00ff */
[----:B------:R-:W-:-:S07]  /*3480*/  IMAD.MOV.U32 R13, RZ, RZ, RZ ;  /* 0x000000ffff0d7224 */ /* 0x000fce00078e00ff */
[----:B------:R-:W-:-:S07]  /*3490*/  LEPC R20, `(.L_x_2688) ;  /* 0x000000001014794e */ /* 0x000fce0000000000 */
[----:B01-3-5:R-:W-:Y:S05]  /*34a0*/  CALL.ABS.NOINC R2 ;  /* 0x0000000002007343 */ /* 0x02bfea0003c00000 */
.L_x_2688:
[----:B------:R-:W-:Y:S01]  /*34b0*/  CS2R R2, SRZ ;  /* 0x0000000000027805 */ /* 0x000fe2000001ff00 */
[----:B------:R-:W-:Y:S06]  /*34c0*/  BRA `(.L_x_2661) ;  /* 0x0000000000147947 */ /* 0x000fec0003800000 */
.L_x_2685:
[----:B------:R-:W2:Y:S02]  /*34d0*/  LDG.E.64 R2, desc[UR36][R4.64] ;  /* 0x0000002404027981 */ /* 0x000ea4000c1e1b00 */
[----:B--2---:R-:W0:Y:S01]  /*34e0*/  I2F.F64.U64 R2, R2 ;  /* 0x0000000200027312 */ /* 0x004e220000301800 */
[----:B------:R-:W-:Y:S05]  /*34f0*/  BRA `(.L_x_2661) ;  /* 0x0000000000087947 */ /* 0x000fea0003800000 */
.L_x_2684:
[----:B------:R-:W2:Y:S02]  /*3500*/  LDG.E R2, desc[UR36][R4.64] ;  /* 0x0000002404027981 */ /* 0x000ea4000c1e1900 */
[----:B--2---:R-:W0:Y:S02]  /*3510*/  I2F.F64.U32 R2, R2 ;  /* 0x0000000200027312 */ /* 0x004e240000201800 */
.L_x_2661:
[----:B------:R-:W1:Y:S01]  /*3520*/  LDC.U8 R6, c[0x0][0x491] ;  /* 0x00012440ff067b82 */ /* 0x000e620000000000 */
[----:B0-2-45:R-:W-:-:S08]  /*3530*/  DFMA R4, -R2, R2, 1 ;  /* 0x3ff000000204742b */ /* 0x035fd00000000102 */
[----:B-1-3--:R-:W-:Y:S01]  /*3540*/  DMUL R4, R4, R18 ;  /* 0x0000001204047228 */ /* 0x00afe20000000000 */
        /* <DEDUP_REMOVED lines=11> */
[----:B------:R-:W0:Y:S02]  /*3600*/  F2I.F64.TRUNC R5, R4 ;  /* 0x0000000400057311 */ /* 0x000e24000030d100 */
[----:B0-----:R0:W-:Y:S01]  /*3610*/  STG.E.U8 desc[UR36][R16.64], R5 ;  /* 0x0000000510007986 */ /* 0x0011e2000c101124 */
[----:B------:R-:W-:Y:S05]  /*3620*/  BRA `(.L_x_2694) ;  /* 0x0000001000087947 */ /* 0x000fea0003800000 */
.L_x_2692:
[----:B------:R-:W0:Y:S02]  /*3630*/  F2I.S64.F64.TRUNC R4, R4 ;  /* 0x0000000400047311 */ /* 0x000e24000030d900 */
[----:B0-----:R-:W-:-:S05]  /*3640*/  IMAD.MOV.U32 R3, RZ, RZ, R4 ;  /* 0x000000ffff037224 */ /* 0x001fca00078e0004 */
[----:B------:R1:W-:Y:S01]  /*3650*/  STG.E.U8 desc[UR36][R16.64], R3 ;  /* 0x0000000310007986 */ /* 0x0003e2000c101124 */
[----:B------:R-:W-:Y:S05]  /*3660*/  BRA `(.L_x_2694) ;  /* 0x0000000c00f87947 */ /* 0x000fea0003800000 */
.L_x_2691:
[----:B------:R-:W-:-:S13]  /*3670*/  ISETP.NE.AND P0, PT, R0, 0x2, PT ;  /* 0x000000020000780c */ /* 0x000fda0003f05270 */
[----:B------:R-:W-:Y:S05]  /*3680*/  @!P0 BRA `(.L_x_2695) ;  /* 0x0000000000288947 */ /* 0x000fea0003800000 */
[----:B------:R-:W-:-:S13]  /*3690*/  ISETP.NE.AND P0, PT, R0, 0x3, PT ;  /* 0x000000030000780c */ /* 0x000fda0003f05270 */
[----:B------:R-:W-:Y:S05]  /*36a0*/  @!P0 BRA `(.L_x_2696) ;  /* 0x0000000000148947 */ /* 0x000fea0003800000 */
[----:B------:R-:W-:-:S13]  /*36b0*/  ISETP.NE.AND P0, PT, R0, 0x4, PT ;  /* 0x000000040000780c */ /* 0x000fda0003f05270 */
[----:B------:R-:W-:Y:S05]  /*36c0*/  @P0 BRA `(.L_x_2693) ;  /* 0x0000000c00880947 */ /* 0x000fea0003800000 */
[----:B------:R-:W0:Y:S02]  /*36d0*/  F2I.S64.F64.TRUNC R4, R4 ;  /* 0x0000000400047311 */ /* 0x000e24000030d900 */
[----:B0-----:R4:W-:Y:S01]  /*36e0*/  STG.E.64 desc[UR36][R16.64], R4 ;  /* 0x0000000410007986 */ /* 0x0019e2000c101b24 */
[----:B------:R-:W-:Y:S05]  /*36f0*/  BRA `(.L_x_2694) ;  /* 0x0000000c00d47947 */ /* 0x000fea0003800000 */
.L_x_2696:
[----:B------:R-:W0:Y:S02]  /*3700*/  F2I.F64.TRUNC R5, R4 ;  /* 0x0000000400057311 */ /* 0x000e24000030d100 */
[----:B0-----:R3:W-:Y:S01]  /*3710*/  STG.E desc[UR36][R16.64], R5 ;  /* 0x0000000510007986 */ /* 0x0017e2000c101924 */
[----:B------:R-:W-:Y:S05]  /*3720*/  BRA `(.L_x_2694) ;  /* 0x0000000c00c87947 */ /* 0x000fea0003800000 */
.L_x_2695:
[----:B------:R-:W0:Y:S02]  /*3730*/  F2I.F64.TRUNC R5, R4 ;  /* 0x0000000400057311 */ /* 0x000e24000030d100 */
[----:B0-----:R2:W-:Y:S01]  /*3740*/  STG.E.U16 desc[UR36][R16.64], R5 ;  /* 0x0000000510007986 */ /* 0x0015e2000c101524 */
[----:B------:R-:W-:Y:S05]  /*3750*/  BRA `(.L_x_2694) ;  /* 0x0000000c00bc7947 */ /* 0x000fea0003800000 */
.L_x_2690:
[----:B------:R-:W-:-:S13]  /*3760*/  ISETP.GT.AND P0, PT, R0, 0x6, PT ;  /* 0x000000060000780c */ /* 0x000fda0003f04270 */
[----:B------:R-:W-:Y:S05]  /*3770*/  @P0 BRA `(.L_x_2697) ;  /* 0x00000000004c0947 */ /* 0x000fea0003800000 */
[----:B------:R-:W-:-:S13]  /*3780*/  ISETP.NE.AND P0, PT, R0, 0x5, PT ;  /* 0x000000050000780c */ /* 0x000fda0003f05270 */
[----:B------:R-:W-:Y:S05]  /*3790*/  @!P0 BRA `(.L_x_2698) ;  /* 0x0000000000248947 */ /* 0x000fea0003800000 */
[----:B------:R-:W-:-:S13]  /*37a0*/  ISETP.NE.AND P0, PT, R0, 0x6, PT ;  /* 0x000000060000780c */ /* 0x000fda0003f05270 */
[----:B------:R-:W-:Y:S05]  /*37b0*/  @P0 BRA `(.L_x_2693) ;  /* 0x0000000c004c0947 */ /* 0x000fea0003800000 */
[----:B------:R-:W-:Y:S01]  /*37c0*/  UMOV UR4, 0xf0000000 ;  /* 0xf000000000047882 */ /* 0x000fe20000000000 */
[----:B------:R-:W-:Y:S01]  /*37d0*/  UMOV UR5, 0x380fffff ;  /* 0x380fffff00057882 */ /* 0x000fe20000000000 */
[----:B------:R-:W0:Y:S01]  /*37e0*/  F2F.F32.F64 R3, R4 ;  /* 0x0000000400037310 */ /* 0x000e220000301000 */
[----:B------:R-:W-:-:S14]  /*37f0*/  DSETP.GEU.AND P0, PT, |R4|, UR4, PT ;  /* 0x0000000404007e2a */ /* 0x000fdc000bf0e200 */
[----:B0-----:R-:W-:-:S05]  /*3800*/  @!P0 FMUL R3, R3, 1.175494350822287508e-38 ;  /* 0x0080000003038820 */ /* 0x001fca0000400000 */
[----:B------:R0:W-:Y:S01]  /*3810*/  STG.E desc[UR36][R16.64], R3 ;  /* 0x0000000310007986 */ /* 0x0001e2000c101924 */
[----:B------:R-:W-:Y:S05]  /*3820*/  BRA `(.L_x_2694) ;  /* 0x0000000c00887947 */ /* 0x000fea0003800000 */
.L_x_2698:
[----:B------:R-:W-:Y:S01]  /*3830*/  UMOV UR4, 0xf0000000 ;  /* 0xf000000000047882 */ /* 0x000fe20000000000 */
[----:B------:R-:W-:Y:S01]  /*3840*/  UMOV UR5, 0x380fffff ;  /* 0x380fffff00057882 */ /* 0x000fe20000000000 */
[----:B------:R-:W0:Y:S01]  /*3850*/  F2F.F32.F64 R0, R4 ;  /* 0x0000000400007310 */ /* 0x000e220000301000 */
[----:B------:R-:W-:-:S14]  /*3860*/  DSETP.GEU.AND P0, PT, |R4|, UR4, PT ;  /* 0x0000000404007e2a */ /* 0x000fdc000bf0e200 */
[----:B0-----:R-:W-:-:S05]  /*3870*/  @!P0 FMUL R0, R0, 1.175494350822287508e-38 ;  /* 0x0080000000008820 */ /* 0x001fca0000400000 */
[----:B------:R-:W-:-:S05]  /*3880*/  F2FP.F16.F32.PACK_AB R0, RZ, R0 ;  /* 0x00000000ff00723e */ /* 0x000fca00000000ff */
[----:B------:R0:W-:Y:S01]  /*3890*/  STG.E.U16 desc[UR36][R16.64], R0 ;  /* 0x0000000010007986 */ /* 0x0001e2000c101524 */
[----:B------:R-:W-:Y:S05]  /*38a0*/  BRA `(.L_x_2694) ;  /* 0x0000000c00687947 */ /* 0x000fea0003800000 */
.L_x_2697:
[----:B------:R-:W-:-:S13]  /*38b0*/  ISETP.NE.AND P0, PT, R0, 0x7, PT ;  /* 0x000000070000780c */ /* 0x000fda0003f05270 */
[----:B------:R-:W-:Y:S05]  /*38c0*/  @!P0 BRA `(.L_x_2699) ;  /* 0x0000000000548947 */ /* 0x000fea0003800000 */
[----:B------:R-:W-:-:S13]  /*38d0*/  ISETP.NE.AND P0, PT, R0, 0x8, PT ;  /* 0x000000080000780c */ /* 0x000fda0003f05270 */
[----:B------:R-:W-:Y:S05]  /*38e0*/  @!P0 BRA `(.L_x_2700) ;  /* 0x0000000000288947 */ /* 0x000fea0003800000 */
[----:B------:R-:W-:-:S13]  /*38f0*/  ISETP.NE.AND P0, PT, R0, 0x9, PT ;  /* 0x000000090000780c */ /* 0x000fda0003f05270 */
[----:B------:R-:W-:Y:S05]  /*3900*/  @P0 BRA `(.L_x_2693) ;  /* 0x0000000800f80947 */ /* 0x000fea0003800000 */
[----:B------:R-:W-:Y:S01]  /*3910*/  UMOV UR4, 0xf0000000 ;  /* 0xf000000000047882 */ /* 0x000fe20000000000 */
[----:B------:R-:W-:Y:S01]  /*3920*/  UMOV UR5, 0x380fffff ;  /* 0x380fffff00057882 */ /* 0x000fe20000000000 */
[----:B------:R-:W0:Y:S01]  /*3930*/  F2F.F32.F64 R2, R4 ;  /* 0x0000000400027310 */ /* 0x000e220000301000 */
[----:B------:R-:W-:Y:S01]  /*3940*/  DSETP.GEU.AND P0, PT, |R4|, UR4, PT ;  /* 0x0000000404007e2a */ /* 0x000fe2000bf0e200 */
[----:B------:R-:W-:-:S13]  /*3950*/  IMAD.MOV.U32 R3, RZ, RZ, RZ ;  /* 0x000000ffff037224 */ /* 0x000fda00078e00ff */
[----:B0-----:R-:W-:-:S05]  /*3960*/  @!P0 FMUL R2, R2, 1.175494350822287508e-38 ;  /* 0x0080000002028820 */ /* 0x001fca0000400000 */
[----:B------:R0:W-:Y:S01]  /*3970*/  STG.E.64 desc[UR36][R16.64], R2 ;  /* 0x0000000210007986 */ /* 0x0001e2000c101b24 */
[----:B------:R-:W-:Y:S05]  /*3980*/  BRA `(.L_x_2694) ;  /* 0x0000000c00307947 */ /* 0x000fea0003800000 */
.L_x_2700:
[----:B------:R-:W-:Y:S01]  /*3990*/  UMOV UR4, 0xf0000000 ;  /* 0xf000000000047882 */ /* 0x000fe20000000000 */
[----:B------:R-:W-:Y:S01]  /*39a0*/  UMOV UR5, 0x380fffff ;  /* 0x380fffff00057882 */ /* 0x000fe20000000000 */
[----:B------:R-:W0:Y:S01]  /*39b0*/  F2F.F32.F64 R0, R4 ;  /* 0x0000000400007310 */ /* 0x000e220000301000 */
[----:B------:R-:W-:-:S14]  /*39c0*/  DSETP.GEU.AND P0, PT, |R4|, UR4, PT ;  /* 0x0000000404007e2a */ /* 0x000fdc000bf0e200 */
[----:B0-----:R-:W-:-:S05]  /*39d0*/  @!P0 FMUL R0, R0, 1.175494350822287508e-38 ;  /* 0x0080000000008820 */ /* 0x001fca0000400000 */
[----:B------:R-:W-:-:S04]  /*39e0*/  F2FP.F16.F32.PACK_AB R3, RZ, R0 ;  /* 0x00000000ff03723e */ /* 0x000fc800000000ff */
[----:B------:R-:W-:-:S05]  /*39f0*/  PRMT R3, R3, 0x5410, RZ ;  /* 0x0000541003037816 */ /* 0x000fca00000000ff */
[----:B------:R0:W-:Y:S01]  /*3a00*/  STG.E desc[UR36][R16.64], R3 ;  /* 0x0000000310007986 */ /* 0x0001e2000c101924 */
[----:B------:R-:W-:Y:S05]  /*3a10*/  BRA `(.L_x_2694) ;  /* 0x0000000c000c7947 */ /* 0x000fea0003800000 */
.L_x_2699:
[----:B------:R0:W-:Y:S01]  /*3a20*/  STG.E.64 desc[UR36][R16.64], R4 ;  /* 0x0000000410007986 */ /* 0x0001e2000c101b24 */
[----:B------:R-:W-:Y:S05]  /*3a30*/  BRA `(.L_x_2694) ;  /* 0x0000000c00047947 */ /* 0x000fea0003800000 */
.L_x_2689:
        /* <DEDUP_REMOVED lines=8> */
[----:B------:R-:W-:-:S06]  /*3ac0*/  DSETP.NEU.AND P0, PT, R4, RZ, PT ;  /* 0x000000ff0400722a */ /* 0x000fcc0003f0d000 */
[----:B------:R-:W-:-:S05]  /*3ad0*/  SEL R3, RZ, 0x1, !P0 ;  /* 0x00000001ff037807 */ /* 0x000fca0004000000 */
[----:B------:R0:W-:Y:S01]  /*3ae0*/  STG.E.U8 desc[UR36][R16.64], R3 ;  /* 0x0000000310007986 */ /* 0x0001e2000c101124 */
[----:B------:R-:W-:Y:S05]  /*3af0*/  BRA `(.L_x_2694) ;  /* 0x0000000800d47947 */ /* 0x000fea0003800000 */
.L_x_2703:
[----:B------:R-:W-:-:S05]  /*3b00*/  CS2R R6, SRZ ;  /* 0x0000000000067805 */ /* 0x000fca000001ff00 */
[----:B------:R0:W-:Y:S01]  /*3b10*/  STG.E.128 desc[UR36][R16.64], R4 ;  /* 0x0000000410007986 */ /* 0x0001e2000c101d24 */
[----:B------:R-:W-:Y:S05]  /*3b20*/  BRA `(.L_x_2694) ;  /* 0x0000000800c87947 */ /* 0x000fea0003800000 */
.L_x_2702:
        /* <DEDUP_REMOVED lines=10> */
[----:B------:R-:W-:-:S13]  /*3bd0*/  BSSY B0, `(.L_x_2706) ;  /* 0x000000f000007945 */ /* 0x000fda0003800000 */
[----:B0-----:R-:W-:-:S05]  /*3be0*/  @!P0 FMUL R7, R7, 1.175494350822287508e-38 ;  /* 0x0080000007078820 */ /* 0x001fca0000400000 */
        /* <DEDUP_REMOVED lines=13> */
.L_x_2707:
[----:B------:R-:W-:Y:S05]  /*3cc0*/  BSYNC B0 ;  /* 0x0000000000007941 */ /* 0x000fea0003800000 */
.L_x_2706:
[----:B------:R-:W-:-:S05]  /*3cd0*/  LOP3.LUT R3, R0, R3, RZ, 0xfc, !PT ;  /* 0x0000000300037212 */ /* 0x000fca00078efcff */
[----:B------:R0:W-:Y:S01]  /*3ce0*/  STG.E.U8 desc[UR36][R16.64], R3 ;  /* 0x0000000310007986 */ /* 0x0001e2000c101124 */
[----:B------:R-:W-:Y:S05]  /*3cf0*/  BRA `(.L_x_2694) ;  /* 0x0000000800547947 */ /* 0x000fea0003800000 */
.L_x_2705:
[----:B------:R-:W-:Y:S01]  /*3d00*/  UMOV UR4, 0xf0000000 ;  /* 0xf000000000047882 */ /* 0x000fe20000000000 */
[----:B------:R-:W-:Y:S01]  /*3d10*/  UMOV UR5, 0x380fffff ;  /* 0x380fffff00057882 */ /* 0x000fe20000000000 */
[----:B------:R-:W0:Y:S01]  /*3d20*/  F2F.F32.F64 R3, R4 ;  /* 0x0000000400037310 */ /* 0x000e220000301000 */
[----:B------:R-:W-:Y:S01]  /*3d30*/  DSETP.GEU.AND P0, PT, |R4|, UR4, PT ;  /* 0x0000000404007e2a */ /* 0x000fe2000bf0e200 */
[----:B------:R-:W-:-:S13]  /*3d40*/  BSSY B0, `(.L_x_2708) ;  /* 0x0000010000007945 */ /* 0x000fda0003800000 */
[----:B0-----:R-:W-:-:S05]  /*3d50*/  @!P0 FMUL R3, R3, 1.175494350822287508e-38 ;  /* 0x0080000003038820 */ /* 0x001fca0000400000 */
        /* <DEDUP_REMOVED lines=11> */
.L_x_2709:
[----:B------:R-:W-:Y:S01]  /*3e10*/  IMAD.MOV.U32 R0, RZ, RZ, 0x7f ;  /* 0x0000007fff007424 */ /* 0x000fe200078e00ff */
[----:B------:R-:W-:-:S04]  /*3e20*/  ISETP.GT.U32.AND P0, PT, R2, 0x7f800000, PT ;  /* 0x7f8000000200780c */ /* 0x000fc80003f04070 */
[----:B------:R-:W-:-:S09]  /*3e30*/  SEL R0, R0, 0x7c, P0 ;  /* 0x0000007c00007807 */ /* 0x000fd20000000000 */
.L_x_2710:
[----:B------:R-:W-:Y:S05]  /*3e40*/  BSYNC B0 ;  /* 0x0000000000007941 */ /* 0x000fea0003800000 */
.L_x_2708:
[----:B------:R-:W-:-:S04]  /*3e50*/  LOP3.LUT R2, R3, 0x80000000, RZ, 0xc0, !PT ;  /* 0x8000000003027812 */ /* 0x000fc800078ec0ff */
[----:B------:R-:W-:-:S04]  /*3e60*/  SHF.R.U32.HI R3, RZ, 0x18, R2 ;  /* 0x00000018ff037819 */ /* 0x000fc80000011602 */
[----:B------:R-:W-:-:S05]  /*3e70*/  LOP3.LUT R3, R0, R3, RZ, 0xfc, !PT ;  /* 0x0000000300037212 */ /* 0x000fca00078efcff */
[----:B------:R0:W-:Y:S01]  /*3e80*/  STG.E.U8 desc[UR36][R16.64], R3 ;  /* 0x0000000310007986 */ /* 0x0001e2000c101124 */
[----:B------:R-:W-:Y:S05]  /*3e90*/  BRA `(.L_x_2694) ;  /* 0x0000000400ec7947 */ /* 0x000fea0003800000 */
.L_x_2704:
[----:B------:R-:W-:Y:S01]  /*3ea0*/  UMOV UR4, 0xf0000000 ;  /* 0xf000000000047882 */ /* 0x000fe20000000000 */
[----:B------:R-:W-:Y:S01]  /*3eb0*/  UMOV UR5, 0x380fffff ;  /* 0x380fffff00057882 */ /* 0x000fe20000000000 */
[----:B------:R-:W0:Y:S01]  /*3ec0*/  F2F.F32.F64 R0, R4 ;  /* 0x0000000400007310 */ /* 0x000e220000301000 */
[----:B------:R-:W-:-:S14]  /*3ed0*/  DSETP.GEU.AND P0, PT, |R4|, UR4, PT ;  /* 0x0000000404007e2a */ /* 0x000fdc000bf0e200 */
[----:B0-----:R-:W-:-:S05]  /*3ee0*/  @!P0 FMUL R0, R0, 1.175494350822287508e-38 ;  /* 0x0080000000008820 */ /* 0x001fca0000400000 */
[----:B------:R-:W-:-:S05]  /*3ef0*/  F2FP.BF16.F32.PACK_AB R0, RZ, R0 ;  /* 0x00000000ff00723e */ /* 0x000fca00000010ff */
[----:B------:R0:W-:Y:S01]  /*3f00*/  STG.E.U16 desc[UR36][R16.64], R0 ;  /* 0x0000000010007986 */ /* 0x0001e2000c101524 */
[----:B------:R-:W-:Y:S05]  /*3f10*/  BRA `(.L_x_2694) ;  /* 0x0000000400cc7947 */ /* 0x000fea0003800000 */
.L_x_2701:
        /* <DEDUP_REMOVED lines=8> */
[----:B------:R-:W0:Y:S02]  /*3fa0*/  F2I.U32.F64.TRUNC R5, R4 ;  /* 0x0000000400057311 */ /* 0x000e24000030d000 */
[----:B0-----:R0:W-:Y:S01]  /*3fb0*/  STG.E.U16 desc[UR36][R16.64], R5 ;  /* 0x0000000510007986 */ /* 0x0011e2000c101524 */
[----:B------:R-:W-:Y:S05]  /*3fc0*/  BRA `(.L_x_2694) ;  /* 0x0000000400a07947 */ /* 0x000fea0003800000 */
.L_x_2713:
[----:B------:R-:W-:Y:S01]  /*3fd0*/  UMOV UR4, 0xf0000000 ;  /* 0xf000000000047882 */ /* 0x000fe20000000000 */
[----:B------:R-:W-:Y:S01]  /*3fe0*/  UMOV UR5, 0x380fffff ;  /* 0x380fffff00057882 */ /* 0x000fe20000000000 */
[----:B------:R-:W0:Y:S01]  /*3ff0*/  F2F.F32.F64 R3, R4 ;  /* 0x0000000400037310 */ /* 0x000e220000301000 */
[----:B------:R-:W-:Y:S01]  /*4000*/  DSETP.GEU.AND P0, PT, |R4|, UR4, PT ;  /* 0x0000000404007e2a */ /* 0x000fe2000bf0e200 */
[----:B------:R-:W-:Y:S01]  /*4010*/  BSSY B0, `(.L_x_2714) ;  /* 0x0000015000007945 */ /* 0x000fe20003800000 */
[----:B------:R-:W-:-:S12]  /*4020*/  IMAD.MOV.U32 R8, RZ, RZ, 0x80 ;  /* 0x00000080ff087424 */ /* 0x000fd800078e00ff */
[----:B0-----:R-:W-:-:S05]  /*4030*/  @!P0 FMUL R3, R3, 1.175494350822287508e-38 ;  /* 0x0080000003038820 */ /* 0x001fca0000400000 */
        /* <DEDUP_REMOVED lines=14> */
.L_x_2716:
[----:B------:R-:W-:-:S04]  /*4120*/  LOP3.LUT R2, R3, 0x80000000, RZ, 0xc0, !PT ;  /* 0x8000000003027812 */ /* 0x000fc800078ec0ff */
[----:B------:R-:W-:-:S04]  /*4130*/  SHF.R.U32.HI R3, RZ, 0x18, R2 ;  /* 0x00000018ff037819 */ /* 0x000fc80000011602 */
[----:B------:R-:W-:-:S04]  /*4140*/  LOP3.LUT R0, R0, R3, RZ, 0xfc, !PT ;  /* 0x0000000300007212 */ /* 0x000fc800078efcff */
[----:B------:R-:W-:-:S07]  /*4150*/  PRMT R8, R0, 0x7610, R8 ;  /* 0x0000761000087816 */ /* 0x000fce0000000008 */
.L_x_2715:
[----:B------:R-:W-:Y:S05]  /*4160*/  BSYNC B0 ;  /* 0x0000000000007941 */ /* 0x000fea0003800000 */
.L_x_2714:
[----:B------:R0:W-:Y:S01]  /*4170*/  STG.E.U8 desc[UR36][R16.64], R8 ;  /* 0x0000000810007986 */ /* 0x0001e2000c101124 */
[----:B------:R-:W-:Y:S05]  /*4180*/  BRA `(.L_x_2694) ;  /* 0x0000000400307947 */ /* 0x000fea0003800000 */
.L_x_2712:
        /* <DEDUP_REMOVED lines=21> */
.L_x_2719:
[----:B------:R-:W-:-:S04]  /*42e0*/  LOP3.LUT R2, R3, 0x80000000, RZ, 0xc0, !PT ;  /* 0x8000000003027812 */ /* 0x000fc800078ec0ff */
[----:B------:R-:W-:-:S04]  /*42f0*/  SHF.R.U32.HI R3, RZ, 0x18, R2 ;  /* 0x00000018ff037819 */ /* 0x000fc80000011602 */
[----:B------:R-:W-:-:S04]  /*4300*/  LOP3.LUT R0, R0, R3, RZ, 0xfc, !PT ;  /* 0x0000000300007212 */ /* 0x000fc800078efcff */
[----:B------:R-:W-:-:S07]  /*4310*/  PRMT R8, R0, 0x7610, R8 ;  /* 0x0000761000087816 */ /* 0x000fce0000000008 */
.L_x_2718:
[----:B------:R-:W-:Y:S05]  /*4320*/  BSYNC B0 ;  /* 0x0000000000007941 */ /* 0x000fea0003800000 */
.L_x_2717:
[----:B------:R0:W-:Y:S01]  /*4330*/  STG.E.U8 desc[UR36][R16.64], R8 ;  /* 0x0000000810007986 */ /* 0x0001e2000c101124 */
[----:B------:R-:W-:Y:S05]  /*4340*/  BRA `(.L_x_2694) ;  /* 0x0000000000c07947 */ /* 0x000fea0003800000 */
.L_x_2711:
        /* <DEDUP_REMOVED lines=26> */
.L_x_2693:
[----:B------:R-:W-:Y:S01]  /*44f0*/  MOV R2, 0x0 ;  /* 0x0000000000027802 */ /* 0x000fe20000000f00 */
[----:B------:R-:W-:Y:S01]  /*4500*/  ULDC.64 UR4, c[0x4][0x128] ;  /* 0x01004a0000047ab9 */ /* 0x000fe20000000a00 */
[----:B------:R-:W-:Y:S01]  /*4510*/  ULDC.64 UR6, c[0x4][0x130] ;  /* 0x01004c0000067ab9 */ /* 0x000fe20000000a00 */
[----:B------:R-:W-:Y:S01]  /*4520*/  IMAD.U32 R4, RZ, RZ, UR4 ;  /* 0x00000004ff047e24 */ /* 0x000fe2000f8e00ff */
[----:B------:R-:W-:Y:S01]  /*4530*/  MOV R6, UR6 ;  /* 0x0000000600067c02 */ /* 0x000fe20008000f00 */
[----:B------:R-:W-:Y:S01]  /*4540*/  IMAD.U32 R5, RZ, RZ, UR5 ;  /* 0x00000005ff057e24 */ /* 0x000fe2000f8e00ff */
[----:B------:R-:W0:Y:S01]  /*4550*/  LDC.64 R2, c[0x4][R2] ;  /* 0x0100000002027b82 */ /* 0x000e220000000a00 */
[----:B------:R-:W-:Y:S01]  /*4560*/  ULDC.64 UR4, c[0x4][0x10] ;  /* 0x0100040000047ab9 */ /* 0x000fe20000000a00 */
[----:B------:R-:W-:Y:S02]  /*4570*/  IMAD.U32 R7, RZ, RZ, UR7 ;  /* 0x00000007ff077e24 */ /* 0x000fe4000f8e00ff */
[----:B------:R-:W-:-:S02]  /*4580*/  IMAD.U32 R10, RZ, RZ, UR4 ;  /* 0x00000004ff0a7e24 */ /* 0x000fc4000f8e00ff */
[----:B------:R-:W-:Y:S02]  /*4590*/  IMAD.U32 R11, RZ, RZ, UR5 ;  /* 0x00000005ff0b7e24 */ /* 0x000fe4000f8e00ff */
[----:B------:R-:W-:Y:S02]  /*45a0*/  IMAD.MOV.U32 R8, RZ, RZ, 0x65 ;  /* 0x00000065ff087424 */ /* 0x000fe400078e00ff */
[----:B------:R-:W-:Y:S02]  /*45b0*/  IMAD.MOV.U32 R12, RZ, RZ, 0x1 ;  /* 0x00000001ff0c7424 */ /* 0x000fe400078e00ff */
[----:B------:R-:W-:-:S07]  /*45c0*/  IMAD.MOV.U32 R13, RZ, RZ, RZ ;  /* 0x000000ffff0d7224 */ /* 0x000fce00078e00ff */
[----:B------:R-:W-:-:S07]  /*45d0*/  LEPC R20, `(.L_x_2722) ;  /* 0x000000001014794e */ /* 0x000fce0000000000 */
[----:B0-----:R-:W-:Y:S05]  /*45e0*/  CALL.ABS.NOINC R2 ;  /* 0x0000000002007343 */ /* 0x001fea0003c00000 */
.L_x_2722:
[----:B------:R-:W-:Y:S05]  /*45f0*/  BRA `(.L_x_2694) ;  /* 0x0000000000147947 */ /* 0x000fea0003800000 */
.L_x_2721:
[----:B------:R-:W0:Y:S02]  /*4600*/  F2I.U64.F64.TRUNC R4, R4 ;  /* 0x0000000400047311 */ /* 0x000e24000030d800 */
[----:B0-----:R0:W-:Y:S01]  /*4610*/  STG.E.64 desc[UR36][R16.64], R4 ;  /* 0x0000000410007986 */ /* 0x0011e2000c101b24 */
[----:B------:R-:W-:Y:S05]  /*4620*/  BRA `(.L_x_2694) ;  /* 0x0000000000087947 */ /* 0x000fea0003800000 */
.L_x_2720:
[----:B------:R-:W0:Y:S02]  /*4630*/  F2I.U32.F64.TRUNC R5, R4 ;  /* 0x0000000400057311 */ /* 0x000e24000030d000 */
[----:B0-----:R0:W-:Y:S02]  /*4640*/  STG.E desc[UR36][R16.64], R5 ;  /* 0x0000000510007986 */ /* 0x0011e4000c101924 */
.L_x_2694:
[----:B------:R-:W-:-:S04]  /*4650*/  IMAD R22, R25, 0x200, R22 ;  /* 0x0000020019167824 */ /* 0x000fc800078e0216 */
[----:B------:R-:W-:-:S07]  /*4660*/  VIADD R23, R22, 0x80 ;  /* 0x0000008016177836 */ /* 0x000fce0000000000 */
.L_x_2621:
[----:B------:R-:W-:Y:S05]  /*4670*/  BSYNC B6 ;  /* 0x0000000000067941 */ /* 0x000fea0003800000 */
.L_x_2620:
        /* <DEDUP_REMOVED lines=358> */
.L_x_2725:
        /* <DEDUP_REMOVED lines=21> */
.L_x_2729:
[----:B------:R-:W2:Y:S02]  /*5e30*/  LDG.E.U8 R2, desc[UR36][R2.64] ;  /* 0x0000002402027981 */ /* 0x000ea4000c1e1100 */
[----:B--2---:R0:W1:Y:S01]  /*5e40*/  I2F.F64.U16 R18, R2 ;  /* 0x0000000200127312 */ /* 0x0040620000101800 */
[----:B------:R-:W-:Y:S05]  /*5e50*/  BRA `(.L_x_2731) ;  /* 0x0000000c00707947 */ /* 0x000fea0003800000 */
.L_x_2728:
        /* <DEDUP_REMOVED lines=9> */
.L_x_2733:
[----:B------:R-:W2:Y:S02]  /*5ef0*/  LDG.E R2, desc[UR36][R2.64] ;  /* 0x0000002402027981 */ /* 0x000ea4000c1e1900 */
[----:B--2---:R0:W1:Y:S01]  /*5f00*/  I2F.F64 R18, R2 ;  /* 0x0000000200127312 */ /* 0x0040620000201c00 */
[----:B------:R-:W-:Y:S05]  /*5f10*/  BRA `(.L_x_2731) ;  /* 0x0000000c00407947 */ /* 0x000fea0003800000 */
.L_x_2732:
[----:B------:R-:W2:Y:S02]  /*5f20*/  LDG.E.U16 R2, desc[UR36][R2.64] ;  /* 0x0000002402027981 */ /* 0x000ea4000c1e1500 */
[----:B--2---:R0:W1:Y:S01]  /*5f30*/  I2F.F64.S16 R18, R2 ;  /* 0x0000000200127312 */ /* 0x0040620000101c00 */
[----:B------:R-:W-:Y:S05]  /*5f40*/  BRA `(.L_x_2731) ;  /* 0x0000000c00347947 */ /* 0x000fea0003800000 */
.L_x_2727:
        /* <DEDUP_REMOVED lines=10> */
.L_x_2735:
[----:B------:R-:W2:Y:S02]  /*5ff0*/  LDG.E.U16 R0, desc[UR36][R2.64] ;  /* 0x0000002402007981 */ /* 0x000ea4000c1e1500 */
[----:B--2---:R-:W-:-:S05]  /*6000*/  HADD2.F32 R0, -RZ, R0.H0_H0 ;  /* 0x20000000ff007230 */ /* 0x004fca0000004100 */
[----:B------:R-:W-:-:S04]  /*6010*/  FMUL.FTZ R0, R0, 1 ;  /* 0x3f80000000007820 */ /* 0x000fc80000410000 */
[----:B------:R0:W1:Y:S01]  /*6020*/  F2F.F64.F32 R18, R0 ;  /* 0x0000000000127310 */ /* 0x0000620000201800 */
[----:B------:R-:W-:Y:S05]  /*6030*/  BRA `(.L_x_2731) ;  /* 0x0000000800f87947 */ /* 0x000fea0003800000 */
.L_x_2734:
        /* <DEDUP_REMOVED lines=10> */
.L_x_2737:
[----:B------:R-:W2:Y:S02]  /*60e0*/  LDG.E.U16 R2, desc[UR36][R2.64] ;  /* 0x0000002402027981 */ /* 0x000ea4000c1e1500 */
[----:B--2---:R-:W-:-:S05]  /*60f0*/  HADD2.F32 R0, -RZ, R2.H0_H0 ;  /* 0x20000002ff007230 */ /* 0x004fca0000004100 */
[----:B------:R-:W-:-:S04]  /*6100*/  FMUL.FTZ R0, R0, 1 ;  /* 0x3f80000000007820 */ /* 0x000fc80000410000 */
[----:B------:R0:W1:Y:S01]  /*6110*/  F2F.F64.F32 R18, R0 ;  /* 0x0000000000127310 */ /* 0x0000620000201800 */
[----:B------:R-:W-:Y:S05]  /*6120*/  BRA `(.L_x_2731) ;  /* 0x0000000800bc7947 */ /* 0x000fea0003800000 */
.L_x_2736:
[----:B------:R0:W5:Y:S01]  /*6130*/  LDG.E.64 R18, desc[UR36][R2.64] ;  /* 0x0000002402127981 */ /* 0x000162000c1e1b00 */
[----:B------:R-:W-:Y:S05]  /*6140*/  BRA `(.L_x_2731) ;  /* 0x0000000800b47947 */ /* 0x000fea0003800000 */
.L_x_2726:
        /* <DEDUP_REMOVED lines=13> */
.L_x_2740:
[----:B------:R0:W5:Y:S01]  /*6220*/  LDG.E.64 R18, desc[UR36][R2.64] ;  /* 0x0000002402127981 */ /* 0x000162000c1e1b00 */
[----:B------:R-:W-:Y:S05]  /*6230*/  BRA `(.L_x_2731) ;  /* 0x0000000800787947 */ /* 0x000fea0003800000 */
.L_x_2739:
[----:B------:R-:W-:-:S13]  /*6240*/  ISETP.NE.AND P0, PT, R4, 0xf, PT ;  /* 0x0000000f0400780c */ /* 0x000fda0003f05270 */
[----:B------:R-:W-:Y:S05]  /*6250*/  @!P0 BRA `(.L_x_2741) ;  /* 0x0000000000a48947 */ /* 0x000fea0003800000 */
[----:B------:R-:W-:-:S13]  /*6260*/  ISETP.NE.AND P0, PT, R4, 0x17, PT ;  /* 0x000000170400780c */ /* 0x000fda0003f05270 */
[----:B------:R-:W-:Y:S05]  /*6270*/  @!P0 BRA `(.L_x_2742) ;  /* 0x0000000000608947 */ /* 0x000fea0003800000 */
[----:B------:R-:W-:-:S13]  /*6280*/  ISETP.NE.AND P0, PT, R4, 0x18, PT ;  /* 0x000000180400780c */ /* 0x000fda0003f05270 */
[----:B------:R-:W-:Y:S05]  /*6290*/  @P0 BRA `(.L_x_2730) ;  /* 0x0000000800040947 */ /* 0x000fea0003800000 */
[----:B------:R-:W2:Y:S01]  /*62a0*/  LDG.E.U8 R0, desc[UR36][R2.64] ;  /* 0x0000002402007981 */ /* 0x000ea2000c1e1100 */
[----:B------:R-:W-:Y:S01]  /*62b0*/  MOV R8, 0xff800000 ;  /* 0xff80000000087802 */ /* 0x000fe20000000f00 */
        /* <DEDUP_REMOVED lines=18> */
[----:B------:R3:W4:Y:S01]  /*63e0*/  F2F.F64.F32 R18, R5 ;  /* 0x0000000500127310 */ /* 0x0007220000201800 */
[----:B------:R-:W-:Y:S05]  /*63f0*/  BRA `(.L_x_2731) ;  /* 0x0000000800087947 */ /* 0x000fea0003800000 */
.L_x_2742:
        /* <DEDUP_REMOVED lines=13> */
[----:B------:R1:W2:Y:S01]  /*64d0*/  F2F.F64.F32 R18, R4 ;  /* 0x0000000400127310 */ /* 0x0002a20000201800 */
[----:B------:R-:W-:Y:S05]  /*64e0*/  BRA `(.L_x_2731) ;  /* 0x0000000400cc7947 */ /* 0x000fea0003800000 */
.L_x_2741:
[----:B------:R-:W2:Y:S02]  /*64f0*/  LDG.E.U16 R0, desc[UR36][R2.64] ;  /* 0x0000002402007981 */ /* 0x000ea4000c1e1500 */
[----:B--2---:R-:W-:-:S04]  /*6500*/  IMAD.U32 R0, R0, 0x10000, RZ ;  /* 0x0001000000007824 */ /* 0x004fc800078e00ff */
[----:B------:R-:W-:-:S04]  /*6510*/  FMUL.FTZ R0, R0, 1 ;  /* 0x3f80000000007820 */ /* 0x000fc80000410000 */
[----:B------:R0:W1:Y:S01]  /*6520*/  F2F.F64.F32 R18, R0 ;  /* 0x0000000000127310 */ /* 0x0000620000201800 */
[----:B------:R-:W-:Y:S05]  /*6530*/  BRA `(.L_x_2731) ;  /* 0x0000000400b87947 */ /* 0x000fea0003800000 */
.L_x_2738:
        /* <DEDUP_REMOVED lines=11> */
.L_x_2745:
        /* <DEDUP_REMOVED lines=21> */
.L_x_2749:
[----:B------:R-:W-:Y:S05]  /*6740*/  BSYNC B1 ;  /* 0x0000000000017941 */ /* 0x000fea0003800000 */
.L_x_2748:
[----:B------:R-:W-:Y:S01]  /*6750*/  LEA R3, R0, 0x3b800000, 0x17 ;  /* 0x3b80000000037811 */ /* 0x000fe200078eb8ff */
[----:B------:R-:W-:-:S05]  /*6760*/  IMAD.SHL.U32 R0, R2, 0x100000, RZ ;  /* 0x0010000002007824 */ /* 0x000fca00078e00ff */
[----:B------:R-:W-:-:S07]  /*6770*/  LOP3.LUT R0, R3, R0, R4, 0xfe, !PT ;  /* 0x0000000003007212 */ /* 0x000fce00078efe04 */
.L_x_2747:
[----:B------:R-:W-:Y:S05]  /*6780*/  BSYNC B0 ;  /* 0x0000000000007941 */ /* 0x000fea0003800000 */
.L_x_2746:
[----:B------:R-:W-:-:S04]  /*6790*/  FMUL.FTZ R0, R0, 1 ;  /* 0x3f80000000007820 */ /* 0x000fc80000410000 */
[----:B------:R0:W1:Y:S01]  /*67a0*/  F2F.F64.F32 R18, R0 ;  /* 0x0000000000127310 */ /* 0x0000620000201800 */
[----:B------:R-:W-:Y:S05]  /*67b0*/  BRA `(.L_x_2731) ;  /* 0x0000000400187947 */ /* 0x000fea0003800000 */
.L_x_2744:
        /* <DEDUP_REMOVED lines=21> */
.L_x_2753:
[----:B------:R-:W-:Y:S05]  /*6910*/  BSYNC B1 ;  /* 0x0000000000017941 */ /* 0x000fea0003800000 */
.L_x_2752:
[----:B------:R-:W-:Y:S01]  /*6920*/  LEA R3, R0, 0x37800000, 0x17 ;  /* 0x3780000000037811 */ /* 0x000fe200078eb8ff */
[----:B------:R-:W-:-:S05]  /*6930*/  IMAD.SHL.U32 R0, R2, 0x200000, RZ ;  /* 0x0020000002007824 */ /* 0x000fca00078e00ff */
[----:B------:R-:W-:-:S07]  /*6940*/  LOP3.LUT R0, R3, R0, R4, 0xfe, !PT ;  /* 0x0000000003007212 */ /* 0x000fce00078efe04 */
.L_x_2751:
[----:B------:R-:W-:Y:S05]  /*6950*/  BSYNC B0 ;  /* 0x0000000000007941 */ /* 0x000fea0003800000 */
.L_x_2750:
[----:B------:R-:W-:-:S04]  /*6960*/  FMUL.FTZ R0, R0, 1 ;  /* 0x3f80000000007820 */ /* 0x000fc80000410000 */
[----:B------:R0:W1:Y:S01]  /*6970*/  F2F.F64.F32 R18, R0 ;  /* 0x0000000000127310 */ /* 0x0000620000201800 */
[----:B------:R-:W-:Y:S05]  /*6980*/  BRA `(.L_x_2731) ;  /* 0x0000000000a47947 */ /* 0x000fea0003800000 */
.L_x_2743:
        /* <DEDUP_REMOVED lines=14> */
.L_x_2757:
[----:B------:R-:W-:Y:S05]  /*6a70*/  BSYNC B0 ;  /* 0x0000000000007941 */ /* 0x000fea0003800000 */
.L_x_2756:
[----:B------:R-:W-:-:S04]  /*6a80*/  FMUL.FTZ R0, R0, 1 ;  /* 0x3f80000000007820 */ /* 0x000fc80000410000 */
[----:B------:R0:W1:Y:S01]  /*6a90*/  F2F.F64.F32 R18, R0 ;  /* 0x0000000000127310 */ /* 0x0000620000201800 */
[----:B------:R-:W-:Y:S05]  /*6aa0*/  BRA `(.L_x_2731) ;  /* 0x00000000005c7947 */ /* 0x000fea0003800000 */
.L_x_2730:
[----:B------:R-:W-:Y:S01]  /*6ab0*/  MOV R2, 0x0 ;  /* 0x0000000000027802 */ /* 0x000fe20000000f00 */
[----:B------:R-:W-:Y:S01]  /*6ac0*/  ULDC.64 UR4, c[0x4][0x128] ;  /* 0x01004a0000047ab9 */ /* 0x000fe20000000a00 */
[----:B------:R-:W-:Y:S01]  /*6ad0*/  ULDC.64 UR6, c[0x4][0x8] ;  /* 0x0100020000067ab9 */ /* 0x000fe20000000a00 */
[----:B------:R-:W-:Y:S01]  /*6ae0*/  IMAD.U32 R4, RZ, RZ, UR4 ;  /* 0x00000004ff047e24 */ /* 0x000fe2000f8e00ff */
[----:B------:R-:W-:Y:S01]  /*6af0*/  MOV R5, UR5 ;  /* 0x0000000500057c02 */ /* 0x000fe20008000f00 */
        /* <DEDUP_REMOVED lines=11> */
.L_x_2758:
[----:B------:R-:W-:Y:S01]  /*6bb0*/  CS2R R18, SRZ ;  /* 0x0000000000127805 */ /* 0x000fe2000001ff00 */
[----:B------:R-:W-:Y:S06]  /*6bc0*/  BRA `(.L_x_2731) ;  /* 0x0000000000147947 */ /* 0x000fec0003800000 */
.L_x_2755:
[----:B------:R-:W2:Y:S02]  /*6bd0*/  LDG.E.64 R18, desc[UR36][R2.64] ;  /* 0x0000002402127981 */ /* 0x000ea4000c1e1b00 */
[----:B--2---:R-:W0:Y:S01]  /*6be0*/  I2F.F64.U64 R18, R18 ;  /* 0x0000001200127312 */ /* 0x004e220000301800 */
[----:B------:R-:W-:Y:S05]  /*6bf0*/  BRA `(.L_x_2731) ;  /* 0x0000000000087947 */ /* 0x000fea0003800000 */
.L_x_2754:
[----:B------:R-:W2:Y:S02]  /*6c00*/  LDG.E R2, desc[UR36][R2.64] ;  /* 0x0000002402027981 */ /* 0x000ea4000c1e1900 */
[----:B--2---:R0:W1:Y:S02]  /*6c10*/  I2F.F64.U32 R18, R2 ;  /* 0x0000000200127312 */ /* 0x0040640000201800 */
.L_x_2731:
[----:B0-----:R-:W0:Y:S01]  /*6c20*/  LDC.U8 R2, c[0x0][0x493] ;  /* 0x000124c0ff027b82 */ /* 0x001e220000000000 */
[----:B------:R-:W-:Y:S02]  /*6c30*/  ULDC.64 UR4, c[0x0][0x488] ;  /* 0x0001220000047ab9 */ /* 0x000fe40000000a00 */
[----:B-1----:R-:W-:-:S05]  /*6c40*/  IADD3 R4, P0, R22, UR4, RZ ;  /* 0x0000000416047c10 */ /* 0x002fca000ff1e0ff */
[----:B---3--:R-:W-:Y:S01]  /*6c50*/  IMAD.X R5, RZ, RZ, UR5, P0 ;  /* 0x00000005ff057e24 */ /* 0x008fe200080e06ff */
        /* <DEDUP_REMOVED lines=11> */
[----:B------:R-:W3:Y:S02]  /*6d10*/  LDG.E.S8 R2, desc[UR36][R4.64] ;  /* 0x0000002404027981 */ /* 0x000ee4000c1e1300 */
[----:B---3--:R-:W0:Y:S01]  /*6d20*/  I2F.F64.S16 R2, R2 ;  /* 0x0000000200027312 */ /* 0x008e220000101c00 */
[----:B------:R-:W-:Y:S05]  /*6d30*/  BRA `(.L_x_2764) ;  /* 0x0000000c007c7947 */ /* 0x000fea0003800000 */
.L_x_2762:
[----:B------:R-:W3:Y:S02]  /*6d40*/  LDG.E.U8 R2, desc[UR36][R4.64] ;  /* 0x0000002404027981 */ /* 0x000ee4000c1e1100 */
[----:B---3--:R-:W0:Y:S01]  /*6d50*/  I2F.F64.U16 R2, R2 ;  /* 0x0000000200027312 */ /* 0x008e220000101800 */
[----:B------:R-:W-:Y:S05]  /*6d60*/  BRA `(.L_x_2764) ;  /* 0x0000000c00707947 */ /* 0x000fea0003800000 */
.L_x_2761:
[----:B------:R-:W-:-:S13]  /*6d70*/  ISETP.NE.AND P0, PT, R0, 0x2, PT ;  /* 0x000000020000780c */ /* 0x000fda0003f05270 */
[----:B------:R-:W-:Y:S05]  /*6d80*/  @!P0 BRA `(.L_x_2765) ;  /* 0x0000000000288947 */ /* 0x000fea0003800000 */
[----:B------:R-:W-:-:S13]  /*6d90*/  ISETP.NE.AND P0, PT, R0, 0x3, PT ;  /* 0x000000030000780c */ /* 0x000fda0003f05270 */
[----:B------:R-:W-:Y:S05]  /*6da0*/  @!P0 BRA `(.L_x_2766) ;  /* 0x0000000000148947 */ /* 0x000fea0003800000 */
[----:B------:R-:W-:-:S13]  /*6db0*/  ISETP.NE.AND P0, PT, R0, 0x4, PT ;  /* 0x000000040000780c */ /* 0x000fda0003f05270 */
[----:B------:R-:W-:Y:S05]  /*6dc0*/  @P0 BRA `(.L_x_2763) ;  /* 0x0000000800fc0947 */ /* 0x000fea0003800000 */
[----:B------:R-:W3:Y:S02]  /*6dd0*/  LDG.E.64 R2, desc[UR36][R4.64] ;  /* 0x0000002404027981 */ /* 0x000ee4000c1e1b00 */
[----:B---3--:R-:W1:Y:S01]  /*6de0*/  I2F.F64.S64 R2, R2 ;  /* 0x0000000200027312 */ /* 0x008e620000301c00 */
[----:B------:R-:W-:Y:S05]  /*6df0*/  BRA `(.L_x_2764) ;  /* 0x0000000c004c7947 */ /* 0x000fea0003800000 */
.L_x_2766:
[----:B------:R-:W3:Y:S02]  /*6e00*/  LDG.E R2, desc[UR36][R4.64] ;  /* 0x0000002404027981 */ /* 0x000ee4000c1e1900 */
[----:B---3--:R-:W3:Y:S01]  /*6e10*/  I2F.F64 R2, R2 ;  /* 0x0000000200027312 */ /* 0x008ee20000201c00 */
[----:B------:R-:W-:Y:S05]  /*6e20*/  BRA `(.L_x_2764) ;  /* 0x0000000c00407947 */ /* 0x000fea0003800000 */
.L_x_2765:
[----:B------:R-:W3:Y:S02]  /*6e30*/  LDG.E.U16 R2, desc[UR36][R4.64] ;  /* 0x0000002404027981 */ /* 0x000ee4000c1e1500 */
[----:B---3--:R-:W0:Y:S01]  /*6e40*/  I2F.F64.S16 R2, R2 ;  /* 0x0000000200027312 */ /* 0x008e220000101c00 */
[----:B------:R-:W-:Y:S05]  /*6e50*/  BRA `(.L_x_2764) ;  /* 0x0000000c00347947 */ /* 0x000fea0003800000 */
.L_x_2760:
[----:B------:R-:W-:-:S13]  /*6e60*/  ISETP.GT.AND P0, PT, R0, 0x6, PT ;  /* 0x000000060000780c */ /* 0x000fda0003f04270 */
[----:B------:R-:W-:Y:S05]  /*6e70*/  @P0 BRA `(.L_x_2767) ;  /* 0x0000000000340947 */ /* 0x000fea0003800000 */
[----:B------:R-:W-:-:S13]  /*6e80*/  ISETP.NE.AND P0, PT, R0, 0x5, PT ;  /* 0x000000050000780c */ /* 0x000fda0003f05270 */
[----:B------:R-:W-:Y:S05]  /*6e90*/  @!P0 BRA `(.L_x_2768) ;  /* 0x0000000000188947 */ /* 0x000fea0003800000 */
[----:B------:R-:W-:-:S13]  /*6ea0*/  ISETP.NE.AND P0, PT, R0, 0x6, PT ;  /* 0x000000060000780c */ /* 0x000fda0003f05270 */
[----:B------:R-:W-:Y:S05]  /*6eb0*/  @P0 BRA `(.L_x_2763) ;  /* 0x0000000800c00947 */ /* 0x000fea0003800000 */
[----:B------:R-:W3:Y:S02]  /*6ec0*/  LDG.E R2, desc[UR36][R4.64] ;  /* 0x0000002404027981 */ /* 0x000ee4000c1e1900 */
[----:B---3--:R-:W-:-:S06]  /*6ed0*/  FMUL.FTZ R2, R2, 1 ;  /* 0x3f80000002027820 */ /* 0x008fcc0000410000 */
[----:B------:R-:W0:Y:S01]  /*6ee0*/  F2F.F64.F32 R2, R2 ;  /* 0x0000000200027310 */ /* 0x000e220000201800 */
[----:B------:R-:W-:Y:S05]  /*6ef0*/  BRA `(.L_x_2764) ;  /* 0x0000000c000c7947 */ /* 0x000fea0003800000 */
.L_x_2768:
[----:B------:R-:W3:Y:S02]  /*6f00*/  LDG.E.U16 R0, desc[UR36][R4.64] ;  /* 0x0000002404007981 */ /* 0x000ee4000c1e1500 */
[----:B---3--:R-:W-:-:S05]  /*6f10*/  HADD2.F32 R0, -RZ, R0.H0_H0 ;  /* 0x20000000ff007230 */ /* 0x008fca0000004100 */
[----:B------:R-:W-:-:S04]  /*6f20*/  FMUL.FTZ R0, R0, 1 ;  /* 0x3f80000000007820 */ /* 0x000fc80000410000 */
[----:B------:R0:W1:Y:S01]  /*6f30*/  F2F.F64.F32 R2, R0 ;  /* 0x0000000000027310 */ /* 0x0000620000201800 */
[----:B------:R-:W-:Y:S05]  /*6f40*/  BRA `(.L_x_2764) ;  /* 0x0000000800f87947 */ /* 0x000fea0003800000 */
.L_x_2767:
[----:B------:R-:W-:-:S13]  /*6f50*/  ISETP.NE.AND P0, PT, R0, 0x7, PT ;  /* 0x000000070000780c */ /* 0x000fda0003f05270 */
[----:B------:R-:W-:Y:S05]  /*6f60*/  @!P0 BRA `(.L_x_2769) ;  /* 0x0000000000348947 */ /* 0x000fea0003800000 */
        /* <DEDUP_REMOVED lines=8> */
.L_x_2770:
[----:B------:R-:W3:Y:S02]  /*6ff0*/  LDG.E.U16 R4, desc[UR36][R4.64] ;  /* 0x0000002404047981 */ /* 0x000ee4000c1e1500 */
[----:B---3--:R-:W-:-:S05]  /*7000*/  HADD2.F32 R0, -RZ, R4.H0_H0 ;  /* 0x20000004ff007230 */ /* 0x008fca0000004100 */
[----:B------:R-:W-:-:S04]  /*7010*/  FMUL.FTZ R0, R0, 1 ;  /* 0x3f80000000007820 */ /* 0x000fc80000410000 */
[----:B------:R0:W1:Y:S01]  /*7020*/  F2F.F64.F32 R2, R0 ;  /* 0x0000000000027310 */ /* 0x0000620000201800 */
[----:B------:R-:W-:Y:S05]  /*7030*/  BRA `(.L_x_2764) ;  /* 0x0000000800bc7947 */ /* 0x000fea0003800000 */
.L_x_2769:
[----:B------:R0:W5:Y:S01]  /*7040*/  LDG.E.64 R2, desc[UR36][R4.64] ;  /* 0x0000002404027981 */ /* 0x000162000c1e1b00 */
[----:B------:R-:W-:Y:S05]  /*7050*/  BRA `(.L_x_2764) ;  /* 0x0000000800b47947 */ /* 0x000fea0003800000 */
.L_x_2759:
        /* <DEDUP_REMOVED lines=8> */
[----:B------:R-:W3:Y:S01]  /*70e0*/  LDG.E.U8 R4, desc[UR36][R4.64] ;  /* 0x0000002404047981 */ /* 0x000ee2000c1e1100 */
[----:B------:R-:W-:Y:S01]  /*70f0*/  IMAD.MOV.U32 R2, RZ, RZ, RZ ;  /* 0x000000ffff027224 */ /* 0x000fe200078e00ff */
[----:B---3--:R-:W-:-:S04]  /*7100*/  ISETP.NE.AND P0, PT, R4, RZ, PT ;  /* 0x000000ff0400720c */ /* 0x008fc80003f05270 */
[----:B------:R-:W-:Y:S01]  /*7110*/  FSEL R3, RZ, 1.875, !P0 ;  /* 0x3ff00000ff037808 */ /* 0x000fe20004000000 */
[----:B------:R-:W-:Y:S08]  /*7120*/  BRA `(.L_x_2764) ;  /* 0x0000000800807947 */ /* 0x000ff00003800000 */
.L_x_2773:
[----:B------:R0:W5:Y:S01]  /*7130*/  LDG.E.64 R2, desc[UR36][R4.64] ;  /* 0x0000002404027981 */ /* 0x000162000c1e1b00 */
[----:B------:R-:W-:Y:S05]  /*7140*/  BRA `(.L_x_2764) ;  /* 0x0000000800787947 */ /* 0x000fea0003800000 */
.L_x_2772:
[----:B------:R-:W-:-:S13]  /*7150*/  ISETP.NE.AND P0, PT, R0, 0xf, PT ;  /* 0x0000000f0000780c */ /* 0x000fda0003f05270 */
[----:B------:R-:W-:Y:S05]  /*7160*/  @!P0 BRA `(.L_x_2774) ;  /* 0x0000000000a48947 */ /* 0x000fea0003800000 */
[----:B------:R-:W-:-:S13]  /*7170*/  ISETP.NE.AND P0, PT, R0, 0x17, PT ;  /* 0x000000170000780c */ /* 0x000fda0003f05270 */
[----:B------:R-:W-:Y:S05]  /*7180*/  @!P0 BRA `(.L_x_2775) ;  /* 0x0000000000608947 */ /* 0x000fea0003800000 */
[----:B------:R-:W-:-:S13]  /*7190*/  ISETP.NE.AND P0, PT, R0, 0x18, PT ;  /* 0x000000180000780c */ /* 0x000fda0003f05270 */
[----:B------:R-:W-:Y:S05]  /*71a0*/  @P0 BRA `(.L_x_2763) ;  /* 0x0000000800040947 */ /* 0x000fea0003800000 */
[----:B------:R-:W3:Y:S01]  /*71b0*/  LDG.E.U8 R0, desc[UR36][R4.64] ;  /* 0x0000002404007981 */ /* 0x000ee2000c1e1100 */
[----:B------:R-:W-:Y:S02]  /*71c0*/  IMAD.MOV.U32 R8, RZ, RZ, -0x800000 ;  /* 0xff800000ff087424 */ /* 0x000fe400078e00ff */
[----:B---3--:R-:W-:-:S05]  /*71d0*/  IMAD.SHL.U32 R0, R0, 0x1000000, RZ ;  /* 0x0100000000007824 */ /* 0x008fca00078e00ff */
        /* <DEDUP_REMOVED lines=19> */
.L_x_2775:
[----:B------:R-:W3:Y:S02]  /*7310*/  LDG.E.U8 R3, desc[UR36][R4.64] ;  /* 0x0000002404037981 */ /* 0x000ee4000c1e1100 */
[----:B---3--:R-:W-:-:S05]  /*7320*/  IMAD.SHL.U32 R0, R3, 0x2000000, RZ ;  /* 0x0200000003007824 */ /* 0x008fca00078e00ff */
        /* <DEDUP_REMOVED lines=13> */
.L_x_2774:
[----:B------:R-:W3:Y:S02]  /*7400*/  LDG.E.U16 R0, desc[UR36][R4.64] ;  /* 0x0000002404007981 */ /* 0x000ee4000c1e1500 */
[----:B---3--:R-:W-:-:S04]  /*7410*/  IMAD.U32 R0, R0, 0x10000, RZ ;  /* 0x0001000000007824 */ /* 0x008fc800078e00ff */
[----:B------:R-:W-:-:S04]  /*7420*/  FMUL.FTZ R0, R0, 1 ;  /* 0x3f80000000007820 */ /* 0x000fc80000410000 */
[----:B------:R0:W1:Y:S01]  /*7430*/  F2F.F64.F32 R2, R0 ;  /* 0x0000000000027310 */ /* 0x0000620000201800 */
[----:B------:R-:W-:Y:S05]  /*7440*/  BRA `(.L_x_2764) ;  /* 0x0000000400b87947 */ /* 0x000fea0003800000 */
.L_x_2771:
        /* <DEDUP_REMOVED lines=8> */
[----:B------:R-:W3:Y:S02]  /*74d0*/  LDG.E.U16 R2, desc[UR36][R4.64] ;  /* 0x0000002404027981 */ /* 0x000ee4000c1e1500 */
[----:B---3--:R-:W0:Y:S01]  /*74e0*/  I2F.F64.U16 R2, R2 ;  /* 0x0000000200027312 */ /* 0x008e220000101800 */
[----:B------:R-:W-:Y:S05]  /*74f0*/  BRA `(.L_x_2764) ;  /* 0x00000004008c7947 */ /* 0x000fea0003800000 */
.L_x_2778:
[----:B------:R-:W3:Y:S01]  /*7500*/  LDG.E.U8 R2, desc[UR36][R4.64] ;  /* 0x0000002404027981 */ /* 0x000ee2000c1e1100 */
[----:B------:R-:W-:Y:S01]  /*7510*/  BSSY B0, `(.L_x_2779) ;  /* 0x0000018000007945 */ /* 0x000fe20003800000 */
[----:B------:R-:W-:Y:S01]  /*7520*/  IMAD.MOV.U32 R0, RZ, RZ, RZ ;  /* 0x000000ffff007224 */ /* 0x000fe200078e00ff */
[----:B---3--:R-:W-:-:S13]  /*7530*/  ISETP.NE.AND P0, PT, R2, RZ, PT ;  /* 0x000000ff0200720c */ /* 0x008fda0003f05270 */
        /* <DEDUP_REMOVED lines=8> */
[----:B------:R-:W-:Y:S02]  /*75c0*/  SHF.L.U32 R4, R3, 0x1f, RZ ;  /* 0x0000001f03047819 */ /* 0x000fe400000006ff */
[----:B------:R-:W-:-:S05]  /*75d0*/  SHF.R.U32.HI R0, RZ, 0x3, R0 ;  /* 0x00000003ff007819 */ /* 0x000fca0000011600 */
[----:B------:R-:W-:Y:S05]  /*75e0*/  @P0 BRA `(.L_x_2782) ;  /* 0x0000000000180947 */ /* 0x000fea0003800000 */
[----:B------:R-:W0:Y:S02]  /*75f0*/  FLO.U32 R3, R2 ;  /* 0x0000000200037300 */ /* 0x000e2400000e0000 */
[----:B0-----:R-:W-:-:S04]  /*7600*/  IADD3 R3, -R3, 0x1f, RZ ;  /* 0x0000001f03037810 */ /* 0x001fc80007ffe1ff */
[----:B------:R-:W-:Y:S01]  /*7610*/  IADD3 R0, R0, 0x1d, -R3 ;  /* 0x0000001d00007810 */ /* 0x000fe20007ffe803 */
[----:B------:R-:W-:-:S05]  /*7620*/  VIADD R5, R3, 0xffffffe4 ;  /* 0xffffffe403057836 */ /* 0x000fca0000000000 */
[----:B------:R-:W-:-:S04]  /*7630*/  SHF.L.U32 R5, R2, R5, RZ ;  /* 0x0000000502057219 */ /* 0x000fc800000006ff */
[----:B------:R-:W-:-:S07]  /*7640*/  LOP3.LUT R2, R5, 0x7, RZ, 0xc0, !PT ;  /* 0x0000000705027812 */ /* 0x000fce00078ec0ff */
.L_x_2782:
[----:B------:R-:W-:Y:S05]  /*7650*/  BSYNC B1 ;  /* 0x0000000000017941 */ /* 0x000fea0003800000 */
.L_x_2781:
[----:B------:R-:W-:Y:S01]  /*7660*/  LEA R3, R0, 0x3b800000, 0x17 ;  /* 0x3b80000000037811 */ /* 0x000fe200078eb8ff */
[----:B------:R-:W-:-:S05]  /*7670*/  IMAD.SHL.U32 R0, R2, 0x100000, RZ ;  /* 0x0010000002007824 */ /* 0x000fca00078e00ff */
[----:B------:R-:W-:-:S07]  /*7680*/  LOP3.LUT R0, R3, R0, R4, 0xfe, !PT ;  /* 0x0000000003007212 */ /* 0x000fce00078efe04 */
.L_x_2780:
[----:B------:R-:W-:Y:S05]  /*7690*/  BSYNC B0 ;  /* 0x0000000000007941 */ /* 0x000fea0003800000 */
.L_x_2779:
[----:B------:R-:W-:-:S04]  /*76a0*/  FMUL.FTZ R0, R0, 1 ;  /* 0x3f80000000007820 */ /* 0x000fc80000410000 */
[----:B------:R0:W1:Y:S01]  /*76b0*/  F2F.F64.F32 R2, R0 ;  /* 0x0000000000027310 */ /* 0x0000620000201800 */
[----:B------:R-:W-:Y:S05]  /*76c0*/  BRA `(.L_x_2764) ;  /* 0x0000000400187947 */ /* 0x000fea0003800000 */
.L_x_2777:
        /* <DEDUP_REMOVED lines=21> */
.L_x_2786:
[----:B------:R-:W-:Y:S05]  /*7820*/  BSYNC B1 ;  /* 0x0000000000017941 */ /* 0x000fea0003800000 */
.L_x_2785:
[----:B------:R-:W-:Y:S01]  /*7830*/  LEA R3, R0, 0x37800000, 0x17 ;  /* 0x3780000000037811 */ /* 0x000fe200078eb8ff */
[----:B------:R-:W-:-:S05]  /*7840*/  IMAD.SHL.U32 R0, R2, 0x200000, RZ ;  /* 0x0020000002007824 */ /* 0x000fca00078e00ff */
[----:B------:R-:W-:-:S07]  /*7850*/  LOP3.LUT R0, R3, R0, R4, 0xfe, !PT ;  /* 0x0000000003007212 */ /* 0x000fce00078efe04 */
.L_x_2784:
[----:B------:R-:W-:Y:S05]  /*7860*/  BSYNC B0 ;  /* 0x0000000000007941 */ /* 0x000fea0003800000 */
.L_x_2783:
[----:B------:R-:W-:-:S04]  /*7870*/  FMUL.FTZ R0, R0, 1 ;  /* 0x3f80000000007820 */ /* 0x000fc80000410000 */
[----:B------:R0:W1:Y:S01]  /*7880*/  F2F.F64.F32 R2, R0 ;  /* 0x0000000000027310 */ /* 0x0000620000201800 */
[----:B------:R-:W-:Y:S05]  /*7890*/  BRA `(.L_x_2764) ;  /* 0x0000000000a47947 */ /* 0x000fea0003800000 */
.L_x_2776:
[----:B------:R-:W-:-:S13]  /*78a0*/  ISETP.NE.AND P0, PT, R0, 0x1c, PT ;  /* 0x0000001c0000780c */ /* 0x000fda0003f05270 */
[----:B------:R-:W-:Y:S05]  /*78b0*/  @!P0 BRA `(.L_x_2787) ;  /* 0x0000000000948947 */ /* 0x000fea0003800000 */
[----:B------:R-:W-:-:S13]  /*78c0*/  ISETP.NE.AND P0, PT, R0, 0x1d, PT ;  /* 0x0000001d0000780c */ /* 0x000fda0003f05270 */
[----:B------:R-:W-:Y:S05]  /*78d0*/  @!P0 BRA `(.L_x_2788) ;  /* 0x0000000000808947 */ /* 0x000fea0003800000 */
[----:B------:R-:W-:-:S13]  /*78e0*/  ISETP.NE.AND P0, PT, R0, 0x2c, PT ;  /* 0x0000002c0000780c */ /* 0x000fda0003f05270 */
[----:B------:R-:W-:Y:S05]  /*78f0*/  @P0 BRA `(.L_x_2763) ;  /* 0x0000000000300947 */ /* 0x000fea0003800000 */
[----:B------:R-:W3:Y:S01]  /*7900*/  LDG.E.U8 R4, desc[UR36][R4.64] ;  /* 0x0000002404047981 */ /* 0x000ee2000c1e1100 */
[----:B------:R-:W-:Y:S01]  /*7910*/  BSSY B0, `(.L_x_2789) ;  /* 0x0000007000007945 */ /* 0x000fe20003800000 */
[----:B------:R-:W-:Y:S01]  /*7920*/  IMAD.MOV.U32 R0, RZ, RZ, 0x400000 ;  /* 0x00400000ff007424 */ /* 0x000fe200078e00ff */
[----:B---3--:R-:W-:-:S13]  /*7930*/  ISETP.NE.AND P0, PT, R4, RZ, PT ;  /* 0x000000ff0400720c */ /* 0x008fda0003f05270 */
[----:B------:R-:W-:Y:S05]  /*7940*/  @!P0 BRA `(.L_x_2790) ;  /* 0x00000000000c8947 */ /* 0x000fea0003800000 */
[----:B------:R-:W-:-:S13]  /*7950*/  ISETP.NE.AND P0, PT, R4, 0xff, PT ;  /* 0x000000ff0400780c */ /* 0x000fda0003f05270 */
[----:B------:R-:W-:Y:S02]  /*7960*/  @!P0 IMAD.MOV.U32 R0, RZ, RZ, 0x7f800001 ;  /* 0x7f800001ff008424 */ /* 0x000fe400078e00ff */
[----:B------:R-:W-:-:S07]  /*7970*/  @P0 IMAD.SHL.U32 R0, R4, 0x800000, RZ ;  /* 0x0080000004000824 */ /* 0x000fce00078e00ff */
.L_x_2790:
[----:B------:R-:W-:Y:S05]  /*7980*/  BSYNC B0 ;  /* 0x0000000000007941 */ /* 0x000fea0003800000 */
.L_x_2789:
[----:B------:R-:W-:-:S04]  /*7990*/  FMUL.FTZ R0, R0, 1 ;  /* 0x3f80000000007820 */ /* 0x000fc80000410000 */
[----:B------:R0:W1:Y:S01]  /*79a0*/  F2F.F64.F32 R2, R0 ;  /* 0x0000000000027310 */ /* 0x0000620000201800 */
[----:B------:R-:W-:Y:S05]  /*79b0*/  BRA `(.L_x_2764) ;  /* 0x00000000005c7947 */ /* 0x000fea0003800000 */
.L_x_2763:
        /* <DEDUP_REMOVED lines=16> */
.L_x_2791:
[----:B------:R-:W-:Y:S01]  /*7ac0*/  CS2R R2, SRZ ;  /* 0x0000000000027805 */ /* 0x000fe2000001ff00 */
[----:B------:R-:W-:Y:S06]  /*7ad0*/  BRA `(.L_x_2764) ;  /* 0x0000000000147947 */ /* 0x000fec0003800000 */
.L_x_2788:
[----:B------:R-:W3:Y:S02]  /*7ae0*/  LDG.E.64 R2, desc[UR36][R4.64] ;  /* 0x0000002404027981 */ /* 0x000ee4000c1e1b00 */
[----:B---3--:R-:W0:Y:S01]  /*7af0*/  I2F.F64.U64 R2, R2 ;  /* 0x0000000200027312 */ /* 0x008e220000301800 */
[----:B------:R-:W-:Y:S05]  /*7b00*/  BRA `(.L_x_2764) ;  /* 0x0000000000087947 */ /* 0x000fea0003800000 */
.L_x_2787:
[----:B------:R-:W3:Y:S02]  /*7b10*/  LDG.E R2, desc[UR36][R4.64] ;  /* 0x0000002404027981 */ /* 0x000ee4000c1e1900 */
[----:B---3--:R-:W0:Y:S02]  /*7b20*/  I2F.F64.U32 R2, R2 ;  /* 0x0000000200027312 */ /* 0x008e240000201800 */
.L_x_2764:
[----:B------:R-:W2:Y:S01]  /*7b30*/  LDC.U8 R6, c[0x0][0x491] ;  /* 0x00012440ff067b82 */ /* 0x000ea20000000000 */
[----:B01-3-5:R-:W-:-:S08]  /*7b40*/  DFMA R4, -R2, R2, 1 ;  /* 0x3ff000000204742b */ /* 0x02bfd00000000102 */
[----:B--2-4-:R-:W-:Y:S01]  /*7b50*/  DMUL R4, R4, R18 ;  /* 0x0000001204047228 */ /* 0x014fe20000000000 */
        /* <DEDUP_REMOVED lines=14> */
.L_x_2795:
[----:B------:R-:W0:Y:S02]  /*7c40*/  F2I.S64.F64.TRUNC R4, R4 ;  /* 0x0000000400047311 */ /* 0x000e24000030d900 */
[----:B0-----:R-:W-:-:S05]  /*7c50*/  IMAD.MOV.U32 R3, RZ, RZ, R4 ;  /* 0x000000ffff037224 */ /* 0x001fca00078e0004 */
[----:B------:R0:W-:Y:S01]  /*7c60*/  STG.E.U8 desc[UR36][R16.64], R3 ;  /* 0x0000000310007986 */ /* 0x0001e2000c101124 */
[----:B------:R-:W-:Y:S05]  /*7c70*/  BRA `(.L_x_2797) ;  /* 0x0000000c00f87947 */ /* 0x000fea0003800000 */
.L_x_2794:
        /* <DEDUP_REMOVED lines=9> */
.L_x_2799:
[----:B------:R-:W0:Y:S02]  /*7d10*/  F2I.F64.TRUNC R5, R4 ;  /* 0x0000000400057311 */ /* 0x000e24000030d100 */
[----:B0-----:R3:W-:Y:S01]  /*7d20*/  STG.E desc[UR36][R16.64], R5 ;  /* 0x0000000510007986 */ /* 0x0017e2000c101924 */
[----:B------:R-:W-:Y:S05]  /*7d30*/  BRA `(.L_x_2797) ;  /* 0x0000000c00c87947 */ /* 0x000fea0003800000 */
.L_x_2798:
[----:B------:R-:W0:Y:S02]  /*7d40*/  F2I.F64.TRUNC R5, R4 ;  /* 0x0000000400057311 */ /* 0x000e24000030d100 */
[----:B0-----:R2:W-:Y:S01]  /*7d50*/  STG.E.U16 desc[UR36][R16.64], R5 ;  /* 0x0000000510007986 */ /* 0x0015e2000c101524 */
[----:B------:R-:W-:Y:S05]  /*7d60*/  BRA `(.L_x_2797) ;  /* 0x0000000c00bc7947 */ /* 0x000fea0003800000 */
.L_x_2793:
        /* <DEDUP_REMOVED lines=13> */
.L_x_2801:
        /* <DEDUP_REMOVED lines=8> */
.L_x_2800:
        /* <DEDUP_REMOVED lines=14> */
.L_x_2803:
        /* <DEDUP_REMOVED lines=9> */
.L_x_2802:
[----:B------:R0:W-:Y:S01]  /*8030*/  STG.E.64 desc[UR36][R16.64], R4 ;  /* 0x0000000410007986 */ /* 0x0001e2000c101b24 */
[----:B------:R-:W-:Y:S05]  /*8040*/  BRA `(.L_x_2797) ;  /* 0x0000000c00047947 */ /* 0x000fea0003800000 */
.L_x_2792:
        /* <DEDUP_REMOVED lines=12> */
.L_x_2806:
[----:B------:R-:W-:-:S05]  /*8110*/  CS2R R6, SRZ ;  /* 0x0000000000067805 */ /* 0x000fca000001ff00 */
[----:B------:R0:W-:Y:S01]  /*8120*/  STG.E.128 desc[UR36][R16.64], R4 ;  /* 0x0000000410007986 */ /* 0x0001e2000c101d24 */
[----:B------:R-:W-:Y:S05]  /*8130*/  BRA `(.L_x_2797) ;  /* 0x0000000800c87947 */ /* 0x000fea0003800000 */
.L_x_2805:
        /* <DEDUP_REMOVED lines=15> */
[----:B------:R-:W-:Y:S02]  /*8230*/  SHF.R.U32.HI R3, RZ, 0x18, R0 ;  /* 0x00000018ff037819 */ /* 0x000fe40000011600 */
[----:B------:R-:W-:-:S09]  /*8240*/  MOV R0, 0x7f ;  /* 0x0000007f00007802 */ /* 0x000fd20000000f00 */
        /* <DEDUP_REMOVED lines=8> */
.L_x_2810:
[----:B------:R-:W-:Y:S05]  /*82d0*/  BSYNC B0 ;  /* 0x0000000000007941 */ /* 0x000fea0003800000 */
.L_x_2809:
[----:B------:R-:W-:-:S05]  /*82e0*/  LOP3.LUT R3, R0, R3, RZ, 0xfc, !PT ;  /* 0x0000000300037212 */ /* 0x000fca00078efcff */
[----:B------:R0:W-:Y:S01]  /*82f0*/  STG.E.U8 desc[UR36][R16.64], R3 ;  /* 0x0000000310007986 */ /* 0x0001e2000c101124 */
[----:B------:R-:W-:Y:S05]  /*8300*/  BRA `(.L_x_2797) ;  /* 0x0000000800547947 */ /* 0x000fea0003800000 */
.L_x_2808:
        /* <DEDUP_REMOVED lines=17> */
.L_x_2812:
[----:B------:R-:W-:Y:S01]  /*8420*/  IMAD.MOV.U32 R0, RZ, RZ, 0x7f ;  /* 0x0000007fff007424 */ /* 0x000fe200078e00ff */
[----:B------:R-:W-:-:S04]  /*8430*/  ISETP.GT.U32.AND P0, PT, R2, 0x7f800000, PT ;  /* 0x7f8000000200780c */ /* 0x000fc80003f04070 */
[----:B------:R-:W-:-:S09]  /*8440*/  SEL R0, R0, 0x7c, P0 ;  /* 0x0000007c00007807 */ /* 0x000fd20000000000 */
.L_x_2813:
[----:B------:R-:W-:Y:S05]  /*8450*/  BSYNC B0 ;  /* 0x0000000000007941 */ /* 0x000fea0003800000 */
.L_x_2811:
[----:B------:R-:W-:-:S04]  /*8460*/  LOP3.LUT R2, R3, 0x80000000, RZ, 0xc0, !PT ;  /* 0x8000000003027812 */ /* 0x000fc800078ec0ff */
[----:B------:R-:W-:-:S04]  /*8470*/  SHF.R.U32.HI R3, RZ, 0x18, R2 ;  /* 0x00000018ff037819 */ /* 0x000fc80000011602 */
[----:B------:R-:W-:-:S05]  /*8480*/  LOP3.LUT R3, R0, R3, RZ, 0xfc, !PT ;  /* 0x0000000300037212 */ /* 0x000fca00078efcff */
[----:B------:R0:W-:Y:S01]  /*8490*/  STG.E.U8 desc[UR36][R16.64], R3 ;  /* 0x0000000310007986 */ /* 0x0001e2000c101124 */
[----:B------:R-:W-:Y:S05]  /*84a0*/  BRA `(.L_x_2797) ;  /* 0x0000000400ec7947 */ /* 0x000fea0003800000 */
.L_x_2807:
        /* <DEDUP_REMOVED lines=8> */
.L_x_2804:
        /* <DEDUP_REMOVED lines=11> */
.L_x_2816:
        /* <DEDUP_REMOVED lines=21> */
.L_x_2819:
[----:B------:R-:W-:-:S04]  /*8730*/  LOP3.LUT R2, R3, 0x80000000, RZ, 0xc0, !PT ;  /* 0x8000000003027812 */ /* 0x000fc800078ec0ff */
[----:B------:R-:W-:-:S04]  /*8740*/  SHF.R.U32.HI R3, RZ, 0x18, R2 ;  /* 0x00000018ff037819 */ /* 0x000fc80000011602 */
[----:B------:R-:W-:-:S04]  /*8750*/  LOP3.LUT R0, R0, R3, RZ, 0xfc, !PT ;  /* 0x0000000300007212 */ /* 0x000fc800078efcff */
[----:B------:R-:W-:-:S07]  /*8760*/  PRMT R8, R0, 0x7610, R8 ;  /* 0x0000761000087816 */ /* 0x000fce0000000008 */
.L_x_2818:
[----:B------:R-:W-:Y:S05]  /*8770*/  BSYNC B0 ;  /* 0x0000000000007941 */ /* 0x000fea0003800000 */
.L_x_2817:
[----:B------:R0:W-:Y:S01]  /*8780*/  STG.E.U8 desc[UR36][R16.64], R8 ;  /* 0x0000000810007986 */ /* 0x0001e2000c101124 */
[----:B------:R-:W-:Y:S05]  /*8790*/  BRA `(.L_x_2797) ;  /* 0x0000000400307947 */ /* 0x000fea0003800000 */
.L_x_2815:
        /* <DEDUP_REMOVED lines=21> */
.L_x_2822:
[----:B------:R-:W-:-:S04]  /*88f0*/  LOP3.LUT R2, R3, 0x80000000, RZ, 0xc0, !PT ;  /* 0x8000000003027812 */ /* 0x000fc800078ec0ff */
[----:B------:R-:W-:-:S04]  /*8900*/  SHF.R.U32.HI R3, RZ, 0x18, R2 ;  /* 0x00000018ff037819 */ /* 0x000fc80000011602 */
[----:B------:R-:W-:-:S04]  /*8910*/  LOP3.LUT R0, R0, R3, RZ, 0xfc, !PT ;  /* 0x0000000300007212 */ /* 0x000fc800078efcff */
[----:B------:R-:W-:-:S07]  /*8920*/  PRMT R8, R0, 0x7610, R8 ;  /* 0x0000761000087816 */ /* 0x000fce0000000008 */
.L_x_2821:
[----:B------:R-:W-:Y:S05]  /*8930*/  BSYNC B0 ;  /* 0x0000000000007941 */ /* 0x000fea0003800000 */
.L_x_2820:
[----:B------:R0:W-:Y:S01]  /*8940*/  STG.E.U8 desc[UR36][R16.64], R8 ;  /* 0x0000000810007986 */ /* 0x0001e2000c101124 */
[----:B------:R-:W-:Y:S05]  /*8950*/  BRA `(.L_x_2797) ;  /* 0x0000000000c07947 */ /* 0x000fea0003800000 */
.L_x_2814:
        /* <DEDUP_REMOVED lines=26> */
.L_x_2796:
        /* <DEDUP_REMOVED lines=16> */
.L_x_2825:
[----:B------:R-:W-:Y:S05]  /*8c00*/  BRA `(.L_x_2797) ;  /* 0x0000000000147947 */ /* 0x000fea0003800000 */
.L_x_2824:
[----:B------:R-:W0:Y:S02]  /*8c10*/  F2I.U64.F64.TRUNC R4, R4 ;  /* 0x0000000400047311 */ /* 0x000e24000030d800 */
[----:B0-----:R0:W-:Y:S01]  /*8c20*/  STG.E.64 desc[UR36][R16.64], R4 ;  /* 0x0000000410007986 */ /* 0x0011e2000c101b24 */
[----:B------:R-:W-:Y:S05]  /*8c30*/  BRA `(.L_x_2797) ;  /* 0x0000000000087947 */ /* 0x000fea0003800000 */
.L_x_2823:
[----:B------:R-:W0:Y:S02]  /*8c40*/  F2I.U32.F64.TRUNC R5, R4 ;  /* 0x0000000400057311 */ /* 0x000e24000030d000 */
[----:B0-----:R0:W-:Y:S02]  /*8c50*/  STG.E desc[UR36][R16.64], R5 ;  /* 0x0000000510007986 */ /* 0x0011e4000c101924 */
.L_x_2797:
[----:B------:R-:W-:-:S07]  /*8c60*/  VIADD R23, R23, 0x80 ;  /* 0x0000008017177836 */ /* 0x000fce0000000000 */
.L_x_2724:
[----:B------:R-:W-:Y:S05]  /*8c70*/  BSYNC B6 ;  /* 0x0000000000067941 */ /* 0x000fea0003800000 */
.L_x_2723:
[----:B------:R-:W-:Y:S01]  /*8c80*/  ULDC UR4, c[0x0][0x210] ;  /* 0x0000840000047ab9 */ /* 0x000fe20000000800 */
[----:B------:R-:W-:Y:S01]  /*8c90*/  BSSY B6, `(.L_x_2826) ;  /* 0x000045e000067945 */ /* 0x000fe20003800000 */
[----:B------:R-:W-:-:S13]  /*8ca0*/  ISETP.GE.AND P0, PT, R23, UR4, PT ;  /* 0x0000000417007c0c */ /* 0x000fda000bf06270 */
[----:B------:R-:W-:Y:S05]  /*8cb0*/  @P0 BRA `(.L_x_2827) ;  /* 0x00000044006c0947 */ /* 0x000fea0003800000 */
[----:B0-----:R-:W0:Y:S01]  /*8cc0*/  LDC R6, c[0x0][0x218] ;  /* 0x00008600ff067b82 */ /* 0x001e220000000800 */
[----:B-1234-:R-:W-:Y:S01]  /*8cd0*/  HFMA2.MMA R16, -RZ, RZ, 0, 0 ;  /* 0x00000000ff107435 */ /* 0x01efe200000001ff */
[----:B------:R-:W-:Y:S02]  /*8ce0*/  IMAD.MOV.U32 R22, RZ, RZ, RZ ;  /* 0x000000ffff167224 */ /* 0x000fe400078e00ff */
[----:B------:R-:W-:Y:S01]  /*8cf0*/  IMAD.MOV.U32 R0, RZ, RZ, RZ ;  /* 0x000000ffff007224 */ /* 0x000fe200078e00ff */
        /* <DEDUP_REMOVED lines=350> */
.L_x_2828:
        /* <DEDUP_REMOVED lines=21> */
.L_x_2832:
[----:B------:R-:W2:Y:S02]  /*a430*/  LDG.E.U8 R2, desc[UR36][R2.64] ;  /* 0x0000002402027981 */ /* 0x000ea4000c1e1100 */
[----:B--2---:R0:W1:Y:S01]  /*a440*/  I2F.F64.U16 R18, R2 ;  /* 0x0000000200127312 */ /* 0x0040620000101800 */
[----:B------:R-:W-:Y:S05]  /*a450*/  BRA `(.L_x_2834) ;  /* 0x0000000c00707947 */ /* 0x000fea0003800000 */
.L_x_2831:
        /* <DEDUP_REMOVED lines=9> */
.L_x_2836:
[----:B------:R-:W2:Y:S02]  /*a4f0*/  LDG.E R2, desc[UR36][R2.64] ;  /* 0x0000002402027981 */ /* 0x000ea4000c1e1900 */
[----:B--2---:R0:W1:Y:S01]  /*a500*/  I2F.F64 R18, R2 ;  /* 0x0000000200127312 */ /* 0x0040620000201c00 */
[----:B------:R-:W-:Y:S05]  /*a510*/  BRA `(.L_x_2834) ;  /* 0x0000000c00407947 */ /* 0x000fea0003800000 */
.L_x_2835:
[----:B------:R-:W2:Y:S02]  /*a520*/  LDG.E.U16 R2, desc[UR36][R2.64] ;  /* 0x0000002402027981 */ /* 0x000ea4000c1e1500 */
[----:B--2---:R0:W1:Y:S01]  /*a530*/  I2F.F64.S16 R18, R2 ;  /* 0x0000000200127312 */ /* 0x0040620000101c00 */
[----:B------:R-:W-:Y:S05]  /*a540*/  BRA `(.L_x_2834) ;  /* 0x0000000c00347947 */ /* 0x000fea0003800000 */
.L_x_2830:
        /* <DEDUP_REMOVED lines=10> */
.L_x_2838:
[----:B------:R-:W2:Y:S02]  /*a5f0*/  LDG.E.U16 R0, desc[UR36][R2.64] ;  /* 0x0000002402007981 */ /* 0x000ea4000c1e1500 */
[----:B--2---:R-:W-:-:S05]  /*a600*/  HADD2.F32 R0, -RZ, R0.H0_H0 ;  /* 0x20000000ff007230 */ /* 0x004fca0000004100 */
[----:B------:R-:W-:-:S04]  /*a610*/  FMUL.FTZ R0, R0, 1 ;  /* 0x3f80000000007820 */ /* 0x000fc80000410000 */
[----:B------:R1:W2:Y:S01]  /*a620*/  F2F.F64.F32 R18, R0 ;  /* 0x0000000000127310 */ /* 0x0002a20000201800 */
[----:B------:R-:W-:Y:S05]  /*a630*/  BRA `(.L_x_2834) ;  /* 0x0000000800f87947 */ /* 0x000fea0003800000 */
.L_x_2837:
        /* <DEDUP_REMOVED lines=8> */
[----:B------:R-:W4:Y:S01]  /*a6c0*/  F2F.F64.F32 R18, R18 ;  /* 0x0000001200127310 */ /* 0x000f220000201800 */
[----:B------:R-:W-:Y:S05]  /*a6d0*/  BRA `(.L_x_2834) ;  /* 0x0000000800d07947 */ /* 0x000fea0003800000 */
.L_x_2840:
[----:B------:R-:W2:Y:S02]  /*a6e0*/  LDG.E.U16 R2, desc[UR36][R2.64] ;  /* 0x0000002402027981 */ /* 0x000ea4000c1e1500 */
[----:B--2---:R-:W-:-:S05]  /*a6f0*/  HADD2.F32 R0, -RZ, R2.H0_H0 ;  /* 0x20000002ff007230 */ /* 0x004fca0000004100 */
[----:B------:R-:W-:-:S04]  /*a700*/  FMUL.FTZ R0, R0, 1 ;  /* 0x3f80000000007820 */ /* 0x000fc80000410000 */
[----:B------:R0:W1:Y:S01]  /*a710*/  F2F.F64.F32 R18, R0 ;  /* 0x0000000000127310 */ /* 0x0000620000201800 */
[----:B------:R-:W-:Y:S05]  /*a720*/  BRA `(.L_x_2834) ;  /* 0x0000000800bc7947 */ /* 0x000fea0003800000 */
.L_x_2839:
[----:B------:R3:W5:Y:S01]  /*a730*/  LDG.E.64 R18, desc[UR36][R2.64] ;  /* 0x0000002402127981 */ /* 0x000762000c1e1b00 */
[----:B------:R-:W-:Y:S05]  /*a740*/  BRA `(.L_x_2834) ;  /* 0x0000000800b47947 */ /* 0x000fea0003800000 */
.L_x_2829:
        /* <DEDUP_REMOVED lines=13> */
.L_x_2843:
[----:B------:R0:W5:Y:S01]  /*a820*/  LDG.E.64 R18, desc[UR36][R2.64] ;  /* 0x0000002402127981 */ /* 0x000162000c1e1b00 */
[----:B------:R-:W-:Y:S05]  /*a830*/  BRA `(.L_x_2834) ;  /* 0x0000000800787947 */ /* 0x000fea0003800000 */
.L_x_2842:
        /* <DEDUP_REMOVED lines=28> */
.L_x_2845:
        /* <DEDUP_REMOVED lines=15> */
.L_x_2844:
[----:B------:R-:W2:Y:S02]  /*aaf0*/  LDG.E.U16 R0, desc[UR36][R2.64] ;  /* 0x0000002402007981 */ /* 0x000ea4000c1e1500 */
[----:B--2---:R-:W-:-:S04]  /*ab00*/  IMAD.U32 R0, R0, 0x10000, RZ ;  /* 0x0001000000007824 */ /* 0x004fc800078e00ff */
[----:B------:R-:W-:-:S04]  /*ab10*/  FMUL.FTZ R0, R0, 1 ;  /* 0x3f80000000007820 */ /* 0x000fc80000410000 */
[----:B------:R0:W1:Y:S01]  /*ab20*/  F2F.F64.F32 R18, R0 ;  /* 0x0000000000127310 */ /* 0x0000620000201800 */
[----:B------:R-:W-:Y:S05]  /*ab30*/  BRA `(.L_x_2834) ;  /* 0x0000000400b87947 */ /* 0x000fea0003800000 */
.L_x_2841:
        /* <DEDUP_REMOVED lines=11> */
.L_x_2848:
        /* <DEDUP_REMOVED lines=21> */
.L_x_2852:
[----:B------:R-:W-:Y:S05]  /*ad40*/  BSYNC B1 ;  /* 0x0000000000017941 */ /* 0x000fea0003800000 */
.L_x_2851:
[----:B------:R-:W-:Y:S01]  /*ad50*/  LEA R3, R0, 0x3b800000, 0x17 ;  /* 0x3b80000000037811 */ /* 0x000fe200078eb8ff */
[----:B------:R-:W-:-:S05]  /*ad60*/  IMAD.SHL.U32 R0, R2, 0x100000, RZ ;  /* 0x0010000002007824 */ /* 0x000fca00078e00ff */
[----:B------:R-:W-:-:S07]  /*ad70*/  LOP3.LUT R0, R3, R0, R4, 0xfe, !PT ;  /* 0x0000000003007212 */ /* 0x000fce00078efe04 */
.L_x_2850:
[----:B------:R-:W-:Y:S05]  /*ad80*/  BSYNC B0 ;  /* 0x0000000000007941 */ /* 0x000fea0003800000 */
.L_x_2849:
[----:B------:R-:W-:-:S04]  /*ad90*/  FMUL.FTZ R0, R0, 1 ;  /* 0x3f80000000007820 */ /* 0x000fc80000410000 */
[----:B------:R0:W1:Y:S01]  /*ada0*/  F2F.F64.F32 R18, R0 ;  /* 0x0000000000127310 */ /* 0x0000620000201800 */
[----:B------:R-:W-:Y:S05]  /*adb0*/  BRA `(.L_x_2834) ;  /* 0x0000000400187947 */ /* 0x000fea0003800000 */
.L_x_2847:
        /* <DEDUP_REMOVED lines=21> */
.L_x_2856:
[----:B------:R-:W-:Y:S05]  /*af10*/  BSYNC B1 ;  /* 0x0000000000017941 */ /* 0x000fea0003800000 */
.L_x_2855:
[----:B------:R-:W-:Y:S01]  /*af20*/  LEA R3, R0, 0x37800000, 0x17 ;  /* 0x3780000000037811 */ /* 0x000fe200078eb8ff */
[----:B------:R-:W-:-:S05]  /*af30*/  IMAD.SHL.U32 R0, R2, 0x200000, RZ ;  /* 0x0020000002007824 */ /* 0x000fca00078e00ff */
[----:B------:R-:W-:-:S07]  /*af40*/  LOP3.LUT R0, R3, R0, R4, 0xfe, !PT ;  /* 0x0000000003007212 */ /* 0x000fce00078efe04 */
.L_x_2854:
[----:B------:R-:W-:Y:S05]  /*af50*/  BSYNC B0 ;  /* 0x0000000000007941 */ /* 0x000fea0003800000 */
.L_x_2853:
[----:B------:R-:W-:-:S04]  /*af60*/  FMUL.FTZ R0, R0, 1 ;  /* 0x3f80000000007820 */ /* 0x000fc80000410000 */
[----:B------:R0:W1:Y:S01]  /*af70*/  F2F.F64.F32 R18, R0 ;  /* 0x0000000000127310 */ /* 0x0000620000201800 */
[----:B------:R-:W-:Y:S05]  /*af80*/  BRA `(.L_x_2834) ;  /* 0x0000000000a47947 */ /* 0x000fea0003800000 */
.L_x_2846:
        /* <DEDUP_REMOVED lines=14> */
.L_x_2860:
[----:B------:R-:W-:Y:S05]  /*b070*/  BSYNC B0 ;  /* 0x0000000000007941 */ /* 0x000fea0003800000 */
.L_x_2859:
[----:B------:R-:W-:-:S04]  /*b080*/  FMUL.FTZ R0, R0, 1 ;  /* 0x3f80000000007820 */ /* 0x000fc80000410000 */
[----:B------:R0:W1:Y:S01]  /*b090*/  F2F.F64.F32 R18, R0 ;  /* 0x0000000000127310 */ /* 0x0000620000201800 */
[----:B------:R-:W-:Y:S05]  /*b0a0*/  BRA `(.L_x_2834) ;  /* 0x00000000005c7947 */ /* 0x000fea0003800000 */
.L_x_2833:
        /* <DEDUP_REMOVED lines=16> */
.L_x_2861:
[----:B------:R-:W-:Y:S01]  /*b1b0*/  CS2R R18, SRZ ;  /* 0x0000000000127805 */ /* 0x000fe2000001ff00 */
[----:B------:R-:W-:Y:S06]  /*b1c0*/  BRA `(.L_x_2834) ;  /* 0x0000000000147947 */ /* 0x000fec0003800000 */
.L_x_2858:
[----:B------:R-:W2:Y:S02]  /*b1d0*/  LDG.E.64 R18, desc[UR36][R2.64] ;  /* 0x0000002402127981 */ /* 0x000ea4000c1e1b00 */
[----:B--2---:R-:W0:Y:S01]  /*b1e0*/  I2F.F64.U64 R18, R18 ;  /* 0x0000001200127312 */ /* 0x004e220000301800 */
[----:B------:R-:W-:Y:S05]  /*b1f0*/  BRA `(.L_x_2834) ;  /* 0x0000000000087947 */ /* 0x000fea0003800000 */
.L_x_2857:
[----:B------:R-:W2:Y:S02]  /*b200*/  LDG.E R2, desc[UR36][R2.64] ;  /* 0x0000002402027981 */ /* 0x000ea4000c1e1900 */
[----:B--2---:R0:W1:Y:S02]  /*b210*/  I2F.F64.U32 R18, R2 ;  /* 0x0000000200127312 */ /* 0x0040640000201800 */
.L_x_2834:
[----:B0--3--:R-:W1:Y:S01]  /*b220*/  LDC.U8 R2, c[0x0][0x493] ;  /* 0x000124c0ff027b82 */ /* 0x009e620000000000 */
[----:B------:R-:W-:Y:S02]  /*b230*/  ULDC.64 UR4, c[0x0][0x488] ;  /* 0x0001220000047ab9 */ /* 0x000fe40000000a00 */
[----:B------:R-:W-:-:S05]  /*b240*/  IADD3 R4, P0, R22, UR4, RZ ;  /* 0x0000000416047c10 */ /* 0x000fca000ff1e0ff */
        /* <DEDUP_REMOVED lines=15> */
.L_x_2865:
[----:B------:R-:W3:Y:S02]  /*b340*/  LDG.E.U8 R2, desc[UR36][R4.64] ;  /* 0x0000002404027981 */ /* 0x000ee4000c1e1100 */
[----:B---3--:R-:W0:Y:S01]  /*b350*/  I2F.F64.U16 R2, R2 ;  /* 0x0000000200027312 */ /* 0x008e220000101800 */
[----:B------:R-:W-:Y:S05]  /*b360*/  BRA `(.L_x_2867) ;  /* 0x0000000c00707947 */ /* 0x000fea0003800000 */
.L_x_2864:
[----:B------:R-:W-:-:S13]  /*b370*/  ISETP.NE.AND P0, PT, R0, 0x2, PT ;  /* 0x000000020000780c */ /* 0x000fda0003f05270 */
[----:B------:R-:W-:Y:S05]  /*b380*/  @!P0 BRA `(.L_x_2868) ;  /* 0x0000000000288947 */ /* 0x000fea0003800000 */
[----:B------:R-:W-:-:S13]  /*b390*/  ISETP.NE.AND P0, PT, R0, 0x3, PT ;  /* 0x000000030000780c */ /* 0x000fda0003f05270 */
[----:B------:R-:W-:Y:S05]  /*b3a0*/  @!P0 BRA `(.L_x_2869) ;  /* 0x0000000000148947 */ /* 0x000fea0003800000 */
[----:B------:R-:W-:-:S13]  /*b3b0*/  ISETP.NE.AND P0, PT, R0, 0x4, PT ;  /* 0x000000040000780c */ /* 0x000fda0003f05270 */
[----:B------:R-:W-:Y:S05]  /*b3c0*/  @P0 BRA `(.L_x_2866) ;  /* 0x0000000800fc0947 */ /* 0x000fea0003800000 */
[----:B------:R-:W3:Y:S02]  /*b3d0*/  LDG.E.64 R2, desc[UR36][R4.64] ;  /* 0x0000002404027981 */ /* 0x000ee4000c1e1b00 */
[----:B---3--:R-:W0:Y:S01]  /*b3e0*/  I2F.F64.S64 R2, R2 ;  /* 0x0000000200027312 */ /* 0x008e220000301c00 */
[----:B------:R-:W-:Y:S05]  /*b3f0*/  BRA `(.L_x_2867) ;  /* 0x0000000c004c7947 */ /* 0x000fea0003800000 */
.L_x_2869:
[----:B------:R-:W3:Y:S02]  /*b400*/  LDG.E R2, desc[UR36][R4.64] ;  /* 0x0000002404027981 */ /* 0x000ee4000c1e1900 */
[----:B---3--:R-:W0:Y:S01]  /*b410*/  I2F.F64 R2, R2 ;  /* 0x0000000200027312 */ /* 0x008e220000201c00 */
[----:B------:R-:W-:Y:S05]  /*b420*/  BRA `(.L_x_2867) ;  /* 0x0000000c00407947 */ /* 0x000fea0003800000 */
.L_x_2868:
[----:B------:R-:W3:Y:S02]  /*b430*/  LDG.E.U16 R2, desc[UR36][R4.64] ;  /* 0x0000002404027981 */ /* 0x000ee4000c1e1500 */
[----:B---3--:R-:W0:Y:S01]  /*b440*/  I2F.F64.S16 R2, R2 ;  /* 0x0000000200027312 */ /* 0x008e220000101c00 */
[----:B------:R-:W-:Y:S05]  /*b450*/  BRA `(.L_x_2867) ;  /* 0x0000000c00347947 */ /* 0x000fea0003800000 */
.L_x_2863:
        /* <DEDUP_REMOVED lines=8> */
[----:B------:R-:W3:Y:S01]  /*b4e0*/  F2F.F64.F32 R2, R2 ;  /* 0x0000000200027310 */ /* 0x000ee20000201800 */
[----:B------:R-:W-:Y:S05]  /*b4f0*/  BRA `(.L_x_2867) ;  /* 0x0000000c000c7947 */ /* 0x000fea0003800000 */
.L_x_2871:
[----:B------:R-:W3:Y:S02]  /*b500*/  LDG.E.U16 R0, desc[UR36][R4.64] ;  /* 0x0000002404007981 */ /* 0x000ee4000c1e1500 */
[----:B---3--:R-:W-:-:S05]  /*b510*/  HADD2.F32 R0, -RZ, R0.H0_H0 ;  /* 0x20000000ff007230 */ /* 0x008fca0000004100 */
[----:B------:R-:W-:-:S04]  /*b520*/  FMUL.FTZ R0, R0, 1 ;  /* 0x3f80000000007820 */ /* 0x000fc80000410000 */
[----:B------:R0:W1:Y:S01]  /*b530*/  F2F.F64.F32 R2, R0 ;  /* 0x0000000000027310 */ /* 0x0000620000201800 */
[----:B------:R-:W-:Y:S05]  /*b540*/  BRA `(.L_x_2867) ;  /* 0x0000000800f87947 */ /* 0x000fea0003800000 */
.L_x_2870:
        /* <DEDUP_REMOVED lines=10> */
.L_x_2873:
[----:B------:R-:W3:Y:S02]  /*b5f0*/  LDG.E.U16 R4, desc[UR36][R4.64] ;  /* 0x0000002404047981 */ /* 0x000ee4000c1e1500 */
[----:B---3--:R-:W-:-:S05]  /*b600*/  HADD2.F32 R0, -RZ, R4.H0_H0 ;  /* 0x20000004ff007230 */ /* 0x008fca0000004100 */
[----:B------:R-:W-:-:S04]  /*b610*/  FMUL.FTZ R0, R0, 1 ;  /* 0x3f80000000007820 */ /* 0x000fc80000410000 */
[----:B------:R0:W1:Y:S01]  /*b620*/  F2F.F64.F32 R2, R0 ;  /* 0x0000000000027310 */ /* 0x0000620000201800 */
[----:B------:R-:W-:Y:S05]  /*b630*/  BRA `(.L_x_2867) ;  /* 0x0000000800bc7947 */ /* 0x000fea0003800000 */
.L_x_2872:
[----:B------:R0:W5:Y:S01]  /*b640*/  LDG.E.64 R2, desc[UR36][R4.64] ;  /* 0x0000002404027981 */ /* 0x000162000c1e1b00 */
[----:B------:R-:W-:Y:S05]  /*b650*/  BRA `(.L_x_2867) ;  /* 0x0000000800b47947 */ /* 0x000fea0003800000 */
.L_x_2862:
        /* <DEDUP_REMOVED lines=13> */
.L_x_2876:
[----:B------:R0:W5:Y:S01]  /*b730*/  LDG.E.64 R2, desc[UR36][R4.64] ;  /* 0x0000002404027981 */ /* 0x000162000c1e1b00 */
[----:B------:R-:W-:Y:S05]  /*b740*/  BRA `(.L_x_2867) ;  /* 0x0000000800787947 */ /* 0x000fea0003800000 */
.L_x_2875:
[----:B------:R-:W-:-:S13]  /*b750*/  ISETP.NE.AND P0, PT, R0, 0xf, PT ;  /* 0x0000000f0000780c */ /* 0x000fda0003f05270 */
[----:B------:R-:W-:Y:S05]  /*b760*/  @!P0 BRA `(.L_x_2877) ;  /* 0x0000000000a48947 */ /* 0x000fea0003800000 */
[----:B------:R-:W-:-:S13]  /*b770*/  ISETP.NE.AND P0, PT, R0, 0x17, PT ;  /* 0x000000170000780c */ /* 0x000fda0003f05270 */
[----:B------:R-:W-:Y:S05]  /*b780*/  @!P0 BRA `(.L_x_2878) ;  /* 0x0000000000608947 */ /* 0x000fea0003800000 */
[----:B------:R-:W-:-:S13]  /*b790*/  ISETP.NE.AND P0, PT, R0, 0x18, PT ;  /* 0x000000180000780c */ /* 0x000fda0003f05270 */
[----:B------:R-:W-:Y:S05]  /*b7a0*/  @P0 BRA `(.L_x_2866) ;  /* 0x0000000800040947 */ /* 0x000fea0003800000 */
[----:B------:R-:W3:Y:S01]  /*b7b0*/  LDG.E.U8 R0, desc[UR36][R4.64] ;  /* 0x0000002404007981 */ /* 0x000ee2000c1e1100 */
[----:B------:R-:W-:Y:S01]  /*b7c0*/  IMAD.MOV.U32 R8, RZ, RZ, -0x800000 ;  /* 0xff800000ff087424 */ /* 0x000fe200078e00ff */
[----:B---3--:R-:W-:-:S04]  /*b7d0*/  SHF.L.U32 R0, R0, 0x18, RZ ;  /* 0x0000001800007819 */ /* 0x008fc800000006ff */
        /* <DEDUP_REMOVED lines=19> */
.L_x_2878:
        /* <DEDUP_REMOVED lines=15> */
.L_x_2877:
[----:B------:R-:W3:Y:S02]  /*ba00*/  LDG.E.U16 R0, desc[UR36][R4.64] ;  /* 0x0000002404007981 */ /* 0x000ee4000c1e1500 */
[----:B---3--:R-:W-:-:S04]  /*ba10*/  IMAD.U32 R0, R0, 0x10000, RZ ;  /* 0x0001000000007824 */ /* 0x008fc800078e00ff */
[----:B------:R-:W-:-:S04]  /*ba20*/  FMUL.FTZ R0, R0, 1 ;  /* 0x3f80000000007820 */ /* 0x000fc80000410000 */
[----:B------:R0:W1:Y:S01]  /*ba30*/  F2F.F64.F32 R2, R0 ;  /* 0x0000000000027310 */ /* 0x0000620000201800 */
[----:B------:R-:W-:Y:S05]  /*ba40*/  BRA `(.L_x_2867) ;  /* 0x0000000400b87947 */ /* 0x000fea0003800000 */
.L_x_2874:
        /* <DEDUP_REMOVED lines=11> */
.L_x_2881:
        /* <DEDUP_REMOVED lines=21> */
.L_x_2885:
[----:B------:R-:W-:Y:S05]  /*bc50*/  BSYNC B1 ;  /* 0x0000000000017941 */ /* 0x000fea0003800000 */
.L_x_2884:
[----:B------:R-:W-:Y:S01]  /*bc60*/  LEA R3, R0, 0x3b800000, 0x17 ;  /* 0x3b80000000037811 */ /* 0x000fe200078eb8ff */
[----:B------:R-:W-:-:S05]  /*bc70*/  IMAD.SHL.U32 R0, R2, 0x100000, RZ ;  /* 0x0010000002007824 */ /* 0x000fca00078e00ff */
[----:B------:R-:W-:-:S07]  /*bc80*/  LOP3.LUT R0, R3, R0, R4, 0xfe, !PT ;  /* 0x0000000003007212 */ /* 0x000fce00078efe04 */
.L_x_2883:
[----:B------:R-:W-:Y:S05]  /*bc90*/  BSYNC B0 ;  /* 0x0000000000007941 */ /* 0x000fea0003800000 */
.L_x_2882:
[----:B------:R-:W-:-:S04]  /*bca0*/  FMUL.FTZ R0, R0, 1 ;  /* 0x3f80000000007820 */ /* 0x000fc80000410000 */
[----:B------:R0:W1:Y:S01]  /*bcb0*/  F2F.F64.F32 R2, R0 ;  /* 0x0000000000027310 */ /* 0x0000620000201800 */
[----:B------:R-:W-:Y:S05]  /*bcc0*/  BRA `(.L_x_2867) ;  /* 0x0000000400187947 */ /* 0x000fea0003800000 */
.L_x_2880:
        /* <DEDUP_REMOVED lines=21> */
.L_x_2889:
[----:B------:R-:W-:Y:S05]  /*be20*/  BSYNC B1 ;  /* 0x0000000000017941 */ /* 0x000fea0003800000 */
.L_x_2888:
[----:B------:R-:W-:Y:S01]  /*be30*/  LEA R3, R0, 0x37800000, 0x17 ;  /* 0x3780000000037811 */ /* 0x000fe200078eb8ff */
[----:B------:R-:W-:-:S05]  /*be40*/  IMAD.SHL.U32 R0, R2, 0x200000, RZ ;  /* 0x0020000002007824 */ /* 0x000fca00078e00ff */
[----:B------:R-:W-:-:S07]  /*be50*/  LOP3.LUT R0, R3, R0, R4, 0xfe, !PT ;  /* 0x0000000003007212 */ /* 0x000fce00078efe04 */
.L_x_2887:
[----:B------:R-:W-:Y:S05]  /*be60*/  BSYNC B0 ;  /* 0x0000000000007941 */ /* 0x000fea0003800000 */
.L_x_2886:
[----:B------:R-:W-:-:S04]  /*be70*/  FMUL.FTZ R0, R0, 1 ;  /* 0x3f80000000007820 */ /* 0x000fc80000410000 */
[----:B------:R0:W1:Y:S01]  /*be80*/  F2F.F64.F32 R2, R0 ;  /* 0x0000000000027310 */ /* 0x0000620000201800 */
[----:B------:R-:W-:Y:S05]  /*be90*/  BRA `(.L_x_2867) ;  /* 0x0000000000a47947 */ /* 0x000fea0003800000 */
.L_x_2879:
        /* <DEDUP_REMOVED lines=12> */
[----:B------:R-:W-:Y:S01]  /*bf60*/  @!P0 IMAD.MOV.U32 R0, RZ, RZ, 0x7f800001 ;  /* 0x7f800001ff008424 */ /* 0x000fe200078e00ff */
[----:B------:R-:W-:-:S07]  /*bf70*/  @P0 SHF.L.U32 R0, R4, 0x17, RZ ;  /* 0x0000001704000819 */ /* 0x000fce00000006ff */
.L_x_2893:
[----:B------:R-:W-:Y:S05]  /*bf80*/  BSYNC B0 ;  /* 0x0000000000007941 */ /* 0x000fea0003800000 */
.L_x_2892:
[----:B------:R-:W-:-:S04]  /*bf90*/  FMUL.FTZ R0, R0, 1 ;  /* 0x3f80000000007820 */ /* 0x000fc80000410000 */
[----:B------:R0:W1:Y:S01]  /*bfa0*/  F2F.F64.F32 R2, R0 ;  /* 0x0000000000027310 */ /* 0x0000620000201800 */
[----:B------:R-:W-:Y:S05]  /*bfb0*/  BRA `(.L_x_2867) ;  /* 0x00000000005c7947 */ /* 0x000fea0003800000 */
.L_x_2866:
        /* <DEDUP_REMOVED lines=16> */
.L_x_2894:
[----:B------:R-:W-:Y:S01]  /*c0c0*/  CS2R R2, SRZ ;  /* 0x0000000000027805 */ /* 0x000fe2000001ff00 */
[----:B------:R-:W-:Y:S06]  /*c0d0*/  BRA `(.L_x_2867) ;  /* 0x0000000000147947 */ /* 0x000fec0003800000 */
.L_x_2891:
[----:B------:R-:W3:Y:S02]  /*c0e0*/  LDG.E.64 R2, desc[UR36][R4.64] ;  /* 0x0000002404027981 */ /* 0x000ee4000c1e1b00 */
[----:B---3--:R-:W0:Y:S01]  /*c0f0*/  I2F.F64.U64 R2, R2 ;  /* 0x0000000200027312 */ /* 0x008e220000301800 */
[----:B------:R-:W-:Y:S05]  /*c100*/  BRA `(.L_x_2867) ;  /* 0x0000000000087947 */ /* 0x000fea0003800000 */
.L_x_2890:
[----:B------:R-:W3:Y:S02]  /*c110*/  LDG.E R2, desc[UR36][R4.64] ;  /* 0x0000002404027981 */ /* 0x000ee4000c1e1900 */
[----:B---3--:R-:W0:Y:S02]  /*c120*/  I2F.F64.U32 R2, R2 ;  /* 0x0000000200027312 */ /* 0x008e240000201800 */
.L_x_2867:
        /* <DEDUP_REMOVED lines=17> */
.L_x_2898:
[----:B------:R-:W0:Y:S02]  /*c240*/  F2I.S64.F64.TRUNC R4, R4 ;  /* 0x0000000400047311 */ /* 0x000e24000030d900 */
[----:B0-----:R-:W-:-:S05]  /*c250*/  IMAD.MOV.U32 R3, RZ, RZ, R4 ;  /* 0x000000ffff037224 */ /* 0x001fca00078e0004 */
[----:B------:R0:W-:Y:S01]  /*c260*/  STG.E.U8 desc[UR36][R16.64], R3 ;  /* 0x0000000310007986 */ /* 0x0001e2000c101124 */
[----:B------:R-:W-:Y:S05]  /*c270*/  BRA `(.L_x_2900) ;  /* 0x0000000c00f87947 */ /* 0x000fea0003800000 */
.L_x_2897:
        /* <DEDUP_REMOVED lines=9> */
.L_x_2902:
[----:B------:R-:W0:Y:S02]  /*c310*/  F2I.F64.TRUNC R5, R4 ;  /* 0x0000000400057311 */ /* 0x000e24000030d100 */
[----:B0-----:R0:W-:Y:S01]  /*c320*/  STG.E desc[UR36][R16.64], R5 ;  /* 0x0000000510007986 */ /* 0x0011e2000c101924 */
[----:B------:R-:W-:Y:S05]  /*c330*/  BRA `(.L_x_2900) ;  /* 0x0000000c00c87947 */ /* 0x000fea0003800000 */
.L_x_2901:
[----:B------:R-:W0:Y:S02]  /*c340*/  F2I.F64.TRUNC R5, R4 ;  /* 0x0000000400057311 */ /* 0x000e24000030d100 */
[----:B0-----:R0:W-:Y:S01]  /*c350*/  STG.E.U16 desc[UR36][R16.64], R5 ;  /* 0x0000000510007986 */ /* 0x0011e2000c101524 */
[----:B------:R-:W-:Y:S05]  /*c360*/  BRA `(.L_x_2900) ;  /* 0x0000000c00bc7947 */ /* 0x000fea0003800000 */
.L_x_2896:
        /* <DEDUP_REMOVED lines=13> */
.L_x_2904:
        /* <DEDUP_REMOVED lines=8> */
.L_x_2903:
        /* <DEDUP_REMOVED lines=14> */
.L_x_2906:
        /* <DEDUP_REMOVED lines=9> */
.L_x_2905:
[----:B------:R0:W-:Y:S01]  /*c630*/  STG.E.64 desc[UR36][R16.64], R4 ;  /* 0x0000000410007986 */ /* 0x0001e2000c101b24 */
[----:B------:R-:W-:Y:S05]  /*c640*/  BRA `(.L_x_2900) ;  /* 0x0000000c00047947 */ /* 0x000fea0003800000 */
.L_x_2895:
        /* <DEDUP_REMOVED lines=12> */
.L_x_2909:
[----:B------:R-:W-:-:S05]  /*c710*/  CS2R R6, SRZ ;  /* 0x0000000000067805 */ /* 0x000fca000001ff00 */
[----:B------:R0:W-:Y:S01]  /*c720*/  STG.E.128 desc[UR36][R16.64], R4 ;  /* 0x0000000410007986 */ /* 0x0001e2000c101d24 */
[----:B------:R-:W-:Y:S05]  /*c730*/  BRA `(.L_x_2900) ;  /* 0x0000000800c87947 */ /* 0x000fea0003800000 */
.L_x_2908:
        /* <DEDUP_REMOVED lines=25> */
.L_x_2913:
[----:B------:R-:W-:Y:S05]  /*c8d0*/  BSYNC B0 ;  /* 0x0000000000007941 */ /* 0x000fea0003800000 */
.L_x_2912:
[----:B------:R-:W-:-:S05]  /*c8e0*/  LOP3.LUT R3, R0, R3, RZ, 0xfc, !PT ;  /* 0x0000000300037212 */ /* 0x000fca00078efcff */
[----:B------:R0:W-:Y:S01]  /*c8f0*/  STG.E.U8 desc[UR36][R16.64], R3 ;  /* 0x0000000310007986 */ /* 0x0001e2000c101124 */
[----:B------:R-:W-:Y:S05]  /*c900*/  BRA `(.L_x_2900) ;  /* 0x0000000800547947 */ /* 0x000fea0003800000 */
.L_x_2911:
        /* <DEDUP_REMOVED lines=17> */
.L_x_2915:
[----:B------:R-:W-:Y:S01]  /*ca20*/  IMAD.MOV.U32 R0, RZ, RZ, 0x7f ;  /* 0x0000007fff007424 */ /* 0x000fe200078e00ff */
[----:B------:R-:W-:-:S04]  /*ca30*/  ISETP.GT.U32.AND P0, PT, R2, 0x7f800000, PT ;  /* 0x7f8000000200780c */ /* 0x000fc80003f04070 */
[----:B------:R-:W-:-:S09]  /*ca40*/  SEL R0, R0, 0x7c, P0 ;  /* 0x0000007c00007807 */ /* 0x000fd20000000000 */
.L_x_2916:
[----:B------:R-:W-:Y:S05]  /*ca50*/  BSYNC B0 ;  /* 0x0000000000007941 */ /* 0x000fea0003800000 */
.L_x_2914:
[----:B------:R-:W-:-:S04]  /*ca60*/  LOP3.LUT R2, R3, 0x80000000, RZ, 0xc0, !PT ;  /* 0x8000000003027812 */ /* 0x000fc800078ec0ff */
[----:B------:R-:W-:-:S04]  /*ca70*/  SHF.R.U32.HI R3, RZ, 0x18, R2 ;  /* 0x00000018ff037819 */ /* 0x000fc80000011602 */
[----:B------:R-:W-:-:S05]  /*ca80*/  LOP3.LUT R3, R0, R3, RZ, 0xfc, !PT ;  /* 0x0000000300037212 */ /* 0x000fca00078efcff */
[----:B------:R0:W-:Y:S01]  /*ca90*/  STG.E.U8 desc[UR36][R16.64], R3 ;  /* 0x0000000310007986 */ /* 0x0001e2000c101124 */
[----:B------:R-:W-:Y:S05]  /*caa0*/  BRA `(.L_x_2900) ;  /* 0x0000000400ec7947 */ /* 0x000fea0003800000 */
.L_x_2910:
        /* <DEDUP_REMOVED lines=8> */
.L_x_2907:
        /* <DEDUP_REMOVED lines=11> */
.L_x_2919:
        /* <DEDUP_REMOVED lines=21> */
.L_x_2922:
[----:B------:R-:W-:-:S04]  /*cd30*/  LOP3.LUT R2, R3, 0x80000000, RZ, 0xc0, !PT ;  /* 0x8000000003027812 */ /* 0x000fc800078ec0ff */
[----:B------:R-:W-:-:S04]  /*cd40*/  SHF.R.U32.HI R3, RZ, 0x18, R2 ;  /* 0x00000018ff037819 */ /* 0x000fc80000011602 */
[----:B------:R-:W-:-:S04]  /*cd50*/  LOP3.LUT R0, R0, R3, RZ, 0xfc, !PT ;  /* 0x0000000300007212 */ /* 0x000fc800078efcff */
[----:B------:R-:W-:-:S07]  /*cd60*/  PRMT R8, R0, 0x7610, R8 ;  /* 0x0000761000087816 */ /* 0x000fce0000000008 */
.L_x_2921:
[----:B------:R-:W-:Y:S05]  /*cd70*/  BSYNC B0 ;  /* 0x0000000000007941 */ /* 0x000fea0003800000 */
.L_x_2920:
[----:B------:R3:W-:Y:S01]  /*cd80*/  STG.E.U8 desc[UR36][R16.64], R8 ;  /* 0x0000000810007986 */ /* 0x0007e2000c101124 */
[----:B------:R-:W-:Y:S05]  /*cd90*/  BRA `(.L_x_2900) ;  /* 0x0000000400307947 */ /* 0x000fea0003800000 */
.L_x_2918:
        /* <DEDUP_REMOVED lines=21> */
.L_x_2925:
[----:B------:R-:W-:-:S04]  /*cef0*/  LOP3.LUT R2, R3, 0x80000000, RZ, 0xc0, !PT ;  /* 0x8000000003027812 */ /* 0x000fc800078ec0ff */
[----:B------:R-:W-:-:S04]  /*cf00*/  SHF.R.U32.HI R3, RZ, 0x18, R2 ;  /* 0x00000018ff037819 */ /* 0x000fc80000011602 */
[----:B------:R-:W-:-:S04]  /*cf10*/  LOP3.LUT R0, R0, R3, RZ, 0xfc, !PT ;  /* 0x0000000300007212 */ /* 0x000fc800078efcff */
[----:B------:R-:W-:-:S07]  /*cf20*/  PRMT R8, R0, 0x7610, R8 ;  /* 0x0000761000087816 */ /* 0x000fce0000000008 */
.L_x_2924:
[----:B------:R-:W-:Y:S05]  /*cf30*/  BSYNC B0 ;  /* 0x0000000000007941 */ /* 0x000fea0003800000 */
.L_x_2923:
[----:B------:R0:W-:Y:S01]  /*cf40*/  STG.E.U8 desc[UR36][R16.64], R8 ;  /* 0x0000000810007986 */ /* 0x0001e2000c101124 */
[----:B------:R-:W-:Y:S05]  /*cf50*/  BRA `(.L_x_2900) ;  /* 0x0000000000c07947 */ /* 0x000fea0003800000 */
.L_x_2917:
        /* <DEDUP_REMOVED lines=26> */
.L_x_2899:
[----:B------:R-:W-:Y:S01]  /*d100*/  MOV R0, 0x0 ;  /* 0x0000000000007802 */ /* 0x000fe20000000f00 */
[----:B------:R-:W-:Y:S01]  /*d110*/  ULDC.64 UR4, c[0x4][0x128] ;  /* 0x01004a0000047ab9 */ /* 0x000fe20000000a00 */
[----:B------:R-:W-:Y:S01]  /*d120*/  ULDC.64 UR6, c[0x4][0x10] ;  /* 0x0100040000067ab9 */ /* 0x000fe20000000a00 */
[----:B------:R-:W-:Y:S01]  /*d130*/  MOV R4, UR4 ;  /* 0x0000000400047c02 */ /* 0x000fe20008000f00 */
        /* <DEDUP_REMOVED lines=12> */
.L_x_2928:
[----:B------:R-:W-:Y:S05]  /*d200*/  BRA `(.L_x_2900) ;  /* 0x0000000000147947 */ /* 0x000fea0003800000 */
.L_x_2927:
[----:B------:R-:W0:Y:S02]  /*d210*/  F2I.U64.F64.TRUNC R4, R4 ;  /* 0x0000000400047311 */ /* 0x000e24000030d800 */
[----:B0-----:R1:W-:Y:S01]  /*d220*/  STG.E.64 desc[UR36][R16.64], R4 ;  /* 0x0000000410007986 */ /* 0x0013e2000c101b24 */
[----:B------:R-:W-:Y:S05]  /*d230*/  BRA `(.L_x_2900) ;  /* 0x0000000000087947 */ /* 0x000fea0003800000 */
.L_x_2926:
[----:B------:R-:W0:Y:S02]  /*d240*/  F2I.U32.F64.TRUNC R5, R4 ;  /* 0x0000000400057311 */ /* 0x000e24000030d000 */
[----:B0-----:R0:W-:Y:S02]  /*d250*/  STG.E desc[UR36][R16.64], R5 ;  /* 0x0000000510007986 */ /* 0x0011e4000c101924 */
.L_x_2900:
[----:B------:R-:W-:-:S07]  /*d260*/  VIADD R23, R23, 0x80 ;  /* 0x0000008017177836 */ /* 0x000fce0000000000 */
.L_x_2827:
[----:B------:R-:W-:Y:S05]  /*d270*/  BSYNC B6 ;  /* 0x0000000000067941 */ /* 0x000fea0003800000 */
.L_x_2826:
        /* <DEDUP_REMOVED lines=357> */
.L_x_2929:
        /* <DEDUP_REMOVED lines=21> */
.L_x_2933:
[----:B------:R-:W2:Y:S02]  /*ea20*/  LDG.E.U8 R2, desc[UR36][R2.64] ;  /* 0x0000002402027981 */ /* 0x000ea4000c1e1100 */
[----:B--2---:R0:W1:Y:S01]  /*ea30*/  I2F.F64.U16 R18, R2 ;  /* 0x0000000200127312 */ /* 0x0040620000101800 */
[----:B------:R-:W-:Y:S05]  /*ea40*/  BRA `(.L_x_2935) ;  /* 0x0000000c00707947 */ /* 0x000fea0003800000 */
.L_x_2932:
        /* <DEDUP_REMOVED lines=9> */
.L_x_2937:
[----:B------:R-:W2:Y:S02]  /*eae0*/  LDG.E R2, desc[UR36][R2.64] ;  /* 0x0000002402027981 */ /* 0x000ea4000c1e1900 */
[----:B--2---:R0:W1:Y:S01]  /*eaf0*/  I2F.F64 R18, R2 ;  /* 0x0000000200127312 */ /* 0x0040620000201c00 */
[----:B------:R-:W-:Y:S05]  /*eb00*/  BRA `(.L_x_2935) ;  /* 0x0000000c00407947 */ /* 0x000fea0003800000 */
.L_x_2936:
[----:B------:R-:W2:Y:S02]  /*eb10*/  LDG.E.U16 R2, desc[UR36][R2.64] ;  /* 0x0000002402027981 */ /* 0x000ea4000c1e1500 */
[----:B--2---:R0:W1:Y:S01]  /*eb20*/  I2F.F64.S16 R18, R2 ;  /* 0x0000000200127312 */ /* 0x0040620000101c00 */
[----:B------:R-:W-:Y:S05]  /*eb30*/  BRA `(.L_x_2935) ;  /* 0x0000000c00347947 */ /* 0x000fea0003800000 */
.L_x_2931:
        /* <DEDUP_REMOVED lines=10> */
.L_x_2939:
[----:B------:R-:W2:Y:S02]  /*ebe0*/  LDG.E.U16 R0, desc[UR36][R2.64] ;  /* 0x0000002402007981 */ /* 0x000ea4000c1e1500 */
[----:B--2---:R-:W-:-:S05]  /*ebf0*/  HADD2.F32 R0, -RZ, R0.H0_H0 ;  /* 0x20000000ff007230 */ /* 0x004fca0000004100 */
[----:B------:R-:W-:-:S04]  /*ec00*/  FMUL.FTZ R0, R0, 1 ;  /* 0x3f80000000007820 */ /* 0x000fc80000410000 */
[----:B------:R0:W1:Y:S01]  /*ec10*/  F2F.F64.F32 R18, R0 ;  /* 0x0000000000127310 */ /* 0x0000620000201800 */
[----:B------:R-:W-:Y:S05]  /*ec20*/  BRA `(.L_x_2935) ;  /* 0x0000000800f87947 */ /* 0x000fea0003800000 */
.L_x_2938:
        /* <DEDUP_REMOVED lines=10> */
.L_x_2941:
[----:B------:R-:W2:Y:S02]  /*ecd0*/  LDG.E.U16 R2, desc[UR36][R2.64] ;  /* 0x0000002402027981 */ /* 0x000ea4000c1e1500 */
[----:B--2---:R-:W-:-:S05]  /*ece0*/  HADD2.F32 R0, -RZ, R2.H0_H0 ;  /* 0x20000002ff007230 */ /* 0x004fca0000004100 */
[----:B------:R-:W-:-:S04]  /*ecf0*/  FMUL.FTZ R0, R0, 1 ;  /* 0x3f80000000007820 */ /* 0x000fc80000410000 */
[----:B------:R0:W1:Y:S01]  /*ed00*/  F2F.F64.F32 R18, R0 ;  /* 0x0000000000127310 */ /* 0x0000620000201800 */
[----:B------:R-:W-:Y:S05]  /*ed10*/  BRA `(.L_x_2935) ;  /* 0x0000000800bc7947 */ /* 0x000fea0003800000 */
.L_x_2940:
[----:B------:R0:W5:Y:S01]  /*ed20*/  LDG.E.64 R18, desc[UR36][R2.64] ;  /* 0x0000002402127981 */ /* 0x000162000c1e1b00 */
[----:B------:R-:W-:Y:S05]  /*ed30*/  BRA `(.L_x_2935) ;  /* 0x0000000800b47947 */ /* 0x000fea0003800000 */
.L_x_2930:
        /* <DEDUP_REMOVED lines=13> */
.L_x_2944:
[----:B------:R0:W5:Y:S01]  /*ee10*/  LDG.E.64 R18, desc[UR36][R2.64] ;  /* 0x0000002402127981 */ /* 0x000162000c1e1b00 */
[----:B------:R-:W-:Y:S05]  /*ee20*/  BRA `(.L_x_2935) ;  /* 0x0000000800787947 */ /* 0x000fea0003800000 */
.L_x_2943:
        /* <DEDUP_REMOVED lines=28> */
.L_x_2946:
        /* <DEDUP_REMOVED lines=13> */
[----:B------:R2:W3:Y:S01]  /*f0c0*/  F2F.F64.F32 R18, R4 ;  /* 0x0000000400127310 */ /* 0x0004e20000201800 */
[----:B------:R-:W-:Y:S05]  /*f0d0*/  BRA `(.L_x_2935) ;  /* 0x0000000400cc7947 */ /* 0x000fea0003800000 */
.L_x_2945:
[----:B------:R-:W2:Y:S02]  /*f0e0*/  LDG.E.U16 R0, desc[UR36][R2.64] ;  /* 0x0000002402007981 */ /* 0x000ea4000c1e1500 */
[----:B--2---:R-:W-:-:S04]  /*f0f0*/  IMAD.U32 R0, R0, 0x10000, RZ ;  /* 0x0001000000007824 */ /* 0x004fc800078e00ff */
[----:B------:R-:W-:-:S04]  /*f100*/  FMUL.FTZ R0, R0, 1 ;  /* 0x3f80000000007820 */ /* 0x000fc80000410000 */
[----:B------:R4:W0:Y:S01]  /*f110*/  F2F.F64.F32 R18, R0 ;  /* 0x0000000000127310 */ /* 0x0008220000201800 */
[----:B------:R-:W-:Y:S05]  /*f120*/  BRA `(.L_x_2935) ;  /* 0x0000000400b87947 */ /* 0x000fea0003800000 */
.L_x_2942:
        /* <DEDUP_REMOVED lines=11> */
.L_x_2949:
        /* <DEDUP_REMOVED lines=21> */
.L_x_2953:
[----:B------:R-:W-:Y:S05]  /*f330*/  BSYNC B1 ;  /* 0x0000000000017941 */ /* 0x000fea0003800000 */
.L_x_2952:
[----:B------:R-:W-:Y:S01]  /*f340*/  LEA R3, R0, 0x3b800000, 0x17 ;  /* 0x3b80000000037811 */ /* 0x000fe200078eb8ff */
[----:B------:R-:W-:-:S05]  /*f350*/  IMAD.SHL.U32 R0, R2, 0x100000, RZ ;  /* 0x0010000002007824 */ /* 0x000fca00078e00ff */
[----:B------:R-:W-:-:S07]  /*f360*/  LOP3.LUT R0, R3, R0, R4, 0xfe, !PT ;  /* 0x0000000003007212 */ /* 0x000fce00078efe04 */
.L_x_2951:
[----:B------:R-:W-:Y:S05]  /*f370*/  BSYNC B0 ;  /* 0x0000000000007941 */ /* 0x000fea0003800000 */
.L_x_2950:
[----:B------:R-:W-:-:S04]  /*f380*/  FMUL.FTZ R0, R0, 1 ;  /* 0x3f80000000007820 */ /* 0x000fc80000410000 */
[----:B------:R0:W1:Y:S01]  /*f390*/  F2F.F64.F32 R18, R0 ;  /* 0x0000000000127310 */ /* 0x0000620000201800 */
[----:B------:R-:W-:Y:S05]  /*f3a0*/  BRA `(.L_x_2935) ;  /* 0x0000000400187947 */ /* 0x000fea0003800000 */
.L_x_2948:
        /* <DEDUP_REMOVED lines=21> */
.L_x_2957:
[----:B------:R-:W-:Y:S05]  /*f500*/  BSYNC B1 ;  /* 0x0000000000017941 */ /* 0x000fea0003800000 */
.L_x_2956:
[----:B------:R-:W-:Y:S01]  /*f510*/  LEA R3, R0, 0x37800000, 0x17 ;  /* 0x3780000000037811 */ /* 0x000fe200078eb8ff */
[----:B------:R-:W-:-:S05]  /*f520*/  IMAD.SHL.U32 R0, R2, 0x200000, RZ ;  /* 0x0020000002007824 */ /* 0x000fca00078e00ff */
[----:B------:R-:W-:-:S07]  /*f530*/  LOP3.LUT R0, R3, R0, R4, 0xfe, !PT ;  /* 0x0000000003007212 */ /* 0x000fce00078efe04 */
.L_x_2955:
[----:B------:R-:W-:Y:S05]  /*f540*/  BSYNC B0 ;  /* 0x0000000000007941 */ /* 0x000fea0003800000 */
.L_x_2954:
[----:B------:R-:W-:-:S04]  /*f550*/  FMUL.FTZ R0, R0, 1 ;  /* 0x3f80000000007820 */ /* 0x000fc80000410000 */
[----:B------:R0:W1:Y:S01]  /*f560*/  F2F.F64.F32 R18, R0 ;  /* 0x0000000000127310 */ /* 0x0000620000201800 */
[----:B------:R-:W-:Y:S05]  /*f570*/  BRA `(.L_x_2935) ;  /* 0x0000000000a47947 */ /* 0x000fea0003800000 */
.L_x_2947:
        /* <DEDUP_REMOVED lines=12> */
[----:B------:R-:W-:Y:S01]  /*f640*/  @!P0 IMAD.MOV.U32 R0, RZ, RZ, 0x7f800001 ;  /* 0x7f800001ff008424 */ /* 0x000fe200078e00ff */
[----:B------:R-:W-:-:S07]  /*f650*/  @P0 SHF.L.U32 R0, R2, 0x17, RZ ;  /* 0x0000001702000819 */ /* 0x000fce00000006ff */
.L_x_2961:
[----:B------:R-:W-:Y:S05]  /*f660*/  BSYNC B0 ;  /* 0x0000000000007941 */ /* 0x000fea0003800000 */
.L_x_2960:
[----:B------:R-:W-:-:S04]  /*f670*/  FMUL.FTZ R0, R0, 1 ;  /* 0x3f80000000007820 */ /* 0x000fc80000410000 */
[----:B------:R0:W1:Y:S01]  /*f680*/  F2F.F64.F32 R18, R0 ;  /* 0x0000000000127310 */ /* 0x0000620000201800 */
[----:B------:R-:W-:Y:S05]  /*f690*/  BRA `(.L_x_2935) ;  /* 0x00000000005c7947 */ /* 0x000fea0003800000 */
.L_x_2934:
        /* <DEDUP_REMOVED lines=16> */
.L_x_2962:
[----:B------:R-:W-:Y:S01]  /*f7a0*/  CS2R R18, SRZ ;  /* 0x0000000000127805 */ /* 0x000fe2000001ff00 */
[----:B------:R-:W-:Y:S06]  /*f7b0*/  BRA `(.L_x_2935) ;  /* 0x0000000000147947 */ /* 0x000fec0003800000 */
.L_x_2959:
[----:B------:R-:W2:Y:S02]  /*f7c0*/  LDG.E.64 R18, desc[UR36][R2.64] ;  /* 0x0000002402127981 */ /* 0x000ea4000c1e1b00 */
[----:B--2---:R-:W0:Y:S01]  /*f7d0*/  I2F.F64.U64 R18, R18 ;  /* 0x0000001200127312 */ /* 0x004e220000301800 */
[----:B------:R-:W-:Y:S05]  /*f7e0*/  BRA `(.L_x_2935) ;  /* 0x0000000000087947 */ /* 0x000fea0003800000 */
.L_x_2958:
[----:B------:R-:W2:Y:S02]  /*f7f0*/  LDG.E R2, desc[UR36][R2.64] ;  /* 0x0000002402027981 */ /* 0x000ea4000c1e1900 */
[----:B--2---:R0:W1:Y:S02]  /*f800*/  I2F.F64.U32 R18, R2 ;  /* 0x0000000200127312 */ /* 0x0040640000201800 */
.L_x_2935:
[----:B0-----:R-:W4:Y:S01]  /*f810*/  LDC.U8 R2, c[0x0][0x493] ;  /* 0x000124c0ff027b82 */ /* 0x001f220000000000 */
[----:B------:R-:W-:Y:S02]  /*f820*/  ULDC.64 UR4, c[0x0][0x488] ;  /* 0x0001220000047ab9 */ /* 0x000fe40000000a00 */
[----:B------:R-:W-:-:S05]  /*f830*/  IADD3 R22, P0, R22, UR4, RZ ;  /* 0x0000000416167c10 */ /* 0x000fca000ff1e0ff */
        /* <DEDUP_REMOVED lines=13> */
[----:B----4-:R-:W0:Y:S01]  /*f910*/  I2F.F64.S16 R2, R2 ;  /* 0x0000000200027312 */ /* 0x010e220000101c00 */
[----:B------:R-:W-:Y:S05]  /*f920*/  BRA `(.L_x_2968) ;  /* 0x0000000c007c7947 */ /* 0x000fea0003800000 */
.L_x_2966:
[----:B------:R-:W4:Y:S02]  /*f930*/  LDG.E.U8 R2, desc[UR36][R22.64] ;  /* 0x0000002416027981 */ /* 0x000f24000c1e1100 */
[----:B----4-:R-:W4:Y:S01]  /*f940*/  I2F.F64.U16 R2, R2 ;  /* 0x0000000200027312 */ /* 0x010f220000101800 */
[----:B------:R-:W-:Y:S05]  /*f950*/  BRA `(.L_x_2968) ;  /* 0x0000000c00707947 */ /* 0x000fea0003800000 */
.L_x_2965:
[----:B------:R-:W-:-:S13]  /*f960*/  ISETP.NE.AND P0, PT, R0, 0x2, PT ;  /* 0x000000020000780c */ /* 0x000fda0003f05270 */
[----:B------:R-:W-:Y:S05]  /*f970*/  @!P0 BRA `(.L_x_2969) ;  /* 0x0000000000288947 */ /* 0x000fea0003800000 */
[----:B------:R-:W-:-:S13]  /*f980*/  ISETP.NE.AND P0, PT, R0, 0x3, PT ;  /* 0x000000030000780c */ /* 0x000fda0003f05270 */
[----:B------:R-:W-:Y:S05]  /*f990*/  @!P0 BRA `(.L_x_2970) ;  /* 0x0000000000148947 */ /* 0x000fea0003800000 */
[----:B------:R-:W-:-:S13]  /*f9a0*/  ISETP.NE.AND P0, PT, R0, 0x4, PT ;  /* 0x000000040000780c */ /* 0x000fda0003f05270 */
[----:B------:R-:W-:Y:S05]  /*f9b0*/  @P0 BRA `(.L_x_2967) ;  /* 0x0000000800fc0947 */ /* 0x000fea0003800000 */
[----:B------:R-:W4:Y:S02]  /*f9c0*/  LDG.E.64 R2, desc[UR36][R22.64] ;  /* 0x0000002416027981 */ /* 0x000f24000c1e1b00 */
[----:B----4-:R-:W0:Y:S01]  /*f9d0*/  I2F.F64.S64 R2, R2 ;  /* 0x0000000200027312 */ /* 0x010e220000301c00 */
[----:B------:R-:W-:Y:S05]  /*f9e0*/  BRA `(.L_x_2968) ;  /* 0x0000000c004c7947 */ /* 0x000fea0003800000 */
.L_x_2970:
[----:B------:R-:W4:Y:S02]  /*f9f0*/  LDG.E R2, desc[UR36][R22.64] ;  /* 0x0000002416027981 */ /* 0x000f24000c1e1900 */
[----:B----4-:R-:W0:Y:S01]  /*fa00*/  I2F.F64 R2, R2 ;  /* 0x0000000200027312 */ /* 0x010e220000201c00 */
[----:B------:R-:W-:Y:S05]  /*fa10*/  BRA `(.L_x_2968) ;  /* 0x0000000c00407947 */ /* 0x000fea0003800000 */
.L_x_2969:
[----:B------:R-:W4:Y:S02]  /*fa20*/  LDG.E.U16 R2, desc[UR36][R22.64] ;  /* 0x0000002416027981 */ /* 0x000f24000c1e1500 */
[----:B----4-:R-:W0:Y:S01]  /*fa30*/  I2F.F64.S16 R2, R2 ;  /* 0x0000000200027312 */ /* 0x010e220000101c00 */
[----:B------:R-:W-:Y:S05]  /*fa40*/  BRA `(.L_x_2968) ;  /* 0x0000000c00347947 */ /* 0x000fea0003800000 */
.L_x_2964:
[----:B------:R-:W-:-:S13]  /*fa50*/  ISETP.GT.AND P0, PT, R0, 0x6, PT ;  /* 0x000000060000780c */ /* 0x000fda0003f04270 */
[----:B------:R-:W-:Y:S05]  /*fa60*/  @P0 BRA `(.L_x_2971) ;  /* 0x0000000000340947 */ /* 0x000fea0003800000 */
[----:B------:R-:W-:-:S13]  /*fa70*/  ISETP.NE.AND P0, PT, R0, 0x5, PT ;  /* 0x000000050000780c */ /* 0x000fda0003f05270 */
[----:B------:R-:W-:Y:S05]  /*fa80*/  @!P0 BRA `(.L_x_2972) ;  /* 0x0000000000188947 */ /* 0x000fea0003800000 */
[----:B------:R-:W-:-:S13]  /*fa90*/  ISETP.NE.AND P0, PT, R0, 0x6, PT ;  /* 0x000000060000780c */ /* 0x000fda0003f05270 */
[----:B------:R-:W-:Y:S05]  /*faa0*/  @P0 BRA `(.L_x_2967) ;  /* 0x0000000800c00947 */ /* 0x000fea0003800000 */
[----:B------:R-:W4:Y:S02]  /*fab0*/  LDG.E R2, desc[UR36][R22.64] ;  /* 0x0000002416027981 */ /* 0x000f24000c1e1900 */
[----:B----4-:R-:W-:-:S06]  /*fac0*/  FMUL.FTZ R2, R2, 1 ;  /* 0x3f80000002027820 */ /* 0x010fcc0000410000 */
[----:B------:R-:W0:Y:S01]  /*fad0*/  F2F.F64.F32 R2, R2 ;  /* 0x0000000200027310 */ /* 0x000e220000201800 */
[----:B------:R-:W-:Y:S05]  /*fae0*/  BRA `(.L_x_2968) ;  /* 0x0000000c000c7947 */ /* 0x000fea0003800000 */
.L_x_2972:
[----:B------:R-:W4:Y:S02]  /*faf0*/  LDG.E.U16 R0, desc[UR36][R22.64] ;  /* 0x0000002416007981 */ /* 0x000f24000c1e1500 */
[----:B----4-:R-:W-:-:S05]  /*fb00*/  HADD2.F32 R0, -RZ, R0.H0_H0 ;  /* 0x20000000ff007230 */ /* 0x010fca0000004100 */
[----:B------:R-:W-:-:S04]  /*fb10*/  FMUL.FTZ R0, R0, 1 ;  /* 0x3f80000000007820 */ /* 0x000fc80000410000 */
[----:B------:R0:W4:Y:S01]  /*fb20*/  F2F.F64.F32 R2, R0 ;  /* 0x0000000000027310 */ /* 0x0001220000201800 */
[----:B------:R-:W-:Y:S05]  /*fb30*/  BRA `(.L_x_2968) ;  /* 0x0000000800f87947 */ /* 0x000fea0003800000 */
.L_x_2971:
[----:B------:R-:W-:-:S13]  /*fb40*/  ISETP.NE.AND P0, PT, R0, 0x7, PT ;  /* 0x000000070000780c */ /* 0x000fda0003f05270 */
[----:B------:R-:W-:Y:S05]  /*fb50*/  @!P0 BRA `(.L_x_2973) ;  /* 0x0000000000348947 */ /* 0x000fea0003800000 */
        /* <DEDUP_REMOVED lines=8> */
.L_x_2974:
[----:B------:R-:W4:Y:S02]  /*fbe0*/  LDG.E.U16 R22, desc[UR36][R22.64] ;  /* 0x0000002416167981 */ /* 0x000f24000c1e1500 */
[----:B----4-:R-:W-:-:S05]  /*fbf0*/  HADD2.F32 R0, -RZ, R22.H0_H0 ;  /* 0x20000016ff007230 */ /* 0x010fca0000004100 */
[----:B------:R-:W-:-:S04]  /*fc00*/  FMUL.FTZ R0, R0, 1 ;  /* 0x3f80000000007820 */ /* 0x000fc80000410000 */
[----:B------:R0:W4:Y:S01]  /*fc10*/  F2F.F64.F32 R2, R0 ;  /* 0x0000000000027310 */ /* 0x0001220000201800 */
[----:B------:R-:W-:Y:S05]  /*fc20*/  BRA `(.L_x_2968) ;  /* 0x0000000800bc7947 */ /* 0x000fea0003800000 */
.L_x_2973:
[----:B------:R0:W5:Y:S01]  /*fc30*/  LDG.E.64 R2, desc[UR36][R22.64] ;  /* 0x0000002416027981 */ /* 0x000162000c1e1b00 */
[----:B------:R-:W-:Y:S05]  /*fc40*/  BRA `(.L_x_2968) ;  /* 0x0000000800b47947 */ /* 0x000fea0003800000 */
.L_x_2963:
        /* <DEDUP_REMOVED lines=8> */
[----:B------:R-:W4:Y:S01]  /*fcd0*/  LDG.E.U8 R22, desc[UR36][R22.64] ;  /* 0x0000002416167981 */ /* 0x000f22000c1e1100 */
[----:B------:R-:W-:Y:S01]  /*fce0*/  IMAD.MOV.U32 R2, RZ, RZ, RZ ;  /* 0x000000ffff027224 */ /* 0x000fe200078e00ff */
[----:B----4-:R-:W-:-:S04]  /*fcf0*/  ISETP.NE.AND P0, PT, R22, RZ, PT ;  /* 0x000000ff1600720c */ /* 0x010fc80003f05270 */
[----:B------:R-:W-:Y:S01]  /*fd00*/  FSEL R3, RZ, 1.875, !P0 ;  /* 0x3ff00000ff037808 */ /* 0x000fe20004000000 */
[----:B------:R-:W-:Y:S08]  /*fd10*/  BRA `(.L_x_2968) ;  /* 0x0000000800807947 */ /* 0x000ff00003800000 */
.L_x_2977:
[----:B------:R0:W5:Y:S01]  /*fd20*/  LDG.E.64 R2, desc[UR36][R22.64] ;  /* 0x0000002416027981 */ /* 0x000162000c1e1b00 */
[----:B------:R-:W-:Y:S05]  /*fd30*/  BRA `(.L_x_2968) ;  /* 0x0000000800787947 */ /* 0x000fea0003800000 */
.L_x_2976:
        /* <DEDUP_REMOVED lines=11> */
[----:B--2---:R-:W-:-:S05]  /*fdf0*/  VIADD R4, R2, 0x1000000 ;  /* 0x0100000002047836 */ /* 0x004fca0000000000 */
        /* <DEDUP_REMOVED lines=16> */
.L_x_2979:
[----:B------:R-:W4:Y:S02]  /*ff00*/  LDG.E.U8 R3, desc[UR36][R22.64] ;  /* 0x0000002416037981 */ /* 0x000f24000c1e1100 */
[----:B----4-:R-:W-:-:S05]  /*ff10*/  IMAD.SHL.U32 R0, R3, 0x2000000, RZ ;  /* 0x0200000003007824 */ /* 0x010fca00078e00ff */
        /* <DEDUP_REMOVED lines=13> */
.L_x_2978:
[----:B------:R-:W4:Y:S02]  /*fff0*/  LDG.E.U16 R0, desc[UR36][R22.64] ;  /* 0x0000002416007981 */ /* 0x000f24000c1e1500 */
[----:B----4-:R-:W-:-:S04]  /*10000*/  IMAD.U32 R0, R0, 0x10000, RZ ;  /* 0x0001000000007824 */ /* 0x010fc800078e00ff */
[----:B------:R-:W-:-:S04]  /*10010*/  FMUL.FTZ R0, R0, 1 ;  /* 0x3f80000000007820 */ /* 0x000fc80000410000 */
[----:B------:R0:W4:Y:S01]  /*10020*/  F2F.F64.F32 R2, R0 ;  /* 0x0000000000027310 */ /* 0x0001220000201800 */
[----:B------:R-:W-:Y:S05]  /*10030*/  BRA `(.L_x_2968) ;  /* 0x0000000400b87947 */ /* 0x000fea0003800000 */
.L_x_2975:
        /* <DEDUP_REMOVED lines=9> */
[----:B----4-:R-:W0:Y:S01]  /*100d0*/  I2F.F64.U16 R2, R2 ;  /* 0x0000000200027312 */ /* 0x010e220000101800 */
[----:B------:R-:W-:Y:S05]  /*100e0*/  BRA `(.L_x_2968) ;  /* 0x00000004008c7947 */ /* 0x000fea0003800000 */
.L_x_2982:
[----:B------:R-:W4:Y:S01]  /*100f0*/  LDG.E.U8 R2, desc[UR36][R22.64] ;  /* 0x0000002416027981 */ /* 0x000f22000c1e1100 */
[----:B------:R-:W-:Y:S01]  /*10100*/  BSSY B0, `(.L_x_2983) ;  /* 0x0000018000007945 */ /* 0x000fe20003800000 */
[----:B------:R-:W-:Y:S01]  /*10110*/  HFMA2.MMA R0, -RZ, RZ, 0, 0 ;  /* 0x00000000ff007435 */ /* 0x000fe200000001ff */
        /* <DEDUP_REMOVED lines=10> */
[----:B--2---:R-:W-:-:S06]  /*101c0*/  IMAD.U32 R4, R3, -0x80000000, RZ ;  /* 0x8000000003047824 */ /* 0x004fcc00078e00ff */
[----:B------:R-:W-:Y:S05]  /*101d0*/  @P0 BRA `(.L_x_2986) ;  /* 0x0000000000180947 */ /* 0x000fea0003800000 */
[----:B------:R-:W0:Y:S02]  /*101e0*/  FLO.U32 R3, R2 ;  /* 0x0000000200037300 */ /* 0x000e2400000e0000 */
[----:B0-----:R-:W-:-:S04]  /*101f0*/  IADD3 R3, -R3, 0x1f, RZ ;  /* 0x0000001f03037810 */ /* 0x001fc80007ffe1ff */
[----:B------:R-:W-:Y:S01]  /*10200*/  IADD3 R0, R0, 0x1d, -R3 ;  /* 0x0000001d00007810 */ /* 0x000fe20007ffe803 */
[----:B------:R-:W-:-:S05]  /*10210*/  VIADD R5, R3, 0xffffffe4 ;  /* 0xffffffe403057836 */ /* 0x000fca0000000000 */
[----:B------:R-:W-:-:S04]  /*10220*/  SHF.L.U32 R5, R2, R5, RZ ;  /* 0x0000000502057219 */ /* 0x000fc800000006ff */
[----:B------:R-:W-:-:S07]  /*10230*/  LOP3.LUT R2, R5, 0x7, RZ, 0xc0, !PT ;  /* 0x0000000705027812 */ /* 0x000fce00078ec0ff */
.L_x_2986:
[----:B------:R-:W-:Y:S05]  /*10240*/  BSYNC B1 ;  /* 0x0000000000017941 */ /* 0x000fea0003800000 */
.L_x_2985:
[----:B------:R-:W-:Y:S01]  /*10250*/  LEA R3, R0, 0x3b800000, 0x17 ;  /* 0x3b80000000037811 */ /* 0x000fe200078eb8ff */
[----:B------:R-:W-:-:S05]  /*10260*/  IMAD.SHL.U32 R0, R2, 0x100000, RZ ;  /* 0x0010000002007824 */ /* 0x000fca00078e00ff */
[----:B------:R-:W-:-:S07]  /*10270*/  LOP3.LUT R0, R3, R0, R4, 0xfe, !PT ;  /* 0x0000000003007212 */ /* 0x000fce00078efe04 */
.L_x_2984:
[----:B------:R-:W-:Y:S05]  /*10280*/  BSYNC B0 ;  /* 0x0000000000007941 */ /* 0x000fea0003800000 */
.L_x_2983:
[----:B------:R-:W-:-:S04]  /*10290*/  FMUL.FTZ R0, R0, 1 ;  /* 0x3f80000000007820 */ /* 0x000fc80000410000 */
[----:B------:R0:W4:Y:S01]  /*102a0*/  F2F.F64.F32 R2, R0 ;  /* 0x0000000000027310 */ /* 0x0001220000201800 */
[----:B------:R-:W-:Y:S05]  /*102b0*/  BRA `(.L_x_2968) ;  /* 0x0000000400187947 */ /* 0x000fea0003800000 */
.L_x_2981:
[----:B------:R-:W4:Y:S01]  /*102c0*/  LDG.E.U8 R2, desc[UR36][R22.64] ;  /* 0x0000002416027981 */ /* 0x000f22000c1e1100 */
[----:B------:R-:W-:Y:S01]  /*102d0*/  BSSY B0, `(.L_x_2987) ;  /* 0x0000018000007945 */ /* 0x000fe20003800000 */
        /* <DEDUP_REMOVED lines=19> */
.L_x_2990:
[----:B------:R-:W-:Y:S05]  /*10410*/  BSYNC B1 ;  /* 0x0000000000017941 */ /* 0x000fea0003800000 */
.L_x_2989:
[----:B------:R-:W-:Y:S01]  /*10420*/  LEA R3, R0, 0x37800000, 0x17 ;  /* 0x3780000000037811 */ /* 0x000fe200078eb8ff */
[----:B------:R-:W-:-:S05]  /*10430*/  IMAD.SHL.U32 R0, R2, 0x200000, RZ ;  /* 0x0020000002007824 */ /* 0x000fca00078e00ff */
[----:B------:R-:W-:-:S07]  /*10440*/  LOP3.LUT R0, R3, R0, R4, 0xfe, !PT ;  /* 0x0000000003007212 */ /* 0x000fce00078efe04 */
.L_x_2988:
[----:B------:R-:W-:Y:S05]  /*10450*/  BSYNC B0 ;  /* 0x0000000000007941 */ /* 0x000fea0003800000 */
.L_x_2987:
[----:B------:R-:W-:-:S04]  /*10460*/  FMUL.FTZ R0, R0, 1 ;  /* 0x3f80000000007820 */ /* 0x000fc80000410000 */
[----:B------:R0:W4:Y:S01]  /*10470*/  F2F.F64.F32 R2, R0 ;  /* 0x0000000000027310 */ /* 0x0001220000201800 */
[----:B------:R-:W-:Y:S05]  /*10480*/  BRA `(.L_x_2968) ;  /* 0x0000000000a47947 */ /* 0x000fea0003800000 */
.L_x_2980:
[----:B------:R-:W-:-:S13]  /*10490*/  ISETP.NE.AND P0, PT, R0, 0x1c, PT ;  /* 0x0000001c0000780c */ /* 0x000fda0003f05270 */
[----:B------:R-:W-:Y:S05]  /*104a0*/  @!P0 BRA `(.L_x_2991) ;  /* 0x0000000000948947 */ /* 0x000fea0003800000 */
[----:B------:R-:W-:-:S13]  /*104b0*/  ISETP.NE.AND P0, PT, R0, 0x1d, PT ;  /* 0x0000001d0000780c */ /* 0x000fda0003f05270 */
[----:B------:R-:W-:Y:S05]  /*104c0*/  @!P0 BRA `(.L_x_2992) ;  /* 0x0000000000808947 */ /* 0x000fea0003800000 */
[----:B------:R-:W-:-:S13]  /*104d0*/  ISETP.NE.AND P0, PT, R0, 0x2c, PT ;  /* 0x0000002c0000780c */ /* 0x000fda0003f05270 */
[----:B------:R-:W-:Y:S05]  /*104e0*/  @P0 BRA `(.L_x_2967) ;  /* 0x0000000000300947 */ /* 0x000fea0003800000 */
[----:B------:R-:W4:Y:S01]  /*104f0*/  LDG.E.U8 R22, desc[UR36][R22.64] ;  /* 0x0000002416167981 */ /* 0x000f22000c1e1100 */
[----:B------:R-:W-:Y:S01]  /*10500*/  BSSY B0, `(.L_x_2993) ;  /* 0x0000007000007945 */ /* 0x000fe20003800000 */
[----:B------:R-:W-:Y:S01]  /*10510*/  IMAD.MOV.U32 R0, RZ, RZ, 0x400000 ;  /* 0x00400000ff007424 */ /* 0x000fe200078e00ff */
[----:B----4-:R-:W-:-:S13]  /*10520*/  ISETP.NE.AND P0, PT, R22, RZ, PT ;  /* 0x000000ff1600720c */ /* 0x010fda0003f05270 */
[----:B------:R-:W-:Y:S05]  /*10530*/  @!P0 BRA `(.L_x_2994) ;  /* 0x00000000000c8947 */ /* 0x000fea0003800000 */
[----:B------:R-:W-:-:S13]  /*10540*/  ISETP.NE.AND P0, PT, R22, 0xff, PT ;  /* 0x000000ff1600780c */ /* 0x000fda0003f05270 */
[----:B------:R-:W-:Y:S02]  /*10550*/  @!P0 IMAD.MOV.U32 R0, RZ, RZ, 0x7f800001 ;  /* 0x7f800001ff008424 */ /* 0x000fe400078e00ff */
[----:B------:R-:W-:-:S07]  /*10560*/  @P0 IMAD.SHL.U32 R0, R22, 0x800000, RZ ;  /* 0x0080000016000824 */ /* 0x000fce00078e00ff */
.L_x_2994:
[----:B------:R-:W-:Y:S05]  /*10570*/  BSYNC B0 ;  /* 0x0000000000007941 */ /* 0x000fea0003800000 */
.L_x_2993:
[----:B------:R-:W-:-:S04]  /*10580*/  FMUL.FTZ R0, R0, 1 ;  /* 0x3f80000000007820 */ /* 0x000fc80000410000 */
[----:B------:R0:W4:Y:S01]  /*10590*/  F2F.F64.F32 R2, R0 ;  /* 0x0000000000027310 */ /* 0x0001220000201800 */
[----:B------:R-:W-:Y:S05]  /*105a0*/  BRA `(.L_x_2968) ;  /* 0x00000000005c7947 */ /* 0x000fea0003800000 */
.L_x_2967:
[----:B------:R-:W-:Y:S01]  /*105b0*/  MOV R2, 0x0 ;  /* 0x0000000000027802 */ /* 0x000fe20000000f00 */
[----:B------:R-:W-:Y:S01]  /*105c0*/  ULDC.64 UR4, c[0x4][0x128] ;  /* 0x01004a0000047ab9 */ /* 0x000fe20000000a00 */
[----:B------:R-:W-:Y:S01]  /*105d0*/  ULDC.64 UR6, c[0x4][0x8] ;  /* 0x0100020000067ab9 */ /* 0x000fe20000000a00 */
[----:B--2---:R-:W-:Y:S02]  /*105e0*/  IMAD.U32 R4, RZ, RZ, UR4 ;  /* 0x00000004ff047e24 */ /* 0x004fe4000f8e00ff */
        /* <DEDUP_REMOVED lines=12> */
.L_x_2995:
[----:B------:R-:W-:Y:S01]  /*106b0*/  CS2R R2, SRZ ;  /* 0x0000000000027805 */ /* 0x000fe2000001ff00 */
[----:B------:R-:W-:Y:S06]  /*106c0*/  BRA `(.L_x_2968) ;  /* 0x0000000000147947 */ /* 0x000fec0003800000 */
.L_x_2992:
[----:B------:R-:W4:Y:S02]  /*106d0*/  LDG.E.64 R2, desc[UR36][R22.64] ;  /* 0x0000002416027981 */ /* 0x000f24000c1e1b00 */
[----:B----4-:R-:W0:Y:S01]  /*106e0*/  I2F.F64.U64 R2, R2 ;  /* 0x0000000200027312 */ /* 0x010e220000301800 */
[----:B------:R-:W-:Y:S05]  /*106f0*/  BRA `(.L_x_2968) ;  /* 0x0000000000087947 */ /* 0x000fea0003800000 */
.L_x_2991:
[----:B------:R-:W4:Y:S02]  /*10700*/  LDG.E R2, desc[UR36][R22.64] ;  /* 0x0000002416027981 */ /* 0x000f24000c1e1900 */
[----:B----4-:R-:W0:Y:S02]  /*10710*/  I2F.F64.U32 R2, R2 ;  /* 0x0000000200027312 */ /* 0x010e240000201800 */
.L_x_2968:
        /* <DEDUP_REMOVED lines=15> */
[----:B0-----:R-:W-:Y:S01]  /*10810*/  STG.E.U8 desc[UR36][R16.64], R5 ;  /* 0x0000000510007986 */ /* 0x001fe2000c101124 */
[----:B------:R-:W-:Y:S05]  /*10820*/  EXIT ;  /* 0x000000000000794d */ /* 0x000fea0003800000 */
.L_x_2999:
[----:B------:R-:W0:Y:S02]  /*10830*/  F2I.S64.F64.TRUNC R4, R4 ;  /* 0x0000000400047311 */ /* 0x000e24000030d900 */
[----:B0-----:R-:W-:-:S05]  /*10840*/  MOV R3, R4 ;  /* 0x0000000400037202 */ /* 0x001fca0000000f00 */
[----:B------:R-:W-:Y:S01]  /*10850*/  STG.E.U8 desc[UR36][R16.64], R3 ;  /* 0x0000000310007986 */ /* 0x000fe2000c101124 */
[----:B------:R-:W-:Y:S05]  /*10860*/  EXIT ;  /* 0x000000000000794d */ /* 0x000fea0003800000 */
.L_x_2998:
[----:B------:R-:W-:-:S13]  /*10870*/  ISETP.NE.AND P0, PT, R0, 0x2, PT ;  /* 0x000000020000780c */ /* 0x000fda0003f05270 */
[----:B------:R-:W-:Y:S05]  /*10880*/  @!P0 BRA `(.L_x_3001) ;  /* 0x0000000000288947 */ /* 0x000fea0003800000 */
[----:B------:R-:W-:-:S13]  /*10890*/  ISETP.NE.AND P0, PT, R0, 0x3, PT ;  /* 0x000000030000780c */ /* 0x000fda0003f05270 */
[----:B------:R-:W-:Y:S05]  /*108a0*/  @!P0 BRA `(.L_x_3002) ;  /* 0x0000000000148947 */ /* 0x000fea0003800000 */
[----:B------:R-:W-:-:S13]  /*108b0*/  ISETP.NE.AND P0, PT, R0, 0x4, PT ;  /* 0x000000040000780c */ /* 0x000fda0003f05270 */
[----:B------:R-:W-:Y:S05]  /*108c0*/  @P0 BRA `(.L_x_3000) ;  /* 0x0000000c00880947 */ /* 0x000fea0003800000 */
[----:B------:R-:W0:Y:S02]  /*108d0*/  F2I.S64.F64.TRUNC R4, R4 ;  /* 0x0000000400047311 */ /* 0x000e24000030d900 */
[----:B0-----:R-:W-:Y:S01]  /*108e0*/  STG.E.64 desc[UR36][R16.64], R4 ;  /* 0x0000000410007986 */ /* 0x001fe2000c101b24 */
[----:B------:R-:W-:Y:S05]  /*108f0*/  EXIT ;  /* 0x000000000000794d */ /* 0x000fea0003800000 */
.L_x_3002:
[----:B------:R-:W0:Y:S02]  /*10900*/  F2I.F64.TRUNC R5, R4 ;  /* 0x0000000400057311 */ /* 0x000e24000030d100 */
[----:B0-----:R-:W-:Y:S01]  /*10910*/  STG.E desc[UR36][R16.64], R5 ;  /* 0x0000000510007986 */ /* 0x001fe2000c101924 */
[----:B------:R-:W-:Y:S05]  /*10920*/  EXIT ;  /* 0x000000000000794d */ /* 0x000fea0003800000 */
.L_x_3001:
[----:B------:R-:W0:Y:S02]  /*10930*/  F2I.F64.TRUNC R5, R4 ;  /* 0x0000000400057311 */ /* 0x000e24000030d100 */
[----:B0-----:R-:W-:Y:S01]  /*10940*/  STG.E.U16 desc[UR36][R16.64], R5 ;  /* 0x0000000510007986 */ /* 0x001fe2000c101524 */
[----:B------:R-:W-:Y:S05]  /*10950*/  EXIT ;  /* 0x000000000000794d */ /* 0x000fea0003800000 */
.L_x_2997:
        /* <DEDUP_REMOVED lines=11> */
[----:B------:R-:W-:Y:S01]  /*10a10*/  STG.E desc[UR36][R16.64], R3 ;  /* 0x0000000310007986 */ /* 0x000fe2000c101924 */
[----:B------:R-:W-:Y:S05]  /*10a20*/  EXIT ;  /* 0x000000000000794d */ /* 0x000fea0003800000 */
.L_x_3004:
[----:B------:R-:W-:Y:S01]  /*10a30*/  UMOV UR4, 0xf0000000 ;  /* 0xf000000000047882 */ /* 0x000fe20000000000 */
[----:B------:R-:W-:Y:S01]  /*10a40*/  UMOV UR5, 0x380fffff ;  /* 0x380fffff00057882 */ /* 0x000fe20000000000 */
[----:B------:R-:W0:Y:S01]  /*10a50*/  F2F.F32.F64 R0, R4 ;  /* 0x0000000400007310 */ /* 0x000e220000301000 */
[----:B------:R-:W-:-:S14]  /*10a60*/  DSETP.GEU.AND P0, PT, |R4|, UR4, PT ;  /* 0x0000000404007e2a */ /* 0x000fdc000bf0e200 */
[----:B0-----:R-:W-:-:S05]  /*10a70*/  @!P0 FMUL R0, R0, 1.175494350822287508e-38 ;  /* 0x0080000000008820 */ /* 0x001fca0000400000 */
[----:B------:R-:W-:-:S05]  /*10a80*/  F2FP.F16.F32.PACK_AB R0, RZ, R0 ;  /* 0x00000000ff00723e */ /* 0x000fca00000000ff */
[----:B------:R-:W-:Y:S01]  /*10a90*/  STG.E.U16 desc[UR36][R16.64], R0 ;  /* 0x0000000010007986 */ /* 0x000fe2000c101524 */
[----:B------:R-:W-:Y:S05]  /*10aa0*/  EXIT ;  /* 0x000000000000794d */ /* 0x000fea0003800000 */
.L_x_3003:
        /* <DEDUP_REMOVED lines=12> */
[----:B------:R-:W-:Y:S01]  /*10b70*/  STG.E.64 desc[UR36][R16.64], R2 ;  /* 0x0000000210007986 */ /* 0x000fe2000c101b24 */
[----:B------:R-:W-:Y:S05]  /*10b80*/  EXIT ;  /* 0x000000000000794d */ /* 0x000fea0003800000 */
.L_x_3006:
[----:B------:R-:W-:Y:S01]  /*10b90*/  UMOV UR4, 0xf0000000 ;  /* 0xf000000000047882 */ /* 0x000fe20000000000 */
[----:B------:R-:W-:Y:S01]  /*10ba0*/  UMOV UR5, 0x380fffff ;  /* 0x380fffff00057882 */ /* 0x000fe20000000000 */
[----:B------:R-:W0:Y:S01]  /*10bb0*/  F2F.F32.F64 R0, R4 ;  /* 0x0000000400007310 */ /* 0x000e220000301000 */
[----:B------:R-:W-:-:S14]  /*10bc0*/  DSETP.GEU.AND P0, PT, |R4|, UR4, PT ;  /* 0x0000000404007e2a */ /* 0x000fdc000bf0e200 */
[----:B0-----:R-:W-:-:S05]  /*10bd0*/  @!P0 FMUL R0, R0, 1.175494350822287508e-38 ;  /* 0x0080000000008820 */ /* 0x001fca0000400000 */
[----:B------:R-:W-:-:S04]  /*10be0*/  F2FP.F16.F32.PACK_AB R3, RZ, R0 ;  /* 0x00000000ff03723e */ /* 0x000fc800000000ff */
[----:B------:R-:W-:-:S05]  /*10bf0*/  PRMT R3, R3, 0x5410, RZ ;  /* 0x0000541003037816 */ /* 0x000fca00000000ff */
[----:B------:R-:W-:Y:S01]  /*10c00*/  STG.E desc[UR36][R16.64], R3 ;  /* 0x0000000310007986 */ /* 0x000fe2000c101924 */
[----:B------:R-:W-:Y:S05]  /*10c10*/  EXIT ;  /* 0x000000000000794d */ /* 0x000fea0003800000 */
.L_x_3005:
[----:B------:R-:W-:Y:S01]  /*10c20*/  STG.E.64 desc[UR36][R16.64], R4 ;  /* 0x0000000410007986 */ /* 0x000fe2000c101b24 */
[----:B------:R-:W-:Y:S05]  /*10c30*/  EXIT ;  /* 0x000000000000794d */ /* 0x000fea0003800000 */
.L_x_2996:
        /* <DEDUP_REMOVED lines=10> */
[----:B------:R-:W-:Y:S01]  /*10ce0*/  STG.E.U8 desc[UR36][R16.64], R3 ;  /* 0x0000000310007986 */ /* 0x000fe2000c101124 */
[----:B------:R-:W-:Y:S05]  /*10cf0*/  EXIT ;  /* 0x000000000000794d */ /* 0x000fea0003800000 */
.L_x_3009:
[----:B------:R-:W-:-:S05]  /*10d00*/  CS2R R6, SRZ ;  /* 0x0000000000067805 */ /* 0x000fca000001ff00 */
[----:B------:R-:W-:Y:S01]  /*10d10*/  STG.E.128 desc[UR36][R16.64], R4 ;  /* 0x0000000410007986 */ /* 0x000fe2000c101d24 */
[----:B------:R-:W-:Y:S05]  /*10d20*/  EXIT ;  /* 0x000000000000794d */ /* 0x000fea0003800000 */
.L_x_3008:
        /* <DEDUP_REMOVED lines=25> */
.L_x_3013:
[----:B------:R-:W-:Y:S05]  /*10ec0*/  BSYNC B0 ;  /* 0x0000000000007941 */ /* 0x000fea0003800000 */
.L_x_3012:
[----:B------:R-:W-:-:S05]  /*10ed0*/  LOP3.LUT R3, R0, R3, RZ, 0xfc, !PT ;  /* 0x0000000300037212 */ /* 0x000fca00078efcff */
[----:B------:R-:W-:Y:S01]  /*10ee0*/  STG.E.U8 desc[UR36][R16.64], R3 ;  /* 0x0000000310007986 */ /* 0x000fe2000c101124 */
[----:B------:R-:W-:Y:S05]  /*10ef0*/  EXIT ;  /* 0x000000000000794d */ /* 0x000fea0003800000 */
.L_x_3011:
        /* <DEDUP_REMOVED lines=17> */
.L_x_3015:
[----:B------:R-:W-:Y:S01]  /*11010*/  IMAD.MOV.U32 R0, RZ, RZ, 0x7f ;  /* 0x0000007fff007424 */ /* 0x000fe200078e00ff */
[----:B------:R-:W-:-:S04]  /*11020*/  ISETP.GT.U32.AND P0, PT, R2, 0x7f800000, PT ;  /* 0x7f8000000200780c */ /* 0x000fc80003f04070 */
[----:B------:R-:W-:-:S09]  /*11030*/  SEL R0, R0, 0x7c, P0 ;  /* 0x0000007c00007807 */ /* 0x000fd20000000000 */
.L_x_3016:
[----:B------:R-:W-:Y:S05]  /*11040*/  BSYNC B0 ;  /* 0x0000000000007941 */ /* 0x000fea0003800000 */
.L_x_3014:
[----:B------:R-:W-:-:S04]  /*11050*/  LOP3.LUT R2, R3, 0x80000000, RZ, 0xc0, !PT ;  /* 0x8000000003027812 */ /* 0x000fc800078ec0ff */
[----:B------:R-:W-:-:S04]  /*11060*/  SHF.R.U32.HI R3, RZ, 0x18, R2 ;  /* 0x00000018ff037819 */ /* 0x000fc80000011602 */
[----:B------:R-:W-:-:S05]  /*11070*/  LOP3.LUT R3, R0, R3, RZ, 0xfc, !PT ;  /* 0x0000000300037212 */ /* 0x000fca00078efcff */
[----:B------:R-:W-:Y:S01]  /*11080*/  STG.E.U8 desc[UR36][R16.64], R3 ;  /* 0x0000000310007986 */ /* 0x000fe2000c101124 */
[----:B------:R-:W-:Y:S05]  /*11090*/  EXIT ;  /* 0x000000000000794d */ /* 0x000fea0003800000 */
.L_x_3010:
[----:B------:R-:W-:Y:S01]  /*110a0*/  UMOV UR4, 0xf0000000 ;  /* 0xf000000000047882 */ /* 0x000fe20000000000 */
[----:B------:R-:W-:Y:S01]  /*110b0*/  UMOV UR5, 0x380fffff ;  /* 0x380fffff00057882 */ /* 0x000fe20000000000 */
[----:B------:R-:W0:Y:S01]  /*110c0*/  F2F.F32.F64 R0, R4 ;  /* 0x0000000400007310 */ /* 0x000e220000301000 */
[----:B------:R-:W-:-:S14]  /*110d0*/  DSETP.GEU.AND P0, PT, |R4|, UR4, PT ;  /* 0x0000000404007e2a */ /* 0x000fdc000bf0e200 */
[----:B0-----:R-:W-:-:S05]  /*110e0*/  @!P0 FMUL R0, R0, 1.175494350822287508e-38 ;  /* 0x0080000000008820 */ /* 0x001fca0000400000 */
[----:B------:R-:W-:-:S05]  /*110f0*/  F2FP.BF16.F32.PACK_AB R0, RZ, R0 ;  /* 0x00000000ff00723e */ /* 0x000fca00000010ff */
[----:B------:R-:W-:Y:S01]  /*11100*/  STG.E.U16 desc[UR36][R16.64], R0 ;  /* 0x0000000010007986 */ /* 0x000fe2000c101524 */
[----:B------:R-:W-:Y:S05]  /*11110*/  EXIT ;  /* 0x000000000000794d */ /* 0x000fea0003800000 */
.L_x_3007:
        /* <DEDUP_REMOVED lines=9> */
[----:B0-----:R-:W-:Y:S01]  /*111b0*/  STG.E.U16 desc[UR36][R16.64], R5 ;  /* 0x0000000510007986 */ /* 0x001fe2000c101524 */
[----:B------:R-:W-:Y:S05]  /*111c0*/  EXIT ;  /* 0x000000000000794d */ /* 0x000fea0003800000 */
.L_x_3019:
        /* <DEDUP_REMOVED lines=21> */
.L_x_3022:
[----:B------:R-:W-:-:S04]  /*11320*/  LOP3.LUT R2, R3, 0x80000000, RZ, 0xc0, !PT ;  /* 0x8000000003027812 */ /* 0x000fc800078ec0ff */
[----:B------:R-:W-:-:S04]  /*11330*/  SHF.R.U32.HI R3, RZ, 0x18, R2 ;  /* 0x00000018ff037819 */ /* 0x000fc80000011602 */
[----:B------:R-:W-:-:S04]  /*11340*/  LOP3.LUT R0, R0, R3, RZ, 0xfc, !PT ;  /* 0x0000000300007212 */ /* 0x000fc800078efcff */
[----:B------:R-:W-:-:S07]  /*11350*/  PRMT R8, R0, 0x7610, R8 ;  /* 0x0000761000087816 */ /* 0x000fce0000000008 */
.L_x_3021:
[----:B------:R-:W-:Y:S05]  /*11360*/  BSYNC B0 ;  /* 0x0000000000007941 */ /* 0x000fea0003800000 */
.L_x_3020:
[----:B------:R-:W-:Y:S01]  /*11370*/  STG.E.U8 desc[UR36][R16.64], R8 ;  /* 0x0000000810007986 */ /* 0x000fe2000c101124 */
[----:B------:R-:W-:Y:S05]  /*11380*/  EXIT ;  /* 0x000000000000794d */ /* 0x000fea0003800000 */
.L_x_3018:
        /* <DEDUP_REMOVED lines=21> */
.L_x_3025:
[----:B------:R-:W-:-:S04]  /*114e0*/  LOP3.LUT R2, R3, 0x80000000, RZ, 0xc0, !PT ;  /* 0x8000000003027812 */ /* 0x000fc800078ec0ff */
[----:B------:R-:W-:-:S04]  /*114f0*/  SHF.R.U32.HI R3, RZ, 0x18, R2 ;  /* 0x00000018ff037819 */ /* 0x000fc80000011602 */
[----:B------:R-:W-:-:S04]  /*11500*/  LOP3.LUT R0, R0, R3, RZ, 0xfc, !PT ;  /* 0x0000000300007212 */ /* 0x000fc800078efcff */
[----:B------:R-:W-:-:S07]  /*11510*/  PRMT R8, R0, 0x7610, R8 ;  /* 0x0000761000087816 */ /* 0x000fce0000000008 */
.L_x_3024:
[----:B------:R-:W-:Y:S05]  /*11520*/  BSYNC B0 ;  /* 0x0000000000007941 */ /* 0x000fea0003800000 */
.L_x_3023:
[----:B------:R-:W-:Y:S01]  /*11530*/  STG.E.U8 desc[UR36][R16.64], R8 ;  /* 0x0000000810007986 */ /* 0x000fe2000c101124 */
[----:B------:R-:W-:Y:S05]  /*11540*/  EXIT ;  /* 0x000000000000794d */ /* 0x000fea0003800000 */
.L_x_3017:
        /* <DEDUP_REMOVED lines=26> */
.L_x_3000:
        /* <DEDUP_REMOVED lines=16> */
.L_x_3028:
[----:B------:R-:W-:Y:S05]  /*117f0*/  EXIT ;  /* 0x000000000000794d */ /* 0x000fea0003800000 */
.L_x_3027:
[----:B------:R-:W0:Y:S02]  /*11800*/  F2I.U64.F64.TRUNC R4, R4 ;  /* 0x0000000400047311 */ /* 0x000e24000030d800 */
[----:B0-----:R-:W-:Y:S01]  /*11810*/  STG.E.64 desc[UR36][R16.64], R4 ;  /* 0x0000000410007986 */ /* 0x001fe2000c101b24 */
[----:B------:R-:W-:Y:S05]  /*11820*/  EXIT ;  /* 0x000000000000794d */ /* 0x000fea0003800000 */
.L_x_3026:
[----:B------:R-:W0:Y:S02]  /*11830*/  F2I.U32.F64.TRUNC R5, R4 ;  /* 0x0000000400057311 */ /* 0x000e24000030d000 */
[----:B0-----:R-:W-:Y:S01]  /*11840*/  STG.E desc[UR36][R16.64], R5 ;  /* 0x0000000510007986 */ /* 0x001fe2000c101924 */
[----:B------:R-:W-:Y:S05]  /*11850*/  EXIT ;  /* 0x000000000000794d */ /* 0x000fea0003800000 */
.L_x_3029:
        /* <DEDUP_REMOVED lines=10> */
.L_x_14607:


//--------------------- .text._ZN2at6native27unrolled_elementwise_kernelIZZZNS0_25tanh_backward_kernel_cudaERNS_18TensorIteratorBaseEENKUlvE0_clEvENKUlvE_clEvEUlddE_St5arrayIPcLm3EELi4E23TrivialOffsetCalculatorILi2EjESA_ILi1EjENS0_6memory12LoadWithCastILi2EEENSD_13StoreWithCastILi1EEEEEviT_T0_T2_T3_T4_T5_ --------------------------
	.section	.text._ZN2at6native27unrolled_elementwise_kernelIZZZNS0_25tanh_backward_kernel_cudaERNS_18TensorIteratorBaseEENKUlvE0_clEvENKUlvE_clEvEUlddE_St5arrayIPcLm3EELi4E23TrivialOffsetCalculatorILi2EjESA_ILi1EjENS0_6memory12LoadWithCastILi2EEENSD_13StoreWithCastILi1EEEEEviT_T0_T2_T3_T4_T5_,"ax",@progbits
	.align	128
        .global         _ZN2at6native27unrolled_elementwise_kernelIZZZNS0_25tanh_backward_kernel_cudaERNS_18TensorIteratorBaseEENKUlvE0_clEvENKUlvE_clEvEUlddE_St5arrayIPcLm3EELi4E23TrivialOffsetCalculatorILi2EjESA_ILi1EjENS0_6memory12LoadWithCastILi2EEENSD_13StoreWithCastILi1EEEEEviT_T0_T2_T3_T4_T5_
        .type           _ZN2at6native27unrolled_elementwise_kernelIZZZNS0_25tanh_backward_kernel_cudaERNS_18TensorIteratorBaseEENKUlvE0_clEvENKUlvE_clEvEUlddE_St5arrayIPcLm3EELi4E23TrivialOffsetCalculatorILi2EjESA_ILi1EjENS0_6memory12LoadWithCastILi2EEENSD_13StoreWithCastILi1EEEEEviT_T0_T2_T3_T4_T5_,@function
        .size           _ZN2at6native27unrolled_elementwise_kernelIZZZNS0_25tanh_backward_kernel_cudaERNS_18TensorIteratorBaseEENKUlvE0_clEvENKUlvE_clEvEUlddE_St5arrayIPcLm3EELi4E23TrivialOffsetCalculatorILi2EjESA_ILi1EjENS0_6memory12LoadWithCastILi2EEENSD_13StoreWithCastILi1EEEEEviT_T0_T2_T3_T4_T5_,(.L_x_14608 - _ZN2at6native27unrolled_elementwise_kernelIZZZNS0_25tanh_backward_kernel_cudaERNS_18TensorIteratorBaseEENKUlvE0_clEvENKUlvE_clEvEUlddE_St5arrayIPcLm3EELi4E23TrivialOffsetCalculatorILi2EjESA_ILi1EjENS0_6memory12LoadWithCastILi2EEENSD_13StoreWithCastILi1EEEEEviT_T0_T2_T3_T4_T5_)
        .other          _ZN2at6native27unrolled_elementwise_kernelIZZZNS0_25tanh_backward_kernel_cudaERNS_18TensorIteratorBaseEENKUlvE0_clEvENKUlvE_clEvEUlddE_St5arrayIPcLm3EELi4E23TrivialOffsetCalculatorILi2EjESA_ILi1EjENS0_6memory12LoadWithCastILi2EEENSD_13StoreWithCastILi1EEEEEviT_T0_T2_T3_T4_T5_,@"STO_CUDA_ENTRY STV_DEFAULT"
_ZN2at6native27unrolled_elementwise_kernelIZZZNS0_25tanh_backward_kernel_cudaERNS_18TensorIteratorBaseEENKUlvE0_clEvENKUlvE_clEvEUlddE_St5arrayIPcLm3EELi4E23TrivialOffsetCalculatorILi2EjESA_ILi1EjENS0_6memory12LoadWithCastILi2EEENSD_13StoreWithCastILi1EEEEEviT_T0_T2_T3_T4_T5_:
.text._ZN2at6native27unrolled_elementwise_kernelIZZZNS0_25tanh_backward_kernel_cudaERNS_18TensorIteratorBaseEENKUlvE0_clEvENKUlvE_clEvEUlddE_St5arrayIPcLm3EELi4E23TrivialOffsetCalculatorILi2EjESA_ILi1EjENS0_6memory12LoadWithCastILi2EEENSD_13StoreWithCastILi1EEEEEviT_T0_T2_T3_T4_T5_:
[----:B------:R-:W0:Y:S01]  /*0000*/  LDC R1, c[0x0][0x28] ;  /* 0x00000a00ff017b82 */ /* 0x000e220000000800 */
[----:B------:R-:W1:Y:S07]  /*0010*/  S2R R18, SR_CTAID.X ;  /* 0x0000000000127919 */ /* 0x000e6e0000002500 */
[----:B------:R-:W1:Y:S01]  /*0020*/  LDC R3, c[0x0][0x210] ;  /* 0x00008400ff037b82 */ /* 0x000e620000000800 */
[----:B------:R-:W-:Y:S01]  /*0030*/  ULDC.64 UR36, c[0x0][0x208] ;  /* 0x0000820000247ab9 */ /* 0x000fe20000000a00 */
[----:B------:R-:W-:Y:S01]  /*0040*/  BSSY B6, `(.L_x_3030) ;  /* 0x00001f2000067945 */ /* 0x000fe20003800000 */
[----:B------:R-:W2:Y:S01]  /*0050*/  S2R R23, SR_TID.X ;  /* 0x0000000000177919 */ /* 0x000ea20000002100 */
[----:B------:R-:W-:-:S02]  /*0060*/  CS2R R28, SRZ ;  /* 0x00000000001c7805 */ /* 0x000fc4000001ff00 */
[----:B------:R-:W-:Y:S02]  /*0070*/  CS2R R32, SRZ ;  /* 0x0000000000207805 */ /* 0x000fe4000001ff00 */
[----:B------:R-:W-:Y:S01]  /*0080*/  CS2R R36, SRZ ;  /* 0x0000000000247805 */ /* 0x000fe2000001ff00 */
        /* <DEDUP_REMOVED lines=25> */
.L_x_3035:
[----:B------:R-:W2:Y:S02]  /*0220*/  LDG.E.U8 R4, desc[UR36][R4.64] ;  /* 0x0000002404047981 */ /* 0x000ea4000c1e1100 */
[----:B--2---:R0:W1:Y:S01]  /*0230*/  I2F.F64.U16 R32, R4 ;  /* 0x0000000400207312 */ /* 0x0040620000101800 */
[----:B------:R-:W-:Y:S05]  /*0240*/  BRA `(.L_x_3037) ;  /* 0x0000000c00747947 */ /* 0x000fea0003800000 */
.L_x_3034:
        /* <DEDUP_REMOVED lines=9> */
.L_x_3039:
[----:B------:R-:W2:Y:S02]  /*02e0*/  LDG.E R4, desc[UR36][R4.64] ;  /* 0x0000002404047981 */ /* 0x000ea4000c1e1900 */
[----:B--2---:R1:W2:Y:S01]  /*02f0*/  I2F.F64 R32, R4 ;  /* 0x0000000400207312 */ /* 0x0042a20000201c00 */
[----:B------:R-:W-:Y:S05]  /*0300*/  BRA `(.L_x_3037) ;  /* 0x0000000c00447947 */ /* 0x000fea0003800000 */
.L_x_3038:
[----:B------:R-:W2:Y:S02]  /*0310*/  LDG.E.U16 R4, desc[UR36][R4.64] ;  /* 0x0000002404047981 */ /* 0x000ea4000c1e1500 */
[----:B--2---:R3:W4:Y:S01]  /*0320*/  I2F.F64.S16 R32, R4 ;  /* 0x0000000400207312 */ /* 0x0047220000101c00 */
[----:B------:R-:W-:Y:S05]  /*0330*/  BRA `(.L_x_3037) ;  /* 0x0000000c00387947 */ /* 0x000fea0003800000 */
.L_x_3033:
        /* <DEDUP_REMOVED lines=10> */
.L_x_3041:
[----:B------:R-:W2:Y:S02]  /*03e0*/  LDG.E.U16 R0, desc[UR36][R4.64] ;  /* 0x0000002404007981 */ /* 0x000ea4000c1e1500 */
[----:B--2---:R-:W-:-:S05]  /*03f0*/  HADD2.F32 R0, -RZ, R0.H0_H0 ;  /* 0x20000000ff007230 */ /* 0x004fca0000004100 */
[----:B------:R-:W-:-:S04]  /*0400*/  FMUL.FTZ R0, R0, 1 ;  /* 0x3f80000000007820 */ /* 0x000fc80000410000 */
[----:B------:R0:W1:Y:S01]  /*0410*/  F2F.F64.F32 R32, R0 ;  /* 0x0000000000207310 */ /* 0x0000620000201800 */
[----:B------:R-:W-:Y:S05]  /*0420*/  BRA `(.L_x_3037) ;  /* 0x0000000800fc7947 */ /* 0x000fea0003800000 */
.L_x_3040:
        /* <DEDUP_REMOVED lines=10> */
.L_x_3043:
[----:B------:R-:W2:Y:S02]  /*04d0*/  LDG.E.U16 R4, desc[UR36][R4.64] ;  /* 0x0000002404047981 */ /* 0x000ea4000c1e1500 */
[----:B--2---:R-:W-:-:S05]  /*04e0*/  HADD2.F32 R0, -RZ, R4.H0_H0 ;  /* 0x20000004ff007230 */ /* 0x004fca0000004100 */
[----:B------:R-:W-:-:S04]  /*04f0*/  FMUL.FTZ R0, R0, 1 ;  /* 0x3f80000000007820 */ /* 0x000fc80000410000 */
[----:B------:R0:W1:Y:S01]  /*0500*/  F2F.F64.F32 R32, R0 ;  /* 0x0000000000207310 */ /* 0x0000620000201800 */
[----:B------:R-:W-:Y:S05]  /*0510*/  BRA `(.L_x_3037) ;  /* 0x0000000800c07947 */ /* 0x000fea0003800000 */
.L_x_3042:
[----:B------:R0:W5:Y:S01]  /*0520*/  LDG.E.64 R32, desc[UR36][R4.64] ;  /* 0x0000002404207981 */ /* 0x000162000c1e1b00 */
[----:B------:R-:W-:Y:S05]  /*0530*/  BRA `(.L_x_3037) ;  /* 0x0000000800b87947 */ /* 0x000fea0003800000 */
.L_x_3032:
        /* <DEDUP_REMOVED lines=13> */
.L_x_3046:
[----:B------:R0:W5:Y:S01]  /*0610*/  LDG.E.64 R32, desc[UR36][R4.64] ;  /* 0x0000002404207981 */ /* 0x000162000c1e1b00 */
[----:B------:R-:W-:Y:S05]  /*0620*/  BRA `(.L_x_3037) ;  /* 0x00000008007c7947 */ /* 0x000fea0003800000 */
.L_x_3045:
        /* <DEDUP_REMOVED lines=28> */
.L_x_3048:
        /* <DEDUP_REMOVED lines=12> */
[----:B------:R-:W-:-:S05]  /*08b0*/  LOP3.LUT R0, R3, 0x80000000, R0, 0xf8, !PT ;  /* 0x8000000003007812 */ /* 0x000fca00078ef800 */
[----:B------:R-:W-:-:S04]  /*08c0*/  FMUL.FTZ R0, R0, 1 ;  /* 0x3f80000000007820 */ /* 0x000fc80000410000 */
[----:B------:R0:W1:Y:S01]  /*08d0*/  F2F.F64.F32 R32, R0 ;  /* 0x0000000000207310 */ /* 0x0000620000201800 */
[----:B------:R-:W-:Y:S05]  /*08e0*/  BRA `(.L_x_3037) ;  /* 0x0000000400cc7947 */ /* 0x000fea0003800000 */
.L_x_3047:
[----:B------:R-:W2:Y:S02]  /*08f0*/  LDG.E.U16 R0, desc[UR36][R4.64] ;  /* 0x0000002404007981 */ /* 0x000ea4000c1e1500 */
[----:B--2---:R-:W-:-:S04]  /*0900*/  IMAD.U32 R0, R0, 0x10000, RZ ;  /* 0x0001000000007824 */ /* 0x004fc800078e00ff */
[----:B------:R-:W-:-:S04]  /*0910*/  FMUL.FTZ R0, R0, 1 ;  /* 0x3f80000000007820 */ /* 0x000fc80000410000 */
[----:B------:R0:W1:Y:S01]  /*0920*/  F2F.F64.F32 R32, R0 ;  /* 0x0000000000207310 */ /* 0x0000620000201800 */
[----:B------:R-:W-:Y:S05]  /*0930*/  BRA `(.L_x_3037) ;  /* 0x0000000400b87947 */ /* 0x000fea0003800000 */
.L_x_3044:
        /* <DEDUP_REMOVED lines=11> */
.L_x_3051:
        /* <DEDUP_REMOVED lines=21> */
.L_x_3055:
[----:B------:R-:W-:Y:S05]  /*0b40*/  BSYNC B1 ;  /* 0x0000000000017941 */ /* 0x000fea0003800000 */
.L_x_3054:
[----:B------:R-:W-:Y:S01]  /*0b50*/  LEA R5, R0, 0x3b800000, 0x17 ;  /* 0x3b80000000057811 */ /* 0x000fe200078eb8ff */
[----:B------:R-:W-:-:S05]  /*0b60*/  IMAD.SHL.U32 R0, R3, 0x100000, RZ ;  /* 0x0010000003007824 */ /* 0x000fca00078e00ff */
[----:B------:R-:W-:-:S07]  /*0b70*/  LOP3.LUT R0, R5, R0, R6, 0xfe, !PT ;  /* 0x0000000005007212 */ /* 0x000fce00078efe06 */
.L_x_3053:
[----:B------:R-:W-:Y:S05]  /*0b80*/  BSYNC B0 ;  /* 0x0000000000007941 */ /* 0x000fea0003800000 */
.L_x_3052:
[----:B------:R-:W-:-:S04]  /*0b90*/  FMUL.FTZ R0, R0, 1 ;  /* 0x3f80000000007820 */ /* 0x000fc80000410000 */
[----:B------:R0:W1:Y:S01]  /*0ba0*/  F2F.F64.F32 R32, R0 ;  /* 0x0000000000207310 */ /* 0x0000620000201800 */
[----:B------:R-:W-:Y:S05]  /*0bb0*/  BRA `(.L_x_3037) ;  /* 0x0000000400187947 */ /* 0x000fea0003800000 */
.L_x_3050:
        /* <DEDUP_REMOVED lines=21> */
.L_x_3059:
[----:B------:R-:W-:Y:S05]  /*0d10*/  BSYNC B1 ;  /* 0x0000000000017941 */ /* 0x000fea0003800000 */
.L_x_3058:
[----:B------:R-:W-:Y:S01]  /*0d20*/  LEA R5, R0, 0x37800000, 0x17 ;  /* 0x3780000000057811 */ /* 0x000fe200078eb8ff */
[----:B------:R-:W-:-:S05]  /*0d30*/  IMAD.SHL.U32 R0, R3, 0x200000, RZ ;  /* 0x0020000003007824 */ /* 0x000fca00078e00ff */
[----:B------:R-:W-:-:S07]  /*0d40*/  LOP3.LUT R0, R5, R0, R6, 0xfe, !PT ;  /* 0x0000000005007212 */ /* 0x000fce00078efe06 */
.L_x_3057:
[----:B------:R-:W-:Y:S05]  /*0d50*/  BSYNC B0 ;  /* 0x0000000000007941 */ /* 0x000fea0003800000 */
.L_x_3056:
[----:B------:R-:W-:-:S04]  /*0d60*/  FMUL.FTZ R0, R0, 1 ;  /* 0x3f80000000007820 */ /* 0x000fc80000410000 */
[----:B------:R0:W1:Y:S01]  /*0d70*/  F2F.F64.F32 R32, R0 ;  /* 0x0000000000207310 */ /* 0x0000620000201800 */
[----:B------:R-:W-:Y:S05]  /*0d80*/  BRA `(.L_x_3037) ;  /* 0x0000000000a47947 */ /* 0x000fea0003800000 */
.L_x_3049:
        /* <DEDUP_REMOVED lines=14> */
.L_x_3063:
[----:B------:R-:W-:Y:S05]  /*0e70*/  BSYNC B0 ;  /* 0x0000000000007941 */ /* 0x000fea0003800000 */
.L_x_3062:
[----:B------:R-:W-:-:S04]  /*0e80*/  FMUL.FTZ R0, R0, 1 ;  /* 0x3f80000000007820 */ /* 0x000fc80000410000 */
[----:B------:R0:W1:Y:S01]  /*0e90*/  F2F.F64.F32 R32, R0 ;  /* 0x0000000000207310 */ /* 0x0000620000201800 */
[----:B------:R-:W-:Y:S05]  /*0ea0*/  BRA `(.L_x_3037) ;  /* 0x00000000005c7947 */ /* 0x000fea0003800000 */
.L_x_3036:
        /* <DEDUP_REMOVED lines=16> */
.L_x_3064:
[----:B------:R-:W-:Y:S01]  /*0fb0*/  CS2R R32, SRZ ;  /* 0x0000000000207805 */ /* 0x000fe2000001ff00 */
[----:B------:R-:W-:Y:S06]  /*0fc0*/  BRA `(.L_x_3037) ;  /* 0x0000000000147947 */ /* 0x000fec0003800000 */
.L_x_3061:
[----:B------:R-:W2:Y:S02]  /*0fd0*/  LDG.E.64 R32, desc[UR36][R4.64] ;  /* 0x0000002404207981 */ /* 0x000ea4000c1e1b00 */
[----:B--2---:R-:W0:Y:S01]  /*0fe0*/  I2F.F64.U64 R32, R32 ;  /* 0x0000002000207312 */ /* 0x004e220000301800 */
[----:B------:R-:W-:Y:S05]  /*0ff0*/  BRA `(.L_x_3037) ;  /* 0x0000000000087947 */ /* 0x000fea0003800000 */
.L_x_3060:
[----:B------:R-:W2:Y:S02]  /*1000*/  LDG.E R4, desc[UR36][R4.64] ;  /* 0x0000002404047981 */ /* 0x000ea4000c1e1900 */
[----:B--2---:R0:W1:Y:S02]  /*1010*/  I2F.F64.U32 R32, R4 ;  /* 0x0000000400207312 */ /* 0x0040640000201800 */
.L_x_3037:
[----:B01-3--:R-:W0:Y:S01]  /*1020*/  LDC.64 R4, c[0x0][0x228] ;  /* 0x00008a00ff047b82 */ /* 0x00be220000000a00 */
        /* <DEDUP_REMOVED lines=16> */
[----:B---3--:R0:W1:Y:S01]  /*1130*/  I2F.F64.S16 R36, R4 ;  /* 0x0000000400247312 */ /* 0x0080620000101c00 */
[----:B------:R-:W-:Y:S05]  /*1140*/  BRA `(.L_x_3070) ;  /* 0x0000000c007c7947 */ /* 0x000fea0003800000 */
.L_x_3068:
[----:B------:R-:W3:Y:S02]  /*1150*/  LDG.E.U8 R4, desc[UR36][R4.64] ;  /* 0x0000002404047981 */ /* 0x000ee4000c1e1100 */
[----:B---3--:R3:W0:Y:S01]  /*1160*/  I2F.F64.U16 R36, R4 ;  /* 0x0000000400247312 */ /* 0x0086220000101800 */
[----:B------:R-:W-:Y:S05]  /*1170*/  BRA `(.L_x_3070) ;  /* 0x0000000c00707947 */ /* 0x000fea0003800000 */
.L_x_3067:
        /* <DEDUP_REMOVED lines=9> */
.L_x_3072:
[----:B------:R-:W3:Y:S02]  /*1210*/  LDG.E R4, desc[UR36][R4.64] ;  /* 0x0000002404047981 */ /* 0x000ee4000c1e1900 */
[----:B---3--:R0:W1:Y:S01]  /*1220*/  I2F.F64 R36, R4 ;  /* 0x0000000400247312 */ /* 0x0080620000201c00 */
[----:B------:R-:W-:Y:S05]  /*1230*/  BRA `(.L_x_3070) ;  /* 0x0000000c00407947 */ /* 0x000fea0003800000 */
.L_x_3071:
[----:B------:R-:W3:Y:S02]  /*1240*/  LDG.E.U16 R4, desc[UR36][R4.64] ;  /* 0x0000002404047981 */ /* 0x000ee4000c1e1500 */
[----:B---3--:R0:W1:Y:S01]  /*1250*/  I2F.F64.S16 R36, R4 ;  /* 0x0000000400247312 */ /* 0x0080620000101c00 */
[----:B------:R-:W-:Y:S05]  /*1260*/  BRA `(.L_x_3070) ;  /* 0x0000000c00347947 */ /* 0x000fea0003800000 */
.L_x_3066:
        /* <DEDUP_REMOVED lines=10> */
.L_x_3074:
[----:B------:R-:W3:Y:S02]  /*1310*/  LDG.E.U16 R0, desc[UR36][R4.64] ;  /* 0x0000002404007981 */ /* 0x000ee4000c1e1500 */
[----:B---3--:R-:W-:-:S05]  /*1320*/  HADD2.F32 R0, -RZ, R0.H0_H0 ;  /* 0x20000000ff007230 */ /* 0x008fca0000004100 */
[----:B------:R-:W-:-:S04]  /*1330*/  FMUL.FTZ R0, R0, 1 ;  /* 0x3f80000000007820 */ /* 0x000fc80000410000 */
[----:B------:R0:W1:Y:S01]  /*1340*/  F2F.F64.F32 R36, R0 ;  /* 0x0000000000247310 */ /* 0x0000620000201800 */
[----:B------:R-:W-:Y:S05]  /*1350*/  BRA `(.L_x_3070) ;  /* 0x0000000800f87947 */ /* 0x000fea0003800000 */
.L_x_3073:
        /* <DEDUP_REMOVED lines=10> */
.L_x_3076:
[----:B------:R-:W3:Y:S02]  /*1400*/  LDG.E.U16 R4, desc[UR36][R4.64] ;  /* 0x0000002404047981 */ /* 0x000ee4000c1e1500 */
[----:B---3--:R-:W-:-:S05]  /*1410*/  HADD2.F32 R0, -RZ, R4.H0_H0 ;  /* 0x20000004ff007230 */ /* 0x008fca0000004100 */
[----:B------:R-:W-:-:S04]  /*1420*/  FMUL.FTZ R0, R0, 1 ;  /* 0x3f80000000007820 */ /* 0x000fc80000410000 */
[----:B------:R0:W1:Y:S01]  /*1430*/  F2F.F64.F32 R36, R0 ;  /* 0x0000000000247310 */ /* 0x0000620000201800 */
[----:B------:R-:W-:Y:S05]  /*1440*/  BRA `(.L_x_3070) ;  /* 0x0000000800bc7947 */ /* 0x000fea0003800000 */
.L_x_3075:
[----:B------:R0:W5:Y:S01]  /*1450*/  LDG.E.64 R36, desc[UR36][R4.64] ;  /* 0x0000002404247981 */ /* 0x000162000c1e1b00 */
[----:B------:R-:W-:Y:S05]  /*1460*/  BRA `(.L_x_3070) ;  /* 0x0000000800b47947 */ /* 0x000fea0003800000 */
.L_x_3065:
        /* <DEDUP_REMOVED lines=13> */
.L_x_3079:
[----:B------:R0:W5:Y:S01]  /*1540*/  LDG.E.64 R36, desc[UR36][R4.64] ;  /* 0x0000002404247981 */ /* 0x000162000c1e1b00 */
[----:B------:R-:W-:Y:S05]  /*1550*/  BRA `(.L_x_3070) ;  /* 0x0000000800787947 */ /* 0x000fea0003800000 */
.L_x_3078:
        /* <DEDUP_REMOVED lines=28> */
.L_x_3081:
[----:B------:R-:W3:Y:S02]  /*1720*/  LDG.E.U8 R4, desc[UR36][R4.64] ;  /* 0x0000002404047981 */ /* 0x000ee4000c1e1100 */
[----:B---3--:R-:W-:-:S05]  /*1730*/  IMAD.SHL.U32 R0, R4, 0x2000000, RZ ;  /* 0x0200000004007824 */ /* 0x008fca00078e00ff */
        /* <DEDUP_REMOVED lines=13> */
.L_x_3080:
[----:B------:R-:W3:Y:S02]  /*1810*/  LDG.E.U16 R0, desc[UR36][R4.64] ;  /* 0x0000002404007981 */ /* 0x000ee4000c1e1500 */
[----:B---3--:R-:W-:-:S04]  /*1820*/  IMAD.U32 R0, R0, 0x10000, RZ ;  /* 0x0001000000007824 */ /* 0x008fc800078e00ff */
[----:B------:R-:W-:-:S04]  /*1830*/  FMUL.FTZ R0, R0, 1 ;  /* 0x3f80000000007820 */ /* 0x000fc80000410000 */
[----:B------:R0:W1:Y:S01]  /*1840*/  F2F.F64.F32 R36, R0 ;  /* 0x0000000000247310 */ /* 0x0000620000201800 */
[----:B------:R-:W-:Y:S05]  /*1850*/  BRA `(.L_x_3070) ;  /* 0x0000000400b87947 */ /* 0x000fea0003800000 */
.L_x_3077:
        /* <DEDUP_REMOVED lines=9> */
[----:B---3--:R0:W1:Y:S01]  /*18f0*/  I2F.F64.U16 R36, R4 ;  /* 0x0000000400247312 */ /* 0x0080620000101800 */
[----:B------:R-:W-:Y:S05]  /*1900*/  BRA `(.L_x_3070) ;  /* 0x00000004008c7947 */ /* 0x000fea0003800000 */
.L_x_3084:
        /* <DEDUP_REMOVED lines=21> */
.L_x_3088:
[----:B------:R-:W-:Y:S05]  /*1a60*/  BSYNC B1 ;  /* 0x0000000000017941 */ /* 0x000fea0003800000 */
.L_x_3087:
[----:B------:R-:W-:Y:S01]  /*1a70*/  LEA R5, R0, 0x3b800000, 0x17 ;  /* 0x3b80000000057811 */ /* 0x000fe200078eb8ff */
[----:B------:R-:W-:-:S05]  /*1a80*/  IMAD.SHL.U32 R0, R3, 0x100000, RZ ;  /* 0x0010000003007824 */ /* 0x000fca00078e00ff */
[----:B------:R-:W-:-:S07]  /*1a90*/  LOP3.LUT R0, R5, R0, R6, 0xfe, !PT ;  /* 0x0000000005007212 */ /* 0x000fce00078efe06 */
.L_x_3086:
[----:B------:R-:W-:Y:S05]  /*1aa0*/  BSYNC B0 ;  /* 0x0000000000007941 */ /* 0x000fea0003800000 */
.L_x_3085:
[----:B------:R-:W-:-:S04]  /*1ab0*/  FMUL.FTZ R0, R0, 1 ;  /* 0x3f80000000007820 */ /* 0x000fc80000410000 */
[----:B------:R0:W1:Y:S01]  /*1ac0*/  F2F.F64.F32 R36, R0 ;  /* 0x0000000000247310 */ /* 0x0000620000201800 */
[----:B------:R-:W-:Y:S05]  /*1ad0*/  BRA `(.L_x_3070) ;  /* 0x0000000400187947 */ /* 0x000fea0003800000 */
.L_x_3083:
        /* <DEDUP_REMOVED lines=21> */
.L_x_3092:
[----:B------:R-:W-:Y:S05]  /*1c30*/  BSYNC B1 ;  /* 0x0000000000017941 */ /* 0x000fea0003800000 */
.L_x_3091:
[----:B------:R-:W-:Y:S01]  /*1c40*/  LEA R5, R0, 0x37800000, 0x17 ;  /* 0x3780000000057811 */ /* 0x000fe200078eb8ff */
[----:B------:R-:W-:-:S05]  /*1c50*/  IMAD.SHL.U32 R0, R3, 0x200000, RZ ;  /* 0x0020000003007824 */ /* 0x000fca00078e00ff */
[----:B------:R-:W-:-:S07]  /*1c60*/  LOP3.LUT R0, R5, R0, R6, 0xfe, !PT ;  /* 0x0000000005007212 */ /* 0x000fce00078efe06 */
.L_x_3090:
[----:B------:R-:W-:Y:S05]  /*1c70*/  BSYNC B0 ;  /* 0x0000000000007941 */ /* 0x000fea0003800000 */
.L_x_3089:
[----:B------:R-:W-:-:S04]  /*1c80*/  FMUL.FTZ R0, R0, 1 ;  /* 0x3f80000000007820 */ /* 0x000fc80000410000 */
[----:B------:R0:W1:Y:S01]  /*1c90*/  F2F.F64.F32 R36, R0 ;  /* 0x0000000000247310 */ /* 0x0000620000201800 */
[----:B------:R-:W-:Y:S05]  /*1ca0*/  BRA `(.L_x_3070) ;  /* 0x0000000000a47947 */ /* 0x000fea0003800000 */
.L_x_3082:
        /* <DEDUP_REMOVED lines=14> */
.L_x_3096:
[----:B------:R-:W-:Y:S05]  /*1d90*/  BSYNC B0 ;  /* 0x0000000000007941 */ /* 0x000fea0003800000 */
.L_x_3095:
[----:B------:R-:W-:-:S04]  /*1da0*/  FMUL.FTZ R0, R0, 1 ;  /* 0x3f80000000007820 */ /* 0x000fc80000410000 */
[----:B------:R0:W1:Y:S01]  /*1db0*/  F2F.F64.F32 R36, R0 ;  /* 0x0000000000247310 */ /* 0x0000620000201800 */
[----:B------:R-:W-:Y:S05]  /*1dc0*/  BRA `(.L_x_3070) ;  /* 0x00000000005c7947 */ /* 0x000fea0003800000 */
.L_x_3069:
        /* <DEDUP_REMOVED lines=16> */
.L_x_3097:
[----:B------:R-:W-:Y:S01]  /*1ed0*/  CS2R R36, SRZ ;  /* 0x0000000000247805 */ /* 0x000fe2000001ff00 */
[----:B------:R-:W-:Y:S06]  /*1ee0*/  BRA `(.L_x_3070) ;  /* 0x0000000000147947 */ /* 0x000fec0003800000 */
.L_x_3094:
[----:B------:R-:W3:Y:S02]  /*1ef0*/  LDG.E.64 R36, desc[UR36][R4.64] ;  /* 0x0000002404247981 */ /* 0x000ee4000c1e1b00 */
[----:B---3--:R-:W0:Y:S01]  /*1f00*/  I2F.F64.U64 R36, R36 ;  /* 0x0000002400247312 */ /* 0x008e220000301800 */
[----:B------:R-:W-:Y:S05]  /*1f10*/  BRA `(.L_x_3070) ;  /* 0x0000000000087947 */ /* 0x000fea0003800000 */
.L_x_3093:
[----:B------:R-:W3:Y:S02]  /*1f20*/  LDG.E R4, desc[UR36][R4.64] ;  /* 0x0000002404047981 */ /* 0x000ee4000c1e1900 */
[----:B---3--:R0:W1:Y:S02]  /*1f30*/  I2F.F64.U32 R36, R4 ;  /* 0x0000000400247312 */ /* 0x0080640000201800 */
.L_x_3070:
[----:B------:R-:W2:Y:S02]  /*1f40*/  S2R R23, SR_TID.X ;  /* 0x0000000000177919 */ /* 0x000ea40000002100 */
[----:B--2---:R-:W-:-:S07]  /*1f50*/  VIADD R23, R23, 0x80 ;  /* 0x0000008017177836 */ /* 0x004fce0000000000 */
.L_x_3031:
[----:B------:R-:W-:Y:S05]  /*1f60*/  BSYNC B6 ;  /* 0x0000000000067941 */ /* 0x000fea0003800000 */
.L_x_3030:
[----:B------:R-:W-:Y:S01]  /*1f70*/  ISETP.GE.AND P0, PT, R23, R2, PT ;  /* 0x000000021700720c */ /* 0x000fe20003f06270 */
[----:B------:R-:W-:Y:S01]  /*1f80*/  BSSY B6, `(.L_x_3098) ;  /* 0x00001e9000067945 */ /* 0x000fe20003800000 */
[----:B------:R-:W-:-:S11]  /*1f90*/  CS2R R34, SRZ ;  /* 0x0000000000227805 */ /* 0x000fd6000001ff00 */
[----:B------:R-:W-:Y:S05]  /*1fa0*/  @P0 BRA `(.L_x_3099) ;  /* 0x0000001c00980947 */ /* 0x000fea0003800000 */
[----:B0--3--:R-:W0:Y:S01]  /*1fb0*/  LDC.64 R4, c[0x0][0x220] ;  /* 0x00008800ff047b82 */ /* 0x009e220000000a00 */
        /* <DEDUP_REMOVED lines=17> */
[----:B--2---:R0:W2:Y:S01]  /*20d0*/  I2F.F64.S16 R28, R4 ;  /* 0x00000004001c7312 */ /* 0x0040a20000101c00 */
[----:B------:R-:W-:Y:S05]  /*20e0*/  BRA `(.L_x_3105) ;  /* 0x0000000c007c7947 */ /* 0x000fea0003800000 */
.L_x_3103:
[----:B------:R-:W2:Y:S02]  /*20f0*/  LDG.E.U8 R4, desc[UR36][R4.64] ;  /* 0x0000002404047981 */ /* 0x000ea4000c1e1100 */
[----:B--2---:R0:W2:Y:S01]  /*2100*/  I2F.F64.U16 R28, R4 ;  /* 0x00000004001c7312 */ /* 0x0040a20000101800 */
[----:B------:R-:W-:Y:S05]  /*2110*/  BRA `(.L_x_3105) ;  /* 0x0000000c00707947 */ /* 0x000fea0003800000 */
.L_x_3102:
        /* <DEDUP_REMOVED lines=9> */
.L_x_3107:
[----:B------:R-:W2:Y:S02]  /*21b0*/  LDG.E R4, desc[UR36][R4.64] ;  /* 0x0000002404047981 */ /* 0x000ea4000c1e1900 */
[----:B--2---:R0:W2:Y:S01]  /*21c0*/  I2F.F64 R28, R4 ;  /* 0x00000004001c7312 */ /* 0x0040a20000201c00 */
[----:B------:R-:W-:Y:S05]  /*21d0*/  BRA `(.L_x_3105) ;  /* 0x0000000c00407947 */ /* 0x000fea0003800000 */
.L_x_3106:
[----:B------:R-:W2:Y:S02]  /*21e0*/  LDG.E.U16 R4, desc[UR36][R4.64] ;  /* 0x0000002404047981 */ /* 0x000ea4000c1e1500 */
[----:B--2---:R0:W2:Y:S01]  /*21f0*/  I2F.F64.S16 R28, R4 ;  /* 0x00000004001c7312 */ /* 0x0040a20000101c00 */
[----:B------:R-:W-:Y:S05]  /*2200*/  BRA `(.L_x_3105) ;  /* 0x0000000c00347947 */ /* 0x000fea0003800000 */
.L_x_3101:
        /* <DEDUP_REMOVED lines=10> */
.L_x_3109:
[----:B------:R-:W2:Y:S02]  /*22b0*/  LDG.E.U16 R0, desc[UR36][R4.64] ;  /* 0x0000002404007981 */ /* 0x000ea4000c1e1500 */
[----:B--2---:R-:W-:-:S05]  /*22c0*/  HADD2.F32 R0, -RZ, R0.H0_H0 ;  /* 0x20000000ff007230 */ /* 0x004fca0000004100 */
[----:B------:R-:W-:-:S04]  /*22d0*/  FMUL.FTZ R0, R0, 1 ;  /* 0x3f80000000007820 */ /* 0x000fc80000410000 */
[----:B------:R0:W2:Y:S01]  /*22e0*/  F2F.F64.F32 R28, R0 ;  /* 0x00000000001c7310 */ /* 0x0000a20000201800 */
[----:B------:R-:W-:Y:S05]  /*22f0*/  BRA `(.L_x_3105) ;  /* 0x0000000800f87947 */ /* 0x000fea0003800000 */
.L_x_3108:
        /* <DEDUP_REMOVED lines=10> */
.L_x_3111:
[----:B------:R-:W2:Y:S02]  /*23a0*/  LDG.E.U16 R4, desc[UR36][R4.64] ;  /* 0x0000002404047981 */ /* 0x000ea4000c1e1500 */
[----:B--2---:R-:W-:-:S05]  /*23b0*/  HADD2.F32 R0, -RZ, R4.H0_H0 ;  /* 0x20000004ff007230 */ /* 0x004fca0000004100 */
[----:B------:R-:W-:-:S04]  /*23c0*/  FMUL.FTZ R0, R0, 1 ;  /* 0x3f80000000007820 */ /* 0x000fc80000410000 */
[----:B------:R0:W2:Y:S01]  /*23d0*/  F2F.F64.F32 R28, R0 ;  /* 0x00000000001c7310 */ /* 0x0000a20000201800 */
[----:B------:R-:W-:Y:S05]  /*23e0*/  BRA `(.L_x_3105) ;  /* 0x0000000800bc7947 */ /* 0x000fea0003800000 */
.L_x_3110:
[----:B------:R0:W5:Y:S01]  /*23f0*/  LDG.E.64 R28, desc[UR36][R4.64] ;  /* 0x00000024041c7981 */ /* 0x000162000c1e1b00 */
[----:B------:R-:W-:Y:S05]  /*2400*/  BRA `(.L_x_3105) ;  /* 0x0000000800b47947 */ /* 0x000fea0003800000 */
.L_x_3100:
        /* <DEDUP_REMOVED lines=13> */
.L_x_3114:
[----:B------:R0:W5:Y:S01]  /*24e0*/  LDG.E.64 R28, desc[UR36][R4.64] ;  /* 0x00000024041c7981 */ /* 0x000162000c1e1b00 */
[----:B------:R-:W-:Y:S05]  /*24f0*/  BRA `(.L_x_3105) ;  /* 0x0000000800787947 */ /* 0x000fea0003800000 */
.L_x_3113:
        /* <DEDUP_REMOVED lines=26> */
[----:B------:R0:W2:Y:S01]  /*26a0*/  F2F.F64.F32 R28, R7 ;  /* 0x00000007001c7310 */ /* 0x0000a20000201800 */
[----:B------:R-:W-:Y:S05]  /*26b0*/  BRA `(.L_x_3105) ;  /* 0x0000000800087947 */ /* 0x000fea0003800000 */
.L_x_3116:
        /* <DEDUP_REMOVED lines=13> */
[----:B------:R0:W2:Y:S01]  /*2790*/  F2F.F64.F32 R28, R0 ;  /* 0x00000000001c7310 */ /* 0x0000a20000201800 */
[----:B------:R-:W-:Y:S05]  /*27a0*/  BRA `(.L_x_3105) ;  /* 0x0000000400cc7947 */ /* 0x000fea0003800000 */
.L_x_3115:
[----:B------:R-:W2:Y:S02]  /*27b0*/  LDG.E.U16 R0, desc[UR36][R4.64] ;  /* 0x0000002404007981 */ /* 0x000ea4000c1e1500 */
[----:B--2---:R-:W-:-:S04]  /*27c0*/  IMAD.U32 R0, R0, 0x10000, RZ ;  /* 0x0001000000007824 */ /* 0x004fc800078e00ff */
[----:B------:R-:W-:-:S04]  /*27d0*/  FMUL.FTZ R0, R0, 1 ;  /* 0x3f80000000007820 */ /* 0x000fc80000410000 */
[----:B------:R2:W3:Y:S01]  /*27e0*/  F2F.F64.F32 R28, R0 ;  /* 0x00000000001c7310 */ /* 0x0004e20000201800 */
[----:B------:R-:W-:Y:S05]  /*27f0*/  BRA `(.L_x_3105) ;  /* 0x0000000400b87947 */ /* 0x000fea0003800000 */
.L_x_3112:
        /* <DEDUP_REMOVED lines=9> */
[----:B--2---:R0:W2:Y:S01]  /*2890*/  I2F.F64.U16 R28, R4 ;  /* 0x00000004001c7312 */ /* 0x0040a20000101800 */
[----:B------:R-:W-:Y:S05]  /*28a0*/  BRA `(.L_x_3105) ;  /* 0x00000004008c7947 */ /* 0x000fea0003800000 */
.L_x_3119:
        /* <DEDUP_REMOVED lines=21> */
.L_x_3123:
[----:B------:R-:W-:Y:S05]  /*2a00*/  BSYNC B1 ;  /* 0x0000000000017941 */ /* 0x000fea0003800000 */
.L_x_3122:
[----:B------:R-:W-:Y:S01]  /*2a10*/  LEA R5, R0, 0x3b800000, 0x17 ;  /* 0x3b80000000057811 */ /* 0x000fe200078eb8ff */
[----:B------:R-:W-:-:S05]  /*2a20*/  IMAD.SHL.U32 R0, R3, 0x100000, RZ ;  /* 0x0010000003007824 */ /* 0x000fca00078e00ff */
[----:B------:R-:W-:-:S07]  /*2a30*/  LOP3.LUT R0, R5, R0, R6, 0xfe, !PT ;  /* 0x0000000005007212 */ /* 0x000fce00078efe06 */
.L_x_3121:
[----:B------:R-:W-:Y:S05]  /*2a40*/  BSYNC B0 ;  /* 0x0000000000007941 */ /* 0x000fea0003800000 */
.L_x_3120:
[----:B------:R-:W-:-:S04]  /*2a50*/  FMUL.FTZ R0, R0, 1 ;  /* 0x3f80000000007820 */ /* 0x000fc80000410000 */
[----:B------:R0:W2:Y:S01]  /*2a60*/  F2F.F64.F32 R28, R0 ;  /* 0x00000000001c7310 */ /* 0x0000a20000201800 */
[----:B------:R-:W-:Y:S05]  /*2a70*/  BRA `(.L_x_3105) ;  /* 0x0000000400187947 */ /* 0x000fea0003800000 */
.L_x_3118:
        /* <DEDUP_REMOVED lines=21> */
.L_x_3127:
[----:B------:R-:W-:Y:S05]  /*2bd0*/  BSYNC B1 ;  /* 0x0000000000017941 */ /* 0x000fea0003800000 */
.L_x_3126:
[----:B------:R-:W-:Y:S01]  /*2be0*/  LEA R5, R0, 0x37800000, 0x17 ;  /* 0x3780000000057811 */ /* 0x000fe200078eb8ff */
[----:B------:R-:W-:-:S05]  /*2bf0*/  IMAD.SHL.U32 R0, R3, 0x200000, RZ ;  /* 0x0020000003007824 */ /* 0x000fca00078e00ff */
[----:B------:R-:W-:-:S07]  /*2c00*/  LOP3.LUT R0, R5, R0, R6, 0xfe, !PT ;  /* 0x0000000005007212 */ /* 0x000fce00078efe06 */
.L_x_3125:
[----:B------:R-:W-:Y:S05]  /*2c10*/  BSYNC B0 ;  /* 0x0000000000007941 */ /* 0x000fea0003800000 */
.L_x_3124:
[----:B------:R-:W-:-:S04]  /*2c20*/  FMUL.FTZ R0, R0, 1 ;  /* 0x3f80000000007820 */ /* 0x000fc80000410000 */
[----:B------:R0:W2:Y:S01]  /*2c30*/  F2F.F64.F32 R28, R0 ;  /* 0x00000000001c7310 */ /* 0x0000a20000201800 */
[----:B------:R-:W-:Y:S05]  /*2c40*/  BRA `(.L_x_3105) ;  /* 0x0000000000a47947 */ /* 0x000fea0003800000 */
.L_x_3117:
        /* <DEDUP_REMOVED lines=14> */
.L_x_3131:
[----:B------:R-:W-:Y:S05]  /*2d30*/  BSYNC B0 ;  /* 0x0000000000007941 */ /* 0x000fea0003800000 */
.L_x_3130:
[----:B------:R-:W-:-:S04]  /*2d40*/  FMUL.FTZ R0, R0, 1 ;  /* 0x3f80000000007820 */ /* 0x000fc80000410000 */
[----:B------:R0:W2:Y:S01]  /*2d50*/  F2F.F64.F32 R28, R0 ;  /* 0x00000000001c7310 */ /* 0x0000a20000201800 */
[----:B------:R-:W-:Y:S05]  /*2d60*/  BRA `(.L_x_3105) ;  /* 0x00000000005c7947 */ /* 0x000fea0003800000 */
.L_x_3104:
        /* <DEDUP_REMOVED lines=15> */
[----:B01--45:R-:W-:Y:S05]  /*2e60*/  CALL.ABS.NOINC R14 ;  /* 0x000000000e007343 */ /* 0x033fea0003c00000 */
.L_x_3132:
[----:B------:R-:W-:Y:S01]  /*2e70*/  CS2R R28, SRZ ;  /* 0x00000000001c7805 */ /* 0x000fe2000001ff00 */
[----:B------:R-:W-:Y:S06]  /*2e80*/  BRA `(.L_x_3105) ;  /* 0x0000000000147947 */ /* 0x000fec0003800000 */
.L_x_3129:
[----:B------:R-:W2:Y:S02]  /*2e90*/  LDG.E.64 R28, desc[UR36][R4.64] ;  /* 0x00000024041c7981 */ /* 0x000ea4000c1e1b00 */
[----:B--2---:R-:W0:Y:S01]  /*2ea0*/  I2F.F64.U64 R28, R28 ;  /* 0x0000001c001c7312 */ /* 0x004e220000301800 */
[----:B------:R-:W-:Y:S05]  /*2eb0*/  BRA `(.L_x_3105) ;  /* 0x0000000000087947 */ /* 0x000fea0003800000 */
.L_x_3128:
[----:B------:R-:W2:Y:S02]  /*2ec0*/  LDG.E R4, desc[UR36][R4.64] ;  /* 0x0000002404047981 */ /* 0x000ea4000c1e1900 */
[----:B--2---:R0:W2:Y:S02]  /*2ed0*/  I2F.F64.U32 R28, R4 ;  /* 0x00000004001c7312 */ /* 0x0040a40000201800 */
.L_x_3105:
[----:B0-----:R-:W0:Y:S01]  /*2ee0*/  LDC.64 R4, c[0x0][0x228] ;  /* 0x00008a00ff047b82 */ /* 0x001e220000000a00 */
[----:B--2---:R-:W-:Y:S01]  /*2ef0*/  PRMT R0, R16, 0x9910, RZ ;  /* 0x0000991010007816 */ /* 0x004fe200000000ff */
        /* <DEDUP_REMOVED lines=17> */
.L_x_3136:
[----:B------:R-:W2:Y:S02]  /*3010*/  LDG.E.U8 R4, desc[UR36][R4.64] ;  /* 0x0000002404047981 */ /* 0x000ea4000c1e1100 */
[----:B--2---:R0:W2:Y:S01]  /*3020*/  I2F.F64.U16 R34, R4 ;  /* 0x0000000400227312 */ /* 0x0040a20000101800 */
[----:B------:R-:W-:Y:S05]  /*3030*/  BRA `(.L_x_3138) ;  /* 0x0000000c00707947 */ /* 0x000fea0003800000 */
.L_x_3135:
        /* <DEDUP_REMOVED lines=9> */
.L_x_3140:
[----:B------:R-:W2:Y:S02]  /*30d0*/  LDG.E R4, desc[UR36][R4.64] ;  /* 0x0000002404047981 */ /* 0x000ea4000c1e1900 */
[----:B--2---:R0:W2:Y:S01]  /*30e0*/  I2F.F64 R34, R4 ;  /* 0x0000000400227312 */ /* 0x0040a20000201c00 */
[----:B------:R-:W-:Y:S05]  /*30f0*/  BRA `(.L_x_3138) ;  /* 0x0000000c00407947 */ /* 0x000fea0003800000 */
.L_x_3139:
[----:B------:R-:W2:Y:S02]  /*3100*/  LDG.E.U16 R4, desc[UR36][R4.64] ;  /* 0x0000002404047981 */ /* 0x000ea4000c1e1500 */
[----:B--2---:R0:W2:Y:S01]  /*3110*/  I2F.F64.S16 R34, R4 ;  /* 0x0000000400227312 */ /* 0x0040a20000101c00 */
[----:B------:R-:W-:Y:S05]  /*3120*/  BRA `(.L_x_3138) ;  /* 0x0000000c00347947 */ /* 0x000fea0003800000 */
.L_x_3134:
        /* <DEDUP_REMOVED lines=10> */
.L_x_3142:
[----:B------:R-:W2:Y:S02]  /*31d0*/  LDG.E.U16 R0, desc[UR36][R4.64] ;  /* 0x0000002404007981 */ /* 0x000ea4000c1e1500 */
[----:B--2---:R-:W-:-:S05]  /*31e0*/  HADD2.F32 R0, -RZ, R0.H0_H0 ;  /* 0x20000000ff007230 */ /* 0x004fca0000004100 */
[----:B------:R-:W-:-:S04]  /*31f0*/  FMUL.FTZ R0, R0, 1 ;  /* 0x3f80000000007820 */ /* 0x000fc80000410000 */
[----:B------:R0:W2:Y:S01]  /*3200*/  F2F.F64.F32 R34, R0 ;  /* 0x0000000000227310 */ /* 0x0000a20000201800 */
[----:B------:R-:W-:Y:S05]  /*3210*/  BRA `(.L_x_3138) ;  /* 0x0000000800f87947 */ /* 0x000fea0003800000 */
.L_x_3141:
        /* <DEDUP_REMOVED lines=10> */
.L_x_3144:
[----:B------:R-:W2:Y:S02]  /*32c0*/  LDG.E.U16 R4, desc[UR36][R4.64] ;  /* 0x0000002404047981 */ /* 0x000ea4000c1e1500 */
[----:B--2---:R-:W-:-:S05]  /*32d0*/  HADD2.F32 R0, -RZ, R4.H0_H0 ;  /* 0x20000004ff007230 */ /* 0x004fca0000004100 */
[----:B------:R-:W-:-:S04]  /*32e0*/  FMUL.FTZ R0, R0, 1 ;  /* 0x3f80000000007820 */ /* 0x000fc80000410000 */
[----:B------:R0:W2:Y:S01]  /*32f0*/  F2F.F64.F32 R34, R0 ;  /* 0x0000000000227310 */ /* 0x0000a20000201800 */
[----:B------:R-:W-:Y:S05]  /*3300*/  BRA `(.L_x_3138) ;  /* 0x0000000800bc7947 */ /* 0x000fea0003800000 */
.L_x_3143:
[----:B------:R0:W5:Y:S01]  /*3310*/  LDG.E.64 R34, desc[UR36][R4.64] ;  /* 0x0000002404227981 */ /* 0x000162000c1e1b00 */
[----:B------:R-:W-:Y:S05]  /*3320*/  BRA `(.L_x_3138) ;  /* 0x0000000800b47947 */ /* 0x000fea0003800000 */
.L_x_3133:
        /* <DEDUP_REMOVED lines=13> */
.L_x_3147:
[----:B------:R0:W5:Y:S01]  /*3400*/  LDG.E.64 R34, desc[UR36][R4.64] ;  /* 0x0000002404227981 */ /* 0x000162000c1e1b00 */
[----:B------:R-:W-:Y:S05]  /*3410*/  BRA `(.L_x_3138) ;  /* 0x0000000800787947 */ /* 0x000fea0003800000 */
.L_x_3146:
        /* <DEDUP_REMOVED lines=28> */
.L_x_3149:
        /* <DEDUP_REMOVED lines=15> */
.L_x_3148:
[----:B------:R-:W2:Y:S02]  /*36d0*/  LDG.E.U16 R0, desc[UR36][R4.64] ;  /* 0x0000002404007981 */ /* 0x000ea4000c1e1500 */
[----:B--2---:R-:W-:-:S04]  /*36e0*/  IMAD.U32 R0, R0, 0x10000, RZ ;  /* 0x0001000000007824 */ /* 0x004fc800078e00ff */
[----:B------:R-:W-:-:S04]  /*36f0*/  FMUL.FTZ R0, R0, 1 ;  /* 0x3f80000000007820 */ /* 0x000fc80000410000 */
[----:B------:R0:W2:Y:S01]  /*3700*/  F2F.F64.F32 R34, R0 ;  /* 0x0000000000227310 */ /* 0x0000a20000201800 */
[----:B------:R-:W-:Y:S05]  /*3710*/  BRA `(.L_x_3138) ;  /* 0x0000000400b87947 */ /* 0x000fea0003800000 */
.L_x_3145:
        /* <DEDUP_REMOVED lines=11> */
.L_x_3152:
        /* <DEDUP_REMOVED lines=21> */
.L_x_3156:
[----:B------:R-:W-:Y:S05]  /*3920*/  BSYNC B1 ;  /* 0x0000000000017941 */ /* 0x000fea0003800000 */
.L_x_3155:
[----:B------:R-:W-:Y:S01]  /*3930*/  LEA R5, R0, 0x3b800000, 0x17 ;  /* 0x3b80000000057811 */ /* 0x000fe200078eb8ff */
[----:B------:R-:W-:-:S05]  /*3940*/  IMAD.SHL.U32 R0, R3, 0x100000, RZ ;  /* 0x0010000003007824 */ /* 0x000fca00078e00ff */
[----:B------:R-:W-:-:S07]  /*3950*/  LOP3.LUT R0, R5, R0, R6, 0xfe, !PT ;  /* 0x0000000005007212 */ /* 0x000fce00078efe06 */
.L_x_3154:
[----:B------:R-:W-:Y:S05]  /*3960*/  BSYNC B0 ;  /* 0x0000000000007941 */ /* 0x000fea0003800000 */
.L_x_3153:
[----:B------:R-:W-:-:S04]  /*3970*/  FMUL.FTZ R0, R0, 1 ;  /* 0x3f80000000007820 */ /* 0x000fc80000410000 */
[----:B------:R0:W2:Y:S01]  /*3980*/  F2F.F64.F32 R34, R0 ;  /* 0x0000000000227310 */ /* 0x0000a20000201800 */
[----:B------:R-:W-:Y:S05]  /*3990*/  BRA `(.L_x_3138) ;  /* 0x0000000400187947 */ /* 0x000fea0003800000 */
.L_x_3151:
        /* <DEDUP_REMOVED lines=21> */
.L_x_3160:
[----:B------:R-:W-:Y:S05]  /*3af0*/  BSYNC B1 ;  /* 0x0000000000017941 */ /* 0x000fea0003800000 */
.L_x_3159:
[----:B------:R-:W-:Y:S01]  /*3b00*/  LEA R5, R0, 0x37800000, 0x17 ;  /* 0x3780000000057811 */ /* 0x000fe200078eb8ff */
[----:B------:R-:W-:-:S05]  /*3b10*/  IMAD.SHL.U32 R0, R3, 0x200000, RZ ;  /* 0x0020000003007824 */ /* 0x000fca00078e00ff */
[----:B------:R-:W-:-:S07]  /*3b20*/  LOP3.LUT R0, R5, R0, R6, 0xfe, !PT ;  /* 0x0000000005007212 */ /* 0x000fce00078efe06 */
.L_x_3158:
[----:B------:R-:W-:Y:S05]  /*3b30*/  BSYNC B0 ;  /* 0x0000000000007941 */ /* 0x000fea0003800000 */
.L_x_3157:
[----:B------:R-:W-:-:S04]  /*3b40*/  FMUL.FTZ R0, R0, 1 ;  /* 0x3f80000000007820 */ /* 0x000fc80000410000 */
[----:B------:R0:W2:Y:S01]  /*3b50*/  F2F.F64.F32 R34, R0 ;  /* 0x0000000000227310 */ /* 0x0000a20000201800 */
[----:B------:R-:W-:Y:S05]  /*3b60*/  BRA `(.L_x_3138) ;  /* 0x0000000000a47947 */ /* 0x000fea0003800000 */
.L_x_3150:
        /* <DEDUP_REMOVED lines=14> */
.L_x_3164:
[----:B------:R-:W-:Y:S05]  /*3c50*/  BSYNC B0 ;  /* 0x0000000000007941 */ /* 0x000fea0003800000 */
.L_x_3163:
[----:B------:R-:W-:-:S04]  /*3c60*/  FMUL.FTZ R0, R0, 1 ;  /* 0x3f80000000007820 */ /* 0x000fc80000410000 */
[----:B------:R0:W2:Y:S01]  /*3c70*/  F2F.F64.F32 R34, R0 ;  /* 0x0000000000227310 */ /* 0x0000a20000201800 */
[----:B------:R-:W-:Y:S05]  /*3c80*/  BRA `(.L_x_3138) ;  /* 0x00000000005c7947 */ /* 0x000fea0003800000 */
.L_x_3137:
        /* <DEDUP_REMOVED lines=16> */
.L_x_3165:
[----:B------:R-:W-:Y:S01]  /*3d90*/  CS2R R34, SRZ ;  /* 0x0000000000227805 */ /* 0x000fe2000001ff00 */
[----:B------:R-:W-:Y:S06]  /*3da0*/  BRA `(.L_x_3138) ;  /* 0x0000000000147947 */ /* 0x000fec0003800000 */
.L_x_3162:
[----:B------:R-:W2:Y:S02]  /*3db0*/  LDG.E.64 R34, desc[UR36][R4.64] ;  /* 0x0000002404227981 */ /* 0x000ea4000c1e1b00 */
[----:B--2---:R-:W0:Y:S01]  /*3dc0*/  I2F.F64.U64 R34, R34 ;  /* 0x0000002200227312 */ /* 0x004e220000301800 */
[----:B------:R-:W-:Y:S05]  /*3dd0*/  BRA `(.L_x_3138) ;  /* 0x0000000000087947 */ /* 0x000fea0003800000 */
.L_x_3161:
[----:B------:R-:W2:Y:S02]  /*3de0*/  LDG.E R4, desc[UR36][R4.64] ;  /* 0x0000002404047981 */ /* 0x000ea4000c1e1900 */
[----:B--2---:R0:W2:Y:S02]  /*3df0*/  I2F.F64.U32 R34, R4 ;  /* 0x0000000400227312 */ /* 0x0040a40000201800 */
.L_x_3138:
[----:B------:R-:W-:-:S07]  /*3e00*/  VIADD R23, R23, 0x80 ;  /* 0x0000008017177836 */ /* 0x000fce0000000000 */
.L_x_3099:
[----:B------:R-:W-:Y:S05]  /*3e10*/  BSYNC B6 ;  /* 0x0000000000067941 */ /* 0x000fea0003800000 */
.L_x_3098:
[----:B------:R-:W-:Y:S01]  /*3e20*/  ISETP.GE.AND P0, PT, R23, R2, PT ;  /* 0x000000021700720c */ /* 0x000fe20003f06270 */
[----:B------:R-:W-:Y:S01]  /*3e30*/  BSSY B6, `(.L_x_3166) ;  /* 0x00001eb000067945 */ /* 0x000fe20003800000 */
[----:B------:R-:W-:Y:S02]  /*3e40*/  CS2R R30, SRZ ;  /* 0x00000000001e7805 */ /* 0x000fe4000001ff00 */
[----:B------:R-:W-:Y:S02]  /*3e50*/  CS2R R24, SRZ ;  /* 0x0000000000187805 */ /* 0x000fe4000001ff00 */
[----:B------:R-:W-:-:S07]  /*3e60*/  CS2R R26, SRZ ;  /* 0x00000000001a7805 */ /* 0x000fce000001ff00 */
        /* <DEDUP_REMOVED lines=19> */
[----:B---3--:R0:W3:Y:S01]  /*3fa0*/  I2F.F64.S16 R24, R4 ;  /* 0x0000000400187312 */ /* 0x0080e20000101c00 */
[----:B------:R-:W-:Y:S05]  /*3fb0*/  BRA `(.L_x_3173) ;  /* 0x0000000c007c7947 */ /* 0x000fea0003800000 */
.L_x_3171:
[----:B------:R-:W3:Y:S02]  /*3fc0*/  LDG.E.U8 R4, desc[UR36][R4.64] ;  /* 0x0000002404047981 */ /* 0x000ee4000c1e1100 */
[----:B---3--:R0:W3:Y:S01]  /*3fd0*/  I2F.F64.U16 R24, R4 ;  /* 0x0000000400187312 */ /* 0x0080e20000101800 */
[----:B------:R-:W-:Y:S05]  /*3fe0*/  BRA `(.L_x_3173) ;  /* 0x0000000c00707947 */ /* 0x000fea0003800000 */
.L_x_3170:
        /* <DEDUP_REMOVED lines=9> */
.L_x_3175:
[----:B------:R-:W3:Y:S02]  /*4080*/  LDG.E R4, desc[UR36][R4.64] ;  /* 0x0000002404047981 */ /* 0x000ee4000c1e1900 */
[----:B---3--:R0:W3:Y:S01]  /*4090*/  I2F.F64 R24, R4 ;  /* 0x0000000400187312 */ /* 0x0080e20000201c00 */
[----:B------:R-:W-:Y:S05]  /*40a0*/  BRA `(.L_x_3173) ;  /* 0x0000000c00407947 */ /* 0x000fea0003800000 */
.L_x_3174:
[----:B------:R-:W3:Y:S02]  /*40b0*/  LDG.E.U16 R4, desc[UR36][R4.64] ;  /* 0x0000002404047981 */ /* 0x000ee4000c1e1500 */
[----:B---3--:R0:W3:Y:S01]  /*40c0*/  I2F.F64.S16 R24, R4 ;  /* 0x0000000400187312 */ /* 0x0080e20000101c00 */
[----:B------:R-:W-:Y:S05]  /*40d0*/  BRA `(.L_x_3173) ;  /* 0x0000000c00347947 */ /* 0x000fea0003800000 */
.L_x_3169:
        /* <DEDUP_REMOVED lines=10> */
.L_x_3177:
[----:B------:R-:W3:Y:S02]  /*4180*/  LDG.E.U16 R0, desc[UR36][R4.64] ;  /* 0x0000002404007981 */ /* 0x000ee4000c1e1500 */
[----:B---3--:R-:W-:-:S05]  /*4190*/  HADD2.F32 R0, -RZ, R0.H0_H0 ;  /* 0x20000000ff007230 */ /* 0x008fca0000004100 */
[----:B------:R-:W-:-:S04]  /*41a0*/  FMUL.FTZ R0, R0, 1 ;  /* 0x3f80000000007820 */ /* 0x000fc80000410000 */
[----:B------:R0:W3:Y:S01]  /*41b0*/  F2F.F64.F32 R24, R0 ;  /* 0x0000000000187310 */ /* 0x0000e20000201800 */
[----:B------:R-:W-:Y:S05]  /*41c0*/  BRA `(.L_x_3173) ;  /* 0x0000000800f87947 */ /* 0x000fea0003800000 */
.L_x_3176:
        /* <DEDUP_REMOVED lines=10> */
.L_x_3179:
[----:B------:R-:W3:Y:S02]  /*4270*/  LDG.E.U16 R4, desc[UR36][R4.64] ;  /* 0x0000002404047981 */ /* 0x000ee4000c1e1500 */
[----:B---3--:R-:W-:-:S05]  /*4280*/  HADD2.F32 R0, -RZ, R4.H0_H0 ;  /* 0x20000004ff007230 */ /* 0x008fca0000004100 */
[----:B------:R-:W-:-:S04]  /*4290*/  FMUL.FTZ R0, R0, 1 ;  /* 0x3f80000000007820 */ /* 0x000fc80000410000 */
[----:B------:R0:W3:Y:S01]  /*42a0*/  F2F.F64.F32 R24, R0 ;  /* 0x0000000000187310 */ /* 0x0000e20000201800 */
[----:B------:R-:W-:Y:S05]  /*42b0*/  BRA `(.L_x_3173) ;  /* 0x0000000800bc7947 */ /* 0x000fea0003800000 */
.L_x_3178:
[----:B------:R0:W5:Y:S01]  /*42c0*/  LDG.E.64 R24, desc[UR36][R4.64] ;  /* 0x0000002404187981 */ /* 0x000162000c1e1b00 */
[----:B------:R-:W-:Y:S05]  /*42d0*/  BRA `(.L_x_3173) ;  /* 0x0000000800b47947 */ /* 0x000fea0003800000 */
.L_x_3168:
        /* <DEDUP_REMOVED lines=13> */
.L_x_3182:
[----:B------:R0:W5:Y:S01]  /*43b0*/  LDG.E.64 R24, desc[UR36][R4.64] ;  /* 0x0000002404187981 */ /* 0x000162000c1e1b00 */
[----:B------:R-:W-:Y:S05]  /*43c0*/  BRA `(.L_x_3173) ;  /* 0x0000000800787947 */ /* 0x000fea0003800000 */
.L_x_3181:
        /* <DEDUP_REMOVED lines=26> */
[----:B------:R0:W3:Y:S01]  /*4570*/  F2F.F64.F32 R24, R7 ;  /* 0x0000000700187310 */ /* 0x0000e20000201800 */
[----:B------:R-:W-:Y:S05]  /*4580*/  BRA `(.L_x_3173) ;  /* 0x0000000800087947 */ /* 0x000fea0003800000 */
.L_x_3184:
        /* <DEDUP_REMOVED lines=13> */
[----:B------:R0:W3:Y:S01]  /*4660*/  F2F.F64.F32 R24, R0 ;  /* 0x0000000000187310 */ /* 0x0000e20000201800 */
[----:B------:R-:W-:Y:S05]  /*4670*/  BRA `(.L_x_3173) ;  /* 0x0000000400cc7947 */ /* 0x000fea0003800000 */
.L_x_3183:
[----:B------:R-:W3:Y:S02]  /*4680*/  LDG.E.U16 R0, desc[UR36][R4.64] ;  /* 0x0000002404007981 */ /* 0x000ee4000c1e1500 */
[----:B---3--:R-:W-:-:S04]  /*4690*/  IMAD.U32 R0, R0, 0x10000, RZ ;  /* 0x0001000000007824 */ /* 0x008fc800078e00ff */
[----:B------:R-:W-:-:S04]  /*46a0*/  FMUL.FTZ R0, R0, 1 ;  /* 0x3f80000000007820 */ /* 0x000fc80000410000 */
[----:B------:R3:W0:Y:S01]  /*46b0*/  F2F.F64.F32 R24, R0 ;  /* 0x0000000000187310 */ /* 0x0006220000201800 */
[----:B------:R-:W-:Y:S05]  /*46c0*/  BRA `(.L_x_3173) ;  /* 0x0000000400b87947 */ /* 0x000fea0003800000 */
.L_x_3180:
        /* <DEDUP_REMOVED lines=9> */
[----:B---3--:R0:W3:Y:S01]  /*4760*/  I2F.F64.U16 R24, R4 ;  /* 0x0000000400187312 */ /* 0x0080e20000101800 */
[----:B------:R-:W-:Y:S05]  /*4770*/  BRA `(.L_x_3173) ;  /* 0x00000004008c7947 */ /* 0x000fea0003800000 */
.L_x_3187:
        /* <DEDUP_REMOVED lines=21> */
.L_x_3191:
[----:B------:R-:W-:Y:S05]  /*48d0*/  BSYNC B1 ;  /* 0x0000000000017941 */ /* 0x000fea0003800000 */
.L_x_3190:
[----:B------:R-:W-:Y:S01]  /*48e0*/  LEA R5, R0, 0x3b800000, 0x17 ;  /* 0x3b80000000057811 */ /* 0x000fe200078eb8ff */
[----:B------:R-:W-:-:S05]  /*48f0*/  IMAD.SHL.U32 R0, R3, 0x100000, RZ ;  /* 0x0010000003007824 */ /* 0x000fca00078e00ff */
[----:B------:R-:W-:-:S07]  /*4900*/  LOP3.LUT R0, R5, R0, R6, 0xfe, !PT ;  /* 0x0000000005007212 */ /* 0x000fce00078efe06 */
.L_x_3189:
[----:B------:R-:W-:Y:S05]  /*4910*/  BSYNC B0 ;  /* 0x0000000000007941 */ /* 0x000fea0003800000 */
.L_x_3188:
[----:B------:R-:W-:-:S04]  /*4920*/  FMUL.FTZ R0, R0, 1 ;  /* 0x3f80000000007820 */ /* 0x000fc80000410000 */
[----:B------:R0:W3:Y:S01]  /*4930*/  F2F.F64.F32 R24, R0 ;  /* 0x0000000000187310 */ /* 0x0000e20000201800 */
[----:B------:R-:W-:Y:S05]  /*4940*/  BRA `(.L_x_3173) ;  /* 0x0000000400187947 */ /* 0x000fea0003800000 */
.L_x_3186:
        /* <DEDUP_REMOVED lines=21> */
.L_x_3195:
[----:B------:R-:W-:Y:S05]  /*4aa0*/  BSYNC B1 ;  /* 0x0000000000017941 */ /* 0x000fea0003800000 */
.L_x_3194:
[----:B------:R-:W-:Y:S01]  /*4ab0*/  LEA R5, R0, 0x37800000, 0x17 ;  /* 0x3780000000057811 */ /* 0x000fe200078eb8ff */
[----:B------:R-:W-:-:S05]  /*4ac0*/  IMAD.SHL.U32 R0, R3, 0x200000, RZ ;  /* 0x0020000003007824 */ /* 0x000fca00078e00ff */
[----:B------:R-:W-:-:S07]  /*4ad0*/  LOP3.LUT R0, R5, R0, R6, 0xfe, !PT ;  /* 0x0000000005007212 */ /* 0x000fce00078efe06 */
.L_x_3193:
[----:B------:R-:W-:Y:S05]  /*4ae0*/  BSYNC B0 ;  /* 0x0000000000007941 */ /* 0x000fea0003800000 */
.L_x_3192:
[----:B------:R-:W-:-:S04]  /*4af0*/  FMUL.FTZ R0, R0, 1 ;  /* 0x3f80000000007820 */ /* 0x000fc80000410000 */
[----:B------:R0:W3:Y:S01]  /*4b00*/  F2F.F64.F32 R24, R0 ;  /* 0x0000000000187310 */ /* 0x0000e20000201800 */
[----:B------:R-:W-:Y:S05]  /*4b10*/  BRA `(.L_x_3173) ;  /* 0x0000000000a47947 */ /* 0x000fea0003800000 */
.L_x_3185:
        /* <DEDUP_REMOVED lines=14> */
.L_x_3199:
[----:B------:R-:W-:Y:S05]  /*4c00*/  BSYNC B0 ;  /* 0x0000000000007941 */ /* 0x000fea0003800000 */
.L_x_3198:
[----:B------:R-:W-:-:S04]  /*4c10*/  FMUL.FTZ R0, R0, 1 ;  /* 0x3f80000000007820 */ /* 0x000fc80000410000 */
[----:B------:R0:W3:Y:S01]  /*4c20*/  F2F.F64.F32 R24, R0 ;  /* 0x0000000000187310 */ /* 0x0000e20000201800 */
[----:B------:R-:W-:Y:S05]  /*4c30*/  BRA `(.L_x_3173) ;  /* 0x00000000005c7947 */ /* 0x000fea0003800000 */
.L_x_3172:
        /* <DEDUP_REMOVED lines=16> */
.L_x_3200:
[----:B------:R-:W-:Y:S01]  /*4d40*/  CS2R R24, SRZ ;  /* 0x0000000000187805 */ /* 0x000fe2000001ff00 */
[----:B------:R-:W-:Y:S06]  /*4d50*/  BRA `(.L_x_3173) ;  /* 0x0000000000147947 */ /* 0x000fec0003800000 */
.L_x_3197:
[----:B------:R-:W3:Y:S02]  /*4d60*/  LDG.E.64 R24, desc[UR36][R4.64] ;  /* 0x0000002404187981 */ /* 0x000ee4000c1e1b00 */
[----:B---3--:R-:W0:Y:S01]  /*4d70*/  I2F.F64.U64 R24, R24 ;  /* 0x0000001800187312 */ /* 0x008e220000301800 */
[----:B------:R-:W-:Y:S05]  /*4d80*/  BRA `(.L_x_3173) ;  /* 0x0000000000087947 */ /* 0x000fea0003800000 */
.L_x_3196:
[----:B------:R-:W3:Y:S02]  /*4d90*/  LDG.E R4, desc[UR36][R4.64] ;  /* 0x0000002404047981 */ /* 0x000ee4000c1e1900 */
[----:B---3--:R0:W3:Y:S02]  /*4da0*/  I2F.F64.U32 R24, R4 ;  /* 0x0000000400187312 */ /* 0x0080e40000201800 */
.L_x_3173:
[----:B0-----:R-:W0:Y:S01]  /*4db0*/  LDC.64 R4, c[0x0][0x228] ;  /* 0x00008a00ff047b82 */ /* 0x001e220000000a00 */
[----:B---3--:R-:W-:Y:S01]  /*4dc0*/  PRMT R0, R16, 0x9910, RZ ;  /* 0x0000991010007816 */ /* 0x008fe200000000ff */
        /* <DEDUP_REMOVED lines=17> */
.L_x_3204:
[----:B------:R-:W3:Y:S02]  /*4ee0*/  LDG.E.U8 R4, desc[UR36][R4.64] ;  /* 0x0000002404047981 */ /* 0x000ee4000c1e1100 */
[----:B---3--:R0:W3:Y:S01]  /*4ef0*/  I2F.F64.U16 R26, R4 ;  /* 0x00000004001a7312 */ /* 0x0080e20000101800 */
[----:B------:R-:W-:Y:S05]  /*4f00*/  BRA `(.L_x_3206) ;  /* 0x0000000c00707947 */ /* 0x000fea0003800000 */
.L_x_3203:
        /* <DEDUP_REMOVED lines=9> */
.L_x_3208:
[----:B------:R-:W3:Y:S02]  /*4fa0*/  LDG.E R4, desc[UR36][R4.64] ;  /* 0x0000002404047981 */ /* 0x000ee4000c1e1900 */
[----:B---3--:R0:W3:Y:S01]  /*4fb0*/  I2F.F64 R26, R4 ;  /* 0x00000004001a7312 */ /* 0x0080e20000201c00 */
[----:B------:R-:W-:Y:S05]  /*4fc0*/  BRA `(.L_x_3206) ;  /* 0x0000000c00407947 */ /* 0x000fea0003800000 */
.L_x_3207:
[----:B------:R-:W3:Y:S02]  /*4fd0*/  LDG.E.U16 R4, desc[UR36][R4.64] ;  /* 0x0000002404047981 */ /* 0x000ee4000c1e1500 */
[----:B---3--:R0:W3:Y:S01]  /*4fe0*/  I2F.F64.S16 R26, R4 ;  /* 0x00000004001a7312 */ /* 0x0080e20000101c00 */
[----:B------:R-:W-:Y:S05]  /*4ff0*/  BRA `(.L_x_3206) ;  /* 0x0000000c00347947 */ /* 0x000fea0003800000 */
.L_x_3202:
        /* <DEDUP_REMOVED lines=10> */
.L_x_3210:
[----:B------:R-:W3:Y:S02]  /*50a0*/  LDG.E.U16 R0, desc[UR36][R4.64] ;  /* 0x0000002404007981 */ /* 0x000ee4000c1e1500 */
[----:B---3--:R-:W-:-:S05]  /*50b0*/  HADD2.F32 R0, -RZ, R0.H0_H0 ;  /* 0x20000000ff007230 */ /* 0x008fca0000004100 */
[----:B------:R-:W-:-:S04]  /*50c0*/  FMUL.FTZ R0, R0, 1 ;  /* 0x3f80000000007820 */ /* 0x000fc80000410000 */
[----:B------:R0:W3:Y:S01]  /*50d0*/  F2F.F64.F32 R26, R0 ;  /* 0x00000000001a7310 */ /* 0x0000e20000201800 */
[----:B------:R-:W-:Y:S05]  /*50e0*/  BRA `(.L_x_3206) ;  /* 0x0000000800f87947 */ /* 0x000fea0003800000 */
.L_x_3209:
        /* <DEDUP_REMOVED lines=10> */
.L_x_3212:
[----:B------:R-:W3:Y:S02]  /*5190*/  LDG.E.U16 R4, desc[UR36][R4.64] ;  /* 0x0000002404047981 */ /* 0x000ee4000c1e1500 */
[----:B---3--:R-:W-:-:S05]  /*51a0*/  HADD2.F32 R0, -RZ, R4.H0_H0 ;  /* 0x20000004ff007230 */ /* 0x008fca0000004100 */
[----:B------:R-:W-:-:S04]  /*51b0*/  FMUL.FTZ R0, R0, 1 ;  /* 0x3f80000000007820 */ /* 0x000fc80000410000 */
[----:B------:R0:W3:Y:S01]  /*51c0*/  F2F.F64.F32 R26, R0 ;  /* 0x00000000001a7310 */ /* 0x0000e20000201800 */
[----:B------:R-:W-:Y:S05]  /*51d0*/  BRA `(.L_x_3206) ;  /* 0x0000000800bc7947 */ /* 0x000fea0003800000 */
.L_x_3211:
[----:B------:R0:W5:Y:S01]  /*51e0*/  LDG.E.64 R26, desc[UR36][R4.64] ;  /* 0x00000024041a7981 */ /* 0x000162000c1e1b00 */
[----:B------:R-:W-:Y:S05]  /*51f0*/  BRA `(.L_x_3206) ;  /* 0x0000000800b47947 */ /* 0x000fea0003800000 */
.L_x_3201:
        /* <DEDUP_REMOVED lines=13> */
.L_x_3215:
[----:B------:R0:W5:Y:S01]  /*52d0*/  LDG.E.64 R26, desc[UR36][R4.64] ;  /* 0x00000024041a7981 */ /* 0x000162000c1e1b00 */
[----:B------:R-:W-:Y:S05]  /*52e0*/  BRA `(.L_x_3206) ;  /* 0x0000000800787947 */ /* 0x000fea0003800000 */
.L_x_3214:
        /* <DEDUP_REMOVED lines=28> */
.L_x_3217:
        /* <DEDUP_REMOVED lines=15> */
.L_x_3216:
[----:B------:R-:W3:Y:S02]  /*55a0*/  LDG.E.U16 R0, desc[UR36][R4.64] ;  /* 0x0000002404007981 */ /* 0x000ee4000c1e1500 */
[----:B---3--:R-:W-:-:S04]  /*55b0*/  IMAD.U32 R0, R0, 0x10000, RZ ;  /* 0x0001000000007824 */ /* 0x008fc800078e00ff */
[----:B------:R-:W-:-:S04]  /*55c0*/  FMUL.FTZ R0, R0, 1 ;  /* 0x3f80000000007820 */ /* 0x000fc80000410000 */
[----:B------:R0:W3:Y:S01]  /*55d0*/  F2F.F64.F32 R26, R0 ;  /* 0x00000000001a7310 */ /* 0x0000e20000201800 */
[----:B------:R-:W-:Y:S05]  /*55e0*/  BRA `(.L_x_3206) ;  /* 0x0000000400b87947 */ /* 0x000fea0003800000 */
.L_x_3213:
        /* <DEDUP_REMOVED lines=11> */
.L_x_3220:
        /* <DEDUP_REMOVED lines=21> */
.L_x_3224:
[----:B------:R-:W-:Y:S05]  /*57f0*/  BSYNC B1 ;  /* 0x0000000000017941 */ /* 0x000fea0003800000 */
.L_x_3223:
[----:B------:R-:W-:Y:S01]  /*5800*/  LEA R5, R0, 0x3b800000, 0x17 ;  /* 0x3b80000000057811 */ /* 0x000fe200078eb8ff */
[----:B------:R-:W-:-:S05]  /*5810*/  IMAD.SHL.U32 R0, R3, 0x100000, RZ ;  /* 0x0010000003007824 */ /* 0x000fca00078e00ff */
[----:B------:R-:W-:-:S07]  /*5820*/  LOP3.LUT R0, R5, R0, R6, 0xfe, !PT ;  /* 0x0000000005007212 */ /* 0x000fce00078efe06 */
.L_x_3222:
[----:B------:R-:W-:Y:S05]  /*5830*/  BSYNC B0 ;  /* 0x0000000000007941 */ /* 0x000fea0003800000 */
.L_x_3221:
[----:B------:R-:W-:-:S04]  /*5840*/  FMUL.FTZ R0, R0, 1 ;  /* 0x3f80000000007820 */ /* 0x000fc80000410000 */
[----:B------:R0:W3:Y:S01]  /*5850*/  F2F.F64.F32 R26, R0 ;  /* 0x00000000001a7310 */ /* 0x0000e20000201800 */
[----:B------:R-:W-:Y:S05]  /*5860*/  BRA `(.L_x_3206) ;  /* 0x0000000400187947 */ /* 0x000fea0003800000 */
.L_x_3219:
        /* <DEDUP_REMOVED lines=21> */
.L_x_3228:
[----:B------:R-:W-:Y:S05]  /*59c0*/  BSYNC B1 ;  /* 0x0000000000017941 */ /* 0x000fea0003800000 */
.L_x_3227:
[----:B------:R-:W-:Y:S01]  /*59d0*/  LEA R5, R0, 0x37800000, 0x17 ;  /* 0x3780000000057811 */ /* 0x000fe200078eb8ff */
[----:B------:R-:W-:-:S05]  /*59e0*/  IMAD.SHL.U32 R0, R3, 0x200000, RZ ;  /* 0x0020000003007824 */ /* 0x000fca00078e00ff */
[----:B------:R-:W-:-:S07]  /*59f0*/  LOP3.LUT R0, R5, R0, R6, 0xfe, !PT ;  /* 0x0000000005007212 */ /* 0x000fce00078efe06 */
.L_x_3226:
[----:B------:R-:W-:Y:S05]  /*5a00*/  BSYNC B0 ;  /* 0x0000000000007941 */ /* 0x000fea0003800000 */
.L_x_3225:
[----:B------:R-:W-:-:S04]  /*5a10*/  FMUL.FTZ R0, R0, 1 ;  /* 0x3f80000000007820 */ /* 0x000fc80000410000 */
[----:B------:R0:W3:Y:S01]  /*5a20*/  F2F.F64.F32 R26, R0 ;  /* 0x00000000001a7310 */ /* 0x0000e20000201800 */
[----:B------:R-:W-:Y:S05]  /*5a30*/  BRA `(.L_x_3206) ;  /* 0x0000000000a47947 */ /* 0x000fea0003800000 */
.L_x_3218:
        /* <DEDUP_REMOVED lines=14> */
.L_x_3232:
[----:B------:R-:W-:Y:S05]  /*5b20*/  BSYNC B0 ;  /* 0x0000000000007941 */ /* 0x000fea0003800000 */
.L_x_3231:
[----:B------:R-:W-:-:S04]  /*5b30*/  FMUL.FTZ R0, R0, 1 ;  /* 0x3f80000000007820 */ /* 0x000fc80000410000 */
[----:B------:R0:W3:Y:S01]  /*5b40*/  F2F.F64.F32 R26, R0 ;  /* 0x00000000001a7310 */ /* 0x0000e20000201800 */
[----:B------:R-:W-:Y:S05]  /*5b50*/  BRA `(.L_x_3206) ;  /* 0x00000000005c7947 */ /* 0x000fea0003800000 */
.L_x_3205:
        /* <DEDUP_REMOVED lines=16> */
.L_x_3233:
[----:B------:R-:W-:Y:S01]  /*5c60*/  CS2R R26, SRZ ;  /* 0x00000000001a7805 */ /* 0x000fe2000001ff00 */
[----:B------:R-:W-:Y:S06]  /*5c70*/  BRA `(.L_x_3206) ;  /* 0x0000000000147947 */ /* 0x000fec0003800000 */
.L_x_3230:
[----:B------:R-:W3:Y:S02]  /*5c80*/  LDG.E.64 R26, desc[UR36][R4.64] ;  /* 0x00000024041a7981 */ /* 0x000ee4000c1e1b00 */
[----:B---3--:R-:W0:Y:S01]  /*5c90*/  I2F.F64.U64 R26, R26 ;  /* 0x0000001a001a7312 */ /* 0x008e220000301800 */
[----:B------:R-:W-:Y:S05]  /*5ca0*/  BRA `(.L_x_3206) ;  /* 0x0000000000087947 */ /* 0x000fea0003800000 */
.L_x_3229:
[----:B------:R-:W3:Y:S02]  /*5cb0*/  LDG.E R4, desc[UR36][R4.64] ;  /* 0x0000002404047981 */ /* 0x000ee4000c1e1900 */
[----:B---3--:R0:W3:Y:S02]  /*5cc0*/  I2F.F64.U32 R26, R4 ;  /* 0x00000004001a7312 */ /* 0x0080e40000201800 */
.L_x_3206:
[----:B------:R-:W-:-:S07]  /*5cd0*/  VIADD R23, R23, 0x80 ;  /* 0x0000008017177836 */ /* 0x000fce0000000000 */
.L_x_3167:
[----:B------:R-:W-:Y:S05]  /*5ce0*/  BSYNC B6 ;  /* 0x0000000000067941 */ /* 0x000fea0003800000 */
.L_x_3166:
        /* <DEDUP_REMOVED lines=24> */
.L_x_3239:
[----:B------:R-:W3:Y:S02]  /*5e70*/  LDG.E.U8 R4, desc[UR36][R4.64] ;  /* 0x0000002404047981 */ /* 0x000ee4000c1e1100 */
[----:B---3--:R0:W3:Y:S01]  /*5e80*/  I2F.F64.U16 R16, R4 ;  /* 0x0000000400107312 */ /* 0x0080e20000101800 */
[----:B------:R-:W-:Y:S05]  /*5e90*/  BRA `(.L_x_3241) ;  /* 0x0000000c00707947 */ /* 0x000fea0003800000 */
.L_x_3238:
        /* <DEDUP_REMOVED lines=9> */
.L_x_3243:
[----:B------:R-:W3:Y:S02]  /*5f30*/  LDG.E R4, desc[UR36][R4.64] ;  /* 0x0000002404047981 */ /* 0x000ee4000c1e1900 */
[----:B---3--:R0:W3:Y:S01]  /*5f40*/  I2F.F64 R16, R4 ;  /* 0x0000000400107312 */ /* 0x0080e20000201c00 */
[----:B------:R-:W-:Y:S05]  /*5f50*/  BRA `(.L_x_3241) ;  /* 0x0000000c00407947 */ /* 0x000fea0003800000 */
.L_x_3242:
[----:B------:R-:W3:Y:S02]  /*5f60*/  LDG.E.U16 R4, desc[UR36][R4.64] ;  /* 0x0000002404047981 */ /* 0x000ee4000c1e1500 */
[----:B---3--:R0:W3:Y:S01]  /*5f70*/  I2F.F64.S16 R16, R4 ;  /* 0x0000000400107312 */ /* 0x0080e20000101c00 */
[----:B------:R-:W-:Y:S05]  /*5f80*/  BRA `(.L_x_3241) ;  /* 0x0000000c00347947 */ /* 0x000fea0003800000 */
.L_x_3237:
        /* <DEDUP_REMOVED lines=10> */
.L_x_3245:
[----:B------:R-:W3:Y:S02]  /*6030*/  LDG.E.U16 R0, desc[UR36][R4.64] ;  /* 0x0000002404007981 */ /* 0x000ee4000c1e1500 */
[----:B---3--:R-:W-:-:S05]  /*6040*/  HADD2.F32 R0, -RZ, R0.H0_H0 ;  /* 0x20000000ff007230 */ /* 0x008fca0000004100 */
[----:B------:R-:W-:-:S04]  /*6050*/  FMUL.FTZ R0, R0, 1 ;  /* 0x3f80000000007820 */ /* 0x000fc80000410000 */
[----:B------:R0:W3:Y:S01]  /*6060*/  F2F.F64.F32 R16, R0 ;  /* 0x0000000000107310 */ /* 0x0000e20000201800 */
[----:B------:R-:W-:Y:S05]  /*6070*/  BRA `(.L_x_3241) ;  /* 0x0000000800f87947 */ /* 0x000fea0003800000 */
.L_x_3244:
        /* <DEDUP_REMOVED lines=10> */
.L_x_3247:
[----:B------:R-:W3:Y:S02]  /*6120*/  LDG.E.U16 R4, desc[UR36][R4.64] ;  /* 0x0000002404047981 */ /* 0x000ee4000c1e1500 */
[----:B---3--:R-:W-:-:S05]  /*6130*/  HADD2.F32 R0, -RZ, R4.H0_H0 ;  /* 0x20000004ff007230 */ /* 0x008fca0000004100 */
[----:B------:R-:W-:-:S04]  /*6140*/  FMUL.FTZ R0, R0, 1 ;  /* 0x3f80000000007820 */ /* 0x000fc80000410000 */
[----:B------:R0:W3:Y:S01]  /*6150*/  F2F.F64.F32 R16, R0 ;  /* 0x0000000000107310 */ /* 0x0000e20000201800 */
[----:B------:R-:W-:Y:S05]  /*6160*/  BRA `(.L_x_3241) ;  /* 0x0000000800bc7947 */ /* 0x000fea0003800000 */
.L_x_3246:
[----:B------:R0:W5:Y:S01]  /*6170*/  LDG.E.64 R16, desc[UR36][R4.64] ;  /* 0x0000002404107981 */ /* 0x000162000c1e1b00 */
[----:B------:R-:W-:Y:S05]  /*6180*/  BRA `(.L_x_3241) ;  /* 0x0000000800b47947 */ /* 0x000fea0003800000 */
.L_x_3236:
        /* <DEDUP_REMOVED lines=13> */
.L_x_3250:
[----:B------:R0:W5:Y:S01]  /*6260*/  LDG.E.64 R16, desc[UR36][R4.64] ;  /* 0x0000002404107981 */ /* 0x000162000c1e1b00 */
[----:B------:R-:W-:Y:S05]  /*6270*/  BRA `(.L_x_3241) ;  /* 0x0000000800787947 */ /* 0x000fea0003800000 */
.L_x_3249:
        /* <DEDUP_REMOVED lines=28> */
.L_x_3252:
        /* <DEDUP_REMOVED lines=15> */
.L_x_3251:
[----:B------:R-:W3:Y:S02]  /*6530*/  LDG.E.U16 R0, desc[UR36][R4.64] ;  /* 0x0000002404007981 */ /* 0x000ee4000c1e1500 */
[----:B---3--:R-:W-:-:S04]  /*6540*/  IMAD.U32 R0, R0, 0x10000, RZ ;  /* 0x0001000000007824 */ /* 0x008fc800078e00ff */
[----:B------:R-:W-:-:S04]  /*6550*/  FMUL.FTZ R0, R0, 1 ;  /* 0x3f80000000007820 */ /* 0x000fc80000410000 */
[----:B------:R0:W3:Y:S01]  /*6560*/  F2F.F64.F32 R16, R0 ;  /* 0x0000000000107310 */ /* 0x0000e20000201800 */
[----:B------:R-:W-:Y:S05]  /*6570*/  BRA `(.L_x_3241) ;  /* 0x0000000400b87947 */ /* 0x000fea0003800000 */
.L_x_3248:
        /* <DEDUP_REMOVED lines=11> */
.L_x_3255:
        /* <DEDUP_REMOVED lines=21> */
.L_x_3259:
[----:B------:R-:W-:Y:S05]  /*6780*/  BSYNC B1 ;  /* 0x0000000000017941 */ /* 0x000fea0003800000 */
.L_x_3258:
[----:B------:R-:W-:Y:S01]  /*6790*/  LEA R5, R0, 0x3b800000, 0x17 ;  /* 0x3b80000000057811 */ /* 0x000fe200078eb8ff */
[----:B------:R-:W-:-:S05]  /*67a0*/  IMAD.SHL.U32 R0, R3, 0x100000, RZ ;  /* 0x0010000003007824 */ /* 0x000fca00078e00ff */
[----:B------:R-:W-:-:S07]  /*67b0*/  LOP3.LUT R0, R5, R0, R6, 0xfe, !PT ;  /* 0x0000000005007212 */ /* 0x000fce00078efe06 */
.L_x_3257:
[----:B------:R-:W-:Y:S05]  /*67c0*/  BSYNC B0 ;  /* 0x0000000000007941 */ /* 0x000fea0003800000 */
.L_x_3256:
[----:B------:R-:W-:-:S04]  /*67d0*/  FMUL.FTZ R0, R0, 1 ;  /* 0x3f80000000007820 */ /* 0x000fc80000410000 */
[----:B------:R0:W3:Y:S01]  /*67e0*/  F2F.F64.F32 R16, R0 ;  /* 0x0000000000107310 */ /* 0x0000e20000201800 */
[----:B------:R-:W-:Y:S05]  /*67f0*/  BRA `(.L_x_3241) ;  /* 0x0000000400187947 */ /* 0x000fea0003800000 */
.L_x_3254:
        /* <DEDUP_REMOVED lines=21> */
.L_x_3263:
[----:B------:R-:W-:Y:S05]  /*6950*/  BSYNC B1 ;  /* 0x0000000000017941 */ /* 0x000fea0003800000 */
.L_x_3262:
[----:B------:R-:W-:Y:S01]  /*6960*/  LEA R5, R0, 0x37800000, 0x17 ;  /* 0x3780000000057811 */ /* 0x000fe200078eb8ff */
[----:B------:R-:W-:-:S05]  /*6970*/  IMAD.SHL.U32 R0, R3, 0x200000, RZ ;  /* 0x0020000003007824 */ /* 0x000fca00078e00ff */
[----:B------:R-:W-:-:S07]  /*6980*/  LOP3.LUT R0, R5, R0, R6, 0xfe, !PT ;  /* 0x0000000005007212 */ /* 0x000fce00078efe06 */
.L_x_3261:
[----:B------:R-:W-:Y:S05]  /*6990*/  BSYNC B0 ;  /* 0x0000000000007941 */ /* 0x000fea0003800000 */
.L_x_3260:
[----:B------:R-:W-:-:S04]  /*69a0*/  FMUL.FTZ R0, R0, 1 ;  /* 0x3f80000000007820 */ /* 0x000fc80000410000 */
[----:B------:R0:W3:Y:S01]  /*69b0*/  F2F.F64.F32 R16, R0 ;  /* 0x0000000000107310 */ /* 0x0000e20000201800 */
[----:B------:R-:W-:Y:S05]  /*69c0*/  BRA `(.L_x_3241) ;  /* 0x0000000000a47947 */ /* 0x000fea0003800000 */
.L_x_3253:
        /* <DEDUP_REMOVED lines=14> */
.L_x_3267:
[----:B------:R-:W-:Y:S05]  /*6ab0*/  BSYNC B0 ;  /* 0x0000000000007941 */ /* 0x000fea0003800000 */
.L_x_3266:
[----:B------:R-:W-:-:S04]  /*6ac0*/  FMUL.FTZ R0, R0, 1 ;  /* 0x3f80000000007820 */ /* 0x000fc80000410000 */
[----:B------:R0:W3:Y:S01]  /*6ad0*/  F2F.F64.F32 R16, R0 ;  /* 0x0000000000107310 */ /* 0x0000e20000201800 */
[----:B------:R-:W-:Y:S05]  /*6ae0*/  BRA `(.L_x_3241) ;  /* 0x00000000005c7947 */ /* 0x000fea0003800000 */
.L_x_3240:
        /* <DEDUP_REMOVED lines=16> */
.L_x_3268:
[----:B------:R-:W-:Y:S01]  /*6bf0*/  CS2R R16, SRZ ;  /* 0x0000000000107805 */ /* 0x000fe2000001ff00 */
[----:B------:R-:W-:Y:S06]  /*6c00*/  BRA `(.L_x_3241) ;  /* 0x0000000000147947 */ /* 0x000fec0003800000 */
.L_x_3265:
[----:B------:R-:W3:Y:S02]  /*6c10*/  LDG.E.64 R16, desc[UR36][R4.64] ;  /* 0x0000002404107981 */ /* 0x000ee4000c1e1b00 */
[----:B---3--:R-:W0:Y:S01]  /*6c20*/  I2F.F64.U64 R16, R16 ;  /* 0x0000001000107312 */ /* 0x008e220000301800 */
[----:B------:R-:W-:Y:S05]  /*6c30*/  BRA `(.L_x_3241) ;  /* 0x0000000000087947 */ /* 0x000fea0003800000 */
.L_x_3264:
[----:B------:R-:W3:Y:S02]  /*6c40*/  LDG.E R4, desc[UR36][R4.64] ;  /* 0x0000002404047981 */ /* 0x000ee4000c1e1900 */
[----:B---3--:R0:W3:Y:S02]  /*6c50*/  I2F.F64.U32 R16, R4 ;  /* 0x0000000400107312 */ /* 0x0080e40000201800 */
.L_x_3241:
        /* <DEDUP_REMOVED lines=20> */
.L_x_3272:
[----:B------:R-:W2:Y:S02]  /*6da0*/  LDG.E.U8 R4, desc[UR36][R4.64] ;  /* 0x0000002404047981 */ /* 0x000ea4000c1e1100 */
[----:B--2---:R0:W1:Y:S01]  /*6db0*/  I2F.F64.U16 R30, R4 ;  /* 0x00000004001e7312 */ /* 0x0040620000101800 */
[----:B------:R-:W-:Y:S05]  /*6dc0*/  BRA `(.L_x_3235) ;  /* 0x0000000c006c7947 */ /* 0x000fea0003800000 */
.L_x_3271:
        /* <DEDUP_REMOVED lines=9> */
.L_x_3275:
[----:B------:R-:W2:Y:S02]  /*6e60*/  LDG.E R4, desc[UR36][R4.64] ;  /* 0x0000002404047981 */ /* 0x000ea4000c1e1900 */
[----:B--2---:R0:W1:Y:S01]  /*6e70*/  I2F.F64 R30, R4 ;  /* 0x00000004001e7312 */ /* 0x0040620000201c00 */
[----:B------:R-:W-:Y:S05]  /*6e80*/  BRA `(.L_x_3235) ;  /* 0x0000000c003c7947 */ /* 0x000fea0003800000 */
.L_x_3274:
[----:B------:R-:W2:Y:S02]  /*6e90*/  LDG.E.U16 R4, desc[UR36][R4.64] ;  /* 0x0000002404047981 */ /* 0x000ea4000c1e1500 */
[----:B--2---:R0:W1:Y:S01]  /*6ea0*/  I2F.F64.S16 R30, R4 ;  /* 0x00000004001e7312 */ /* 0x0040620000101c00 */
[----:B------:R-:W-:Y:S05]  /*6eb0*/  BRA `(.L_x_3235) ;  /* 0x0000000c00307947 */ /* 0x000fea0003800000 */
.L_x_3270:
        /* <DEDUP_REMOVED lines=10> */
.L_x_3277:
[----:B------:R-:W2:Y:S02]  /*6f60*/  LDG.E.U16 R0, desc[UR36][R4.64] ;  /* 0x0000002404007981 */ /* 0x000ea4000c1e1500 */
[----:B--2---:R-:W-:-:S05]  /*6f70*/  HADD2.F32 R0, -RZ, R0.H0_H0 ;  /* 0x20000000ff007230 */ /* 0x004fca0000004100 */
[----:B------:R-:W-:-:S04]  /*6f80*/  FMUL.FTZ R0, R0, 1 ;  /* 0x3f80000000007820 */ /* 0x000fc80000410000 */
[----:B------:R0:W1:Y:S01]  /*6f90*/  F2F.F64.F32 R30, R0 ;  /* 0x00000000001e7310 */ /* 0x0000620000201800 */
[----:B------:R-:W-:Y:S05]  /*6fa0*/  BRA `(.L_x_3235) ;  /* 0x0000000800f47947 */ /* 0x000fea0003800000 */
.L_x_3276:
        /* <DEDUP_REMOVED lines=10> */
.L_x_3279:
[----:B------:R-:W2:Y:S02]  /*7050*/  LDG.E.U16 R4, desc[UR36][R4.64] ;  /* 0x0000002404047981 */ /* 0x000ea4000c1e1500 */
[----:B--2---:R-:W-:-:S05]  /*7060*/  HADD2.F32 R0, -RZ, R4.H0_H0 ;  /* 0x20000004ff007230 */ /* 0x004fca0000004100 */
[----:B------:R-:W-:-:S04]  /*7070*/  FMUL.FTZ R0, R0, 1 ;  /* 0x3f80000000007820 */ /* 0x000fc80000410000 */
[----:B------:R0:W1:Y:S01]  /*7080*/  F2F.F64.F32 R30, R0 ;  /* 0x00000000001e7310 */ /* 0x0000620000201800 */
[----:B------:R-:W-:Y:S05]  /*7090*/  BRA `(.L_x_3235) ;  /* 0x0000000800b87947 */ /* 0x000fea0003800000 */
.L_x_3278:
[----:B------:R0:W5:Y:S01]  /*70a0*/  LDG.E.64 R30, desc[UR36][R4.64] ;  /* 0x00000024041e7981 */ /* 0x000162000c1e1b00 */
[----:B------:R-:W-:Y:S05]  /*70b0*/  BRA `(.L_x_3235) ;  /* 0x0000000800b07947 */ /* 0x000fea0003800000 */
.L_x_3269:
        /* <DEDUP_REMOVED lines=13> */
.L_x_3282:
[----:B------:R0:W5:Y:S01]  /*7190*/  LDG.E.64 R30, desc[UR36][R4.64] ;  /* 0x00000024041e7981 */ /* 0x000162000c1e1b00 */
[----:B------:R-:W-:Y:S05]  /*71a0*/  BRA `(.L_x_3235) ;  /* 0x0000000800747947 */ /* 0x000fea0003800000 */
.L_x_3281:
        /* <DEDUP_REMOVED lines=28> */
.L_x_3284:
        /* <DEDUP_REMOVED lines=15> */
.L_x_3283:
[----:B------:R-:W2:Y:S02]  /*7460*/  LDG.E.U16 R0, desc[UR36][R4.64] ;  /* 0x0000002404007981 */ /* 0x000ea4000c1e1500 */
[----:B--2---:R-:W-:-:S04]  /*7470*/  IMAD.U32 R0, R0, 0x10000, RZ ;  /* 0x0001000000007824 */ /* 0x004fc800078e00ff */
[----:B------:R-:W-:-:S04]  /*7480*/  FMUL.FTZ R0, R0, 1 ;  /* 0x3f80000000007820 */ /* 0x000fc80000410000 */
[----:B------:R0:W1:Y:S01]  /*7490*/  F2F.F64.F32 R30, R0 ;  /* 0x00000000001e7310 */ /* 0x0000620000201800 */
[----:B------:R-:W-:Y:S05]  /*74a0*/  BRA `(.L_x_3235) ;  /* 0x0000000400b47947 */ /* 0x000fea0003800000 */
.L_x_3280:
        /* <DEDUP_REMOVED lines=11> */
.L_x_3287:
        /* <DEDUP_REMOVED lines=21> */
.L_x_3291:
[----:B------:R-:W-:Y:S05]  /*76b0*/  BSYNC B1 ;  /* 0x0000000000017941 */ /* 0x000fea0003800000 */
.L_x_3290:
[----:B------:R-:W-:Y:S01]  /*76c0*/  LEA R5, R0, 0x3b800000, 0x17 ;  /* 0x3b80000000057811 */ /* 0x000fe200078eb8ff */
[----:B------:R-:W-:-:S05]  /*76d0*/  IMAD.SHL.U32 R0, R3, 0x100000, RZ ;  /* 0x0010000003007824 */ /* 0x000fca00078e00ff */
[----:B------:R-:W-:-:S07]  /*76e0*/  LOP3.LUT R0, R5, R0, R6, 0xfe, !PT ;  /* 0x0000000005007212 */ /* 0x000fce00078efe06 */
.L_x_3289:
[----:B------:R-:W-:Y:S05]  /*76f0*/  BSYNC B0 ;  /* 0x0000000000007941 */ /* 0x000fea0003800000 */
.L_x_3288:
[----:B------:R-:W-:-:S04]  /*7700*/  FMUL.FTZ R0, R0, 1 ;  /* 0x3f80000000007820 */ /* 0x000fc80000410000 */
[----:B------:R0:W1:Y:S01]  /*7710*/  F2F.F64.F32 R30, R0 ;  /* 0x00000000001e7310 */ /* 0x0000620000201800 */
[----:B------:R-:W-:Y:S05]  /*7720*/  BRA `(.L_x_3235) ;  /* 0x0000000400147947 */ /* 0x000fea0003800000 */
.L_x_3286:
        /* <DEDUP_REMOVED lines=21> */
.L_x_3295:
[----:B------:R-:W-:Y:S05]  /*7880*/  BSYNC B1 ;  /* 0x0000000000017941 */ /* 0x000fea0003800000 */
.L_x_3294:
[----:B------:R-:W-:Y:S01]  /*7890*/  LEA R5, R0, 0x37800000, 0x17 ;  /* 0x3780000000057811 */ /* 0x000fe200078eb8ff */
[----:B------:R-:W-:-:S05]  /*78a0*/  IMAD.SHL.U32 R0, R3, 0x200000, RZ ;  /* 0x0020000003007824 */ /* 0x000fca00078e00ff */
[----:B------:R-:W-:-:S07]  /*78b0*/  LOP3.LUT R0, R5, R0, R6, 0xfe, !PT ;  /* 0x0000000005007212 */ /* 0x000fce00078efe06 */
.L_x_3293:
[----:B------:R-:W-:Y:S05]  /*78c0*/  BSYNC B0 ;  /* 0x0000000000007941 */ /* 0x000fea0003800000 */
.L_x_3292:
[----:B------:R-:W-:-:S04]  /*78d0*/  FMUL.FTZ R0, R0, 1 ;  /* 0x3f80000000007820 */ /* 0x000fc80000410000 */
[----:B------:R0:W1:Y:S01]  /*78e0*/  F2F.F64.F32 R30, R0 ;  /* 0x00000000001e7310 */ /* 0x0000620000201800 */
[----:B------:R-:W-:Y:S05]  /*78f0*/  BRA `(.L_x_3235) ;  /* 0x0000000000a07947 */ /* 0x000fea0003800000 */
.L_x_3285:
        /* <DEDUP_REMOVED lines=14> */
.L_x_3299:
[----:B------:R-:W-:Y:S05]  /*79e0*/  BSYNC B0 ;  /* 0x0000000000007941 */ /* 0x000fea0003800000 */
.L_x_3298:
[----:B------:R-:W-:-:S04]  /*79f0*/  FMUL.FTZ R0, R0, 1 ;  /* 0x3f80000000007820 */ /* 0x000fc80000410000 */
[----:B------:R0:W1:Y:S01]  /*7a00*/  F2F.F64.F32 R30, R0 ;  /* 0x00000000001e7310 */ /* 0x0000620000201800 */
[----:B------:R-:W-:Y:S05]  /*7a10*/  BRA `(.L_x_3235) ;  /* 0x0000000000587947 */ /* 0x000fea0003800000 */
.L_x_3273:
        /* <DEDUP_REMOVED lines=16> */
.L_x_3300:
[----:B------:R-:W-:Y:S05]  /*7b20*/  BRA `(.L_x_3235) ;  /* 0x0000000000147947 */ /* 0x000fea0003800000 */
.L_x_3297:
[----:B------:R-:W2:Y:S02]  /*7b30*/  LDG.E.64 R30, desc[UR36][R4.64] ;  /* 0x00000024041e7981 */ /* 0x000ea4000c1e1b00 */
[----:B--2---:R-:W0:Y:S01]  /*7b40*/  I2F.F64.U64 R30, R30 ;  /* 0x0000001e001e7312 */ /* 0x004e220000301800 */
[----:B------:R-:W-:Y:S05]  /*7b50*/  BRA `(.L_x_3235) ;  /* 0x0000000000087947 */ /* 0x000fea0003800000 */
.L_x_3296:
[----:B------:R-:W2:Y:S02]  /*7b60*/  LDG.E R4, desc[UR36][R4.64] ;  /* 0x0000002404047981 */ /* 0x000ea4000c1e1900 */
[----:B--2---:R0:W1:Y:S02]  /*7b70*/  I2F.F64.U32 R30, R4 ;  /* 0x00000004001e7312 */ /* 0x0040640000201800 */
.L_x_3235:
[----:B------:R-:W-:Y:S05]  /*7b80*/  BSYNC B6 ;  /* 0x0000000000067941 */ /* 0x000fea0003800000 */
.L_x_3234:
[----:B------:R-:W4:Y:S01]  /*7b90*/  S2R R23, SR_TID.X ;  /* 0x0000000000177919 */ /* 0x000f220000002100 */
[----:B------:R-:W4:Y:S01]  /*7ba0*/  LDC.U8 R19, c[0x0][0x240] ;  /* 0x00009000ff137b82 */ /* 0x000f220000000000 */
[----:B01-3-5:R-:W-:Y:S01]  /*7bb0*/  DFMA R4, -R36, R36, 1 ;  /* 0x3ff000002404742b */ /* 0x02bfe20000000124 */
[----:B------:R-:W-:Y:S01]  /*7bc0*/  BSSY B6, `(.L_x_3301) ;  /* 0x0000120000067945 */ /* 0x000fe20003800000 */
[----:B--2---:R-:W-:Y:S02]  /*7bd0*/  DFMA R34, -R34, R34, 1 ;  /* 0x3ff000002222742b */ /* 0x004fe40000000122 */
[----:B------:R-:W-:Y:S02]  /*7be0*/  DFMA R26, -R26, R26, 1 ;  /* 0x3ff000001a1a742b */ /* 0x000fe4000000011a */
[----:B------:R-:W-:Y:S02]  /*7bf0*/  DFMA R30, -R30, R30, 1 ;  /* 0x3ff000001e1e742b */ /* 0x000fe4000000011e */
[----:B----4-:R-:W-:-:S02]  /*7c00*/  DMUL R4, R4, R32 ;  /* 0x0000002004047228 */ /* 0x010fc40000000000 */
[----:B------:R-:W-:Y:S02]  /*7c10*/  DMUL R28, R34, R28 ;  /* 0x0000001c221c7228 */ /* 0x000fe40000000000 */
[----:B------:R-:W-:Y:S02]  /*7c20*/  DMUL R24, R26, R24 ;  /* 0x000000181a187228 */ /* 0x000fe40000000000 */
[----:B------:R-:W-:Y:S01]  /*7c30*/  DMUL R16, R30, R16 ;  /* 0x000000101e107228 */ /* 0x000fe20000000000 */
        /* <DEDUP_REMOVED lines=24> */
.L_x_3306:
[----:B------:R-:W0:Y:S02]  /*7dc0*/  F2I.S64.F64.TRUNC R4, R4 ;  /* 0x0000000400047311 */ /* 0x000e24000030d900 */
[----:B0-----:R-:W-:-:S05]  /*7dd0*/  IMAD.MOV.U32 R3, RZ, RZ, R4 ;  /* 0x000000ffff037224 */ /* 0x001fca00078e0004 */
[----:B------:R0:W-:Y:S01]  /*7de0*/  STG.E.U8 desc[UR36][R8.64], R3 ;  /* 0x0000000308007986 */ /* 0x0001e2000c101124 */
[----:B------:R-:W-:Y:S05]  /*7df0*/  BRA `(.L_x_3302) ;  /* 0x0000000c00f07947 */ /* 0x000fea0003800000 */
.L_x_3305:
        /* <DEDUP_REMOVED lines=9> */
.L_x_3309:
[----:B------:R-:W0:Y:S02]  /*7e90*/  F2I.F64.TRUNC R5, R4 ;  /* 0x0000000400057311 */ /* 0x000e24000030d100 */
[----:B0-----:R0:W-:Y:S01]  /*7ea0*/  STG.E desc[UR36][R8.64], R5 ;  /* 0x0000000508007986 */ /* 0x0011e2000c101924 */
[----:B------:R-:W-:Y:S05]  /*7eb0*/  BRA `(.L_x_3302) ;  /* 0x0000000c00c07947 */ /* 0x000fea0003800000 */
.L_x_3308:
[----:B------:R-:W0:Y:S02]  /*7ec0*/  F2I.F64.TRUNC R5, R4 ;  /* 0x0000000400057311 */ /* 0x000e24000030d100 */
[----:B0-----:R0:W-:Y:S01]  /*7ed0*/  STG.E.U16 desc[UR36][R8.64], R5 ;  /* 0x0000000508007986 */ /* 0x0011e2000c101524 */
[----:B------:R-:W-:Y:S05]  /*7ee0*/  BRA `(.L_x_3302) ;  /* 0x0000000c00b47947 */ /* 0x000fea0003800000 */
.L_x_3304:
        /* <DEDUP_REMOVED lines=13> */
.L_x_3311:
        /* <DEDUP_REMOVED lines=8> */
.L_x_3310:
        /* <DEDUP_REMOVED lines=14> */
.L_x_3313:
        /* <DEDUP_REMOVED lines=9> */
.L_x_3312:
[----:B------:R4:W-:Y:S01]  /*81b0*/  STG.E.64 desc[UR36][R8.64], R4 ;  /* 0x0000000408007986 */ /* 0x0009e2000c101b24 */
[----:B------:R-:W-:Y:S05]  /*81c0*/  BRA `(.L_x_3302) ;  /* 0x0000000800fc7947 */ /* 0x000fea0003800000 */
.L_x_3303:
        /* <DEDUP_REMOVED lines=12> */
.L_x_3316:
[----:B------:R-:W-:-:S05]  /*8290*/  CS2R R6, SRZ ;  /* 0x0000000000067805 */ /* 0x000fca000001ff00 */
[----:B------:R0:W-:Y:S01]  /*82a0*/  STG.E.128 desc[UR36][R8.64], R4 ;  /* 0x0000000408007986 */ /* 0x0001e2000c101d24 */
[----:B------:R-:W-:Y:S05]  /*82b0*/  BRA `(.L_x_3302) ;  /* 0x0000000800c07947 */ /* 0x000fea0003800000 */
.L_x_3315:
        /* <DEDUP_REMOVED lines=25> */
.L_x_3320:
[----:B------:R-:W-:Y:S05]  /*8450*/  BSYNC B0 ;  /* 0x0000000000007941 */ /* 0x000fea0003800000 */
.L_x_3319:
[----:B------:R-:W-:-:S05]  /*8460*/  LOP3.LUT R7, R0, R7, RZ, 0xfc, !PT ;  /* 0x0000000700077212 */ /* 0x000fca00078efcff */
[----:B------:R0:W-:Y:S01]  /*8470*/  STG.E.U8 desc[UR36][R8.64], R7 ;  /* 0x0000000708007986 */ /* 0x0001e2000c101124 */
[----:B------:R-:W-:Y:S05]  /*8480*/  BRA `(.L_x_3302) ;  /* 0x00000008004c7947 */ /* 0x000fea0003800000 */
.L_x_3318:
        /* <DEDUP_REMOVED lines=17> */
.L_x_3322:
[----:B------:R-:W-:Y:S01]  /*85a0*/  IMAD.MOV.U32 R0, RZ, RZ, 0x7f ;  /* 0x0000007fff007424 */ /* 0x000fe200078e00ff */
[----:B------:R-:W-:-:S04]  /*85b0*/  ISETP.GT.U32.AND P0, PT, R3, 0x7f800000, PT ;  /* 0x7f8000000300780c */ /* 0x000fc80003f04070 */
[----:B------:R-:W-:-:S09]  /*85c0*/  SEL R0, R0, 0x7c, P0 ;  /* 0x0000007c00007807 */ /* 0x000fd20000000000 */
.L_x_3323:
[----:B------:R-:W-:Y:S05]  /*85d0*/  BSYNC B0 ;  /* 0x0000000000007941 */ /* 0x000fea0003800000 */
.L_x_3321:
[----:B------:R-:W-:-:S04]  /*85e0*/  LOP3.LUT R3, R7, 0x80000000, RZ, 0xc0, !PT ;  /* 0x8000000007037812 */ /* 0x000fc800078ec0ff */
[----:B------:R-:W-:-:S04]  /*85f0*/  SHF.R.U32.HI R3, RZ, 0x18, R3 ;  /* 0x00000018ff037819 */ /* 0x000fc80000011603 */
[----:B------:R-:W-:-:S05]  /*8600*/  LOP3.LUT R3, R0, R3, RZ, 0xfc, !PT ;  /* 0x0000000300037212 */ /* 0x000fca00078efcff */
[----:B------:R0:W-:Y:S01]  /*8610*/  STG.E.U8 desc[UR36][R8.64], R3 ;  /* 0x0000000308007986 */ /* 0x0001e2000c101124 */
[----:B------:R-:W-:Y:S05]  /*8620*/  BRA `(.L_x_3302) ;  /* 0x0000000400e47947 */ /* 0x000fea0003800000 */
.L_x_3317:
        /* <DEDUP_REMOVED lines=8> */
.L_x_3314:
        /* <DEDUP_REMOVED lines=11> */
.L_x_3326:
        /* <DEDUP_REMOVED lines=21> */
.L_x_3329:
[----:B------:R-:W-:-:S04]  /*88b0*/  LOP3.LUT R0, R7, 0x80000000, RZ, 0xc0, !PT ;  /* 0x8000000007007812 */ /* 0x000fc800078ec0ff */
[----:B------:R-:W-:-:S04]  /*88c0*/  SHF.R.U32.HI R0, RZ, 0x18, R0 ;  /* 0x00000018ff007819 */ /* 0x000fc80000011600 */
[----:B------:R-:W-:-:S07]  /*88d0*/  LOP3.LUT R0, R3, R0, RZ, 0xfc, !PT ;  /* 0x0000000003007212 */ /* 0x000fce00078efcff */
.L_x_3328:
[----:B------:R-:W-:Y:S05]  /*88e0*/  BSYNC B0 ;  /* 0x0000000000007941 */ /* 0x000fea0003800000 */
.L_x_3327:
[----:B------:R0:W-:Y:S01]  /*88f0*/  STG.E.U8 desc[UR36][R8.64], R0 ;  /* 0x0000000008007986 */ /* 0x0001e2000c101124 */
[----:B------:R-:W-:Y:S05]  /*8900*/  BRA `(.L_x_3302) ;  /* 0x00000004002c7947 */ /* 0x000fea0003800000 */
.L_x_3325:
        /* <DEDUP_REMOVED lines=21> */
.L_x_3332:
[----:B------:R-:W-:-:S04]  /*8a60*/  LOP3.LUT R0, R7, 0x80000000, RZ, 0xc0, !PT ;  /* 0x8000000007007812 */ /* 0x000fc800078ec0ff */
[----:B------:R-:W-:-:S04]  /*8a70*/  SHF.R.U32.HI R0, RZ, 0x18, R0 ;  /* 0x00000018ff007819 */ /* 0x000fc80000011600 */
[----:B------:R-:W-:-:S07]  /*8a80*/  LOP3.LUT R0, R3, R0, RZ, 0xfc, !PT ;  /* 0x0000000003007212 */ /* 0x000fce00078efcff */
.L_x_3331:
[----:B------:R-:W-:Y:S05]  /*8a90*/  BSYNC B0 ;  /* 0x0000000000007941 */ /* 0x000fea0003800000 */
.L_x_3330:
[----:B------:R0:W-:Y:S01]  /*8aa0*/  STG.E.U8 desc[UR36][R8.64], R0 ;  /* 0x0000000008007986 */ /* 0x0001e2000c101124 */
[----:B------:R-:W-:Y:S05]  /*8ab0*/  BRA `(.L_x_3302) ;  /* 0x0000000000c07947 */ /* 0x000fea0003800000 */
.L_x_3324:
        /* <DEDUP_REMOVED lines=26> */
.L_x_3307:
        /* <DEDUP_REMOVED lines=16> */
.L_x_3335:
[----:B------:R-:W-:Y:S05]  /*8d60*/  BRA `(.L_x_3302) ;  /* 0x0000000000147947 */ /* 0x000fea0003800000 */
.L_x_3334:
[----:B------:R-:W0:Y:S02]  /*8d70*/  F2I.U64.F64.TRUNC R4, R4 ;  /* 0x0000000400047311 */ /* 0x000e24000030d800 */
[----:B0-----:R0:W-:Y:S01]  /*8d80*/  STG.E.64 desc[UR36][R8.64], R4 ;  /* 0x0000000408007986 */ /* 0x0011e2000c101b24 */
[----:B------:R-:W-:Y:S05]  /*8d90*/  BRA `(.L_x_3302) ;  /* 0x0000000000087947 */ /* 0x000fea0003800000 */
.L_x_3333:
[----:B------:R-:W0:Y:S02]  /*8da0*/  F2I.U32.F64.TRUNC R5, R4 ;  /* 0x0000000400057311 */ /* 0x000e24000030d000 */
[----:B0-----:R0:W-:Y:S02]  /*8db0*/  STG.E desc[UR36][R8.64], R5 ;  /* 0x0000000508007986 */ /* 0x0011e4000c101924 */
.L_x_3302:
[----:B------:R-:W-:Y:S05]  /*8dc0*/  BSYNC B6 ;  /* 0x0000000000067941 */ /* 0x000fea0003800000 */
.L_x_3301:
[----:B------:R-:W-:Y:S01]  /*8dd0*/  ISETP.GE.AND P0, PT, R23, R2, PT ;  /* 0x000000021700720c */ /* 0x000fe20003f06270 */
[----:B------:R-:W-:-:S12]  /*8de0*/  BSSY B6, `(.L_x_3336) ;  /* 0x0000230000067945 */ /* 0x000fd80003800000 */
[----:B------:R-:W-:Y:S05]  /*8df0*/  @P0 BRA `(.L_x_3337) ;  /* 0x0000002000b80947 */ /* 0x000fea0003800000 */
[----:B0---4-:R-:W0:Y:S01]  /*8e00*/  LDC.64 R4, c[0x0][0x218] ;  /* 0x00008600ff047b82 */ /* 0x011e220000000a00 */
[----:B------:R-:W-:Y:S01]  /*8e10*/  IMAD R0, R18, 0x200, R23 ;  /* 0x0000020012007824 */ /* 0x000fe200078e0217 */
[----:B--2---:R-:W-:Y:S01]  /*8e20*/  PRMT R6, R19, 0x9910, RZ ;  /* 0x0000991013067816 */ /* 0x004fe200000000ff */
[----:B------:R-:W-:Y:S02]  /*8e30*/  ULDC UR4, c[0x0][0x244] ;  /* 0x0000910000047ab9 */ /* 0x000fe40000000800 */
[----:B-1-3--:R-:W-:Y:S02]  /*8e40*/  IMAD R3, R0, UR4, RZ ;  /* 0x0000000400037c24 */ /* 0x00afe4000f8e02ff */
        /* <DEDUP_REMOVED lines=16> */
.L_x_3341:
[----:B------:R-:W0:Y:S02]  /*8f50*/  F2I.S64.F64.TRUNC R28, R28 ;  /* 0x0000001c001c7311 */ /* 0x000e24000030d900 */
[----:B0-----:R-:W-:-:S05]  /*8f60*/  IMAD.MOV.U32 R3, RZ, RZ, R28 ;  /* 0x000000ffff037224 */ /* 0x001fca00078e001c */
[----:B------:R0:W-:Y:S01]  /*8f70*/  STG.E.U8 desc[UR36][R4.64], R3 ;  /* 0x0000000304007986 */ /* 0x0001e2000c101124 */
[----:B------:R-:W-:Y:S05]  /*8f80*/  BRA `(.L_x_3343) ;  /* 0x0000000c00f07947 */ /* 0x000fea0003800000 */
.L_x_3340:
        /* <DEDUP_REMOVED lines=9> */
.L_x_3345:
[----:B------:R-:W0:Y:S02]  /*9020*/  F2I.F64.TRUNC R29, R28 ;  /* 0x0000001c001d7311 */ /* 0x000e24000030d100 */
[----:B0-----:R0:W-:Y:S01]  /*9030*/  STG.E desc[UR36][R4.64], R29 ;  /* 0x0000001d04007986 */ /* 0x0011e2000c101924 */
[----:B------:R-:W-:Y:S05]  /*9040*/  BRA `(.L_x_3343) ;  /* 0x0000000c00c07947 */ /* 0x000fea0003800000 */
.L_x_3344:
[----:B------:R-:W0:Y:S02]  /*9050*/  F2I.F64.TRUNC R29, R28 ;  /* 0x0000001c001d7311 */ /* 0x000e24000030d100 */
[----:B0-----:R0:W-:Y:S01]  /*9060*/  STG.E.U16 desc[UR36][R4.64], R29 ;  /* 0x0000001d04007986 */ /* 0x0011e2000c101524 */
[----:B------:R-:W-:Y:S05]  /*9070*/  BRA `(.L_x_3343) ;  /* 0x0000000c00b47947 */ /* 0x000fea0003800000 */
.L_x_3339:
        /* <DEDUP_REMOVED lines=13> */
.L_x_3347:
        /* <DEDUP_REMOVED lines=8> */
.L_x_3346:
        /* <DEDUP_REMOVED lines=14> */
.L_x_3349:
        /* <DEDUP_REMOVED lines=9> */
.L_x_3348:
[----:B------:R4:W-:Y:S01]  /*9340*/  STG.E.64 desc[UR36][R4.64], R28 ;  /* 0x0000001c04007986 */ /* 0x0009e2000c101b24 */
[----:B------:R-:W-:Y:S05]  /*9350*/  BRA `(.L_x_3343) ;  /* 0x0000000800fc7947 */ /* 0x000fea0003800000 */
.L_x_3338:
        /* <DEDUP_REMOVED lines=12> */
.L_x_3352:
[----:B------:R-:W-:-:S05]  /*9420*/  CS2R R30, SRZ ;  /* 0x00000000001e7805 */ /* 0x000fca000001ff00 */
[----:B------:R0:W-:Y:S01]  /*9430*/  STG.E.128 desc[UR36][R4.64], R28 ;  /* 0x0000001c04007986 */ /* 0x0001e2000c101d24 */
[----:B------:R-:W-:Y:S05]  /*9440*/  BRA `(.L_x_3343) ;  /* 0x0000000800c07947 */ /* 0x000fea0003800000 */
.L_x_3351:
        /* <DEDUP_REMOVED lines=25> */
.L_x_3356:
[----:B------:R-:W-:Y:S05]  /*95e0*/  BSYNC B0 ;  /* 0x0000000000007941 */ /* 0x000fea0003800000 */
.L_x_3355:
[----:B------:R-:W-:-:S05]  /*95f0*/  LOP3.LUT R7, R0, R7, RZ, 0xfc, !PT ;  /* 0x0000000700077212 */ /* 0x000fca00078efcff */
[----:B------:R0:W-:Y:S01]  /*9600*/  STG.E.U8 desc[UR36][R4.64], R7 ;  /* 0x0000000704007986 */ /* 0x0001e2000c101124 */
[----:B------:R-:W-:Y:S05]  /*9610*/  BRA `(.L_x_3343) ;  /* 0x00000008004c7947 */ /* 0x000fea0003800000 */
.L_x_3354:
        /* <DEDUP_REMOVED lines=17> */
.L_x_3358:
[----:B------:R-:W-:Y:S01]  /*9730*/  IMAD.MOV.U32 R0, RZ, RZ, 0x7f ;  /* 0x0000007fff007424 */ /* 0x000fe200078e00ff */
[----:B------:R-:W-:-:S04]  /*9740*/  ISETP.GT.U32.AND P0, PT, R3, 0x7f800000, PT ;  /* 0x7f8000000300780c */ /* 0x000fc80003f04070 */
[----:B------:R-:W-:-:S09]  /*9750*/  SEL R0, R0, 0x7c, P0 ;  /* 0x0000007c00007807 */ /* 0x000fd20000000000 */
.L_x_3359:
[----:B------:R-:W-:Y:S05]  /*9760*/  BSYNC B0 ;  /* 0x0000000000007941 */ /* 0x000fea0003800000 */
.L_x_3357:
[----:B------:R-:W-:-:S04]  /*9770*/  LOP3.LUT R3, R7, 0x80000000, RZ, 0xc0, !PT ;  /* 0x8000000007037812 */ /* 0x000fc800078ec0ff */
[----:B------:R-:W-:-:S04]  /*9780*/  SHF.R.U32.HI R3, RZ, 0x18, R3 ;  /* 0x00000018ff037819 */ /* 0x000fc80000011603 */
[----:B------:R-:W-:-:S05]  /*9790*/  LOP3.LUT R3, R0, R3, RZ, 0xfc, !PT ;  /* 0x0000000300037212 */ /* 0x000fca00078efcff */
[----:B------:R0:W-:Y:S01]  /*97a0*/  STG.E.U8 desc[UR36][R4.64], R3 ;  /* 0x0000000304007986 */ /* 0x0001e2000c101124 */
[----:B------:R-:W-:Y:S05]  /*97b0*/  BRA `(.L_x_3343) ;  /* 0x0000000400e47947 */ /* 0x000fea0003800000 */
.L_x_3353:
        /* <DEDUP_REMOVED lines=8> */
.L_x_3350:
        /* <DEDUP_REMOVED lines=11> */
.L_x_3362:
        /* <DEDUP_REMOVED lines=21> */
.L_x_3365:
[----:B------:R-:W-:-:S04]  /*9a40*/  LOP3.LUT R0, R7, 0x80000000, RZ, 0xc0, !PT ;  /* 0x8000000007007812 */ /* 0x000fc800078ec0ff */
[----:B------:R-:W-:-:S04]  /*9a50*/  SHF.R.U32.HI R0, RZ, 0x18, R0 ;  /* 0x00000018ff007819 */ /* 0x000fc80000011600 */
[----:B------:R-:W-:-:S07]  /*9a60*/  LOP3.LUT R0, R3, R0, RZ, 0xfc, !PT ;  /* 0x0000000003007212 */ /* 0x000fce00078efcff */
.L_x_3364:
[----:B------:R-:W-:Y:S05]  /*9a70*/  BSYNC B0 ;  /* 0x0000000000007941 */ /* 0x000fea0003800000 */
.L_x_3363:
[----:B------:R0:W-:Y:S01]  /*9a80*/  STG.E.U8 desc[UR36][R4.64], R0 ;  /* 0x0000000004007986 */ /* 0x0001e2000c101124 */
[----:B------:R-:W-:Y:S05]  /*9a90*/  BRA `(.L_x_3343) ;  /* 0x00000004002c7947 */ /* 0x000fea0003800000 */
.L_x_3361:
        /* <DEDUP_REMOVED lines=21> */
.L_x_3368:
[----:B------:R-:W-:-:S04]  /*9bf0*/  LOP3.LUT R0, R7, 0x80000000, RZ, 0xc0, !PT ;  /* 0x8000000007007812 */ /* 0x000fc800078ec0ff */
[----:B------:R-:W-:-:S04]  /*9c00*/  SHF.R.U32.HI R0, RZ, 0x18, R0 ;  /* 0x00000018ff007819 */ /* 0x000fc80000011600 */
[----:B------:R-:W-:-:S07]  /*9c10*/  LOP3.LUT R0, R3, R0, RZ, 0xfc, !PT ;  /* 0x0000000003007212 */ /* 0x000fce00078efcff */
.L_x_3367:
[----:B------:R-:W-:Y:S05]  /*9c20*/  BSYNC B0 ;  /* 0x0000000000007941 */ /* 0x000fea0003800000 */
.L_x_3366:
[----:B------:R0:W-:Y:S01]  /*9c30*/  STG.E.U8 desc[UR36][R4.64], R0 ;  /* 0x0000000004007986 */ /* 0x0001e2000c101124 */
[----:B------:R-:W-:Y:S05]  /*9c40*/  BRA `(.L_x_3343) ;  /* 0x0000000000c07947 */ /* 0x000fea0003800000 */
.L_x_3360:
        /* <DEDUP_REMOVED lines=26> */
.L_x_3342:
        /* <DEDUP_REMOVED lines=16> */
.L_x_3371:
[----:B------:R-:W-:Y:S05]  /*9ef0*/  BRA `(.L_x_3343) ;  /* 0x0000000000147947 */ /* 0x000fea0003800000 */
.L_x_3370:
[----:B------:R-:W0:Y:S02]  /*9f00*/  F2I.U64.F64.TRUNC R28, R28 ;  /* 0x0000001c001c7311 */ /* 0x000e24000030d800 */
[----:B0-----:R0:W-:Y:S01]  /*9f10*/  STG.E.64 desc[UR36][R4.64], R28 ;  /* 0x0000001c04007986 */ /* 0x0011e2000c101b24 */
[----:B------:R-:W-:Y:S05]  /*9f20*/  BRA `(.L_x_3343) ;  /* 0x0000000000087947 */ /* 0x000fea0003800000 */
.L_x_3369:
[----:B------:R-:W0:Y:S02]  /*9f30*/  F2I.U32.F64.TRUNC R29, R28 ;  /* 0x0000001c001d7311 */ /* 0x000e24000030d000 */
[----:B0-----:R0:W-:Y:S02]  /*9f40*/  STG.E desc[UR36][R4.64], R29 ;  /* 0x0000001d04007986 */ /* 0x0011e4000c101924 */
.L_x_3343:
        /* <DEDUP_REMOVED lines=24> */
.L_x_3375:
[----:B------:R-:W0:Y:S02]  /*a0d0*/  F2I.S64.F64.TRUNC R24, R24 ;  /* 0x0000001800187311 */ /* 0x000e24000030d900 */
[----:B0-----:R-:W-:-:S05]  /*a0e0*/  IMAD.MOV.U32 R3, RZ, RZ, R24 ;  /* 0x000000ffff037224 */ /* 0x001fca00078e0018 */
[----:B------:R0:W-:Y:S01]  /*a0f0*/  STG.E.U8 desc[UR36][R4.64], R3 ;  /* 0x0000000304007986 */ /* 0x0001e2000c101124 */
[----:B------:R-:W-:Y:S05]  /*a100*/  BRA `(.L_x_3377) ;  /* 0x0000000c00f07947 */ /* 0x000fea0003800000 */
.L_x_3374:
        /* <DEDUP_REMOVED lines=9> */
.L_x_3379:
[----:B------:R-:W0:Y:S02]  /*a1a0*/  F2I.F64.TRUNC R25, R24 ;  /* 0x0000001800197311 */ /* 0x000e24000030d100 */
[----:B0-----:R0:W-:Y:S01]  /*a1b0*/  STG.E desc[UR36][R4.64], R25 ;  /* 0x0000001904007986 */ /* 0x0011e2000c101924 */
[----:B------:R-:W-:Y:S05]  /*a1c0*/  BRA `(.L_x_3377) ;  /* 0x0000000c00c07947 */ /* 0x000fea0003800000 */
.L_x_3378:
[----:B------:R-:W0:Y:S02]  /*a1d0*/  F2I.F64.TRUNC R25, R24 ;  /* 0x0000001800197311 */ /* 0x000e24000030d100 */
[----:B0-----:R0:W-:Y:S01]  /*a1e0*/  STG.E.U16 desc[UR36][R4.64], R25 ;  /* 0x0000001904007986 */ /* 0x0011e2000c101524 */
[----:B------:R-:W-:Y:S05]  /*a1f0*/  BRA `(.L_x_3377) ;  /* 0x0000000c00b47947 */ /* 0x000fea0003800000 */
.L_x_3373:
        /* <DEDUP_REMOVED lines=13> */
.L_x_3381:
        /* <DEDUP_REMOVED lines=8> */
.L_x_3380:
        /* <DEDUP_REMOVED lines=14> */
.L_x_3383:
        /* <DEDUP_REMOVED lines=9> */
.L_x_3382:
[----:B------:R0:W-:Y:S01]  /*a4c0*/  STG.E.64 desc[UR36][R4.64], R24 ;  /* 0x0000001804007986 */ /* 0x0001e2000c101b24 */
[----:B------:R-:W-:Y:S05]  /*a4d0*/  BRA `(.L_x_3377) ;  /* 0x0000000800fc7947 */ /* 0x000fea0003800000 */
.L_x_3372:
        /* <DEDUP_REMOVED lines=12> */
.L_x_3386:
[----:B------:R-:W-:-:S05]  /*a5a0*/  CS2R R26, SRZ ;  /* 0x00000000001a7805 */ /* 0x000fca000001ff00 */
[----:B------:R0:W-:Y:S01]  /*a5b0*/  STG.E.128 desc[UR36][R4.64], R24 ;  /* 0x0000001804007986 */ /* 0x0001e2000c101d24 */
[----:B------:R-:W-:Y:S05]  /*a5c0*/  BRA `(.L_x_3377) ;  /* 0x0000000800c07947 */ /* 0x000fea0003800000 */
.L_x_3385:
        /* <DEDUP_REMOVED lines=25> */
.L_x_3390:
[----:B------:R-:W-:Y:S05]  /*a760*/  BSYNC B0 ;  /* 0x0000000000007941 */ /* 0x000fea0003800000 */
.L_x_3389:
[----:B------:R-:W-:-:S05]  /*a770*/  LOP3.LUT R7, R0, R7, RZ, 0xfc, !PT ;  /* 0x0000000700077212 */ /* 0x000fca00078efcff */
[----:B------:R0:W-:Y:S01]  /*a780*/  STG.E.U8 desc[UR36][R4.64], R7 ;  /* 0x0000000704007986 */ /* 0x0001e2000c101124 */
[----:B------:R-:W-:Y:S05]  /*a790*/  BRA `(.L_x_3377) ;  /* 0x00000008004c7947 */ /* 0x000fea0003800000 */
.L_x_3388:
        /* <DEDUP_REMOVED lines=17> */
.L_x_3392:
[----:B------:R-:W-:Y:S01]  /*a8b0*/  IMAD.MOV.U32 R0, RZ, RZ, 0x7f ;  /* 0x0000007fff007424 */ /* 0x000fe200078e00ff */
[----:B------:R-:W-:-:S04]  /*a8c0*/  ISETP.GT.U32.AND P0, PT, R3, 0x7f800000, PT ;  /* 0x7f8000000300780c */ /* 0x000fc80003f04070 */
[----:B------:R-:W-:-:S09]  /*a8d0*/  SEL R0, R0, 0x7c, P0 ;  /* 0x0000007c00007807 */ /* 0x000fd20000000000 */
.L_x_3393:
[----:B------:R-:W-:Y:S05]  /*a8e0*/  BSYNC B0 ;  /* 0x0000000000007941 */ /* 0x000fea0003800000 */
.L_x_3391:
[----:B------:R-:W-:-:S04]  /*a8f0*/  LOP3.LUT R3, R7, 0x80000000, RZ, 0xc0, !PT ;  /* 0x8000000007037812 */ /* 0x000fc800078ec0ff */
[----:B------:R-:W-:-:S04]  /*a900*/  SHF.R.U32.HI R3, RZ, 0x18, R3 ;  /* 0x00000018ff037819 */ /* 0x000fc80000011603 */
[----:B------:R-:W-:-:S05]  /*a910*/  LOP3.LUT R3, R0, R3, RZ, 0xfc, !PT ;  /* 0x0000000300037212 */ /* 0x000fca00078efcff */
[----:B------:R0:W-:Y:S01]  /*a920*/  STG.E.U8 desc[UR36][R4.64], R3 ;  /* 0x0000000304007986 */ /* 0x0001e2000c101124 */
[----:B------:R-:W-:Y:S05]  /*a930*/  BRA `(.L_x_3377) ;  /* 0x0000000400e47947 */ /* 0x000fea0003800000 */
.L_x_3387:
        /* <DEDUP_REMOVED lines=8> */
.L_x_3384:
        /* <DEDUP_REMOVED lines=11> */
.L_x_3396:
        /* <DEDUP_REMOVED lines=21> */
.L_x_3399:
[----:B------:R-:W-:-:S04]  /*abc0*/  LOP3.LUT R0, R7, 0x80000000, RZ, 0xc0, !PT ;  /* 0x8000000007007812 */ /* 0x000fc800078ec0ff */
[----:B------:R-:W-:-:S04]  /*abd0*/  SHF.R.U32.HI R0, RZ, 0x18, R0 ;  /* 0x00000018ff007819 */ /* 0x000fc80000011600 */
[----:B------:R-:W-:-:S07]  /*abe0*/  LOP3.LUT R0, R3, R0, RZ, 0xfc, !PT ;  /* 0x0000000003007212 */ /* 0x000fce00078efcff */
.L_x_3398:
[----:B------:R-:W-:Y:S05]  /*abf0*/  BSYNC B0 ;  /* 0x0000000000007941 */ /* 0x000fea0003800000 */
.L_x_3397:
[----:B------:R0:W-:Y:S01]  /*ac00*/  STG.E.U8 desc[UR36][R4.64], R0 ;  /* 0x0000000004007986 */ /* 0x0001e2000c101124 */
[----:B------:R-:W-:Y:S05]  /*ac10*/  BRA `(.L_x_3377) ;  /* 0x00000004002c7947 */ /* 0x000fea0003800000 */
.L_x_3395:
        /* <DEDUP_REMOVED lines=21> */
.L_x_3402:
[----:B------:R-:W-:-:S04]  /*ad70*/  LOP3.LUT R0, R7, 0x80000000, RZ, 0xc0, !PT ;  /* 0x8000000007007812 */ /* 0x000fc800078ec0ff */
[----:B------:R-:W-:-:S04]  /*ad80*/  SHF.R.U32.HI R0, RZ, 0x18, R0 ;  /* 0x00000018ff007819 */ /* 0x000fc80000011600 */
[----:B------:R-:W-:-:S07]  /*ad90*/  LOP3.LUT R0, R3, R0, RZ, 0xfc, !PT ;  /* 0x0000000003007212 */ /* 0x000fce00078efcff */
.L_x_3401:
[----:B------:R-:W-:Y:S05]  /*ada0*/  BSYNC B0 ;  /* 0x0000000000007941 */ /* 0x000fea0003800000 */
.L_x_3400:
[----:B------:R0:W-:Y:S01]  /*adb0*/  STG.E.U8 desc[UR36][R4.64], R0 ;  /* 0x0000000004007986 */ /* 0x0001e2000c101124 */
[----:B------:R-:W-:Y:S05]  /*adc0*/  BRA `(.L_x_3377) ;  /* 0x0000000000c07947 */ /* 0x000fea0003800000 */
.L_x_3394:
        /* <DEDUP_REMOVED lines=26> */
.L_x_3376:
        /* <DEDUP_REMOVED lines=16> */
.L_x_3405:
[----:B------:R-:W-:Y:S05]  /*b070*/  BRA `(.L_x_3377) ;  /* 0x0000000000147947 */ /* 0x000fea0003800000 */
.L_x_3404:
[----:B------:R-:W0:Y:S02]  /*b080*/  F2I.U64.F64.TRUNC R24, R24 ;  /* 0x0000001800187311 */ /* 0x000e24000030d800 */
[----:B0-----:R0:W-:Y:S01]  /*b090*/  STG.E.64 desc[UR36][R4.64], R24 ;  /* 0x0000001804007986 */ /* 0x0011e2000c101b24 */
[----:B------:R-:W-:Y:S05]  /*b0a0*/  BRA `(.L_x_3377) ;  /* 0x0000000000087947 */ /* 0x000fea0003800000 */
.L_x_3403:
[----:B------:R-:W0:Y:S02]  /*b0b0*/  F2I.U32.F64.TRUNC R25, R24 ;  /* 0x0000001800197311 */ /* 0x000e24000030d000 */
[----:B0-----:R0:W-:Y:S02]  /*b0c0*/  STG.E desc[UR36][R4.64], R25 ;  /* 0x0000001904007986 */ /* 0x0011e4000c101924 */
.L_x_3377:
[----:B------:R-:W-:-:S07]  /*b0d0*/  VIADD R23, R23, 0x80 ;  /* 0x0000008017177836 */ /* 0x000fce0000000000 */
.L_x_3337:
[----:B------:R-:W-:Y:S05]  /*b0e0*/  BSYNC B6 ;  /* 0x0000000000067941 */ /* 0x000fea0003800000 */
.L_x_3336:
[----:B------:R-:W-:-:S13]  /*b0f0*/  ISETP.GE.AND P0, PT, R23, R2, PT ;  /* 0x000000021700720c */ /* 0x000fda0003f06270 */
[----:B------:R-:W-:Y:S05]  /*b100*/  @P0 EXIT ;  /* 0x000000000000094d */ /* 0x000fea0003800000 */
[----:B0123--:R-:W0:Y:S01]  /*b110*/  LDC.64 R2, c[0x0][0x218] ;  /* 0x00008600ff027b82 */ /* 0x00fe220000000a00 */
[----:B----4-:R-:W-:Y:S01]  /*b120*/  PRMT R0, R19, 0x9910, RZ ;  /* 0x0000991013007816 */ /* 0x010fe200000000ff */
        /* <DEDUP_REMOVED lines=18> */
.L_x_3409:
[----:B------:R-:W0:Y:S02]  /*b250*/  F2I.S64.F64.TRUNC R16, R16 ;  /* 0x0000001000107311 */ /* 0x000e24000030d900 */
[----:B0-----:R-:W-:-:S05]  /*b260*/  IMAD.MOV.U32 R5, RZ, RZ, R16 ;  /* 0x000000ffff057224 */ /* 0x001fca00078e0010 */
[----:B------:R-:W-:Y:S01]  /*b270*/  STG.E.U8 desc[UR36][R2.64], R5 ;  /* 0x0000000502007986 */ /* 0x000fe2000c101124 */
[----:B------:R-:W-:Y:S05]  /*b280*/  EXIT ;  /* 0x000000000000794d */ /* 0x000fea0003800000 */
.L_x_3408:
        /* <DEDUP_REMOVED lines=9> */
.L_x_3412:
[----:B------:R-:W0:Y:S02]  /*b320*/  F2I.F64.TRUNC R17, R16 ;  /* 0x0000001000117311 */ /* 0x000e24000030d100 */
[----:B0-----:R-:W-:Y:S01]  /*b330*/  STG.E desc[UR36][R2.64], R17 ;  /* 0x0000001102007986 */ /* 0x001fe2000c101924 */
[----:B------:R-:W-:Y:S05]  /*b340*/  EXIT ;  /* 0x000000000000794d */ /* 0x000fea0003800000 */
.L_x_3411:
[----:B------:R-:W0:Y:S02]  /*b350*/  F2I.F64.TRUNC R17, R16 ;  /* 0x0000001000117311 */ /* 0x000e24000030d100 */
[----:B0-----:R-:W-:Y:S01]  /*b360*/  STG.E.U16 desc[UR36][R2.64], R17 ;  /* 0x0000001102007986 */ /* 0x001fe2000c101524 */
[----:B------:R-:W-:Y:S05]  /*b370*/  EXIT ;  /* 0x000000000000794d */ /* 0x000fea0003800000 */
.L_x_3407:
        /* <DEDUP_REMOVED lines=13> */
.L_x_3414:
        /* <DEDUP_REMOVED lines=8> */
.L_x_3413:
        /* <DEDUP_REMOVED lines=14> */
.L_x_3416:
        /* <DEDUP_REMOVED lines=9> */
.L_x_3415:
[----:B------:R-:W-:Y:S01]  /*b640*/  STG.E.64 desc[UR36][R2.64], R16 ;  /* 0x0000001002007986 */ /* 0x000fe2000c101b24 */
[----:B------:R-:W-:Y:S05]  /*b650*/  EXIT ;  /* 0x000000000000794d */ /* 0x000fea0003800000 */
.L_x_3406:
        /* <DEDUP_REMOVED lines=12> */
.L_x_3419:
[----:B------:R-:W-:-:S05]  /*b720*/  CS2R R18, SRZ ;  /* 0x0000000000127805 */ /* 0x000fca000001ff00 */
[----:B------:R-:W-:Y:S01]  /*b730*/  STG.E.128 desc[UR36][R2.64], R16 ;  /* 0x0000001002007986 */ /* 0x000fe2000c101d24 */
[----:B------:R-:W-:Y:S05]  /*b740*/  EXIT ;  /* 0x000000000000794d */ /* 0x000fea0003800000 */
.L_x_3418:
        /* <DEDUP_REMOVED lines=25> */
.L_x_3423:
[----:B------:R-:W-:Y:S05]  /*b8e0*/  BSYNC B0 ;  /* 0x0000000000007941 */ /* 0x000fea0003800000 */
.L_x_3422:
[----:B------:R-:W-:-:S05]  /*b8f0*/  LOP3.LUT R5, R0, R5, RZ, 0xfc, !PT ;  /* 0x0000000500057212 */ /* 0x000fca00078efcff */
[----:B------:R-:W-:Y:S01]  /*b900*/  STG.E.U8 desc[UR36][R2.64], R5 ;  /* 0x0000000502007986 */ /* 0x000fe2000c101124 */
[----:B------:R-:W-:Y:S05]  /*b910*/  EXIT ;  /* 0x000000000000794d */ /* 0x000fea0003800000 */
.L_x_3421:
        /* <DEDUP_REMOVED lines=17> */
.L_x_3425:
[----:B------:R-:W-:Y:S01]  /*ba30*/  IMAD.MOV.U32 R0, RZ, RZ, 0x7f ;  /* 0x0000007fff007424 */ /* 0x000fe200078e00ff */
[----:B------:R-:W-:-:S04]  /*ba40*/  ISETP.GT.U32.AND P0, PT, R4, 0x7f800000, PT ;  /* 0x7f8000000400780c */ /* 0x000fc80003f04070 */
[----:B------:R-:W-:-:S09]  /*ba50*/  SEL R0, R0, 0x7c, P0 ;  /* 0x0000007c00007807 */ /* 0x000fd20000000000 */
.L_x_3426:
[----:B------:R-:W-:Y:S05]  /*ba60*/  BSYNC B0 ;  /* 0x0000000000007941 */ /* 0x000fea0003800000 */
.L_x_3424:
[----:B------:R-:W-:-:S04]  /*ba70*/  LOP3.LUT R4, R5, 0x80000000, RZ, 0xc0, !PT ;  /* 0x8000000005047812 */ /* 0x000fc800078ec0ff */
[----:B------:R-:W-:-:S04]  /*ba80*/  SHF.R.U32.HI R5, RZ, 0x18, R4 ;  /* 0x00000018ff057819 */ /* 0x000fc80000011604 */
[----:B------:R-:W-:-:S05]  /*ba90*/  LOP3.LUT R5, R0, R5, RZ, 0xfc, !PT ;  /* 0x0000000500057212 */ /* 0x000fca00078efcff */
[----:B------:R-:W-:Y:S01]  /*baa0*/  STG.E.U8 desc[UR36][R2.64], R5 ;  /* 0x0000000502007986 */ /* 0x000fe2000c101124 */
[----:B------:R-:W-:Y:S05]  /*bab0*/  EXIT ;  /* 0x000000000000794d */ /* 0x000fea0003800000 */
.L_x_3420:
        /* <DEDUP_REMOVED lines=8> */
.L_x_3417:
        /* <DEDUP_REMOVED lines=11> */
.L_x_3429:
        /* <DEDUP_REMOVED lines=21> */
.L_x_3432:
[----:B------:R-:W-:-:S04]  /*bd40*/  LOP3.LUT R0, R7, 0x80000000, RZ, 0xc0, !PT ;  /* 0x8000000007007812 */ /* 0x000fc800078ec0ff */
[----:B------:R-:W-:-:S04]  /*bd50*/  SHF.R.U32.HI R5, RZ, 0x18, R0 ;  /* 0x00000018ff057819 */ /* 0x000fc80000011600 */
[----:B------:R-:W-:-:S04]  /*bd60*/  LOP3.LUT R4, R4, R5, RZ, 0xfc, !PT ;  /* 0x0000000504047212 */ /* 0x000fc800078efcff */
[----:B------:R-:W-:-:S07]  /*bd70*/  PRMT R0, R4, 0x7610, R0 ;  /* 0x0000761004007816 */ /* 0x000fce0000000000 */
.L_x_3431:
[----:B------:R-:W-:Y:S05]  /*bd80*/  BSYNC B0 ;  /* 0x0000000000007941 */ /* 0x000fea0003800000 */
.L_x_3430:
[----:B------:R-:W-:Y:S01]  /*bd90*/  STG.E.U8 desc[UR36][R2.64], R0 ;  /* 0x0000000002007986 */ /* 0x000fe2000c101124 */
[----:B------:R-:W-:Y:S05]  /*bda0*/  EXIT ;  /* 0x000000000000794d */ /* 0x000fea0003800000 */
.L_x_3428:
        /* <DEDUP_REMOVED lines=21> */
.L_x_3435:
[----:B------:R-:W-:-:S04]  /*bf00*/  LOP3.LUT R0, R7, 0x80000000, RZ, 0xc0, !PT ;  /* 0x8000000007007812 */ /* 0x000fc800078ec0ff */
[----:B------:R-:W-:-:S04]  /*bf10*/  SHF.R.U32.HI R5, RZ, 0x18, R0 ;  /* 0x00000018ff057819 */ /* 0x000fc80000011600 */
[----:B------:R-:W-:-:S04]  /*bf20*/  LOP3.LUT R4, R4, R5, RZ, 0xfc, !PT ;  /* 0x0000000504047212 */ /* 0x000fc800078efcff */
[----:B------:R-:W-:-:S07]  /*bf30*/  PRMT R0, R4, 0x7610, R0 ;  /* 0x0000761004007816 */ /* 0x000fce0000000000 */
.L_x_3434:
[----:B------:R-:W-:Y:S05]  /*bf40*/  BSYNC B0 ;  /* 0x0000000000007941 */ /* 0x000fea0003800000 */
.L_x_3433:
[----:B------:R-:W-:Y:S01]  /*bf50*/  STG.E.U8 desc[UR36][R2.64], R0 ;  /* 0x0000000002007986 */ /* 0x000fe2000c101124 */
[----:B------:R-:W-:Y:S05]  /*bf60*/  EXIT ;  /* 0x000000000000794d */ /* 0x000fea0003800000 */
.L_x_3427:
        /* <DEDUP_REMOVED lines=26> */
.L_x_3410:
        /* <DEDUP_REMOVED lines=16> */
.L_x_3438:
[----:B------:R-:W-:Y:S05]  /*c210*/  EXIT ;  /* 0x000000000000794d */ /* 0x000fea0003800000 */
.L_x_3437:
[----:B------:R-:W0:Y:S02]  /*c220*/  F2I.U64.F64.TRUNC R16, R16 ;  /* 0x0000001000107311 */ /* 0x000e24000030d800 */
[----:B0-----:R-:W-:Y:S01]  /*c230*/  STG.E.64 desc[UR36][R2.64], R16 ;  /* 0x0000001002007986 */ /* 0x001fe2000c101b24 */
[----:B------:R-:W-:Y:S05]  /*c240*/  EXIT ;  /* 0x000000000000794d */ /* 0x000fea0003800000 */
.L_x_3436:
[----:B------:R-:W0:Y:S02]  /*c250*/  F2I.U32.F64.TRUNC R17, R16 ;  /* 0x0000001000117311 */ /* 0x000e24000030d000 */
[----:B0-----:R-:W-:Y:S01]  /*c260*/  STG.E desc[UR36][R2.64], R17 ;  /* 0x0000001102007986 */ /* 0x001fe2000c101924 */
[----:B------:R-:W-:Y:S05]  /*c270*/  EXIT ;  /* 0x000000000000794d */ /* 0x000fea0003800000 */
.L_x_3439:
        /* <DEDUP_REMOVED lines=16> */
.L_x_14608:


//--------------------- .text._ZN2at6native18elementwise_kernelILi128ELi2EZNS0_22gpu_kernel_impl_nocastIZZZNS0_25tanh_backward_kernel_cudaERNS_18TensorIteratorBaseEENKUlvE0_clEvENKUlvE_clEvEUlddE_EEvS4_RKT_EUliE_EEviT1_ --------------------------
	.section	.text._ZN2at6native18elementwise_kernelILi128ELi2EZNS0_22gpu_kernel_impl_nocastIZZZNS0_25tanh_backward_kernel_cudaERNS_18TensorIteratorBaseEENKUlvE0_clEvENKUlvE_clEvEUlddE_EEvS4_RKT_EUliE_EEviT1_,"ax",@progbits
	.align	128
        .global         _ZN2at6native18elementwise_kernelILi128ELi2EZNS0_22gpu_kernel_impl_nocastIZZZNS0_25tanh_backward_kernel_cudaERNS_18TensorIteratorBaseEENKUlvE0_clEvENKUlvE_clEvEUlddE_EEvS4_RKT_EUliE_EEviT1_
        .type           _ZN2at6native18elementwise_kernelILi128ELi2EZNS0_22gpu_kernel_impl_nocastIZZZNS0_25tanh_backward_kernel_cudaERNS_18TensorIteratorBaseEENKUlvE0_clEvENKUlvE_clEvEUlddE_EEvS4_RKT_EUliE_EEviT1_,@function
        .size           _ZN2at6native18elementwise_kernelILi128ELi2EZNS0_22gpu_kernel_impl_nocastIZZZNS0_25tanh_backward_kernel_cudaERNS_18TensorIteratorBaseEENKUlvE0_clEvENKUlvE_clEvEUlddE_EEvS4_RKT_EUliE_EEviT1_,(.L_x_14609 - _ZN2at6native18elementwise_kernelILi128ELi2EZNS0_22gpu_kernel_impl_nocastIZZZNS0_25tanh_backward_kernel_cudaERNS_18TensorIteratorBaseEENKUlvE0_clEvENKUlvE_clEvEUlddE_EEvS4_RKT_EUliE_EEviT1_)
        .other          _ZN2at6native18elementwise_kernelILi128ELi2EZNS0_22gpu_kernel_impl_nocastIZZZNS0_25tanh_backward_kernel_cudaERNS_18TensorIteratorBaseEENKUlvE0_clEvENKUlvE_clEvEUlddE_EEvS4_RKT_EUliE_EEviT1_,@"STO_CUDA_ENTRY STV_DEFAULT"
_ZN2at6native18elementwise_kernelILi128ELi2EZNS0_22gpu_kernel_impl_nocastIZZZNS0_25tanh_backward_kernel_cudaERNS_18TensorIteratorBaseEENKUlvE0_clEvENKUlvE_clEvEUlddE_EEvS4_RKT_EUliE_EEviT1_:
.text._ZN2at6native18elementwise_kernelILi128ELi2EZNS0_22gpu_kernel_impl_nocastIZZZNS0_25tanh_backward_kernel_cudaERNS_18TensorIteratorBaseEENKUlvE0_clEvENKUlvE_clEvEUlddE_EEvS4_RKT_EUliE_EEviT1_:
        /* <DEDUP_REMOVED lines=363> */
.L_x_3442:
[----:B------:R-:W-:Y:S02]  /*16b0*/  ULDC.64 UR8, c[0x0][0x488] ;  /* 0x0001220000087ab9 */ /* 0x000fe40000000a00 */
[----:B------:R-:W-:-:S04]  /*16c0*/  IADD3 R8, P0, R4, UR8, RZ ;  /* 0x0000000804087c10 */ /* 0x000fc8000ff1e0ff */
[----:B------:R-:W-:Y:S01]  /*16d0*/  IADD3.X R9, RZ, UR9, RZ, P0, !PT ;  /* 0x00000009ff097c10 */ /* 0x000fe200087fe4ff */
[----:B------:R-:W-:Y:S02]  /*16e0*/  ULDC.64 UR8, c[0x0][0x480] ;  /* 0x0001200000087ab9 */ /* 0x000fe40000000a00 */
[----:B------:R-:W-:Y:S02]  /*16f0*/  IADD3 R6, P0, R2, UR8, RZ ;  /* 0x0000000802067c10 */ /* 0x000fe4000ff1e0ff */
[----:B------:R-:W2:Y:S02]  /*1700*/  LDG.E.64 R4, desc[UR4][R8.64] ;  /* 0x0000000408047981 */ /* 0x000ea4000c1e1b00 */
[----:B------:R-:W-:Y:S01]  /*1710*/  IADD3.X R7, RZ, UR9, RZ, P0, !PT ;  /* 0x00000009ff077c10 */ /* 0x000fe200087fe4ff */
[----:B------:R-:W-:-:S05]  /*1720*/  ULDC.64 UR8, c[0x0][0x478] ;  /* 0x00011e0000087ab9 */ /* 0x000fca0000000a00 */
[----:B------:R-:W3:Y:S01]  /*1730*/  LDG.E.64 R6, desc[UR4][R6.64] ;  /* 0x0000000406067981 */ /* 0x000ee2000c1e1b00 */
[----:B------:R-:W-:Y:S02]  /*1740*/  IADD3 R2, P0, R3, UR8, RZ ;  /* 0x0000000803027c10 */ /* 0x000fe4000ff1e0ff */
[----:B------:R-:W-:Y:S02]  /*1750*/  IADD3 R11, R0, 0x80, RZ ;  /* 0x00000080000b7810 */ /* 0x000fe40007ffe0ff */
[----:B------:R-:W-:Y:S01]  /*1760*/  IADD3.X R3, RZ, UR9, RZ, P0, !PT ;  /* 0x00000009ff037c10 */ /* 0x000fe200087fe4ff */
[----:B--2---:R-:W-:-:S08]  /*1770*/  DFMA R4, -R4, R4, 1 ;  /* 0x3ff000000404742b */ /* 0x004fd00000000104 */
[----:B---3--:R-:W-:-:S07]  /*1780*/  DMUL R4, R4, R6 ;  /* 0x0000000604047228 */ /* 0x008fce0000000000 */
[----:B------:R0:W-:Y:S04]  /*1790*/  STG.E.64 desc[UR4][R2.64], R4 ;  /* 0x0000000402007986 */ /* 0x0001e8000c101b04 */
.L_x_3441:
[----:B------:R-:W-:Y:S05]  /*17a0*/  BSYNC B0 ;  /* 0x0000000000007941 */ /* 0x000fea0003800000 */
.L_x_3440:
[----:B------:R-:W-:-:S13]  /*17b0*/  ISETP.GE.AND P0, PT, R11, UR6, PT ;  /* 0x000000060b007c0c */ /* 0x000fda000bf06270 */
[----:B------:R-:W-:Y:S05]  /*17c0*/  @P0 EXIT ;  /* 0x000000000000094d */ /* 0x000fea0003800000 */
[----:B------:R-:W1:Y:S01]  /*17d0*/  LDC R8, c[0x0][0x218] ;  /* 0x00008600ff087b82 */ /* 0x000e620000000800 */
[----:B0-----:R-:W-:Y:S02]  /*17e0*/  CS2R R2, SRZ ;  /* 0x0000000000027805 */ /* 0x001fe4000001ff00 */
[----:B------:R-:W-:Y:S02]  /*17f0*/  MOV R0, RZ ;  /* 0x000000ff00007202 */ /* 0x000fe40000000f00 */
[----:B-1----:R-:W-:-:S13]  /*1800*/  ISETP.NE.AND P0, PT, R8, RZ, PT ;  /* 0x000000ff0800720c */ /* 0x002fda0003f05270 */
[----:B------:R-:W-:Y:S05]  /*1810*/  @!P0 BRA `(.L_x_3443) ;  /* 0x0000001400708947 */ /* 0x000fea0003800000 */
[----:B------:R-:W-:Y:S01]  /*1820*/  HFMA2.MMA R2, -RZ, RZ, 0, 0 ;  /* 0x00000000ff027435 */ /* 0x000fe200000001ff */
[----:B------:R-:W-:Y:S01]  /*1830*/  MOV R3, R11 ;  /* 0x0000000b00037202 */ /* 0x000fe20000000f00 */
[----:B------:R-:W-:Y:S01]  /*1840*/  ULDC.64 UR6, c[0x0][0x220] ;  /* 0x0000880000067ab9 */ /* 0x000fe20000000a00 */
[----:B------:R-:W-:Y:S01]  /*1850*/  ISETP.NE.AND P0, PT, R8, 0x1, PT ;  /* 0x000000010800780c */ /* 0x000fe20003f05270 */
[----:B------:R-:W-:-:S06]  /*1860*/  ULDC UR8, c[0x0][0x350] ;  /* 0x0000d40000087ab9 */ /* 0x000fcc0000000800 */
        /* <DEDUP_REMOVED lines=343> */
.L_x_3443:
        /* <DEDUP_REMOVED lines=9> */
[----:B------:R-:W-:-:S04]  /*2e70*/  IADD3 R2, P0, R3, UR6, RZ ;  /* 0x0000000603027c10 */ /* 0x000fc8000ff1e0ff */
[----:B------:R-:W-:Y:S01]  /*2e80*/  IADD3.X R3, RZ, UR7, RZ, P0, !PT ;  /* 0x00000007ff037c10 */ /* 0x000fe200087fe4ff */
[----:B--2---:R-:W-:-:S08]  /*2e90*/  DFMA R4, -R4, R4, 1 ;  /* 0x3ff000000404742b */ /* 0x004fd00000000104 */
[----:B---3--:R-:W-:-:S07]  /*2ea0*/  DMUL R4, R4, R6 ;  /* 0x0000000604047228 */ /* 0x008fce0000000000 */
[----:B------:R-:W-:Y:S01]  /*2eb0*/  STG.E.64 desc[UR4][R2.64], R4 ;  /* 0x0000000402007986 */ /* 0x000fe2000c101b04 */
[----:B------:R-:W-:Y:S05]  /*2ec0*/  EXIT ;  /* 0x000000000000794d */ /* 0x000fea0003800000 */
.L_x_3444:
        /* <DEDUP_REMOVED lines=11> */
.L_x_14609:


//--------------------- .text._ZN2at6native27unrolled_elementwise_kernelIZZZNS0_25tanh_backward_kernel_cudaERNS_18TensorIteratorBaseEENKUlvE0_clEvENKUlvE_clEvEUlddE_St5arrayIPcLm3EELi4E23TrivialOffsetCalculatorILi2EjESA_ILi1EjENS0_6memory15LoadWithoutCastENSD_16StoreWithoutCastEEEviT_T0_T2_T3_T4_T5_ --------------------------
	.section	.text._ZN2at6native27unrolled_elementwise_kernelIZZZNS0_25tanh_backward_kernel_cudaERNS_18TensorIteratorBaseEENKUlvE0_clEvENKUlvE_clEvEUlddE_St5arrayIPcLm3EELi4E23TrivialOffsetCalculatorILi2EjESA_ILi1EjENS0_6memory15LoadWithoutCastENSD_16StoreWithoutCastEEEviT_T0_T2_T3_T4_T5_,"ax",@progbits
	.align	128
        .global         _ZN2at6native27unrolled_elementwise_kernelIZZZNS0_25tanh_backward_kernel_cudaERNS_18TensorIteratorBaseEENKUlvE0_clEvENKUlvE_clEvEUlddE_St5arrayIPcLm3EELi4E23TrivialOffsetCalculatorILi2EjESA_ILi1EjENS0_6memory15LoadWithoutCastENSD_16StoreWithoutCastEEEviT_T0_T2_T3_T4_T5_
        .type           _ZN2at6native27unrolled_elementwise_kernelIZZZNS0_25tanh_backward_kernel_cudaERNS_18TensorIteratorBaseEENKUlvE0_clEvENKUlvE_clEvEUlddE_St5arrayIPcLm3EELi4E23TrivialOffsetCalculatorILi2EjESA_ILi1EjENS0_6memory15LoadWithoutCastENSD_16StoreWithoutCastEEEviT_T0_T2_T3_T4_T5_,@function
        .size           _ZN2at6native27unrolled_elementwise_kernelIZZZNS0_25tanh_backward_kernel_cudaERNS_18TensorIteratorBaseEENKUlvE0_clEvENKUlvE_clEvEUlddE_St5arrayIPcLm3EELi4E23TrivialOffsetCalculatorILi2EjESA_ILi1EjENS0_6memory15LoadWithoutCastENSD_16StoreWithoutCastEEEviT_T0_T2_T3_T4_T5_,(.L_x_14610 - _ZN2at6native27unrolled_elementwise_kernelIZZZNS0_25tanh_backward_kernel_cudaERNS_18TensorIteratorBaseEENKUlvE0_clEvENKUlvE_clEvEUlddE_St5arrayIPcLm3EELi4E23TrivialOffsetCalculatorILi2EjESA_ILi1EjENS0_6memory15LoadWithoutCastENSD_16StoreWithoutCastEEEviT_T0_T2_T3_T4_T5_)
        .other          _ZN2at6native27unrolled_elementwise_kernelIZZZNS0_25tanh_backward_kernel_cudaERNS_18TensorIteratorBaseEENKUlvE0_clEvENKUlvE_clEvEUlddE_St5arrayIPcLm3EELi4E23TrivialOffsetCalculatorILi2EjESA_ILi1EjENS0_6memory15LoadWithoutCastENSD_16StoreWithoutCastEEEviT_T0_T2_T3_T4_T5_,@"STO_CUDA_ENTRY STV_DEFAULT"
_ZN2at6native27unrolled_elementwise_kernelIZZZNS0_25tanh_backward_kernel_cudaERNS_18TensorIteratorBaseEENKUlvE0_clEvENKUlvE_clEvEUlddE_St5arrayIPcLm3EELi4E23TrivialOffsetCalculatorILi2EjESA_ILi1EjENS0_6memory15LoadWithoutCastENSD_16StoreWithoutCastEEEviT_T0_T2_T3_T4_T5_:
.text._ZN2at6native27unrolled_elementwise_kernelIZZZNS0_25tanh_backward_kernel_cudaERNS_18TensorIteratorBaseEENKUlvE0_clEvENKUlvE_clEvEUlddE_St5arrayIPcLm3EELi4E23TrivialOffsetCalculatorILi2EjESA_ILi1EjENS0_6memory15LoadWithoutCastENSD_16StoreWithoutCastEEEviT_T0_T2_T3_T4_T5_:
[----:B------:R-:W-:Y:S01]  /*0000*/  LDC R1, c[0x0][0x28] ;  /* 0x00000a00ff017b82 */ /* 0x000fe20000000800 */
[----:B------:R-:W0:Y:S07]  /*0010*/  S2R R15, SR_CTAID.X ;  /* 0x00000000000f7919 */ /* 0x000e2e0000002500 */
[----:B------:R-:W0:Y:S01]  /*0020*/  LDC R0, c[0x0][0x210] ;  /* 0x00008400ff007b82 */ /* 0x000e220000000800 */
[----:B------:R-:W-:Y:S01]  /*0030*/  ULDC.64 UR4, c[0x0][0x208] ;  /* 0x0000820000047ab9 */ /* 0x000fe20000000a00 */
[----:B------:R-:W-:Y:S01]  /*0040*/  CS2R R2, SRZ ;  /* 0x0000000000027805 */ /* 0x000fe2000001ff00 */
[----:B------:R-:W1:Y:S01]  /*0050*/  S2R R14, SR_TID.X ;  /* 0x00000000000e7919 */ /* 0x000e620000002100 */
[----:B0-----:R-:W-:-:S02]  /*0060*/  IMAD R17, R15, -0x200, R0 ;  /* 0xfffffe000f117824 */ /* 0x001fc400078e0200 */
[----:B-1----:R-:W-:-:S03]  /*0070*/  IMAD.MOV.U32 R0, RZ, RZ, R14 ;  /* 0x000000ffff007224 */ /* 0x002fc600078e000e */
[----:B------:R-:W-:-:S13]  /*0080*/  ISETP.GE.AND P0, PT, R14, R17, PT ;  /* 0x000000110e00720c */ /* 0x000fda0003f06270 */
[----:B------:R-:W-:Y:S01]  /*0090*/  @!P0 LEA R5, R15, R0, 0x9 ;  /* 0x000000000f058211 */ /* 0x000fe200078e48ff */
[----:B------:R-:W-:Y:S01]  /*00a0*/  @!P0 VIADD R0, R0, 0x80 ;  /* 0x0000008000008836 */ /* 0x000fe20000000000 */
[----:B------:R-:W0:Y:S04]  /*00b0*/  @!P0 LDC.64 R8, c[0x0][0x220] ;  /* 0x00008800ff088b82 */ /* 0x000e280000000a00 */
[----:B------:R-:W-:-:S04]  /*00c0*/  ISETP.GE.AND P1, PT, R0, R17, PT ;  /* 0x000000110000720c */ /* 0x000fc80003f26270 */
[----:B------:R-:W1:Y:S09]  /*00d0*/  @!P0 LDC.64 R22, c[0x0][0x228] ;  /* 0x00008a00ff168b82 */ /* 0x000e720000000a00 */
[----:B------:R-:W-:Y:S01]  /*00e0*/  @!P1 LEA R29, R15, R0, 0x9 ;  /* 0x000000000f1d9211 */ /* 0x000fe200078e48ff */
[----:B------:R-:W-:Y:S01]  /*00f0*/  @!P1 VIADD R0, R0, 0x80 ;  /* 0x0000008000009836 */ /* 0x000fe20000000000 */
[----:B------:R-:W2:Y:S04]  /*0100*/  @!P1 LDC.64 R12, c[0x0][0x228] ;  /* 0x00008a00ff0c9b82 */ /* 0x000ea80000000a00 */
[----:B------:R-:W-:Y:S01]  /*0110*/  ISETP.GE.AND P3, PT, R0, R17, PT ;  /* 0x000000110000720c */ /* 0x000fe20003f66270 */
[----:B0-----:R-:W-:-:S03]  /*0120*/  @!P0 IMAD.WIDE.U32 R8, R5, 0x8, R8 ;  /* 0x0000000805088825 */ /* 0x001fc600078e0008 */
[----:B------:R-:W0:Y:S02]  /*0130*/  @!P1 LDC.64 R18, c[0x0][0x220] ;  /* 0x00008800ff129b82 */ /* 0x000e240000000a00 */
[----:B------:R3:W4:Y:S01]  /*0140*/  @!P0 LDG.E.64 R2, desc[UR4][R8.64] ;  /* 0x0000000408028981 */ /* 0x000722000c1e1b00 */
[----:B-1----:R-:W-:Y:S01]  /*0150*/  @!P0 IMAD.WIDE.U32 R22, R5, 0x8, R22 ;  /* 0x0000000805168825 */ /* 0x002fe200078e0016 */
[----:B------:R-:W-:-:S05]  /*0160*/  CS2R R4, SRZ ;  /* 0x0000000000047805 */ /* 0x000fca000001ff00 */
[----:B------:R-:W1:Y:S01]  /*0170*/  @!P3 LDC.64 R20, c[0x0][0x228] ;  /* 0x00008a00ff14bb82 */ /* 0x000e620000000a00 */
[----:B------:R-:W4:Y:S07]  /*0180*/  @!P0 LDG.E.64 R4, desc[UR4][R22.64] ;  /* 0x0000000416048981 */ /* 0x000f2e000c1e1b00 */
[----:B------:R-:W0:Y:S01]  /*0190*/  @!P3 LDC.64 R10, c[0x0][0x220] ;  /* 0x00008800ff0abb82 */ /* 0x000e220000000a00 */
[----:B------:R-:W-:Y:S02]  /*01a0*/  @!P3 LEA R25, R15, R0, 0x9 ;  /* 0x000000000f19b211 */ /* 0x000fe400078e48ff */
[----:B------:R-:W-:-:S02]  /*01b0*/  CS2R R6, SRZ ;  /* 0x0000000000067805 */ /* 0x000fc4000001ff00 */
[----:B---3--:R-:W-:Y:S01]  /*01c0*/  CS2R R8, SRZ ;  /* 0x0000000000087805 */ /* 0x008fe2000001ff00 */
[----:B--2---:R-:W-:-:S05]  /*01d0*/  @!P1 IMAD.WIDE.U32 R12, R29, 0x8, R12 ;  /* 0x000000081d0c9825 */ /* 0x004fca00078e000c */
[----:B------:R-:W2:Y:S01]  /*01e0*/  @!P1 LDG.E.64 R6, desc[UR4][R12.64] ;  /* 0x000000040c069981 */ /* 0x000ea2000c1e1b00 */
[----:B-1----:R-:W-:Y:S01]  /*01f0*/  @!P3 IMAD.WIDE.U32 R26, R25, 0x8, R20 ;  /* 0x00000008191ab825 */ /* 0x002fe200078e0014 */
[----:B------:R-:W-:-:S04]  /*0200*/  CS2R R20, SRZ ;  /* 0x0000000000147805 */ /* 0x000fc8000001ff00 */
[----:B------:R-:W3:Y:S01]  /*0210*/  @!P3 LDG.E.64 R8, desc[UR4][R26.64] ;  /* 0x000000041a08b981 */ /* 0x000ee2000c1e1b00 */
[----:B0-----:R-:W-:-:S04]  /*0220*/  @!P1 IMAD.WIDE.U32 R18, R29, 0x8, R18 ;  /* 0x000000081d129825 */ /* 0x001fc800078e0012 */
[----:B------:R-:W-:Y:S01]  /*0230*/  @!P3 IMAD.WIDE.U32 R24, R25, 0x8, R10 ;  /* 0x000000081918b825 */ /* 0x000fe200078e000a */
[----:B------:R-:W-:Y:S01]  /*0240*/  CS2R R10, SRZ ;  /* 0x00000000000a7805 */ /* 0x000fe2000001ff00 */
[----:B------:R0:W3:Y:S05]  /*0250*/  @!P1 LDG.E.64 R20, desc[UR4][R18.64] ;  /* 0x0000000412149981 */ /* 0x0000ea000c1e1b00 */
[----:B------:R1:W3:Y:S01]  /*0260*/  @!P3 LDG.E.64 R10, desc[UR4][R24.64] ;  /* 0x00000004180ab981 */ /* 0x0002e2000c1e1b00 */
[----:B------:R-:W-:Y:S01]  /*0270*/  @!P3 VIADD R0, R0, 0x80 ;  /* 0x000000800000b836 */ /* 0x000fe20000000000 */
[----:B0-----:R-:W0:Y:S04]  /*0280*/  @!P0 LDC.64 R18, c[0x0][0x218] ;  /* 0x00008600ff128b82 */ /* 0x001e280000000a00 */
[----:B------:R-:W-:-:S13]  /*0290*/  ISETP.GE.AND P2, PT, R0, R17, PT ;  /* 0x000000110000720c */ /* 0x000fda0003f46270 */
[----:B------:R-:W1:Y:S08]  /*02a0*/  @!P2 LDC.64 R22, c[0x0][0x220] ;  /* 0x00008800ff16ab82 */ /* 0x000e700000000a00 */
[----:B------:R-:W1:Y:S01]  /*02b0*/  @!P2 LDC.64 R28, c[0x0][0x228] ;  /* 0x00008a00ff1cab82 */ /* 0x000e620000000a00 */
[C---:B------:R-:W-:Y:S02]  /*02c0*/  @!P2 LEA R0, R15.reuse, R0, 0x9 ;  /* 0x000000000f00a211 */ /* 0x040fe400078e48ff */
[----:B------:R-:W-:-:S02]  /*02d0*/  @!P0 LEA R27, R15, R14, 0x9 ;  /* 0x0000000e0f1b8211 */ /* 0x000fc400078e48ff */
[----:B------:R-:W-:Y:S01]  /*02e0*/  CS2R R12, SRZ ;  /* 0x00000000000c7805 */ /* 0x000fe2000001ff00 */
[----:B------:R-:W-:Y:S02]  /*02f0*/  VIADD R16, R14, 0x80 ;  /* 0x000000800e107836 */ /* 0x000fe40000000000 */
[----:B0-----:R-:W-:-:S04]  /*0300*/  @!P0 IMAD.WIDE.U32 R18, R27, 0x8, R18 ;  /* 0x000000081b128825 */ /* 0x001fc800078e0012 */
[----:B-1----:R-:W-:Y:S01]  /*0310*/  @!P2 IMAD.WIDE.U32 R24, R0, 0x8, R22 ;  /* 0x000000080018a825 */ /* 0x002fe200078e0016 */
[----:B------:R-:W-:-:S06]  /*0320*/  CS2R R22, SRZ ;  /* 0x0000000000167805 */ /* 0x000fcc000001ff00 */
[----:B------:R0:W5:Y:S01]  /*0330*/  @!P2 LDG.E.64 R22, desc[UR4][R24.64] ;  /* 0x000000041816a981 */ /* 0x000162000c1e1b00 */
[----:B------:R-:W-:Y:S01]  /*0340*/  @!P2 IMAD.WIDE.U32 R28, R0, 0x8, R28 ;  /* 0x00000008001ca825 */ /* 0x000fe200078e001c */
[----:B------:R-:W-:-:S03]  /*0350*/  MOV R0, R14 ;  /* 0x0000000e00007202 */ /* 0x000fc60000000f00 */
[----:B------:R-:W-:Y:S01]  /*0360*/  @!P0 IMAD.MOV.U32 R0, RZ, RZ, R16 ;  /* 0x000000ffff008224 */ /* 0x000fe200078e0010 */
[----:B------:R0:W5:Y:S04]  /*0370*/  @!P2 LDG.E.64 R12, desc[UR4][R28.64] ;  /* 0x000000041c0ca981 */ /* 0x000168000c1e1b00 */
[----:B------:R-:W-:Y:S01]  /*0380*/  ISETP.GE.AND P1, PT, R0, R17, PT ;  /* 0x000000110000720c */ /* 0x000fe20003f26270 */
[----:B------:R-:W-:Y:S01]  /*0390*/  BSSY B0, `(.L_x_3445) ;  /* 0x0000013000007945 */ /* 0x000fe20003800000 */
[----:B----4-:R-:W-:-:S08]  /*03a0*/  DFMA R4, -R4, R4, 1 ;  /* 0x3ff000000404742b */ /* 0x010fd00000000104 */
[----:B------:R-:W-:-:S07]  /*03b0*/  DMUL R2, R4, R2 ;  /* 0x0000000204027228 */ /* 0x000fce0000000000 */
[----:B------:R0:W-:Y:S01]  /*03c0*/  @!P0 STG.E.64 desc[UR4][R18.64], R2 ;  /* 0x0000000212008986 */ /* 0x0001e2000c101b04 */
[----:B--2---:R-:W-:Y:S02]  /*03d0*/  DFMA R6, -R6, R6, 1 ;  /* 0x3ff000000606742b */ /* 0x004fe40000000106 */
[----:B---3--:R-:W-:-:S06]  /*03e0*/  DFMA R8, -R8, R8, 1 ;  /* 0x3ff000000808742b */ /* 0x008fcc0000000108 */
[----:B------:R-:W-:Y:S02]  /*03f0*/  DMUL R6, R6, R20 ;  /* 0x0000001406067228 */ /* 0x000fe40000000000 */
[----:B------:R-:W-:Y:S01]  /*0400*/  DMUL R8, R8, R10 ;  /* 0x0000000a08087228 */ /* 0x000fe20000000000 */
[----:B0-----:R-:W-:Y:S10]  /*0410*/  @P1 BRA `(.L_x_3446) ;  /* 0x0000000000281947 */ /* 0x001ff40003800000 */
[----:B------:R-:W0:Y:S01]  /*0420*/  LDC.64 R4, c[0x0][0x218] ;  /* 0x00008600ff047b82 */ /* 0x000e220000000a00 */
[----:B------:R-:W-:Y:S01]  /*0430*/  IMAD R3, R15, 0x200, R0 ;  /* 0x000002000f037824 */ /* 0x000fe200078e0200 */
[----:B------:R-:W-:-:S04]  /*0440*/  IADD3 R0, R0, 0x80, RZ ;  /* 0x0000008000007810 */ /* 0x000fc80007ffe0ff */
[----:B------:R-:W-:-:S13]  /*0450*/  ISETP.GE.AND P0, PT, R0, R17, PT ;  /* 0x000000110000720c */ /* 0x000fda0003f06270 */
[----:B------:R-:W-:Y:S01]  /*0460*/  @!P0 IMAD R11, R15, 0x200, R0 ;  /* 0x000002000f0b8824 */ /* 0x000fe200078e0200 */
[----:B------:R-:W-:Y:S01]  /*0470*/  @!P0 IADD3 R0, R0, 0x80, RZ ;  /* 0x0000008000008810 */ /* 0x000fe20007ffe0ff */
[----:B0-----:R-:W-:-:S04]  /*0480*/  IMAD.WIDE.U32 R2, R3, 0x8, R4 ;  /* 0x0000000803027825 */ /* 0x001fc800078e0004 */
[----:B------:R-:W-:Y:S01]  /*0490*/  @!P0 IMAD.WIDE.U32 R4, R11, 0x8, R4 ;  /* 0x000000080b048825 */ /* 0x000fe200078e0004 */
[----:B------:R0:W-:Y:S04]  /*04a0*/  STG.E.64 desc[UR4][R2.64], R6 ;  /* 0x0000000602007986 */ /* 0x0001e8000c101b04 */
[----:B------:R0:W-:Y:S02]  /*04b0*/  @!P0 STG.E.64 desc[UR4][R4.64], R8 ;  /* 0x0000000804008986 */ /* 0x0001e4000c101b04 */
.L_x_3446:
[----:B------:R-:W-:Y:S05]  /*04c0*/  BSYNC B0 ;  /* 0x0000000000007941 */ /* 0x000fea0003800000 */
.L_x_3445:
[----:B------:R-:W-:-:S13]  /*04d0*/  ISETP.GE.AND P0, PT, R0, R17, PT ;  /* 0x000000110000720c */ /* 0x000fda0003f06270 */
[----:B------:R-:W-:Y:S05]  /*04e0*/  @P0 EXIT ;  /* 0x000000000000094d */ /* 0x000fea0003800000 */
[----:B0-----:R-:W0:Y:S01]  /*04f0*/  LDC.64 R2, c[0x0][0x218] ;  /* 0x00008600ff027b82 */ /* 0x001e220000000a00 */
[----:B-----5:R-:W-:Y:S01]  /*0500*/  DFMA R12, -R12, R12, 1 ;  /* 0x3ff000000c0c742b */ /* 0x020fe2000000010c */
[----:B------:R-:W-:-:S07]  /*0510*/  IMAD R15, R15, 0x200, R0 ;  /* 0x000002000f0f7824 */ /* 0x000fce00078e0200 */
[----:B------:R-:W-:Y:S01]  /*0520*/  DMUL R12, R12, R22 ;  /* 0x000000160c0c7228 */ /* 0x000fe20000000000 */
[----:B0-----:R-:W-:-:S06]  /*0530*/  IMAD.WIDE.U32 R2, R15, 0x8, R2 ;  /* 0x000000080f027825 */ /* 0x001fcc00078e0002 */
[----:B------:R-:W-:Y:S01]  /*0540*/  STG.E.64 desc[UR4][R2.64], R12 ;  /* 0x0000000c02007986 */ /* 0x000fe2000c101b04 */
[----:B------:R-:W-:Y:S05]  /*0550*/  EXIT ;  /* 0x000000000000794d */ /* 0x000fea0003800000 */
.L_x_3447:
        /* <DEDUP_REMOVED lines=10> */
.L_x_14610:


//--------------------- .text._ZN2at6native29vectorized_elementwise_kernelILi2EZZZNS0_25tanh_backward_kernel_cudaERNS_18TensorIteratorBaseEENKUlvE0_clEvENKUlvE_clEvEUlddE_St5arrayIPcLm3EEEEviT0_T1_ --------------------------
	.section	.text._ZN2at6native29vectorized_elementwise_kernelILi2EZZZNS0_25tanh_backward_kernel_cudaERNS_18TensorIteratorBaseEENKUlvE0_clEvENKUlvE_clEvEUlddE_St5arrayIPcLm3EEEEviT0_T1_,"ax",@progbits
	.align	128
        .global         _ZN2at6native29vectorized_elementwise_kernelILi2EZZZNS0_25tanh_backward_kernel_cudaERNS_18TensorIteratorBaseEENKUlvE0_clEvENKUlvE_clEvEUlddE_St5arrayIPcLm3EEEEviT0_T1_
        .type           _ZN2at6native29vectorized_elementwise_kernelILi2EZZZNS0_25tanh_backward_kernel_cudaERNS_18TensorIteratorBaseEENKUlvE0_clEvENKUlvE_clEvEUlddE_St5arrayIPcLm3EEEEviT0_T1_,@function
        .size           _ZN2at6native29vectorized_elementwise_kernelILi2EZZZNS0_25tanh_backward_kernel_cudaERNS_18TensorIteratorBaseEENKUlvE0_clEvENKUlvE_clEvEUlddE_St5arrayIPcLm3EEEEviT0_T1_,(.L_x_14611 - _ZN2at6native29vectorized_elementwise_kernelILi2EZZZNS0_25tanh_backward_kernel_cudaERNS_18TensorIteratorBaseEENKUlvE0_clEvENKUlvE_clEvEUlddE_St5arrayIPcLm3EEEEviT0_T1_)
        .other          _ZN2at6native29vectorized_elementwise_kernelILi2EZZZNS0_25tanh_backward_kernel_cudaERNS_18TensorIteratorBaseEENKUlvE0_clEvENKUlvE_clEvEUlddE_St5arrayIPcLm3EEEEviT0_T1_,@"STO_CUDA_ENTRY STV_DEFAULT"
_ZN2at6native29vectorized_elementwise_kernelILi2EZZZNS0_25tanh_backward_kernel_cudaERNS_18TensorIteratorBaseEENKUlvE0_clEvENKUlvE_clEvEUlddE_St5arrayIPcLm3EEEEviT0_T1_:
.text._ZN2at6native29vectorized_elementwise_kernelILi2EZZZNS0_25tanh_backward_kernel_cudaERNS_18TensorIteratorBaseEENKUlvE0_clEvENKUlvE_clEvEUlddE_St5arrayIPcLm3EEEEviT0_T1_:
[----:B------:R-:W-:Y:S01]  /*0000*/  LDC R1, c[0x0][0x28] ;  /* 0x00000a00ff017b82 */ /* 0x000fe20000000800 */
[----:B------:R-:W0:Y:S01]  /*0010*/  S2R R2, SR_CTAID.X ;  /* 0x0000000000027919 */ /* 0x000e220000002500 */
[----:B------:R-:W-:Y:S01]  /*0020*/  ULDC UR4, c[0x0][0x210] ;  /* 0x0000840000047ab9 */ /* 0x000fe20000000800 */
[----:B0-----:R-:W-:-:S05]  /*0030*/  IMAD.SHL.U32 R2, R2, 0x400, RZ ;  /* 0x0000040002027824 */ /* 0x001fca00078e00ff */
        /* <DEDUP_REMOVED lines=8> */
[----:B0-----:R-:W-:-:S04]  /*00c0*/  IMAD.WIDE.U32 R24, R0, 0x10, R24 ;  /* 0x0000001000187825 */ /* 0x001fc800078e0018 */
[----:B--2---:R-:W-:Y:S01]  /*00d0*/  IMAD.WIDE R28, R2, 0x8, R28 ;  /* 0x00000008021c7825 */ /* 0x004fe200078e021c */
[----:B------:R-:W2:Y:S04]  /*00e0*/  LDG.E.128 R4, desc[UR4][R24.64] ;  /* 0x0000000418047981 */ /* 0x000ea8000c1e1d00 */
[----:B------:R-:W3:Y:S01]  /*00f0*/  LDG.E.128 R16, desc[UR4][R24.64+0x800] ;  /* 0x0008000418107981 */ /* 0x000ee2000c1e1d00 */
[----:B------:R-:W-:-:S05]  /*0100*/  IMAD.WIDE.U32 R28, R0, 0x10, R28 ;  /* 0x00000010001c7825 */ /* 0x000fca00078e001c */
[----:B------:R-:W4:Y:S04]  /*0110*/  LDG.E.128 R8, desc[UR4][R28.64] ;  /* 0x000000041c087981 */ /* 0x000f28000c1e1d00 */
[----:B------:R-:W5:Y:S01]  /*0120*/  LDG.E.128 R20, desc[UR4][R28.64+0x800] ;  /* 0x000800041c147981 */ /* 0x000f62000c1e1d00 */
[----:B--2---:R-:W-:Y:S02]  /*0130*/  DFMA R12, -R6, R6, 1 ;  /* 0x3ff00000060c742b */ /* 0x004fe40000000106 */
[----:B------:R-:W-:Y:S01]  /*0140*/  DFMA R14, -R4, R4, 1 ;  /* 0x3ff00000040e742b */ /* 0x000fe20000000104 */
[----:B------:R-:W2:Y:S05]  /*0150*/  LDG.E.128 R4, desc[UR4][R24.64+0x1000] ;  /* 0x0010000418047981 */ /* 0x000eaa000c1e1d00 */
[----:B----4-:R-:W-:-:S02]  /*0160*/  DMUL R10, R10, R12 ;  /* 0x0000000c0a0a7228 */ /* 0x010fc40000000000 */
[----:B------:R-:W-:Y:S02]  /*0170*/  DMUL R8, R8, R14 ;  /* 0x0000000e08087228 */ /* 0x000fe40000000000 */
[----:B------:R-:W4:Y:S01]  /*0180*/  LDG.E.128 R12, desc[UR4][R28.64+0x1000] ;  /* 0x001000041c0c7981 */ /* 0x000f22000c1e1d00 */
[----:B---3--:R-:W-:Y:S02]  /*0190*/  DFMA R18, -R18, R18, 1 ;  /* 0x3ff000001212742b */ /* 0x008fe40000000112 */
[----:B------:R-:W-:-:S06]  /*01a0*/  DFMA R26, -R16, R16, 1 ;  /* 0x3ff00000101a742b */ /* 0x000fcc0000000110 */
[----:B-----5:R-:W-:Y:S02]  /*01b0*/  DMUL R22, R22, R18 ;  /* 0x0000001216167228 */ /* 0x020fe40000000000 */
[----:B------:R-:W3:Y:S01]  /*01c0*/  LDG.E.128 R16, desc[UR4][R24.64+0x1800] ;  /* 0x0018000418107981 */ /* 0x000ee2000c1e1d00 */
[----:B------:R-:W-:-:S03]  /*01d0*/  DMUL R20, R20, R26 ;  /* 0x0000001a14147228 */ /* 0x000fc60000000000 */
[----:B------:R-:W5:Y:S01]  /*01e0*/  LDG.E.128 R24, desc[UR4][R28.64+0x1800] ;  /* 0x001800041c187981 */ /* 0x000f62000c1e1d00 */
[----:B--2---:R-:W-:-:S08]  /*01f0*/  DFMA R6, -R6, R6, 1 ;  /* 0x3ff000000606742b */ /* 0x004fd00000000106 */
[----:B----4-:R-:W-:Y:S02]  /*0200*/  DMUL R14, R14, R6 ;  /* 0x000000060e0e7228 */ /* 0x010fe40000000000 */
[----:B------:R-:W0:Y:S01]  /*0210*/  LDC.64 R6, c[0x0][0x218] ;  /* 0x00008600ff067b82 */ /* 0x000e220000000a00 */
[----:B------:R-:W-:Y:S02]  /*0220*/  DFMA R4, -R4, R4, 1 ;  /* 0x3ff000000404742b */ /* 0x000fe40000000104 */
[----:B---3--:R-:W-:Y:S02]  /*0230*/  DFMA R18, -R18, R18, 1 ;  /* 0x3ff000001212742b */ /* 0x008fe40000000112 */
[----:B------:R-:W-:-:S04]  /*0240*/  DFMA R16, -R16, R16, 1 ;  /* 0x3ff000001010742b */ /* 0x000fc80000000110 */
[----:B------:R-:W-:Y:S02]  /*0250*/  DMUL R12, R12, R4 ;  /* 0x000000040c0c7228 */ /* 0x000fe40000000000 */
[----:B-----5:R-:W-:Y:S01]  /*0260*/  DMUL R26, R26, R18 ;  /* 0x000000121a1a7228 */ /* 0x020fe20000000000 */
[----:B0-----:R-:W-:Y:S01]  /*0270*/  IMAD.WIDE.U32 R2, R2, 0x8, R6 ;  /* 0x0000000802027825 */ /* 0x001fe200078e0006 */
[----:B------:R-:W-:-:S03]  /*0280*/  DMUL R24, R24, R16 ;  /* 0x0000001018187228 */ /* 0x000fc60000000000 */
[----:B------:R-:W-:-:S05]  /*0290*/  IMAD.WIDE R2, R0, 0x10, R2 ;  /* 0x0000001000027825 */ /* 0x000fca00078e0202 */
[----:B------:R-:W-:Y:S04]  /*02a0*/  STG.E.128 desc[UR4][R2.64], R8 ;  /* 0x0000000802007986 */ /* 0x000fe8000c101d04 */
[----:B------:R-:W-:Y:S04]  /*02b0*/  STG.E.128 desc[UR4][R2.64+0x800], R20 ;  /* 0x0008001402007986 */ /* 0x000fe8000c101d04 */
[----:B------:R-:W-:Y:S04]  /*02c0*/  STG.E.128 desc[UR4][R2.64+0x1000], R12 ;  /* 0x0010000c02007986 */ /* 0x000fe8000c101d04 */
[----:B------:R-:W-:Y:S01]  /*02d0*/  STG.E.128 desc[UR4][R2.64+0x1800], R24 ;  /* 0x0018001802007986 */ /* 0x000fe2000c101d04 */
[----:B------:R-:W-:Y:S05]  /*02e0*/  EXIT ;  /* 0x000000000000794d */ /* 0x000fea0003800000 */
.L_x_3448:
[----:B------:R-:W0:Y:S01]  /*02f0*/  S2R R5, SR_TID.X ;  /* 0x0000000000057919 */ /* 0x000e220000002100 */
[----:B------:R-:W-:Y:S02]  /*0300*/  CS2R R12, SRZ ;  /* 0x00000000000c7805 */ /* 0x000fe4000001ff00 */
[----:B0-----:R-:W-:Y:S01]  /*0310*/  ISETP.GE.AND P0, PT, R5, R0, PT ;  /* 0x000000000500720c */ /* 0x001fe20003f06270 */
[----:B------:R-:W-:-:S12]  /*0320*/  IMAD.MOV.U32 R3, RZ, RZ, R5 ;  /* 0x000000ffff037224 */ /* 0x000fd800078e0005 */
[----:B------:R-:W-:Y:S01]  /*0330*/  @!P0 IADD3 R9, R2, R3, RZ ;  /* 0x0000000302098210 */ /* 0x000fe20007ffe0ff */
[----:B------:R-:W-:Y:S01]  /*0340*/  @!P0 VIADD R3, R3, 0x80 ;  /* 0x0000008003038836 */ /* 0x000fe20000000000 */
[----:B------:R-:W0:Y:S04]  /*0350*/  @!P0 LDC.64 R10, c[0x0][0x228] ;  /* 0x00008a00ff0a8b82 */ /* 0x000e280000000a00 */
[----:B------:R-:W-:-:S04]  /*0360*/  ISETP.GE.AND P1, PT, R3, R0, PT ;  /* 0x000000000300720c */ /* 0x000fc80003f26270 */
[----:B------:R-:W1:Y:S09]  /*0370*/  @!P0 LDC.64 R18, c[0x0][0x220] ;  /* 0x00008800ff128b82 */ /* 0x000e720000000a00 */
[----:B------:R-:W2:Y:S01]  /*0380*/  @!P1 LDC.64 R14, c[0x0][0x228] ;  /* 0x00008a00ff0e9b82 */ /* 0x000ea20000000a00 */
[----:B------:R-:W-:-:S02]  /*0390*/  CS2R R16, SRZ ;  /* 0x0000000000107805 */ /* 0x000fc4000001ff00 */
[----:B------:R-:W-:Y:S01]  /*03a0*/  @!P1 IADD3 R25, R2, R3, RZ ;  /* 0x0000000302199210 */ /* 0x000fe20007ffe0ff */
[----:B0-----:R-:W-:-:S04]  /*03b0*/  @!P0 IMAD.WIDE.U32 R10, R9, 0x8, R10 ;  /* 0x00000008090a8825 */ /* 0x001fc800078e000a */
[----:B------:R-:W0:Y:S01]  /*03c0*/  @!P1 LDC.64 R6, c[0x0][0x220] ;  /* 0x00008800ff069b82 */ /* 0x000e220000000a00 */
[----:B------:R3:W4:Y:S01]  /*03d0*/  @!P0 LDG.E.64 R12, desc[UR4][R10.64] ;  /* 0x000000040a0c8981 */ /* 0x000722000c1e1b00 */
[----:B-1----:R-:W-:Y:S01]  /*03e0*/  @!P0 IMAD.WIDE.U32 R18, R9, 0x8, R18 ;  /* 0x0000000809128825 */ /* 0x002fe200078e0012 */
[----:B------:R-:W-:-:S04]  /*03f0*/  CS2R R8, SRZ ;  /* 0x0000000000087805 */ /* 0x000fc8000001ff00 */
[----:B------:R-:W5:Y:S01]  /*0400*/  @!P0 LDG.E.64 R16, desc[UR4][R18.64] ;  /* 0x0000000412108981 */ /* 0x000f62000c1e1b00 */
[----:B--2---:R-:W-:-:S05]  /*0410*/  @!P1 IMAD.WIDE.U32 R20, R25, 0x8, R14 ;  /* 0x0000000819149825 */ /* 0x004fca00078e000e */
[----:B------:R1:W2:Y:S01]  /*0420*/  @!P1 LDG.E.64 R8, desc[UR4][R20.64] ;  /* 0x0000000414089981 */ /* 0x0002a2000c1e1b00 */
[----:B0-----:R-:W-:Y:S01]  /*0430*/  @!P1 IMAD.WIDE.U32 R24, R25, 0x8, R6 ;  /* 0x0000000819189825 */ /* 0x001fe200078e0006 */
[----:B------:R-:W-:-:S06]  /*0440*/  CS2R R6, SRZ ;  /* 0x0000000000067805 */ /* 0x000fcc000001ff00 */
[----:B------:R0:W2:Y:S01]  /*0450*/  @!P1 LDG.E.64 R6, desc[UR4][R24.64] ;  /* 0x0000000418069981 */ /* 0x0000a2000c1e1b00 */
[----:B------:R-:W-:-:S05]  /*0460*/  @!P1 VIADD R3, R3, 0x80 ;  /* 0x0000008003039836 */ /* 0x000fca0000000000 */
[----:B------:R-:W-:-:S13]  /*0470*/  ISETP.GE.AND P1, PT, R3, R0, PT ;  /* 0x000000000300720c */ /* 0x000fda0003f26270 */
[----:B---3--:R-:W-:Y:S01]  /*0480*/  @!P1 IADD3 R11, R2, R3, RZ ;  /* 0x00000003020b9210 */ /* 0x008fe20007ffe0ff */
[----:B------:R-:W-:Y:S01]  /*0490*/  @!P1 VIADD R3, R3, 0x80 ;  /* 0x0000008003039836 */ /* 0x000fe20000000000 */
[----:B------:R-:W3:Y:S04]  /*04a0*/  @!P1 LDC.64 R14, c[0x0][0x220] ;  /* 0x00008800ff0e9b82 */ /* 0x000ee80000000a00 */
[----:B------:R-:W-:-:S04]  /*04b0*/  ISETP.GE.AND P2, PT, R3, R0, PT ;  /* 0x000000000300720c */ /* 0x000fc80003f46270 */
[----:B-1----:R-:W1:Y:S09]  /*04c0*/  @!P1 LDC.64 R20, c[0x0][0x228] ;  /* 0x00008a00ff149b82 */ /* 0x002e720000000a00 */
[----:B------:R-:W-:Y:S01]  /*04d0*/  @!P2 IADD3 R23, R2, R3, RZ ;  /* 0x000000030217a210 */ /* 0x000fe20007ffe0ff */
[----:B------:R-:W-:Y:S01]  /*04e0*/  @!P2 VIADD R3, R3, 0x80 ;  /* 0x000000800303a836 */ /* 0x000fe20000000000 */
[----:B------:R-:W1:Y:S04]  /*04f0*/  @!P2 LDC.64 R28, c[0x0][0x220] ;  /* 0x00008800ff1cab82 */ /* 0x000e680000000a00 */
[----:B------:R-:W-:-:S04]  /*0500*/  ISETP.GE.AND P3, PT, R3, R0, PT ;  /* 0x000000000300720c */ /* 0x000fc80003f66270 */
[----:B------:R-:W1:Y:S01]  /*0510*/  @!P2 LDC.64 R26, c[0x0][0x228] ;  /* 0x00008a00ff1aab82 */ /* 0x000e620000000a00 */
[----:B0-----:R-:W-:Y:S01]  /*0520*/  CS2R R24, SRZ ;  /* 0x0000000000187805 */ /* 0x001fe2000001ff00 */
[----:B---3--:R-:W-:-:S05]  /*0530*/  @!P1 IMAD.WIDE.U32 R14, R11, 0x8, R14 ;  /* 0x000000080b0e9825 */ /* 0x008fca00078e000e */
[----:B------:R0:W3:Y:S02]  /*0540*/  @!P1 LDG.E.64 R24, desc[UR4][R14.64] ;  /* 0x000000040e189981 */ /* 0x0000e4000c1e1b00 */
[----:B0-----:R-:W0:Y:S01]  /*0550*/  @!P3 LDC.64 R14, c[0x0][0x228] ;  /* 0x00008a00ff0ebb82 */ /* 0x001e220000000a00 */
[----:B-1----:R-:W-:Y:S01]  /*0560*/  @!P1 IMAD.WIDE.U32 R20, R11, 0x8, R20 ;  /* 0x000000080b149825 */ /* 0x002fe200078e0014 */
[----:B------:R-:W-:-:S03]  /*0570*/  @!P3 IADD3 R19, R2, R3, RZ ;  /* 0x000000030213b210 */ /* 0x000fc60007ffe0ff */
[----:B------:R-:W-:-:S04]  /*0580*/  @!P2 IMAD.WIDE.U32 R28, R23, 0x8, R28 ;  /* 0x00000008171ca825 */ /* 0x000fc800078e001c */
[----:B------:R-:W-:Y:S01]  /*0590*/  @!P2 IMAD.WIDE.U32 R26, R23, 0x8, R26 ;  /* 0x00000008171aa825 */ /* 0x000fe200078e001a */
[----:B------:R-:W-:-:S03]  /*05a0*/  CS2R R22, SRZ ;  /* 0x0000000000167805 */ /* 0x000fc6000001ff00 */
[----:B------:R-:W-:-:S03]  /*05b0*/  @!P3 VIADD R3, R3, 0x80 ;  /* 0x000000800303b836 */ /* 0x000fc60000000000 */
[----:B------:R1:W3:Y:S01]  /*05c0*/  @!P2 LDG.E.64 R22, desc[UR4][R26.64] ;  /* 0x000000041a16a981 */ /* 0x0002e2000c1e1b00 */
[----:B------:R-:W-:Y:S02]  /*05d0*/  CS2R R10, SRZ ;  /* 0x00000000000a7805 */ /* 0x000fe4000001ff00 */
[----:B------:R-:W-:-:S04]  /*05e0*/  ISETP.GE.AND P4, PT, R3, R0, PT ;  /* 0x000000000300720c */ /* 0x000fc80003f86270 */
[----:B------:R1:W3:Y:S01]  /*05f0*/  @!P2 LDG.E.64 R10, desc[UR4][R28.64] ;  /* 0x000000041c0aa981 */ /* 0x0002e2000c1e1b00 */
[----:B0-----:R-:W-:-:S08]  /*0600*/  @!P3 IMAD.WIDE.U32 R14, R19, 0x8, R14 ;  /* 0x00000008130eb825 */ /* 0x001fd000078e000e */
[----:B-1----:R-:W0:Y:S08]  /*0610*/  @!P4 LDC.64 R26, c[0x0][0x228] ;  /* 0x00008a00ff1acb82 */ /* 0x002e300000000a00 */
[----:B------:R-:W1:Y:S01]  /*0620*/  @!P4 LDC.64 R28, c[0x0][0x220] ;  /* 0x00008800ff1ccb82 */ /* 0x000e620000000a00 */
[----:B----4-:R-:W-:-:S08]  /*0630*/  DFMA R12, -R12, R12, 1 ;  /* 0x3ff000000c0c742b */ /* 0x010fd0000000010c */
[----:B-----5:R-:W-:Y:S02]  /*0640*/  DMUL R16, R12, R16 ;  /* 0x000000100c107228 */ /* 0x020fe40000000000 */
[----:B------:R-:W4:Y:S01]  /*0650*/  @!P3 LDC.64 R12, c[0x0][0x220] ;  /* 0x00008800ff0cbb82 */ /* 0x000f220000000a00 */
[----:B--2---:R-:W-:-:S08]  /*0660*/  DFMA R8, -R8, R8, 1 ;  /* 0x3ff000000808742b */ /* 0x004fd00000000108 */
[----:B------:R-:W-:Y:S01]  /*0670*/  DMUL R6, R8, R6 ;  /* 0x0000000608067228 */ /* 0x000fe20000000000 */
[----:B------:R-:W-:-:S06]  /*0680*/  CS2R R8, SRZ ;  /* 0x0000000000087805 */ /* 0x000fcc000001ff00 */
[----:B------:R2:W5:Y:S01]  /*0690*/  @!P1 LDG.E.64 R8, desc[UR4][R20.64] ;  /* 0x0000000414089981 */ /* 0x000562000c1e1b00 */
[----:B----4-:R-:W-:Y:S01]  /*06a0*/  @!P3 IMAD.WIDE.U32 R12, R19, 0x8, R12 ;  /* 0x00000008130cb825 */ /* 0x010fe200078e000c */
[----:B--2---:R-:W-:-:S06]  /*06b0*/  CS2R R20, SRZ ;  /* 0x0000000000147805 */ /* 0x004fcc000001ff00 */
[----:B------:R2:W4:Y:S02]  /*06c0*/  @!P3 LDG.E.64 R20, desc[UR4][R12.64] ;  /* 0x000000040c14b981 */ /* 0x000524000c1e1b00 */
[----:B--2---:R-:W-:-:S06]  /*06d0*/  CS2R R12, SRZ ;  /* 0x00000000000c7805 */ /* 0x004fcc000001ff00 */
[----:B------:R2:W4:Y:S01]  /*06e0*/  @!P3 LDG.E.64 R12, desc[UR4][R14.64] ;  /* 0x000000040e0cb981 */ /* 0x000522000c1e1b00 */
[----:B------:R-:W-:-:S05]  /*06f0*/  @!P4 IADD3 R19, R2, R3, RZ ;  /* 0x000000030213c210 */ /* 0x000fca0007ffe0ff */
[----:B-1----:R-:W-:-:S04]  /*0700*/  @!P4 IMAD.WIDE.U32 R28, R19, 0x8, R28 ;  /* 0x00000008131cc825 */ /* 0x002fc800078e001c */
[----:B0-----:R-:W-:Y:S01]  /*0710*/  @!P4 IMAD.WIDE.U32 R26, R19, 0x8, R26 ;  /* 0x00000008131ac825 */ /* 0x001fe200078e001a */
[----:B------:R-:W-:Y:S02]  /*0720*/  CS2R R18, SRZ ;  /* 0x0000000000127805 */ /* 0x000fe4000001ff00 */
[----:B--2---:R-:W-:-:S04]  /*0730*/  CS2R R14, SRZ ;  /* 0x00000000000e7805 */ /* 0x004fc8000001ff00 */
[----:B------:R-:W2:Y:S04]  /*0740*/  @!P4 LDG.E.64 R18, desc[UR4][R26.64] ;  /* 0x000000041a12c981 */ /* 0x000ea8000c1e1b00 */
[----:B------:R0:W2:Y:S01]  /*0750*/  @!P4 LDG.E.64 R14, desc[UR4][R28.64] ;  /* 0x000000041c0ec981 */ /* 0x0000a2000c1e1b00 */
[----:B------:R-:W-:-:S05]  /*0760*/  @!P4 VIADD R3, R3, 0x80 ;  /* 0x000000800303c836 */ /* 0x000fca0000000000 */
[----:B------:R-:W-:-:S13]  /*0770*/  ISETP.GE.AND P2, PT, R3, R0, PT ;  /* 0x000000000300720c */ /* 0x000fda0003f46270 */
[----:B0-----:R-:W-:Y:S01]  /*0780*/  @!P2 IADD3 R29, R2, R3, RZ ;  /* 0x00000003021da210 */ /* 0x001fe20007ffe0ff */
[----:B---3--:R-:W-:Y:S01]  /*0790*/  DFMA R22, -R22, R22, 1 ;  /* 0x3ff000001616742b */ /* 0x008fe20000000116 */
[----:B------:R-:W-:-:S05]  /*07a0*/  @!P2 VIADD R3, R3, 0x80 ;  /* 0x000000800303a836 */ /* 0x000fca0000000000 */
[----:B------:R-:W-:Y:S02]  /*07b0*/  ISETP.GE.AND P1, PT, R3, R0, PT ;  /* 0x000000000300720c */ /* 0x000fe40003f26270 */
[----:B------:R-:W-:Y:S02]  /*07c0*/  DMUL R10, R22, R10 ;  /* 0x0000000a160a7228 */ /* 0x000fe40000000000 */
[----:B------:R-:W0:Y:S09]  /*07d0*/  @!P2 LDC.64 R22, c[0x0][0x228] ;  /* 0x00008a00ff16ab82 */ /* 0x000e320000000a00 */
[----:B------:R-:W1:Y:S01]  /*07e0*/  @!P1 LDC.64 R26, c[0x0][0x228] ;  /* 0x00008a00ff1a9b82 */ /* 0x000e620000000a00 */
[----:B------:R-:W-:Y:S01]  /*07f0*/  @!P1 IADD3 R3, R2, R3, RZ ;  /* 0x0000000302039210 */ /* 0x000fe20007ffe0ff */
[----:B0-----:R-:W-:Y:S01]  /*0800*/  @!P2 IMAD.WIDE.U32 R22, R29, 0x8, R22 ;  /* 0x000000081d16a825 */ /* 0x001fe200078e0016 */
[----:B-----5:R-:W-:-:S08]  /*0810*/  DFMA R8, -R8, R8, 1 ;  /* 0x3ff000000808742b */ /* 0x020fd00000000108 */
[----:B------:R-:W-:Y:S01]  /*0820*/  DMUL R8, R8, R24 ;  /* 0x0000001808087228 */ /* 0x000fe20000000000 */
[----:B------:R-:W0:Y:S01]  /*0830*/  @!P2 LDC.64 R24, c[0x0][0x220] ;  /* 0x00008800ff18ab82 */ /* 0x000e220000000a00 */
[----:B----4-:R-:W-:-:S08]  /*0840*/  DFMA R12, -R12, R12, 1 ;  /* 0x3ff000000c0c742b */ /* 0x010fd0000000010c */
[----:B------:R-:W-:Y:S01]  /*0850*/  DMUL R12, R12, R20 ;  /* 0x000000140c0c7228 */ /* 0x000fe20000000000 */
[----:B------:R-:W3:Y:S01]  /*0860*/  @!P1 LDC.64 R20, c[0x0][0x220] ;  /* 0x00008800ff149b82 */ /* 0x000ee20000000a00 */
[----:B0-----:R-:W-:Y:S01]  /*0870*/  @!P2 IMAD.WIDE.U32 R24, R29, 0x8, R24 ;  /* 0x000000081d18a825 */ /* 0x001fe200078e0018 */
[----:B------:R-:W-:-:S06]  /*0880*/  CS2R R28, SRZ ;  /* 0x00000000001c7805 */ /* 0x000fcc000001ff00 */
[----:B------:R0:W4:Y:S01]  /*0890*/  @!P2 LDG.E.64 R28, desc[UR4][R22.64] ;  /* 0x00000004161ca981 */ /* 0x000122000c1e1b00 */
[----:B--2---:R-:W-:Y:S01]  /*08a0*/  DFMA R18, -R18, R18, 1 ;  /* 0x3ff000001212742b */ /* 0x004fe20000000112 */
[----:B0-----:R-:W-:Y:S01]  /*08b0*/  CS2R R22, SRZ ;  /* 0x0000000000167805 */ /* 0x001fe2000001ff00 */
[----:B---3--:R-:W-:-:S05]  /*08c0*/  @!P1 IMAD.WIDE.U32 R20, R3, 0x8, R20 ;  /* 0x0000000803149825 */ /* 0x008fca00078e0014 */
[----:B------:R1:W2:Y:S01]  /*08d0*/  @!P1 LDG.E.64 R22, desc[UR4][R20.64] ;  /* 0x0000000414169981 */ /* 0x0002a2000c1e1b00 */
[----:B------:R-:W-:Y:S01]  /*08e0*/  DMUL R14, R18, R14 ;  /* 0x0000000e120e7228 */ /* 0x000fe20000000000 */
[----:B-1----:R-:W-:Y:S01]  /*08f0*/  @!P1 IMAD.WIDE.U32 R20, R3, 0x8, R26 ;  /* 0x0000000803149825 */ /* 0x002fe200078e001a */
[----:B------:R-:W-:Y:S02]  /*0900*/  CS2R R26, SRZ ;  /* 0x00000000001a7805 */ /* 0x000fe4000001ff00 */
[----:B------:R-:W-:-:S04]  /*0910*/  CS2R R18, SRZ ;  /* 0x0000000000127805 */ /* 0x000fc8000001ff00 */
[----:B------:R-:W3:Y:S04]  /*0920*/  @!P1 LDG.E.64 R26, desc[UR4][R20.64] ;  /* 0x00000004141a9981 */ /* 0x000ee8000c1e1b00 */
[----:B------:R0:W5:Y:S02]  /*0930*/  @!P2 LDG.E.64 R18, desc[UR4][R24.64] ;  /* 0x000000041812a981 */ /* 0x000164000c1e1b00 */
[----:B0-----:R-:W0:Y:S01]  /*0940*/  @!P0 LDC.64 R24, c[0x0][0x218] ;  /* 0x00008600ff188b82 */ /* 0x001e220000000a00 */
[----:B------:R-:W-:Y:S01]  /*0950*/  @!P0 IMAD.IADD R3, R2, 0x1, R5 ;  /* 0x0000000102038824 */ /* 0x000fe200078e0205 */
[----:B------:R-:W-:Y:S03]  /*0960*/  BSSY B0, `(.L_x_3449) ;  /* 0x0000035000007945 */ /* 0x000fe60003800000 */
[----:B0-----:R-:W-:Y:S01]  /*0970*/  @!P0 IMAD.WIDE.U32 R24, R3, 0x8, R24 ;  /* 0x0000000803188825 */ /* 0x001fe200078e0018 */
[----:B------:R-:W-:-:S05]  /*0980*/  IADD3 R3, R5, 0x80, RZ ;  /* 0x0000008005037810 */ /* 0x000fca0007ffe0ff */
[----:B------:R-:W-:Y:S01]  /*0990*/  @!P0 IMAD.MOV.U32 R5, RZ, RZ, R3 ;  /* 0x000000ffff058224 */ /* 0x000fe200078e0003 */
[----:B------:R0:W-:Y:S04]  /*09a0*/  @!P0 STG.E.64 desc[UR4][R24.64], R16 ;  /* 0x0000001018008986 */ /* 0x0001e8000c101b04 */
[----:B------:R-:W-:Y:S01]  /*09b0*/  ISETP.GE.AND P0, PT, R5, R0, PT ;  /* 0x000000000500720c */ /* 0x000fe20003f06270 */
[----:B------:R-:W-:Y:S01]  /*09c0*/  BSSY B1, `(.L_x_3450) ;  /* 0x0000028000017945 */ /* 0x000fe20003800000 */
[----:B----4-:R-:W-:Y:S02]  /*09d0*/  DFMA R28, -R28, R28, 1 ;  /* 0x3ff000001c1c742b */ /* 0x010fe4000000011c */
[----:B---3--:R-:W-:-:S06]  /*09e0*/  DFMA R26, -R26, R26, 1 ;  /* 0x3ff000001a1a742b */ /* 0x008fcc000000011a */
[----:B-----5:R-:W-:Y:S02]  /*09f0*/  DMUL R18, R28, R18 ;  /* 0x000000121c127228 */ /* 0x020fe40000000000 */
[----:B--2---:R-:W-:Y:S01]  /*0a00*/  DMUL R22, R26, R22 ;  /* 0x000000161a167228 */ /* 0x004fe20000000000 */
[----:B0-----:R-:W-:Y:S10]  /*0a10*/  @P0 BRA `(.L_x_3451) ;  /* 0x0000000000300947 */ /* 0x001ff40003800000 */
[----:B------:R-:W0:Y:S01]  /*0a20*/  LDC.64 R16, c[0x0][0x218] ;  /* 0x00008600ff107b82 */ /* 0x000e220000000a00 */
[----:B------:R-:W-:Y:S01]  /*0a30*/  IADD3 R3, R2, R5, RZ ;  /* 0x0000000502037210 */ /* 0x000fe20007ffe0ff */
[----:B------:R-:W-:-:S05]  /*0a40*/  VIADD R5, R5, 0x80 ;  /* 0x0000008005057836 */ /* 0x000fca0000000000 */
[----:B------:R-:W-:Y:S01]  /*0a50*/  ISETP.GE.AND P0, PT, R5, R0, PT ;  /* 0x000000000500720c */ /* 0x000fe20003f06270 */
[----:B0-----:R-:W-:-:S05]  /*0a60*/  IMAD.WIDE.U32 R16, R3, 0x8, R16 ;  /* 0x0000000803107825 */ /* 0x001fca00078e0010 */
[----:B------:R0:W-:Y:S07]  /*0a70*/  STG.E.64 desc[UR4][R16.64], R6 ;  /* 0x0000000610007986 */ /* 0x0001ee000c101b04 */
[----:B------:R-:W-:Y:S05]  /*0a80*/  @P0 BRA `(.L_x_3452) ;  /* 0x0000000000300947 */ /* 0x000fea0003800000 */
[----:B0-----:R-:W0:Y:S01]  /*0a90*/  LDC.64 R6, c[0x0][0x218] ;  /* 0x00008600ff067b82 */ /* 0x001e220000000a00 */
[----:B------:R-:W-:Y:S01]  /*0aa0*/  IADD3 R3, R2, R5, RZ ;  /* 0x0000000502037210 */ /* 0x000fe20007ffe0ff */
[----:B------:R-:W-:-:S04]  /*0ab0*/  VIADD R5, R5, 0x80 ;  /* 0x0000008005057836 */ /* 0x000fc80000000000 */
[----:B0-----:R-:W-:-:S05]  /*0ac0*/  IMAD.WIDE.U32 R6, R3, 0x8, R6 ;  /* 0x0000000803067825 */ /* 0x001fca00078e0006 */
[----:B------:R0:W-:Y:S02]  /*0ad0*/  STG.E.64 desc[UR4][R6.64], R8 ;  /* 0x0000000806007986 */ /* 0x0001e4000c101b04 */
.L_x_3451:
[----:B------:R-:W-:-:S13]  /*0ae0*/  ISETP.GE.AND P0, PT, R5, R0, PT ;  /* 0x000000000500720c */ /* 0x000fda0003f06270 */
[----:B------:R-:W-:Y:S05]  /*0af0*/  @P0 BRA `(.L_x_3453) ;  /* 0x0000000000300947 */ /* 0x000fea0003800000 */
[----:B0-----:R-:W0:Y:S01]  /*0b00*/  LDC.64 R6, c[0x0][0x218] ;  /* 0x00008600ff067b82 */ /* 0x001e220000000a00 */
[----:B------:R-:W-:Y:S01]  /*0b10*/  IADD3 R3, R2, R5, RZ ;  /* 0x0000000502037210 */ /* 0x000fe20007ffe0ff */
[----:B------:R-:W-:-:S04]  /*0b20*/  VIADD R5, R5, 0x80 ;  /* 0x0000008005057836 */ /* 0x000fc80000000000 */
[----:B0-----:R-:W-:-:S05]  /*0b30*/  IMAD.WIDE.U32 R6, R3, 0x8, R6 ;  /* 0x0000000803067825 */ /* 0x001fca00078e0006 */
[----:B------:R1:W-:Y:S02]  /*0b40*/  STG.E.64 desc[UR4][R6.64], R10 ;  /* 0x0000000a06007986 */ /* 0x0003e4000c101b04 */
.L_x_3452:
[----:B------:R-:W-:-:S13]  /*0b50*/  ISETP.GE.AND P0, PT, R5, R0, PT ;  /* 0x000000000500720c */ /* 0x000fda0003f06270 */
[----:B------:R-:W-:Y:S05]  /*0b60*/  @P0 BRA `(.L_x_3454) ;  /* 0x0000000000340947 */ /* 0x000fea0003800000 */
[----:B01----:R-:W0:Y:S01]  /*0b70*/  LDC.64 R6, c[0x0][0x218] ;  /* 0x00008600ff067b82 */ /* 0x003e220000000a00 */
[----:B------:R-:W-:Y:S01]  /*0b80*/  IADD3 R3, R2, R5, RZ ;  /* 0x0000000502037210 */ /* 0x000fe20007ffe0ff */
[----:B------:R-:W-:-:S04]  /*0b90*/  VIADD R5, R5, 0x80 ;  /* 0x0000008005057836 */ /* 0x000fc80000000000 */
[----:B0-----:R-:W-:-:S05]  /*0ba0*/  IMAD.WIDE.U32 R6, R3, 0x8, R6 ;  /* 0x0000000803067825 */ /* 0x001fca00078e0006 */
[----:B------:R1:W-:Y:S02]  /*0bb0*/  STG.E.64 desc[UR4][R6.64], R12 ;  /* 0x0000000c06007986 */ /* 0x0003e4000c101b04 */
.L_x_3453:
[----:B------:R-:W-:-:S13]  /*0bc0*/  ISETP.GE.AND P0, PT, R5, R0, PT ;  /* 0x000000000500720c */ /* 0x000fda0003f06270 */
[----:B------:R-:W-:Y:S05]  /*0bd0*/  @P0 BREAK B1 ;  /* 0x0000000000010942 */ /* 0x000fea0003800000 */
[----:B------:R-:W-:Y:S05]  /*0be0*/  @P0 BRA `(.L_x_3455) ;  /* 0x0000000000300947 */ /* 0x000fea0003800000 */
[----:B01----:R-:W0:Y:S01]  /*0bf0*/  LDC.64 R6, c[0x0][0x218] ;  /* 0x00008600ff067b82 */ /* 0x003e220000000a00 */
[----:B------:R-:W-:Y:S01]  /*0c00*/  IADD3 R3, R2, R5, RZ ;  /* 0x0000000502037210 */ /* 0x000fe20007ffe0ff */
[----:B------:R-:W-:-:S04]  /*0c10*/  VIADD R5, R5, 0x80 ;  /* 0x0000008005057836 */ /* 0x000fc80000000000 */
[----:B0-----:R-:W-:-:S05]  /*0c20*/  IMAD.WIDE.U32 R6, R3, 0x8, R6 ;  /* 0x0000000803067825 */ /* 0x001fca00078e0006 */
[----:B------:R2:W-:Y:S02]  /*0c30*/  STG.E.64 desc[UR4][R6.64], R14 ;  /* 0x0000000e06007986 */ /* 0x0005e4000c101b04 */
.L_x_3454:
[----:B------:R-:W-:Y:S05]  /*0c40*/  BSYNC B1 ;  /* 0x0000000000017941 */ /* 0x000fea0003800000 */
.L_x_3450:
[----:B------:R-:W-:-:S13]  /*0c50*/  ISETP.GE.AND P0, PT, R5, R0, PT ;  /* 0x000000000500720c */ /* 0x000fda0003f06270 */
[----:B012---:R-:W0:Y:S01]  /*0c60*/  @!P0 LDC.64 R6, c[0x0][0x218] ;  /* 0x00008600ff068b82 */ /* 0x007e220000000a00 */
[----:B------:R-:W-:Y:S01]  /*0c70*/  @!P0 IADD3 R3, R2, R5, RZ ;  /* 0x0000000502038210 */ /* 0x000fe20007ffe0ff */
[----:B------:R-:W-:-:S04]  /*0c80*/  @!P0 VIADD R5, R5, 0x80 ;  /* 0x0000008005058836 */ /* 0x000fc80000000000 */
[----:B0-----:R-:W-:-:S05]  /*0c90*/  @!P0 IMAD.WIDE.U32 R6, R3, 0x8, R6 ;  /* 0x0000000803068825 */ /* 0x001fca00078e0006 */
[----:B------:R2:W-:Y:S02]  /*0ca0*/  @!P0 STG.E.64 desc[UR4][R6.64], R18 ;  /* 0x0000001206008986 */ /* 0x0005e4000c101b04 */
.L_x_3455:
[----:B------:R-:W-:Y:S05]  /*0cb0*/  BSYNC B0 ;  /* 0x0000000000007941 */ /* 0x000fea0003800000 */
.L_x_3449:
[----:B------:R-:W-:Y:S05]  /*0cc0*/  WARPSYNC.ALL ;  /* 0x0000000000007948 */ /* 0x000fea0003800000 */
[----:B------:R-:W-:-:S13]  /*0cd0*/  ISETP.GE.AND P0, PT, R5, R0, PT ;  /* 0x000000000500720c */ /* 0x000fda0003f06270 */
[----:B------:R-:W-:Y:S05]  /*0ce0*/  @P0 EXIT ;  /* 0x000000000000094d */ /* 0x000fea0003800000 */
[----:B012---:R-:W0:Y:S01]  /*0cf0*/  LDC.64 R6, c[0x0][0x218] ;  /* 0x00008600ff067b82 */ /* 0x007e220000000a00 */
[----:B------:R-:W-:-:S05]  /*0d00*/  IADD3 R3, R2, R5, RZ ;  /* 0x0000000502037210 */ /* 0x000fca0007ffe0ff */
[----:B0-----:R-:W-:-:S05]  /*0d10*/  IMAD.WIDE.U32 R2, R3, 0x8, R6 ;  /* 0x0000000803027825 */ /* 0x001fca00078e0006 */
[----:B------:R-:W-:Y:S01]  /*0d20*/  STG.E.64 desc[UR4][R2.64], R22 ;  /* 0x0000001602007986 */ /* 0x000fe2000c101b04 */
[----:B------:R-:W-:Y:S05]  /*0d30*/  EXIT ;  /* 0x000000000000794d */ /* 0x000fea0003800000 */
.L_x_3456:
        /* <DEDUP_REMOVED lines=12> */
.L_x_14611:


//--------------------- .text._ZN2at6native29vectorized_elementwise_kernelILi4EZZZNS0_25tanh_backward_kernel_cudaERNS_18TensorIteratorBaseEENKUlvE0_clEvENKUlvE_clEvEUlddE_St5arrayIPcLm3EEEEviT0_T1_ --------------------------
	.section	.text._ZN2at6native29vectorized_elementwise_kernelILi4EZZZNS0_25tanh_backward_kernel_cudaERNS_18TensorIteratorBaseEENKUlvE0_clEvENKUlvE_clEvEUlddE_St5arrayIPcLm3EEEEviT0_T1_,"ax",@progbits
	.align	128
        .global         _ZN2at6native29vectorized_elementwise_kernelILi4EZZZNS0_25tanh_backward_kernel_cudaERNS_18TensorIteratorBaseEENKUlvE0_clEvENKUlvE_clEvEUlddE_St5arrayIPcLm3EEEEviT0_T1_
        .type           _ZN2at6native29vectorized_elementwise_kernelILi4EZZZNS0_25tanh_backward_kernel_cudaERNS_18TensorIteratorBaseEENKUlvE0_clEvENKUlvE_clEvEUlddE_St5arrayIPcLm3EEEEviT0_T1_,@function
        .size           _ZN2at6native29vectorized_elementwise_kernelILi4EZZZNS0_25tanh_backward_kernel_cudaERNS_18TensorIteratorBaseEENKUlvE0_clEvENKUlvE_clEvEUlddE_St5arrayIPcLm3EEEEviT0_T1_,(.L_x_14612 - _ZN2at6native29vectorized_elementwise_kernelILi4EZZZNS0_25tanh_backward_kernel_cudaERNS_18TensorIteratorBaseEENKUlvE0_clEvENKUlvE_clEvEUlddE_St5arrayIPcLm3EEEEviT0_T1_)
        .other          _ZN2at6native29vectorized_elementwise_kernelILi4EZZZNS0_25tanh_backward_kernel_cudaERNS_18TensorIteratorBaseEENKUlvE0_clEvENKUlvE_clEvEUlddE_St5arrayIPcLm3EEEEviT0_T1_,@"STO_CUDA_ENTRY STV_DEFAULT"
_ZN2at6native29vectorized_elementwise_kernelILi4EZZZNS0_25tanh_backward_kernel_cudaERNS_18TensorIteratorBaseEENKUlvE0_clEvENKUlvE_clEvEUlddE_St5arrayIPcLm3EEEEviT0_T1_:
.text._ZN2at6native29vectorized_elementwise_kernelILi4EZZZNS0_25tanh_backward_kernel_cudaERNS_18TensorIteratorBaseEENKUlvE0_clEvENKUlvE_clEvEUlddE_St5arrayIPcLm3EEEEviT0_T1_:
        /* <DEDUP_REMOVED lines=47> */
.L_x_3457:
        /* <DEDUP_REMOVED lines=127> */
.L_x_3460:
[----:B------:R-:W-:-:S13]  /*0ae0*/  ISETP.GE.AND P0, PT, R5, R0, PT ;  /* 0x000000000500720c */ /* 0x000fda0003f06270 */
[----:B------:R-:W-:Y:S05]  /*0af0*/  @P0 BRA `(.L_x_3462) ;  /* 0x0000000000300947 */ /* 0x000fea0003800000 */
[----:B0-----:R-:W0:Y:S01]  /*0b00*/  LDC.64 R6, c[0x0][0x218] ;  /* 0x00008600ff067b82 */ /* 0x001e220000000a00 */
[----:B------:R-:W-:Y:S01]  /*0b10*/  IADD3 R3, R2, R5, RZ ;  /* 0x0000000502037210 */ /* 0x000fe20007ffe0ff */
[----:B------:R-:W-:-:S04]  /*0b20*/  VIADD R5, R5, 0x80 ;  /* 0x0000008005057836 */ /* 0x000fc80000000000 */
[----:B0-----:R-:W-:-:S05]  /*0b30*/  IMAD.WIDE.U32 R6, R3, 0x8, R6 ;  /* 0x0000000803067825 */ /* 0x001fca00078e0006 */
[----:B------:R1:W-:Y:S02]  /*0b40*/  STG.E.64 desc[UR4][R6.64], R10 ;  /* 0x0000000a06007986 */ /* 0x0003e4000c101b04 */
.L_x_3461:
[----:B------:R-:W-:-:S13]  /*0b50*/  ISETP.GE.AND P0, PT, R5, R0, PT ;  /* 0x000000000500720c */ /* 0x000fda0003f06270 */
[----:B------:R-:W-:Y:S05]  /*0b60*/  @P0 BRA `(.L_x_3463) ;  /* 0x0000000000340947 */ /* 0x000fea0003800000 */
[----:B01----:R-:W0:Y:S01]  /*0b70*/  LDC.64 R6, c[0x0][0x218] ;  /* 0x00008600ff067b82 */ /* 0x003e220000000a00 */
[----:B------:R-:W-:Y:S01]  /*0b80*/  IADD3 R3, R2, R5, RZ ;  /* 0x0000000502037210 */ /* 0x000fe20007ffe0ff */
[----:B------:R-:W-:-:S04]  /*0b90*/  VIADD R5, R5, 0x80 ;  /* 0x0000008005057836 */ /* 0x000fc80000000000 */
[----:B0-----:R-:W-:-:S05]  /*0ba0*/  IMAD.WIDE.U32 R6, R3, 0x8, R6 ;  /* 0x0000000803067825 */ /* 0x001fca00078e0006 */
[----:B------:R1:W-:Y:S02]  /*0bb0*/  STG.E.64 desc[UR4][R6.64], R12 ;  /* 0x0000000c06007986 */ /* 0x0003e4000c101b04 */
.L_x_3462:
        /* <DEDUP_REMOVED lines=8> */
.L_x_3463:
[----:B------:R-:W-:Y:S05]  /*0c40*/  BSYNC B1 ;  /* 0x0000000000017941 */ /* 0x000fea0003800000 */
.L_x_3459:
[----:B------:R-:W-:-:S13]  /*0c50*/  ISETP.GE.AND P0, PT, R5, R0, PT ;  /* 0x000000000500720c */ /* 0x000fda0003f06270 */
[----:B012---:R-:W0:Y:S01]  /*0c60*/  @!P0 LDC.64 R6, c[0x0][0x218] ;  /* 0x00008600ff068b82 */ /* 0x007e220000000a00 */
[----:B------:R-:W-:Y:S01]  /*0c70*/  @!P0 IADD3 R3, R2, R5, RZ ;  /* 0x0000000502038210 */ /* 0x000fe20007ffe0ff */
[----:B------:R-:W-:-:S04]  /*0c80*/  @!P0 VIADD R5, R5, 0x80 ;  /* 0x0000008005058836 */ /* 0x000fc80000000000 */
[----:B0-----:R-:W-:-:S05]  /*0c90*/  @!P0 IMAD.WIDE.U32 R6, R3, 0x8, R6 ;  /* 0x0000000803068825 */ /* 0x001fca00078e0006 */
[----:B------:R2:W-:Y:S02]  /*0ca0*/  @!P0 STG.E.64 desc[UR4][R6.64], R18 ;  /* 0x0000001206008986 */ /* 0x0005e4000c101b04 */
.L_x_3464:
[----:B------:R-:W-:Y:S05]  /*0cb0*/  BSYNC B0 ;  /* 0x0000000000007941 */ /* 0x000fea0003800000 */
.L_x_3458:
        /* <DEDUP_REMOVED lines=8> */
.L_x_3465:
        /* <DEDUP_REMOVED lines=12> */
.L_x_14612:


//--------------------- .text._ZN2at6native29vectorized_elementwise_kernelILi8EZZZNS0_25tanh_backward_kernel_cudaERNS_18TensorIteratorBaseEENKUlvE0_clEvENKUlvE_clEvEUlddE_St5arrayIPcLm3EEEEviT0_T1_ --------------------------
	.section	.text._ZN2at6native29vectorized_elementwise_kernelILi8EZZZNS0_25tanh_backward_kernel_cudaERNS_18TensorIteratorBaseEENKUlvE0_clEvENKUlvE_clEvEUlddE_St5arrayIPcLm3EEEEviT0_T1_,"ax",@progbits
	.align	128
        .global         _ZN2at6native29vectorized_elementwise_kernelILi8EZZZNS0_25tanh_backward_kernel_cudaERNS_18TensorIteratorBaseEENKUlvE0_clEvENKUlvE_clEvEUlddE_St5arrayIPcLm3EEEEviT0_T1_
        .type           _ZN2at6native29vectorized_elementwise_kernelILi8EZZZNS0_25tanh_backward_kernel_cudaERNS_18TensorIteratorBaseEENKUlvE0_clEvENKUlvE_clEvEUlddE_St5arrayIPcLm3EEEEviT0_T1_,@function
        .size           _ZN2at6native29vectorized_elementwise_kernelILi8EZZZNS0_25tanh_backward_kernel_cudaERNS_18TensorIteratorBaseEENKUlvE0_clEvENKUlvE_clEvEUlddE_St5arrayIPcLm3EEEEviT0_T1_,(.L_x_14613 - _ZN2at6native29vectorized_elementwise_kernelILi8EZZZNS0_25tanh_backward_kernel_cudaERNS_18TensorIteratorBaseEENKUlvE0_clEvENKUlvE_clEvEUlddE_St5arrayIPcLm3EEEEviT0_T1_)
        .other          _ZN2at6native29vectorized_elementwise_kernelILi8EZZZNS0_25tanh_backward_kernel_cudaERNS_18TensorIteratorBaseEENKUlvE0_clEvENKUlvE_clEvEUlddE_St5arrayIPcLm3EEEEviT0_T1_,@"STO_CUDA_ENTRY STV_DEFAULT"
_ZN2at6native29vectorized_elementwise_kernelILi8EZZZNS0_25tanh_backward_kernel_cudaERNS_18TensorIteratorBaseEENKUlvE0_clEvENKUlvE_clEvEUlddE_St5arrayIPcLm3EEEEviT0_T1_:
.text._ZN2at6native29vectorized_elementwise_kernelILi8EZZZNS0_25tanh_backward_kernel_cudaERNS_18TensorIteratorBaseEENKUlvE0_clEvENKUlvE_clEvEUlddE_St5arrayIPcLm3EEEEviT0_T1_:
        /* <DEDUP_REMOVED lines=47> */
.L_x_3466:
        /* <DEDUP_REMOVED lines=127> */
.L_x_3469:
[----:B------:R-:W-:-:S13]  /*0ae0*/  ISETP.GE.AND P0, PT, R5, R0, PT ;  /* 0x000000000500720c */ /* 0x000fda0003f06270 */
[----:B------:R-:W-:Y:S05]  /*0af0*/  @P0 BRA `(.L_x_3471) ;  /* 0x0000000000300947 */ /* 0x000fea0003800000 */
[----:B0-----:R-:W0:Y:S01]  /*0b00*/  LDC.64 R6, c[0x0][0x218] ;  /* 0x00008600ff067b82 */ /* 0x001e220000000a00 */
[----:B------:R-:W-:Y:S01]  /*0b10*/  IADD3 R3, R2, R5, RZ ;  /* 0x0000000502037210 */ /* 0x000fe20007ffe0ff */
[----:B------:R-:W-:-:S04]  /*0b20*/  VIADD R5, R5, 0x80 ;  /* 0x0000008005057836 */ /* 0x000fc80000000000 */
[----:B0-----:R-:W-:-:S05]  /*0b30*/  IMAD.WIDE.U32 R6, R3, 0x8, R6 ;  /* 0x0000000803067825 */ /* 0x001fca00078e0006 */
[----:B------:R1:W-:Y:S02]  /*0b40*/  STG.E.64 desc[UR4][R6.64], R10 ;  /* 0x0000000a06007986 */ /* 0x0003e4000c101b04 */
.L_x_3470:
[----:B------:R-:W-:-:S13]  /*0b50*/  ISETP.GE.AND P0, PT, R5, R0, PT ;  /* 0x000000000500720c */ /* 0x000fda0003f06270 */
[----:B------:R-:W-:Y:S05]  /*0b60*/  @P0 BRA `(.L_x_3472) ;  /* 0x0000000000340947 */ /* 0x000fea0003800000 */
[----:B01----:R-:W0:Y:S01]  /*0b70*/  LDC.64 R6, c[0x0][0x218] ;  /* 0x00008600ff067b82 */ /* 0x003e220000000a00 */
[----:B------:R-:W-:Y:S01]  /*0b80*/  IADD3 R3, R2, R5, RZ ;  /* 0x0000000502037210 */ /* 0x000fe20007ffe0ff */
[----:B------:R-:W-:-:S04]  /*0b90*/  VIADD R5, R5, 0x80 ;  /* 0x0000008005057836 */ /* 0x000fc80000000000 */
[----:B0-----:R-:W-:-:S05]  /*0ba0*/  IMAD.WIDE.U32 R6, R3, 0x8, R6 ;  /* 0x0000000803067825 */ /* 0x001fca00078e0006 */
[----:B------:R1:W-:Y:S02]  /*0bb0*/  STG.E.64 desc[UR4][R6.64], R12 ;  /* 0x0000000c06007986 */ /* 0x0003e4000c101b04 */
.L_x_3471:
        /* <DEDUP_REMOVED lines=8> */
.L_x_3472:
[----:B------:R-:W-:Y:S05]  /*0c40*/  BSYNC B1 ;  /* 0x0000000000017941 */ /* 0x000fea0003800000 */
.L_x_3468:
[----:B------:R-:W-:-:S13]  /*0c50*/  ISETP.GE.AND P0, PT, R5, R0, PT ;  /* 0x000000000500720c */ /* 0x000fda0003f06270 */
[----:B012---:R-:W0:Y:S01]  /*0c60*/  @!P0 LDC.64 R6, c[0x0][0x218] ;  /* 0x00008600ff068b82 */ /* 0x007e220000000a00 */
[----:B------:R-:W-:Y:S01]  /*0c70*/  @!P0 IADD3 R3, R2, R5, RZ ;  /* 0x0000000502038210 */ /* 0x000fe20007ffe0ff */
[----:B------:R-:W-:-:S04]  /*0c80*/  @!P0 VIADD R5, R5, 0x80 ;  /* 0x0000008005058836 */ /* 0x000fc80000000000 */
[----:B0-----:R-:W-:-:S05]  /*0c90*/  @!P0 IMAD.WIDE.U32 R6, R3, 0x8, R6 ;  /* 0x0000000803068825 */ /* 0x001fca00078e0006 */
[----:B------:R2:W-:Y:S02]  /*0ca0*/  @!P0 STG.E.64 desc[UR4][R6.64], R18 ;  /* 0x0000001206008986 */ /* 0x0005e4000c101b04 */
.L_x_3473:
[----:B------:R-:W-:Y:S05]  /*0cb0*/  BSYNC B0 ;  /* 0x0000000000007941 */ /* 0x000fea0003800000 */
.L_x_3467:
        /* <DEDUP_REMOVED lines=8> */
.L_x_3474:
        /* <DEDUP_REMOVED lines=12> */
.L_x_14613:


//--------------------- .text._ZN2at6native18elementwise_kernelILi128ELi4EZNS0_15gpu_kernel_implIZZZNS0_26logit_backward_kernel_cudaERNS_18TensorIteratorBaseERKN3c106ScalarEENKUlvE_clEvENKUlvE2_clEvEUlNS5_8BFloat16ESB_E0_EEvS4_RKT_EUliE_EEviT1_ --------------------------
	.section	.text._ZN2at6native18elementwise_kernelILi128ELi4EZNS0_15gpu_kernel_implIZZZNS0_26logit_backward_kernel_cudaERNS_18TensorIteratorBaseERKN3c106ScalarEENKUlvE_clEvENKUlvE2_clEvEUlNS5_8BFloat16ESB_E0_EEvS4_RKT_EUliE_EEviT1_,"ax",@progbits
	.align	128
        .global         _ZN2at6native18elementwise_kernelILi128ELi4EZNS0_15gpu_kernel_implIZZZNS0_26logit_backward_kernel_cudaERNS_18TensorIteratorBaseERKN3c106ScalarEENKUlvE_clEvENKUlvE2_clEvEUlNS5_8BFloat16ESB_E0_EEvS4_RKT_EUliE_EEviT1_
        .type           _ZN2at6native18elementwise_kernelILi128ELi4EZNS0_15gpu_kernel_implIZZZNS0_26logit_backward_kernel_cudaERNS_18TensorIteratorBaseERKN3c106ScalarEENKUlvE_clEvENKUlvE2_clEvEUlNS5_8BFloat16ESB_E0_EEvS4_RKT_EUliE_EEviT1_,@function
        .size           _ZN2at6native18elementwise_kernelILi128ELi4EZNS0_15gpu_kernel_implIZZZNS0_26logit_backward_kernel_cudaERNS_18TensorIteratorBaseERKN3c106ScalarEENKUlvE_clEvENKUlvE2_clEvEUlNS5_8BFloat16ESB_E0_EEvS4_RKT_EUliE_EEviT1_,(.L_x_14614 - _ZN2at6native18elementwise_kernelILi128ELi4EZNS0_15gpu_kernel_implIZZZNS0_26logit_backward_kernel_cudaERNS_18TensorIteratorBaseERKN3c106ScalarEENKUlvE_clEvENKUlvE2_clEvEUlNS5_8BFloat16ESB_E0_EEvS4_RKT_EUliE_EEviT1_)
        .other          _ZN2at6native18elementwise_kernelILi128ELi4EZNS0_15gpu_kernel_implIZZZNS0_26logit_backward_kernel_cudaERNS_18TensorIteratorBaseERKN3c106ScalarEENKUlvE_clEvENKUlvE2_clEvEUlNS5_8BFloat16ESB_E0_EEvS4_RKT_EUliE_EEviT1_,@"STO_CUDA_ENTRY STV_DEFAULT"
_ZN2at6native18elementwise_kernelILi128ELi4EZNS0_15gpu_kernel_implIZZZNS0_26logit_backward_kernel_cudaERNS_18TensorIteratorBaseERKN3c106ScalarEENKUlvE_clEvENKUlvE2_clEvEUlNS5_8BFloat16ESB_E0_EEvS4_RKT_EUliE_EEviT1_:
.text._ZN2at6native18elementwise_kernelILi128ELi4EZNS0_15gpu_kernel_implIZZZNS0_26logit_backward_kernel_cudaERNS_18TensorIteratorBaseERKN3c106ScalarEENKUlvE_clEvENKUlvE2_clEvEUlNS5_8BFloat16ESB_E0_EEvS4_RKT_EUliE_EEviT1_:
        /* <DEDUP_REMOVED lines=365> */
.L_x_3477:
        /* <DEDUP_REMOVED lines=23> */
.L_x_3481:
[----:B------:R-:W2:Y:S02]  /*1840*/  LDG.E.U8 R2, desc[UR36][R2.64] ;  /* 0x0000002402027981 */ /* 0x000ea4000c1e1100 */
[----:B--2---:R-:W-:-:S04]  /*1850*/  I2FP.F32.U32 R0, R2 ;  /* 0x0000000200007245 */ /* 0x004fc80000201000 */
[----:B------:R-:W-:-:S04]  /*1860*/  F2FP.BF16.F32.PACK_AB R0, RZ, R0 ;  /* 0x00000000ff00723e */ /* 0x000fc800000010ff */
[----:B------:R-:W-:Y:S01]  /*1870*/  PRMT R19, R0, 0x7610, R19 ;  /* 0x0000761000137816 */ /* 0x000fe20000000013 */
[----:B------:R-:W-:Y:S06]  /*1880*/  BRA `(.L_x_3483) ;  /* 0x0000000c00c87947 */ /* 0x000fec0003800000 */
.L_x_3480:
        /* <DEDUP_REMOVED lines=11> */
.L_x_3485:
[----:B------:R-:W2:Y:S02]  /*1940*/  LDG.E R2, desc[UR36][R2.64] ;  /* 0x0000002402027981 */ /* 0x000ea4000c1e1900 */
[----:B--2---:R-:W-:-:S04]  /*1950*/  I2FP.F32.S32 R0, R2 ;  /* 0x0000000200007245 */ /* 0x004fc80000201400 */
[----:B------:R-:W-:-:S04]  /*1960*/  F2FP.BF16.F32.PACK_AB R0, RZ, R0 ;  /* 0x00000000ff00723e */ /* 0x000fc800000010ff */
[----:B------:R-:W-:Y:S01]  /*1970*/  PRMT R19, R0, 0x7610, R19 ;  /* 0x0000761000137816 */ /* 0x000fe20000000013 */
[----:B------:R-:W-:Y:S06]  /*1980*/  BRA `(.L_x_3483) ;  /* 0x0000000c00887947 */ /* 0x000fec0003800000 */
.L_x_3484:
[----:B------:R-:W2:Y:S02]  /*1990*/  LDG.E.U16 R2, desc[UR36][R2.64] ;  /* 0x0000002402027981 */ /* 0x000ea4000c1e1500 */
[----:B--2---:R-:W0:Y:S02]  /*19a0*/  I2F.S16 R0, R2 ;  /* 0x0000000200007306 */ /* 0x004e240000101400 */
[----:B0-----:R-:W-:-:S04]  /*19b0*/  F2FP.BF16.F32.PACK_AB R0, RZ, R0 ;  /* 0x00000000ff00723e */ /* 0x001fc800000010ff */
[----:B------:R-:W-:Y:S01]  /*19c0*/  PRMT R19, R0, 0x7610, R19 ;  /* 0x0000761000137816 */ /* 0x000fe20000000013 */
[----:B------:R-:W-:Y:S06]  /*19d0*/  BRA `(.L_x_3483) ;  /* 0x0000000c00747947 */ /* 0x000fec0003800000 */
.L_x_3479:
        /* <DEDUP_REMOVED lines=9> */
.L_x_3487:
[----:B------:R-:W2:Y:S02]  /*1a70*/  LDG.E.U16 R0, desc[UR36][R2.64] ;  /* 0x0000002402007981 */ /* 0x000ea4000c1e1500 */
[----:B--2---:R-:W-:-:S05]  /*1a80*/  HADD2.F32 R0, -RZ, R0.H0_H0 ;  /* 0x20000000ff007230 */ /* 0x004fca0000004100 */
[----:B------:R-:W-:-:S04]  /*1a90*/  F2FP.BF16.F32.PACK_AB R0, RZ, R0 ;  /* 0x00000000ff00723e */ /* 0x000fc800000010ff */
[----:B------:R-:W-:Y:S01]  /*1aa0*/  PRMT R19, R0, 0x7610, R19 ;  /* 0x0000761000137816 */ /* 0x000fe20000000013 */
[----:B------:R-:W-:Y:S06]  /*1ab0*/  BRA `(.L_x_3483) ;  /* 0x0000000c003c7947 */ /* 0x000fec0003800000 */
.L_x_3486:
        /* <DEDUP_REMOVED lines=9> */
.L_x_3489:
[----:B------:R-:W2:Y:S02]  /*1b50*/  LDG.E.U16 R2, desc[UR36][R2.64] ;  /* 0x0000002402027981 */ /* 0x000ea4000c1e1500 */
[----:B--2---:R-:W-:-:S05]  /*1b60*/  HADD2.F32 R0, -RZ, R2.H0_H0 ;  /* 0x20000002ff007230 */ /* 0x004fca0000004100 */
[----:B------:R-:W-:-:S04]  /*1b70*/  F2FP.BF16.F32.PACK_AB R0, RZ, R0 ;  /* 0x00000000ff00723e */ /* 0x000fc800000010ff */
[----:B------:R-:W-:Y:S01]  /*1b80*/  PRMT R19, R0, 0x7610, R19 ;  /* 0x0000761000137816 */ /* 0x000fe20000000013 */
[----:B------:R-:W-:Y:S06]  /*1b90*/  BRA `(.L_x_3483) ;  /* 0x0000000c00047947 */ /* 0x000fec0003800000 */
.L_x_3488:
        /* <DEDUP_REMOVED lines=9> */
.L_x_3478:
        /* <DEDUP_REMOVED lines=14> */
.L_x_3492:
        /* <DEDUP_REMOVED lines=9> */
.L_x_3491:
        /* <DEDUP_REMOVED lines=28> */
.L_x_3494:
        /* <DEDUP_REMOVED lines=15> */
.L_x_3493:
[----:B------:R0:W5:Y:S01]  /*2050*/  LDG.E.U16 R19, desc[UR36][R2.64] ;  /* 0x0000002402137981 */ /* 0x000162000c1e1500 */
[----:B------:R-:W-:Y:S05]  /*2060*/  BRA `(.L_x_3483) ;  /* 0x0000000400d07947 */ /* 0x000fea0003800000 */
.L_x_3490:
        /* <DEDUP_REMOVED lines=13> */
.L_x_3497:
        /* <DEDUP_REMOVED lines=21> */
.L_x_3501:
[----:B------:R-:W-:Y:S05]  /*2290*/  BSYNC B1 ;  /* 0x0000000000017941 */ /* 0x000fea0003800000 */
.L_x_3500:
[----:B------:R-:W-:Y:S01]  /*22a0*/  LEA R3, R0, 0x3b800000, 0x17 ;  /* 0x3b80000000037811 */ /* 0x000fe200078eb8ff */
[----:B------:R-:W-:-:S05]  /*22b0*/  IMAD.SHL.U32 R0, R2, 0x100000, RZ ;  /* 0x0010000002007824 */ /* 0x000fca00078e00ff */
[----:B------:R-:W-:-:S07]  /*22c0*/  LOP3.LUT R0, R3, R0, R4, 0xfe, !PT ;  /* 0x0000000003007212 */ /* 0x000fce00078efe04 */
.L_x_3499:
[----:B------:R-:W-:Y:S05]  /*22d0*/  BSYNC B0 ;  /* 0x0000000000007941 */ /* 0x000fea0003800000 */
.L_x_3498:
[----:B------:R-:W-:-:S04]  /*22e0*/  F2FP.BF16.F32.PACK_AB R0, RZ, R0 ;  /* 0x00000000ff00723e */ /* 0x000fc800000010ff */
[----:B------:R-:W-:Y:S01]  /*22f0*/  PRMT R19, R0, 0x7610, R19 ;  /* 0x0000761000137816 */ /* 0x000fe20000000013 */
[----:B------:R-:W-:Y:S06]  /*2300*/  BRA `(.L_x_3483) ;  /* 0x0000000400287947 */ /* 0x000fec0003800000 */
.L_x_3496:
        /* <DEDUP_REMOVED lines=21> */
.L_x_3505:
[----:B------:R-:W-:Y:S05]  /*2460*/  BSYNC B1 ;  /* 0x0000000000017941 */ /* 0x000fea0003800000 */
.L_x_3504:
[----:B------:R-:W-:Y:S01]  /*2470*/  LEA R3, R0, 0x37800000, 0x17 ;  /* 0x3780000000037811 */ /* 0x000fe200078eb8ff */
[----:B------:R-:W-:-:S05]  /*2480*/  IMAD.SHL.U32 R0, R2, 0x200000, RZ ;  /* 0x0020000002007824 */ /* 0x000fca00078e00ff */
[----:B------:R-:W-:-:S07]  /*2490*/  LOP3.LUT R0, R3, R0, R4, 0xfe, !PT ;  /* 0x0000000003007212 */ /* 0x000fce00078efe04 */
.L_x_3503:
[----:B------:R-:W-:Y:S05]  /*24a0*/  BSYNC B0 ;  /* 0x0000000000007941 */ /* 0x000fea0003800000 */
.L_x_3502:
[----:B------:R-:W-:-:S04]  /*24b0*/  F2FP.BF16.F32.PACK_AB R0, RZ, R0 ;  /* 0x00000000ff00723e */ /* 0x000fc800000010ff */
[----:B------:R-:W-:Y:S01]  /*24c0*/  PRMT R19, R0, 0x7610, R19 ;  /* 0x0000761000137816 */ /* 0x000fe20000000013 */
[----:B------:R-:W-:Y:S06]  /*24d0*/  BRA `(.L_x_3483) ;  /* 0x0000000000b47947 */ /* 0x000fec0003800000 */
.L_x_3495:
        /* <DEDUP_REMOVED lines=14> */
.L_x_3509:
[----:B------:R-:W-:Y:S05]  /*25c0*/  BSYNC B0 ;  /* 0x0000000000007941 */ /* 0x000fea0003800000 */
.L_x_3508:
[----:B------:R-:W-:-:S04]  /*25d0*/  F2FP.BF16.F32.PACK_AB R0, RZ, R0 ;  /* 0x00000000ff00723e */ /* 0x000fc800000010ff */
[----:B------:R-:W-:Y:S01]  /*25e0*/  PRMT R19, R0, 0x7610, R19 ;  /* 0x0000761000137816 */ /* 0x000fe20000000013 */
[----:B------:R-:W-:Y:S06]  /*25f0*/  BRA `(.L_x_3483) ;  /* 0x00000000006c7947 */ /* 0x000fec0003800000 */
.L_x_3482:
        /* <DEDUP_REMOVED lines=16> */
.L_x_3510:
[----:B------:R-:W-:Y:S01]  /*2700*/  PRMT R19, RZ, 0x7610, R19 ;  /* 0x00007610ff137816 */ /* 0x000fe20000000013 */
[----:B------:R-:W-:Y:S06]  /*2710*/  BRA `(.L_x_3483) ;  /* 0x0000000000247947 */ /* 0x000fec0003800000 */
.L_x_3507:
[----:B------:R-:W2:Y:S02]  /*2720*/  LDG.E.64 R2, desc[UR36][R2.64] ;  /* 0x0000002402027981 */ /* 0x000ea4000c1e1b00 */
[----:B--2---:R-:W0:Y:S02]  /*2730*/  I2F.U64 R0, R2 ;  /* 0x0000000200007312 */ /* 0x004e240000301000 */
[----:B0-----:R-:W-:-:S04]  /*2740*/  F2FP.BF16.F32.PACK_AB R0, RZ, R0 ;  /* 0x00000000ff00723e */ /* 0x001fc800000010ff */
[----:B------:R-:W-:Y:S01]  /*2750*/  PRMT R19, R0, 0x7610, R19 ;  /* 0x0000761000137816 */ /* 0x000fe20000000013 */
[----:B------:R-:W-:Y:S06]  /*2760*/  BRA `(.L_x_3483) ;  /* 0x0000000000107947 */ /* 0x000fec0003800000 */
.L_x_3506:
[----:B------:R-:W2:Y:S02]  /*2770*/  LDG.E R2, desc[UR36][R2.64] ;  /* 0x0000002402027981 */ /* 0x000ea4000c1e1900 */
[----:B--2---:R-:W-:-:S04]  /*2780*/  I2FP.F32.U32 R0, R2 ;  /* 0x0000000200007245 */ /* 0x004fc80000201000 */
[----:B------:R-:W-:-:S04]  /*2790*/  F2FP.BF16.F32.PACK_AB R0, RZ, R0 ;  /* 0x00000000ff00723e */ /* 0x000fc800000010ff */
[----:B------:R-:W-:-:S07]  /*27a0*/  PRMT R19, R0, 0x7610, R19 ;  /* 0x0000761000137816 */ /* 0x000fce0000000013 */
.L_x_3483:
        /* <DEDUP_REMOVED lines=19> */
.L_x_3514:
[----:B------:R-:W2:Y:S02]  /*28e0*/  LDG.E.U8 R2, desc[UR36][R2.64] ;  /* 0x0000002402027981 */ /* 0x000ea4000c1e1100 */
[----:B--2---:R-:W-:-:S04]  /*28f0*/  I2FP.F32.U32 R0, R2 ;  /* 0x0000000200007245 */ /* 0x004fc80000201000 */
[----:B------:R-:W-:Y:S01]  /*2900*/  F2FP.BF16.F32.PACK_AB R0, RZ, R0 ;  /* 0x00000000ff00723e */ /* 0x000fe200000010ff */
[----:B------:R-:W-:Y:S06]  /*2910*/  BRA `(.L_x_3516) ;  /* 0x0000000c00907947 */ /* 0x000fec0003800000 */
.L_x_3513:
        /* <DEDUP_REMOVED lines=10> */
.L_x_3518:
[----:B------:R-:W2:Y:S02]  /*29c0*/  LDG.E R2, desc[UR36][R2.64] ;  /* 0x0000002402027981 */ /* 0x000ea4000c1e1900 */
[----:B--2---:R-:W-:-:S04]  /*29d0*/  I2FP.F32.S32 R0, R2 ;  /* 0x0000000200007245 */ /* 0x004fc80000201400 */
[----:B------:R-:W-:Y:S01]  /*29e0*/  F2FP.BF16.F32.PACK_AB R0, RZ, R0 ;  /* 0x00000000ff00723e */ /* 0x000fe200000010ff */
[----:B------:R-:W-:Y:S06]  /*29f0*/  BRA `(.L_x_3516) ;  /* 0x0000000c00587947 */ /* 0x000fec0003800000 */
.L_x_3517:
[----:B------:R-:W2:Y:S02]  /*2a00*/  LDG.E.U16 R2, desc[UR36][R2.64] ;  /* 0x0000002402027981 */ /* 0x000ea4000c1e1500 */
[----:B--2---:R-:W0:Y:S02]  /*2a10*/  I2F.S16 R0, R2 ;  /* 0x0000000200007306 */ /* 0x004e240000101400 */
[----:B0-----:R-:W-:Y:S01]  /*2a20*/  F2FP.BF16.F32.PACK_AB R0, RZ, R0 ;  /* 0x00000000ff00723e */ /* 0x001fe200000010ff */
[----:B------:R-:W-:Y:S06]  /*2a30*/  BRA `(.L_x_3516) ;  /* 0x0000000c00487947 */ /* 0x000fec0003800000 */
.L_x_3512:
        /* <DEDUP_REMOVED lines=9> */
.L_x_3520:
[----:B------:R-:W2:Y:S02]  /*2ad0*/  LDG.E.U16 R0, desc[UR36][R2.64] ;  /* 0x0000002402007981 */ /* 0x000ea4000c1e1500 */
[----:B--2---:R-:W-:-:S05]  /*2ae0*/  HADD2.F32 R0, -RZ, R0.H0_H0 ;  /* 0x20000000ff007230 */ /* 0x004fca0000004100 */
[----:B------:R-:W-:Y:S01]  /*2af0*/  F2FP.BF16.F32.PACK_AB R0, RZ, R0 ;  /* 0x00000000ff00723e */ /* 0x000fe200000010ff */
[----:B------:R-:W-:Y:S06]  /*2b00*/  BRA `(.L_x_3516) ;  /* 0x0000000c00147947 */ /* 0x000fec0003800000 */
.L_x_3519:
        /* <DEDUP_REMOVED lines=9> */
.L_x_3522:
[----:B------:R-:W2:Y:S02]  /*2ba0*/  LDG.E.U16 R2, desc[UR36][R2.64] ;  /* 0x0000002402027981 */ /* 0x000ea4000c1e1500 */
[----:B--2---:R-:W-:-:S05]  /*2bb0*/  HADD2.F32 R0, -RZ, R2.H0_H0 ;  /* 0x20000002ff007230 */ /* 0x004fca0000004100 */
[----:B------:R-:W-:Y:S01]  /*2bc0*/  F2FP.BF16.F32.PACK_AB R0, RZ, R0 ;  /* 0x00000000ff00723e */ /* 0x000fe200000010ff */
[----:B------:R-:W-:Y:S06]  /*2bd0*/  BRA `(.L_x_3516) ;  /* 0x0000000800e07947 */ /* 0x000fec0003800000 */
.L_x_3521:
        /* <DEDUP_REMOVED lines=8> */
.L_x_3511:
        /* <DEDUP_REMOVED lines=13> */
.L_x_3525:
        /* <DEDUP_REMOVED lines=8> */
.L_x_3524:
        /* <DEDUP_REMOVED lines=28> */
.L_x_3527:
        /* <DEDUP_REMOVED lines=15> */
.L_x_3526:
[----:B------:R0:W5:Y:S01]  /*3060*/  LDG.E.U16 R0, desc[UR36][R2.64] ;  /* 0x0000002402007981 */ /* 0x000162000c1e1500 */
[----:B------:R-:W-:Y:S05]  /*3070*/  BRA `(.L_x_3516) ;  /* 0x0000000400b87947 */ /* 0x000fea0003800000 */
.L_x_3523:
        /* <DEDUP_REMOVED lines=12> */
.L_x_3530:
        /* <DEDUP_REMOVED lines=21> */
.L_x_3534:
[----:B------:R-:W-:Y:S05]  /*3290*/  BSYNC B1 ;  /* 0x0000000000017941 */ /* 0x000fea0003800000 */
.L_x_3533:
[----:B------:R-:W-:Y:S01]  /*32a0*/  LEA R3, R0, 0x3b800000, 0x17 ;  /* 0x3b80000000037811 */ /* 0x000fe200078eb8ff */
[----:B------:R-:W-:-:S05]  /*32b0*/  IMAD.SHL.U32 R0, R2, 0x100000, RZ ;  /* 0x0010000002007824 */ /* 0x000fca00078e00ff */
[----:B------:R-:W-:-:S07]  /*32c0*/  LOP3.LUT R0, R3, R0, R4, 0xfe, !PT ;  /* 0x0000000003007212 */ /* 0x000fce00078efe04 */
.L_x_3532:
[----:B------:R-:W-:Y:S05]  /*32d0*/  BSYNC B0 ;  /* 0x0000000000007941 */ /* 0x000fea0003800000 */
.L_x_3531:
[----:B------:R-:W-:Y:S01]  /*32e0*/  F2FP.BF16.F32.PACK_AB R0, RZ, R0 ;  /* 0x00000000ff00723e */ /* 0x000fe200000010ff */
[----:B------:R-:W-:Y:S06]  /*32f0*/  BRA `(.L_x_3516) ;  /* 0x0000000400187947 */ /* 0x000fec0003800000 */
.L_x_3529:
        /* <DEDUP_REMOVED lines=21> */
.L_x_3538:
[----:B------:R-:W-:Y:S05]  /*3450*/  BSYNC B1 ;  /* 0x0000000000017941 */ /* 0x000fea0003800000 */
.L_x_3537:
[----:B------:R-:W-:Y:S01]  /*3460*/  LEA R3, R0, 0x37800000, 0x17 ;  /* 0x3780000000037811 */ /* 0x000fe200078eb8ff */
[----:B------:R-:W-:-:S05]  /*3470*/  IMAD.SHL.U32 R0, R2, 0x200000, RZ ;  /* 0x0020000002007824 */ /* 0x000fca00078e00ff */
[----:B------:R-:W-:-:S07]  /*3480*/  LOP3.LUT R0, R3, R0, R4, 0xfe, !PT ;  /* 0x0000000003007212 */ /* 0x000fce00078efe04 */
.L_x_3536:
[----:B------:R-:W-:Y:S05]  /*3490*/  BSYNC B0 ;  /* 0x0000000000007941 */ /* 0x000fea0003800000 */
.L_x_3535:
[----:B------:R-:W-:Y:S01]  /*34a0*/  F2FP.BF16.F32.PACK_AB R0, RZ, R0 ;  /* 0x00000000ff00723e */ /* 0x000fe200000010ff */
[----:B------:R-:W-:Y:S06]  /*34b0*/  BRA `(.L_x_3516) ;  /* 0x0000000000a87947 */ /* 0x000fec0003800000 */
.L_x_3528:
        /* <DEDUP_REMOVED lines=14> */
.L_x_3542:
[----:B------:R-:W-:Y:S05]  /*35a0*/  BSYNC B0 ;  /* 0x0000000000007941 */ /* 0x000fea0003800000 */
.L_x_3541:
[----:B------:R-:W-:Y:S01]  /*35b0*/  F2FP.BF16.F32.PACK_AB R0, RZ, R0 ;  /* 0x00000000ff00723e */ /* 0x000fe200000010ff */
[----:B------:R-:W-:Y:S06]  /*35c0*/  BRA `(.L_x_3516) ;  /* 0x0000000000647947 */ /* 0x000fec0003800000 */
.L_x_3515:
        /* <DEDUP_REMOVED lines=16> */
.L_x_3543:
[----:B------:R-:W-:Y:S01]  /*36d0*/  PRMT R0, RZ, 0x7610, R0 ;  /* 0x00007610ff007816 */ /* 0x000fe20000000000 */
[----:B------:R-:W-:Y:S06]  /*36e0*/  BRA `(.L_x_3516) ;  /* 0x00000000001c7947 */ /* 0x000fec0003800000 */
.L_x_3540:
[----:B------:R-:W2:Y:S02]  /*36f0*/  LDG.E.64 R2, desc[UR36][R2.64] ;  /* 0x0000002402027981 */ /* 0x000ea4000c1e1b00 */
[----:B--2---:R-:W0:Y:S02]  /*3700*/  I2F.U64 R0, R2 ;  /* 0x0000000200007312 */ /* 0x004e240000301000 */
[----:B0-----:R-:W-:Y:S01]  /*3710*/  F2FP.BF16.F32.PACK_AB R0, RZ, R0 ;  /* 0x00000000ff00723e */ /* 0x001fe200000010ff */
[----:B------:R-:W-:Y:S06]  /*3720*/  BRA `(.L_x_3516) ;  /* 0x00000000000c7947 */ /* 0x000fec0003800000 */
.L_x_3539:
[----:B------:R-:W2:Y:S02]  /*3730*/  LDG.E R2, desc[UR36][R2.64] ;  /* 0x0000002402027981 */ /* 0x000ea4000c1e1900 */
[----:B--2---:R-:W-:-:S04]  /*3740*/  I2FP.F32.U32 R0, R2 ;  /* 0x0000000200007245 */ /* 0x004fc80000201000 */
[----:B------:R-:W-:-:S07]  /*3750*/  F2FP.BF16.F32.PACK_AB R0, RZ, R0 ;  /* 0x00000000ff00723e */ /* 0x000fce00000010ff */
.L_x_3516:
[----:B0----5:R-:W-:Y:S01]  /*3760*/  IMAD.U32 R3, R0, 0x10000, RZ ;  /* 0x0001000000037824 */ /* 0x021fe200078e00ff */
[----:B------:R-:W-:Y:S01]  /*3770*/  ULDC.64 UR4, c[0x0][0x490] ;  /* 0x0001240000047ab9 */ /* 0x000fe20000000a00 */
[----:B------:R-:W0:Y:S01]  /*3780*/  LDC.U8 R4, c[0x0][0x4a0] ;  /* 0x00012800ff047b82 */ /* 0x000e220000000000 */
[----:B------:R-:W-:Y:S02]  /*3790*/  IMAD.U32 R19, R19, 0x10000, RZ ;  /* 0x0001000013137824 */ /* 0x000fe400078e00ff */
[C---:B------:R-:W-:Y:S02]  /*37a0*/  FSETP.GEU.FTZ.AND P1, PT, R3.reuse, UR4, PT ;  /* 0x0000000403007c0b */ /* 0x040fe4000bf3e000 */
[----:B------:R-:W-:-:S04]  /*37b0*/  FSETP.GT.FTZ.AND P0, PT, R3, UR5, PT ;  /* 0x0000000503007c0b */ /* 0x000fc8000bf14000 */
[----:B------:R-:W-:-:S13]  /*37c0*/  PLOP3.LUT P0, PT, P1, P0, PT, 0x8a, 0x0 ;  /* 0x000000000000781c */ /* 0x000fda0000f01172 */
[----:B------:R-:W-:-:S04]  /*37d0*/  @!P0 FADD.FTZ R0, -R3, 1 ;  /* 0x3f80000003008421 */ /* 0x000fc80000010100 */
[----:B------:R-:W-:Y:S01]  /*37e0*/  @!P0 FMUL.FTZ R2, R3, R0 ;  /* 0x0000000003028220 */ /* 0x000fe20000410000 */
[----:B0-----:R-:W-:Y:S01]  /*37f0*/  PRMT R3, R4, 0x9910, RZ ;  /* 0x0000991004037816 */ /* 0x001fe200000000ff */
[----:B------:R-:W-:-:S04]  /*3800*/  IMAD.MOV.U32 R0, RZ, RZ, RZ ;  /* 0x000000ffff007224 */ /* 0x000fc800078e00ff */
[----:B------:R-:W0:Y:S02]  /*3810*/  @!P0 MUFU.RCP R2, R2 ;  /* 0x0000000200028308 */ /* 0x000e240000001000 */
[----:B0-----:R-:W-:Y:S01]  /*3820*/  @!P0 FMUL.FTZ R0, R19, R2 ;  /* 0x0000000213008220 */ /* 0x001fe20000410000 */
[----:B------:R-:W-:-:S05]  /*3830*/  ISETP.GT.AND P0, PT, R3, 0x9, PT ;  /* 0x000000090300780c */ /* 0x000fca0003f04270 */
[----:B------:R0:W1:Y:S08]  /*3840*/  F2F.BF16.F32 R5, R0 ;  /* 0x0000000000057304 */ /* 0x0000700000202000 */
        /* <DEDUP_REMOVED lines=9> */
[----:B01----:R-:W-:-:S04]  /*38e0*/  IMAD.U32 R0, R5, 0x10000, RZ ;  /* 0x0001000005007824 */ /* 0x003fc800078e00ff */
[----:B------:R-:W0:Y:S02]  /*38f0*/  F2I.FTZ.TRUNC.NTZ R3, R0 ;  /* 0x0000000000037305 */ /* 0x000e24000021f100 */
[----:B0-----:R0:W-:Y:S01]  /*3900*/  STG.E.U8 desc[UR36][R16.64], R3 ;  /* 0x0000000310007986 */ /* 0x0011e2000c101124 */
[----:B------:R-:W-:Y:S05]  /*3910*/  BRA `(.L_x_3549) ;  /* 0x0000000c00947947 */ /* 0x000fea0003800000 */
.L_x_3547:
[----:B-1----:R-:W-:-:S06]  /*3920*/  IMAD.U32 R3, R5, 0x10000, RZ ;  /* 0x0001000005037824 */ /* 0x002fcc00078e00ff */
[----:B------:R-:W1:Y:S02]  /*3930*/  F2I.S64.TRUNC R2, R3 ;  /* 0x0000000300027311 */ /* 0x000e64000020d900 */
[----:B-1----:R1:W-:Y:S01]  /*3940*/  STG.E.U8 desc[UR36][R16.64], R2 ;  /* 0x0000000210007986 */ /* 0x0023e2000c101124 */
[----:B------:R-:W-:Y:S05]  /*3950*/  BRA `(.L_x_3549) ;  /* 0x0000000c00847947 */ /* 0x000fea0003800000 */
.L_x_3546:
        /* <DEDUP_REMOVED lines=10> */
.L_x_3551:
[----:B-1----:R-:W-:-:S06]  /*3a00*/  IMAD.U32 R5, R5, 0x10000, RZ ;  /* 0x0001000005057824 */ /* 0x002fcc00078e00ff */
[----:B------:R-:W1:Y:S02]  /*3a10*/  F2I.FTZ.TRUNC.NTZ R5, R5 ;  /* 0x0000000500057305 */ /* 0x000e64000021f100 */
[----:B-1----:R3:W-:Y:S01]  /*3a20*/  STG.E desc[UR36][R16.64], R5 ;  /* 0x0000000510007986 */ /* 0x0027e2000c101924 */
[----:B------:R-:W-:Y:S05]  /*3a30*/  BRA `(.L_x_3549) ;  /* 0x0000000c004c7947 */ /* 0x000fea0003800000 */
.L_x_3550:
[----:B-1----:R-:W-:-:S06]  /*3a40*/  IMAD.U32 R5, R5, 0x10000, RZ ;  /* 0x0001000005057824 */ /* 0x002fcc00078e00ff */
[----:B------:R-:W1:Y:S02]  /*3a50*/  F2I.FTZ.TRUNC.NTZ R5, R5 ;  /* 0x0000000500057305 */ /* 0x000e64000021f100 */
[----:B-1----:R2:W-:Y:S01]  /*3a60*/  STG.E.U16 desc[UR36][R16.64], R5 ;  /* 0x0000000510007986 */ /* 0x0025e2000c101524 */
[----:B------:R-:W-:Y:S05]  /*3a70*/  BRA `(.L_x_3549) ;  /* 0x0000000c003c7947 */ /* 0x000fea0003800000 */
.L_x_3545:
        /* <DEDUP_REMOVED lines=9> */
.L_x_3553:
[----:B01----:R-:W-:-:S05]  /*3b10*/  IMAD.U32 R0, R5, 0x10000, RZ ;  /* 0x0001000005007824 */ /* 0x003fca00078e00ff */
[----:B------:R-:W-:-:S05]  /*3b20*/  F2FP.F16.F32.PACK_AB R0, RZ, R0 ;  /* 0x00000000ff00723e */ /* 0x000fca00000000ff */
[----:B------:R0:W-:Y:S01]  /*3b30*/  STG.E.U16 desc[UR36][R16.64], R0 ;  /* 0x0000000010007986 */ /* 0x0001e2000c101524 */
[----:B------:R-:W-:Y:S05]  /*3b40*/  BRA `(.L_x_3549) ;  /* 0x0000000c00087947 */ /* 0x000fea0003800000 */
.L_x_3552:
        /* <DEDUP_REMOVED lines=10> */
.L_x_3555:
[----:B-1----:R-:W-:-:S05]  /*3bf0*/  IMAD.U32 R5, R5, 0x10000, RZ ;  /* 0x0001000005057824 */ /* 0x002fca00078e00ff */
[----:B------:R-:W-:-:S04]  /*3c00*/  F2FP.F16.F32.PACK_AB R3, RZ, R5 ;  /* 0x00000005ff03723e */ /* 0x000fc800000000ff */
[----:B------:R-:W-:-:S05]  /*3c10*/  PRMT R3, R3, 0x5410, RZ ;  /* 0x0000541003037816 */ /* 0x000fca00000000ff */
[----:B------:R1:W-:Y:S01]  /*3c20*/  STG.E desc[UR36][R16.64], R3 ;  /* 0x0000000310007986 */ /* 0x0003e2000c101924 */
[----:B------:R-:W-:Y:S05]  /*3c30*/  BRA `(.L_x_3549) ;  /* 0x0000000800cc7947 */ /* 0x000fea0003800000 */
.L_x_3554:
[----:B-1----:R-:W-:-:S04]  /*3c40*/  IMAD.U32 R2, R5, 0x10000, RZ ;  /* 0x0001000005027824 */ /* 0x002fc800078e00ff */
[----:B------:R-:W-:-:S06]  /*3c50*/  FMUL.FTZ R2, R2, 1 ;  /* 0x3f80000002027820 */ /* 0x000fcc0000410000 */
[----:B------:R-:W1:Y:S02]  /*3c60*/  F2F.F64.F32 R2, R2 ;  /* 0x0000000200027310 */ /* 0x000e640000201800 */
[----:B-1----:R1:W-:Y:S01]  /*3c70*/  STG.E.64 desc[UR36][R16.64], R2 ;  /* 0x0000000210007986 */ /* 0x0023e2000c101b24 */
[----:B------:R-:W-:Y:S05]  /*3c80*/  BRA `(.L_x_3549) ;  /* 0x0000000800b87947 */ /* 0x000fea0003800000 */
.L_x_3544:
        /* <DEDUP_REMOVED lines=13> */
.L_x_3558:
[----:B-1----:R-:W-:Y:S01]  /*3d60*/  IMAD.U32 R5, R5, 0x10000, RZ ;  /* 0x0001000005057824 */ /* 0x002fe200078e00ff */
[----:B------:R-:W-:-:S03]  /*3d70*/  CS2R R6, SRZ ;  /* 0x0000000000067805 */ /* 0x000fc6000001ff00 */
[----:B------:R-:W-:-:S06]  /*3d80*/  FMUL.FTZ R5, R5, 1 ;  /* 0x3f80000005057820 */ /* 0x000fcc0000410000 */
[----:B------:R-:W1:Y:S02]  /*3d90*/  F2F.F64.F32 R4, R5 ;  /* 0x0000000500047310 */ /* 0x000e640000201800 */
[----:B-1----:R1:W-:Y:S01]  /*3da0*/  STG.E.128 desc[UR36][R16.64], R4 ;  /* 0x0000000410007986 */ /* 0x0023e2000c101d24 */
[----:B------:R-:W-:Y:S05]  /*3db0*/  BRA `(.L_x_3549) ;  /* 0x00000008006c7947 */ /* 0x000fea0003800000 */
.L_x_3557:
        /* <DEDUP_REMOVED lines=9> */
[----:B0-----:R-:W-:Y:S02]  /*3e50*/  LOP3.LUT R0, R5, 0x80000000, RZ, 0xc0, !PT ;  /* 0x8000000005007812 */ /* 0x001fe400078ec0ff */
        /* <DEDUP_REMOVED lines=11> */
.L_x_3562:
[----:B------:R-:W-:Y:S05]  /*3f10*/  BSYNC B0 ;  /* 0x0000000000007941 */ /* 0x000fea0003800000 */
.L_x_3561:
[----:B------:R-:W-:-:S05]  /*3f20*/  LOP3.LUT R3, R0, R3, RZ, 0xfc, !PT ;  /* 0x0000000300037212 */ /* 0x000fca00078efcff */
[----:B------:R0:W-:Y:S01]  /*3f30*/  STG.E.U8 desc[UR36][R16.64], R3 ;  /* 0x0000000310007986 */ /* 0x0001e2000c101124 */
[----:B------:R-:W-:Y:S05]  /*3f40*/  BRA `(.L_x_3549) ;  /* 0x0000000800087947 */ /* 0x000fea0003800000 */
.L_x_3560:
[----:B-1----:R-:W-:Y:S01]  /*3f50*/  IMAD.U32 R5, R5, 0x10000, RZ ;  /* 0x0001000005057824 */ /* 0x002fe200078e00ff */
[----:B------:R-:W-:Y:S04]  /*3f60*/  BSSY B0, `(.L_x_3563) ;  /* 0x000000f000007945 */ /* 0x000fe80003800000 */
[----:B------:R-:W-:-:S04]  /*3f70*/  LOP3.LUT R2, R5, 0x7fffffff, RZ, 0xc0, !PT ;  /* 0x7fffffff05027812 */ /* 0x000fc800078ec0ff */
[----:B------:R-:W-:-:S13]  /*3f80*/  ISETP.GT.U32.AND P0, PT, R2, 0x477fffff, PT ;  /* 0x477fffff0200780c */ /* 0x000fda0003f04070 */
[----:B------:R-:W-:Y:S05]  /*3f90*/  @P0 BRA `(.L_x_3564) ;  /* 0x0000000000200947 */ /* 0x000fea0003800000 */
[----:B------:R-:W-:-:S13]  /*3fa0*/  ISETP.GE.U32.AND P0, PT, R2, 0x38800000, PT ;  /* 0x388000000200780c */ /* 0x000fda0003f06070 */
[----:B0-----:R-:W-:Y:S01]  /*3fb0*/  @P0 SHF.R.U32.HI R0, RZ, 0x15, R5 ;  /* 0x00000015ff000819 */ /* 0x001fe20000011605 */
[----:B------:R-:W-:-:S03]  /*3fc0*/  @!P0 FADD.FTZ R2, R2, 128 ;  /* 0x4300000002028421 */ /* 0x000fc60000010000 */
[----:B------:R-:W-:-:S04]  /*3fd0*/  @P0 LOP3.LUT R0, R0, 0x1, RZ, 0xc0, !PT ;  /* 0x0000000100000812 */ /* 0x000fc800078ec0ff */
[----:B------:R-:W-:-:S04]  /*3fe0*/  @P0 IADD3 R0, R5, 0x80fffff, R0 ;  /* 0x080fffff05000810 */ /* 0x000fc80007ffe000 */
[----:B------:R-:W-:Y:S01]  /*3ff0*/  @P0 SHF.R.U32.HI R0, RZ, 0x15, R0 ;  /* 0x00000015ff000819 */ /* 0x000fe20000011600 */
[----:B------:R-:W-:Y:S01]  /*4000*/  @!P0 VIADD R0, R2, 0xbd000000 ;  /* 0xbd00000002008836 */ /* 0x000fe20000000000 */
[----:B------:R-:W-:Y:S06]  /*4010*/  BRA `(.L_x_3565) ;  /* 0x00000000000c7947 */ /* 0x000fec0003800000 */
.L_x_3564:
[----:B0-----:R-:W-:Y:S01]  /*4020*/  IMAD.MOV.U32 R0, RZ, RZ, 0x7f ;  /* 0x0000007fff007424 */ /* 0x001fe200078e00ff */
[----:B------:R-:W-:-:S04]  /*4030*/  ISETP.GT.U32.AND P0, PT, R2, 0x7f800000, PT ;  /* 0x7f8000000200780c */ /* 0x000fc80003f04070 */
[----:B------:R-:W-:-:S09]  /*4040*/  SEL R0, R0, 0x7c, P0 ;  /* 0x0000007c00007807 */ /* 0x000fd20000000000 */
.L_x_3565:
[----:B------:R-:W-:Y:S05]  /*4050*/  BSYNC B0 ;  /* 0x0000000000007941 */ /* 0x000fea0003800000 */
.L_x_3563:
[----:B------:R-:W-:-:S04]  /*4060*/  LOP3.LUT R2, R5, 0x80000000, RZ, 0xc0, !PT ;  /* 0x8000000005027812 */ /* 0x000fc800078ec0ff */
[----:B------:R-:W-:-:S04]  /*4070*/  SHF.R.U32.HI R3, RZ, 0x18, R2 ;  /* 0x00000018ff037819 */ /* 0x000fc80000011602 */
[----:B------:R-:W-:-:S05]  /*4080*/  LOP3.LUT R3, R0, R3, RZ, 0xfc, !PT ;  /* 0x0000000300037212 */ /* 0x000fca00078efcff */
[----:B------:R0:W-:Y:S01]  /*4090*/  STG.E.U8 desc[UR36][R16.64], R3 ;  /* 0x0000000310007986 */ /* 0x0001e2000c101124 */
[----:B------:R-:W-:Y:S05]  /*40a0*/  BRA `(.L_x_3549) ;  /* 0x0000000400b07947 */ /* 0x000fea0003800000 */
.L_x_3559:
[----:B-1----:R1:W-:Y:S01]  /*40b0*/  STG.E.U16 desc[UR36][R16.64], R5 ;  /* 0x0000000510007986 */ /* 0x0023e2000c101524 */
[----:B------:R-:W-:Y:S05]  /*40c0*/  BRA `(.L_x_3549) ;  /* 0x0000000400a87947 */ /* 0x000fea0003800000 */
.L_x_3556:
        /* <DEDUP_REMOVED lines=12> */
.L_x_3568:
[----:B-1----:R-:W-:Y:S01]  /*4190*/  IMAD.U32 R5, R5, 0x10000, RZ ;  /* 0x0001000005057824 */ /* 0x002fe200078e00ff */
[----:B------:R-:W-:Y:S01]  /*41a0*/  BSSY B0, `(.L_x_3569) ;  /* 0x0000014000007945 */ /* 0x000fe20003800000 */
[----:B------:R-:W-:-:S03]  /*41b0*/  IMAD.MOV.U32 R8, RZ, RZ, 0x80 ;  /* 0x00000080ff087424 */ /* 0x000fc600078e00ff */
[----:B------:R-:W-:-:S04]  /*41c0*/  LOP3.LUT R2, R5, 0x7fffffff, RZ, 0xc0, !PT ;  /* 0x7fffffff05027812 */ /* 0x000fc800078ec0ff */
[----:B------:R-:W-:-:S13]  /*41d0*/  ISETP.GT.U32.AND P0, PT, R2, 0x437fffff, PT ;  /* 0x437fffff0200780c */ /* 0x000fda0003f04070 */
[----:B------:R-:W-:Y:S05]  /*41e0*/  @P0 BRA `(.L_x_3570) ;  /* 0x00000000003c0947 */ /* 0x000fea0003800000 */
[----:B------:R-:W-:-:S13]  /*41f0*/  ISETP.GE.U32.AND P0, PT, R2, 0x3c000000, PT ;  /* 0x3c0000000200780c */ /* 0x000fda0003f06070 */
[----:B0-----:R-:W-:-:S04]  /*4200*/  @P0 SHF.R.U32.HI R0, RZ, 0x14, R5 ;  /* 0x00000014ff000819 */ /* 0x001fc80000011605 */
        /* <DEDUP_REMOVED lines=9> */
.L_x_3571:
[----:B------:R-:W-:-:S04]  /*42a0*/  LOP3.LUT R2, R5, 0x80000000, RZ, 0xc0, !PT ;  /* 0x8000000005027812 */ /* 0x000fc800078ec0ff */
[----:B------:R-:W-:-:S04]  /*42b0*/  SHF.R.U32.HI R3, RZ, 0x18, R2 ;  /* 0x00000018ff037819 */ /* 0x000fc80000011602 */
[----:B------:R-:W-:-:S04]  /*42c0*/  LOP3.LUT R0, R0, R3, RZ, 0xfc, !PT ;  /* 0x0000000300007212 */ /* 0x000fc800078efcff */
[----:B------:R-:W-:-:S07]  /*42d0*/  PRMT R8, R0, 0x7610, R8 ;  /* 0x0000761000087816 */ /* 0x000fce0000000008 */
.L_x_3570:
[----:B------:R-:W-:Y:S05]  /*42e0*/  BSYNC B0 ;  /* 0x0000000000007941 */ /* 0x000fea0003800000 */
.L_x_3569:
[----:B------:R1:W-:Y:S01]  /*42f0*/  STG.E.U8 desc[UR36][R16.64], R8 ;  /* 0x0000000810007986 */ /* 0x0003e2000c101124 */
[----:B------:R-:W-:Y:S05]  /*4300*/  BRA `(.L_x_3549) ;  /* 0x0000000400187947 */ /* 0x000fea0003800000 */
.L_x_3567:
        /* <DEDUP_REMOVED lines=17> */
.L_x_3574:
[----:B------:R-:W-:-:S04]  /*4420*/  LOP3.LUT R2, R5, 0x80000000, RZ, 0xc0, !PT ;  /* 0x8000000005027812 */ /* 0x000fc800078ec0ff */
[----:B------:R-:W-:-:S04]  /*4430*/  SHF.R.U32.HI R3, RZ, 0x18, R2 ;  /* 0x00000018ff037819 */ /* 0x000fc80000011602 */
[----:B------:R-:W-:-:S04]  /*4440*/  LOP3.LUT R0, R0, R3, RZ, 0xfc, !PT ;  /* 0x0000000300007212 */ /* 0x000fc800078efcff */
[----:B------:R-:W-:-:S07]  /*4450*/  PRMT R8, R0, 0x7610, R8 ;  /* 0x0000761000087816 */ /* 0x000fce0000000008 */
.L_x_3573:
[----:B------:R-:W-:Y:S05]  /*4460*/  BSYNC B0 ;  /* 0x0000000000007941 */ /* 0x000fea0003800000 */
.L_x_3572:
[----:B------:R1:W-:Y:S01]  /*4470*/  STG.E.U8 desc[UR36][R16.64], R8 ;  /* 0x0000000810007986 */ /* 0x0003e2000c101124 */
[----:B------:R-:W-:Y:S05]  /*4480*/  BRA `(.L_x_3549) ;  /* 0x0000000000b87947 */ /* 0x000fea0003800000 */
.L_x_3566:
        /* <DEDUP_REMOVED lines=8> */
[----:B------:R-:W-:-:S04]  /*4510*/  SHF.R.U32.HI R4, RZ, 0x17, R5 ;  /* 0x00000017ff047819 */ /* 0x000fc80000011605 */
[----:B------:R-:W-:-:S04]  /*4520*/  LOP3.LUT R2, R4, 0xff, RZ, 0xc0, !PT ;  /* 0x000000ff04027812 */ /* 0x000fc800078ec0ff */
[----:B------:R-:W-:-:S13]  /*4530*/  ISETP.NE.AND P1, PT, R2, 0xff, PT ;  /* 0x000000ff0200780c */ /* 0x000fda0003f25270 */
[--C-:B0-----:R-:W-:Y:S02]  /*4540*/  @P1 SHF.R.U32.HI R0, RZ, 0x16, R5.reuse ;  /* 0x00000016ff001819 */ /* 0x101fe40000011605 */
        /* <DEDUP_REMOVED lines=10> */
.L_x_3548:
[----:B------:R-:W-:Y:S01]  /*45f0*/  MOV R2, 0x0 ;  /* 0x0000000000027802 */ /* 0x000fe20000000f00 */
[----:B------:R-:W-:Y:S01]  /*4600*/  ULDC.64 UR4, c[0x4][0x128] ;  /* 0x01004a0000047ab9 */ /* 0x000fe20000000a00 */
[----:B------:R-:W-:Y:S01]  /*4610*/  ULDC.64 UR6, c[0x4][0x130] ;  /* 0x01004c0000067ab9 */ /* 0x000fe20000000a00 */
[----:B------:R-:W-:Y:S02]  /*4620*/  IMAD.U32 R4, RZ, RZ, UR4 ;  /* 0x00000004ff047e24 */ /* 0x000fe4000f8e00ff */
[----:B-1----:R-:W-:Y:S01]  /*4630*/  IMAD.U32 R5, RZ, RZ, UR5 ;  /* 0x00000005ff057e24 */ /* 0x002fe2000f8e00ff */
[----:B------:R-:W1:Y:S01]  /*4640*/  LDC.64 R2, c[0x4][R2] ;  /* 0x0100000002027b82 */ /* 0x000e620000000a00 */
        /* <DEDUP_REMOVED lines=9> */
[----:B01----:R-:W-:Y:S05]  /*46e0*/  CALL.ABS.NOINC R2 ;  /* 0x0000000002007343 */ /* 0x003fea0003c00000 */
.L_x_3577:
[----:B------:R-:W-:Y:S05]  /*46f0*/  BRA `(.L_x_3549) ;  /* 0x00000000001c7947 */ /* 0x000fea0003800000 */
.L_x_3576:
[----:B-1----:R-:W-:-:S06]  /*4700*/  IMAD.U32 R2, R5, 0x10000, RZ ;  /* 0x0001000005027824 */ /* 0x002fcc00078e00ff */
[----:B------:R-:W1:Y:S02]  /*4710*/  F2I.U64.TRUNC R2, R2 ;  /* 0x0000000200027311 */ /* 0x000e64000020d800 */
[----:B-1----:R1:W-:Y:S01]  /*4720*/  STG.E.64 desc[UR36][R16.64], R2 ;  /* 0x0000000210007986 */ /* 0x0023e2000c101b24 */
[----:B------:R-:W-:Y:S05]  /*4730*/  BRA `(.L_x_3549) ;  /* 0x00000000000c7947 */ /* 0x000fea0003800000 */
.L_x_3575:
[----:B-1----:R-:W-:-:S06]  /*4740*/  IMAD.U32 R5, R5, 0x10000, RZ ;  /* 0x0001000005057824 */ /* 0x002fcc00078e00ff */
[----:B------:R-:W1:Y:S02]  /*4750*/  F2I.FTZ.U32.TRUNC.NTZ R5, R5 ;  /* 0x0000000500057305 */ /* 0x000e64000021f000 */
[----:B-1----:R1:W-:Y:S02]  /*4760*/  STG.E desc[UR36][R16.64], R5 ;  /* 0x0000000510007986 */ /* 0x0023e4000c101924 */
.L_x_3549:
[----:B------:R-:W-:-:S04]  /*4770*/  IMAD R18, R18, 0x200, R23 ;  /* 0x0000020012127824 */ /* 0x000fc800078e0217 */
[----:B------:R-:W-:-:S07]  /*4780*/  VIADD R19, R18, 0x80 ;  /* 0x0000008012137836 */ /* 0x000fce0000000000 */
.L_x_3476:
[----:B------:R-:W-:Y:S05]  /*4790*/  BSYNC B6 ;  /* 0x0000000000067941 */ /* 0x000fea0003800000 */
.L_x_3475:
[----:B------:R-:W-:Y:S01]  /*47a0*/  ULDC UR4, c[0x0][0x210] ;  /* 0x0000840000047ab9 */ /* 0x000fe20000000800 */
[----:B------:R-:W-:Y:S01]  /*47b0*/  BSSY B6, `(.L_x_3578) ;  /* 0x0000470000067945 */ /* 0x000fe20003800000 */
[----:B------:R-:W-:-:S13]  /*47c0*/  ISETP.GE.AND P0, PT, R19, UR4, PT ;  /* 0x0000000413007c0c */ /* 0x000fda000bf06270 */
[----:B------:R-:W-:Y:S05]  /*47d0*/  @P0 BRA `(.L_x_3579) ;  /* 0x0000004400b40947 */ /* 0x000fea0003800000 */
[----:B-1----:R-:W1:Y:S01]  /*47e0*/  LDC R6, c[0x0][0x218] ;  /* 0x00008600ff067b82 */ /* 0x002e620000000800 */
[----:B------:R-:W-:Y:S02]  /*47f0*/  IMAD.MOV.U32 R18, RZ, RZ, RZ ;  /* 0x000000ffff127224 */ /* 0x000fe400078e00ff */
[----:B0-----:R-:W-:Y:S02]  /*4800*/  IMAD.MOV.U32 R0, RZ, RZ, RZ ;  /* 0x000000ffff007224 */ /* 0x001fe400078e00ff */
[----:B--234-:R-:W-:Y:S01]  /*4810*/  IMAD.MOV.U32 R16, RZ, RZ, RZ ;  /* 0x000000ffff107224 */ /* 0x01cfe200078e00ff */
[----:B-1----:R-:W-:-:S13]  /*4820*/  ISETP.NE.AND P0, PT, R6, RZ, PT ;  /* 0x000000ff0600720c */ /* 0x002fda0003f05270 */
        /* <DEDUP_REMOVED lines=349> */
.L_x_3580:
        /* <DEDUP_REMOVED lines=23> */
.L_x_3584:
[----:B------:R-:W2:Y:S02]  /*5f70*/  LDG.E.U8 R2, desc[UR36][R2.64] ;  /* 0x0000002402027981 */ /* 0x000ea4000c1e1100 */
[----:B--2---:R-:W-:-:S04]  /*5f80*/  I2FP.F32.U32 R0, R2 ;  /* 0x0000000200007245 */ /* 0x004fc80000201000 */
[----:B------:R-:W-:-:S04]  /*5f90*/  F2FP.BF16.F32.PACK_AB R0, RZ, R0 ;  /* 0x00000000ff00723e */ /* 0x000fc800000010ff */
[----:B------:R-:W-:Y:S01]  /*5fa0*/  PRMT R22, R0, 0x7610, R22 ;  /* 0x0000761000167816 */ /* 0x000fe20000000016 */
[----:B------:R-:W-:Y:S06]  /*5fb0*/  BRA `(.L_x_3586) ;  /* 0x0000000c00c87947 */ /* 0x000fec0003800000 */
.L_x_3583:
        /* <DEDUP_REMOVED lines=11> */
.L_x_3588:
[----:B------:R-:W2:Y:S02]  /*6070*/  LDG.E R2, desc[UR36][R2.64] ;  /* 0x0000002402027981 */ /* 0x000ea4000c1e1900 */
[----:B--2---:R-:W-:-:S04]  /*6080*/  I2FP.F32.S32 R0, R2 ;  /* 0x0000000200007245 */ /* 0x004fc80000201400 */
[----:B------:R-:W-:-:S04]  /*6090*/  F2FP.BF16.F32.PACK_AB R0, RZ, R0 ;  /* 0x00000000ff00723e */ /* 0x000fc800000010ff */
[----:B------:R-:W-:Y:S01]  /*60a0*/  PRMT R22, R0, 0x7610, R22 ;  /* 0x0000761000167816 */ /* 0x000fe20000000016 */
[----:B------:R-:W-:Y:S06]  /*60b0*/  BRA `(.L_x_3586) ;  /* 0x0000000c00887947 */ /* 0x000fec0003800000 */
.L_x_3587:
[----:B------:R-:W2:Y:S02]  /*60c0*/  LDG.E.U16 R2, desc[UR36][R2.64] ;  /* 0x0000002402027981 */ /* 0x000ea4000c1e1500 */
[----:B--2---:R-:W0:Y:S02]  /*60d0*/  I2F.S16 R0, R2 ;  /* 0x0000000200007306 */ /* 0x004e240000101400 */
[----:B0-----:R-:W-:-:S04]  /*60e0*/  F2FP.BF16.F32.PACK_AB R0, RZ, R0 ;  /* 0x00000000ff00723e */ /* 0x001fc800000010ff */
[----:B------:R-:W-:Y:S01]  /*60f0*/  PRMT R22, R0, 0x7610, R22 ;  /* 0x0000761000167816 */ /* 0x000fe20000000016 */
[----:B------:R-:W-:Y:S06]  /*6100*/  BRA `(.L_x_3586) ;  /* 0x0000000c00747947 */ /* 0x000fec0003800000 */
.L_x_3582:
        /* <DEDUP_REMOVED lines=9> */
.L_x_3590:
[----:B------:R-:W2:Y:S02]  /*61a0*/  LDG.E.U16 R0, desc[UR36][R2.64] ;  /* 0x0000002402007981 */ /* 0x000ea4000c1e1500 */
[----:B--2---:R-:W-:-:S05]  /*61b0*/  HADD2.F32 R0, -RZ, R0.H0_H0 ;  /* 0x20000000ff007230 */ /* 0x004fca0000004100 */
[----:B------:R-:W-:-:S04]  /*61c0*/  F2FP.BF16.F32.PACK_AB R0, RZ, R0 ;  /* 0x00000000ff00723e */ /* 0x000fc800000010ff */
[----:B------:R-:W-:Y:S01]  /*61d0*/  PRMT R22, R0, 0x7610, R22 ;  /* 0x0000761000167816 */ /* 0x000fe20000000016 */
[----:B------:R-:W-:Y:S06]  /*61e0*/  BRA `(.L_x_3586) ;  /* 0x0000000c003c7947 */ /* 0x000fec0003800000 */
.L_x_3589:
        /* <DEDUP_REMOVED lines=9> */
.L_x_3592:
[----:B------:R-:W2:Y:S02]  /*6280*/  LDG.E.U16 R2, desc[UR36][R2.64] ;  /* 0x0000002402027981 */ /* 0x000ea4000c1e1500 */
[----:B--2---:R-:W-:-:S05]  /*6290*/  HADD2.F32 R0, -RZ, R2.H0_H0 ;  /* 0x20000002ff007230 */ /* 0x004fca0000004100 */
[----:B------:R-:W-:-:S04]  /*62a0*/  F2FP.BF16.F32.PACK_AB R0, RZ, R0 ;  /* 0x00000000ff00723e */ /* 0x000fc800000010ff */
[----:B------:R-:W-:Y:S01]  /*62b0*/  PRMT R22, R0, 0x7610, R22 ;  /* 0x0000761000167816 */ /* 0x000fe20000000016 */
[----:B------:R-:W-:Y:S06]  /*62c0*/  BRA `(.L_x_3586) ;  /* 0x0000000c00047947 */ /* 0x000fec0003800000 */
.L_x_3591:
        /* <DEDUP_REMOVED lines=9> */
.L_x_3581:
        /* <DEDUP_REMOVED lines=14> */
.L_x_3595:
        /* <DEDUP_REMOVED lines=9> */
.L_x_3594:
        /* <DEDUP_REMOVED lines=28> */
.L_x_3597:
        /* <DEDUP_REMOVED lines=15> */
.L_x_3596:
[----:B------:R0:W5:Y:S01]  /*6780*/  LDG.E.U16 R22, desc[UR36][R2.64] ;  /* 0x0000002402167981 */ /* 0x000162000c1e1500 */
[----:B------:R-:W-:Y:S05]  /*6790*/  BRA `(.L_x_3586) ;  /* 0x0000000400d07947 */ /* 0x000fea0003800000 */
.L_x_3593:
        /* <DEDUP_REMOVED lines=13> */
.L_x_3600:
        /* <DEDUP_REMOVED lines=21> */
.L_x_3604:
[----:B------:R-:W-:Y:S05]  /*69c0*/  BSYNC B1 ;  /* 0x0000000000017941 */ /* 0x000fea0003800000 */
.L_x_3603:
[----:B------:R-:W-:Y:S01]  /*69d0*/  LEA R3, R0, 0x3b800000, 0x17 ;  /* 0x3b80000000037811 */ /* 0x000fe200078eb8ff */
[----:B------:R-:W-:-:S05]  /*69e0*/  IMAD.SHL.U32 R0, R2, 0x100000, RZ ;  /* 0x0010000002007824 */ /* 0x000fca00078e00ff */
[----:B------:R-:W-:-:S07]  /*69f0*/  LOP3.LUT R0, R3, R0, R4, 0xfe, !PT ;  /* 0x0000000003007212 */ /* 0x000fce00078efe04 */
.L_x_3602:
[----:B------:R-:W-:Y:S05]  /*6a00*/  BSYNC B0 ;  /* 0x0000000000007941 */ /* 0x000fea0003800000 */
.L_x_3601:
[----:B------:R-:W-:-:S04]  /*6a10*/  F2FP.BF16.F32.PACK_AB R0, RZ, R0 ;  /* 0x00000000ff00723e */ /* 0x000fc800000010ff */
[----:B------:R-:W-:Y:S01]  /*6a20*/  PRMT R22, R0, 0x7610, R22 ;  /* 0x0000761000167816 */ /* 0x000fe20000000016 */
[----:B------:R-:W-:Y:S06]  /*6a30*/  BRA `(.L_x_3586) ;  /* 0x0000000400287947 */ /* 0x000fec0003800000 */
.L_x_3599:
        /* <DEDUP_REMOVED lines=21> */
.L_x_3608:
[----:B------:R-:W-:Y:S05]  /*6b90*/  BSYNC B1 ;  /* 0x0000000000017941 */ /* 0x000fea0003800000 */
.L_x_3607:
[----:B------:R-:W-:Y:S01]  /*6ba0*/  LEA R3, R0, 0x37800000, 0x17 ;  /* 0x3780000000037811 */ /* 0x000fe200078eb8ff */
[----:B------:R-:W-:-:S05]  /*6bb0*/  IMAD.SHL.U32 R0, R2, 0x200000, RZ ;  /* 0x0020000002007824 */ /* 0x000fca00078e00ff */
[----:B------:R-:W-:-:S07]  /*6bc0*/  LOP3.LUT R0, R3, R0, R4, 0xfe, !PT ;  /* 0x0000000003007212 */ /* 0x000fce00078efe04 */
.L_x_3606:
[----:B------:R-:W-:Y:S05]  /*6bd0*/  BSYNC B0 ;  /* 0x0000000000007941 */ /* 0x000fea0003800000 */
.L_x_3605:
[----:B------:R-:W-:-:S04]  /*6be0*/  F2FP.BF16.F32.PACK_AB R0, RZ, R0 ;  /* 0x00000000ff00723e */ /* 0x000fc800000010ff */
[----:B------:R-:W-:Y:S01]  /*6bf0*/  PRMT R22, R0, 0x7610, R22 ;  /* 0x0000761000167816 */ /* 0x000fe20000000016 */
[----:B------:R-:W-:Y:S06]  /*6c00*/  BRA `(.L_x_3586) ;  /* 0x0000000000b47947 */ /* 0x000fec0003800000 */
.L_x_3598:
        /* <DEDUP_REMOVED lines=14> */
.L_x_3612:
[----:B------:R-:W-:Y:S05]  /*6cf0*/  BSYNC B0 ;  /* 0x0000000000007941 */ /* 0x000fea0003800000 */
.L_x_3611:
[----:B------:R-:W-:-:S04]  /*6d00*/  F2FP.BF16.F32.PACK_AB R0, RZ, R0 ;  /* 0x00000000ff00723e */ /* 0x000fc800000010ff */
[----:B------:R-:W-:Y:S01]  /*6d10*/  PRMT R22, R0, 0x7610, R22 ;  /* 0x0000761000167816 */ /* 0x000fe20000000016 */
[----:B------:R-:W-:Y:S06]  /*6d20*/  BRA `(.L_x_3586) ;  /* 0x00000000006c7947 */ /* 0x000fec0003800000 */
.L_x_3585:
        /* <DEDUP_REMOVED lines=16> */
.L_x_3613:
[----:B------:R-:W-:Y:S01]  /*6e30*/  PRMT R22, RZ, 0x7610, R22 ;  /* 0x00007610ff167816 */ /* 0x000fe20000000016 */
[----:B------:R-:W-:Y:S06]  /*6e40*/  BRA `(.L_x_3586) ;  /* 0x0000000000247947 */ /* 0x000fec0003800000 */
.L_x_3610:
[----:B------:R-:W2:Y:S02]  /*6e50*/  LDG.E.64 R2, desc[UR36][R2.64] ;  /* 0x0000002402027981 */ /* 0x000ea4000c1e1b00 */
[----:B--2---:R-:W0:Y:S02]  /*6e60*/  I2F.U64 R0, R2 ;  /* 0x0000000200007312 */ /* 0x004e240000301000 */
[----:B0-----:R-:W-:-:S04]  /*6e70*/  F2FP.BF16.F32.PACK_AB R0, RZ, R0 ;  /* 0x00000000ff00723e */ /* 0x001fc800000010ff */
[----:B------:R-:W-:Y:S01]  /*6e80*/  PRMT R22, R0, 0x7610, R22 ;  /* 0x0000761000167816 */ /* 0x000fe20000000016 */
[----:B------:R-:W-:Y:S06]  /*6e90*/  BRA `(.L_x_3586) ;  /* 0x0000000000107947 */ /* 0x000fec0003800000 */
.L_x_3609:
[----:B------:R-:W2:Y:S02]  /*6ea0*/  LDG.E R2, desc[UR36][R2.64] ;  /* 0x0000002402027981 */ /* 0x000ea4000c1e1900 */
[----:B--2---:R-:W-:-:S04]  /*6eb0*/  I2FP.F32.U32 R0, R2 ;  /* 0x0000000200007245 */ /* 0x004fc80000201000 */
[----:B------:R-:W-:-:S04]  /*6ec0*/  F2FP.BF16.F32.PACK_AB R0, RZ, R0 ;  /* 0x00000000ff00723e */ /* 0x000fc800000010ff */
[----:B------:R-:W-:-:S07]  /*6ed0*/  PRMT R22, R0, 0x7610, R22 ;  /* 0x0000761000167816 */ /* 0x000fce0000000016 */
.L_x_3586:
        /* <DEDUP_REMOVED lines=19> */
.L_x_3617:
[----:B------:R-:W2:Y:S02]  /*7010*/  LDG.E.U8 R2, desc[UR36][R2.64] ;  /* 0x0000002402027981 */ /* 0x000ea4000c1e1100 */
[----:B--2---:R-:W-:-:S04]  /*7020*/  I2FP.F32.U32 R0, R2 ;  /* 0x0000000200007245 */ /* 0x004fc80000201000 */
[----:B------:R-:W-:Y:S01]  /*7030*/  F2FP.BF16.F32.PACK_AB R0, RZ, R0 ;  /* 0x00000000ff00723e */ /* 0x000fe200000010ff */
[----:B------:R-:W-:Y:S06]  /*7040*/  BRA `(.L_x_3619) ;  /* 0x0000000c00907947 */ /* 0x000fec0003800000 */
.L_x_3616:
        /* <DEDUP_REMOVED lines=10> */
.L_x_3621:
[----:B------:R-:W2:Y:S02]  /*70f0*/  LDG.E R2, desc[UR36][R2.64] ;  /* 0x0000002402027981 */ /* 0x000ea4000c1e1900 */
[----:B--2---:R-:W-:-:S04]  /*7100*/  I2FP.F32.S32 R0, R2 ;  /* 0x0000000200007245 */ /* 0x004fc80000201400 */
[----:B------:R-:W-:Y:S01]  /*7110*/  F2FP.BF16.F32.PACK_AB R0, RZ, R0 ;  /* 0x00000000ff00723e */ /* 0x000fe200000010ff */
[----:B------:R-:W-:Y:S06]  /*7120*/  BRA `(.L_x_3619) ;  /* 0x0000000c00587947 */ /* 0x000fec0003800000 */
.L_x_3620:
[----:B------:R-:W2:Y:S02]  /*7130*/  LDG.E.U16 R2, desc[UR36][R2.64] ;  /* 0x0000002402027981 */ /* 0x000ea4000c1e1500 */
[----:B--2---:R-:W0:Y:S02]  /*7140*/  I2F.S16 R0, R2 ;  /* 0x0000000200007306 */ /* 0x004e240000101400 */
[----:B0-----:R-:W-:Y:S01]  /*7150*/  F2FP.BF16.F32.PACK_AB R0, RZ, R0 ;  /* 0x00000000ff00723e */ /* 0x001fe200000010ff */
[----:B------:R-:W-:Y:S06]  /*7160*/  BRA `(.L_x_3619) ;  /* 0x0000000c00487947 */ /* 0x000fec0003800000 */
.L_x_3615:
        /* <DEDUP_REMOVED lines=9> */
.L_x_3623:
[----:B------:R-:W2:Y:S02]  /*7200*/  LDG.E.U16 R0, desc[UR36][R2.64] ;  /* 0x0000002402007981 */ /* 0x000ea4000c1e1500 */
[----:B--2---:R-:W-:-:S05]  /*7210*/  HADD2.F32 R0, -RZ, R0.H0_H0 ;  /* 0x20000000ff007230 */ /* 0x004fca0000004100 */
[----:B------:R-:W-:Y:S01]  /*7220*/  F2FP.BF16.F32.PACK_AB R0, RZ, R0 ;  /* 0x00000000ff00723e */ /* 0x000fe200000010ff */
[----:B------:R-:W-:Y:S06]  /*7230*/  BRA `(.L_x_3619) ;  /* 0x0000000c00147947 */ /* 0x000fec0003800000 */
.L_x_3622:
        /* <DEDUP_REMOVED lines=9> */
.L_x_3625:
[----:B------:R-:W2:Y:S02]  /*72d0*/  LDG.E.U16 R2, desc[UR36][R2.64] ;  /* 0x0000002402027981 */ /* 0x000ea4000c1e1500 */
[----:B--2---:R-:W-:-:S05]  /*72e0*/  HADD2.F32 R0, -RZ, R2.H0_H0 ;  /* 0x20000002ff007230 */ /* 0x004fca0000004100 */
[----:B------:R-:W-:Y:S01]  /*72f0*/  F2FP.BF16.F32.PACK_AB R0, RZ, R0 ;  /* 0x00000000ff00723e */ /* 0x000fe200000010ff */
[----:B------:R-:W-:Y:S06]  /*7300*/  BRA `(.L_x_3619) ;  /* 0x0000000800e07947 */ /* 0x000fec0003800000 */
.L_x_3624:
        /* <DEDUP_REMOVED lines=8> */
.L_x_3614:
        /* <DEDUP_REMOVED lines=13> */
.L_x_3628:
        /* <DEDUP_REMOVED lines=8> */
.L_x_3627:
        /* <DEDUP_REMOVED lines=28> */
.L_x_3630:
        /* <DEDUP_REMOVED lines=15> */
.L_x_3629:
[----:B------:R0:W5:Y:S01]  /*7790*/  LDG.E.U16 R0, desc[UR36][R2.64] ;  /* 0x0000002402007981 */ /* 0x000162000c1e1500 */
[----:B------:R-:W-:Y:S05]  /*77a0*/  BRA `(.L_x_3619) ;  /* 0x0000000400b87947 */ /* 0x000fea0003800000 */
.L_x_3626:
        /* <DEDUP_REMOVED lines=12> */
.L_x_3633:
        /* <DEDUP_REMOVED lines=21> */
.L_x_3637:
[----:B------:R-:W-:Y:S05]  /*79c0*/  BSYNC B1 ;  /* 0x0000000000017941 */ /* 0x000fea0003800000 */
.L_x_3636:
[----:B------:R-:W-:Y:S01]  /*79d0*/  LEA R3, R0, 0x3b800000, 0x17 ;  /* 0x3b80000000037811 */ /* 0x000fe200078eb8ff */
[----:B------:R-:W-:-:S05]  /*79e0*/  IMAD.SHL.U32 R0, R2, 0x100000, RZ ;  /* 0x0010000002007824 */ /* 0x000fca00078e00ff */
[----:B------:R-:W-:-:S07]  /*79f0*/  LOP3.LUT R0, R3, R0, R4, 0xfe, !PT ;  /* 0x0000000003007212 */ /* 0x000fce00078efe04 */
.L_x_3635:
[----:B------:R-:W-:Y:S05]  /*7a00*/  BSYNC B0 ;  /* 0x0000000000007941 */ /* 0x000fea0003800000 */
.L_x_3634:
[----:B------:R-:W-:Y:S01]  /*7a10*/  F2FP.BF16.F32.PACK_AB R0, RZ, R0 ;  /* 0x00000000ff00723e */ /* 0x000fe200000010ff */
[----:B------:R-:W-:Y:S06]  /*7a20*/  BRA `(.L_x_3619) ;  /* 0x0000000400187947 */ /* 0x000fec0003800000 */
.L_x_3632:
        /* <DEDUP_REMOVED lines=21> */
.L_x_3641:
[----:B------:R-:W-:Y:S05]  /*7b80*/  BSYNC B1 ;  /* 0x0000000000017941 */ /* 0x000fea0003800000 */
.L_x_3640:
[----:B------:R-:W-:Y:S01]  /*7b90*/  LEA R3, R0, 0x37800000, 0x17 ;  /* 0x3780000000037811 */ /* 0x000fe200078eb8ff */
[----:B------:R-:W-:-:S05]  /*7ba0*/  IMAD.SHL.U32 R0, R2, 0x200000, RZ ;  /* 0x0020000002007824 */ /* 0x000fca00078e00ff */
[----:B------:R-:W-:-:S07]  /*7bb0*/  LOP3.LUT R0, R3, R0, R4, 0xfe, !PT ;  /* 0x0000000003007212 */ /* 0x000fce00078efe04 */
.L_x_3639:
[----:B------:R-:W-:Y:S05]  /*7bc0*/  BSYNC B0 ;  /* 0x0000000000007941 */ /* 0x000fea0003800000 */
.L_x_3638:
[----:B------:R-:W-:Y:S01]  /*7bd0*/  F2FP.BF16.F32.PACK_AB R0, RZ, R0 ;  /* 0x00000000ff00723e */ /* 0x000fe200000010ff */
[----:B------:R-:W-:Y:S06]  /*7be0*/  BRA `(.L_x_3619) ;  /* 0x0000000000a87947 */ /* 0x000fec0003800000 */
.L_x_3631:
        /* <DEDUP_REMOVED lines=14> */
.L_x_3645:
[----:B------:R-:W-:Y:S05]  /*7cd0*/  BSYNC B0 ;  /* 0x0000000000007941 */ /* 0x000fea0003800000 */
.L_x_3644:
[----:B------:R-:W-:Y:S01]  /*7ce0*/  F2FP.BF16.F32.PACK_AB R0, RZ, R0 ;  /* 0x00000000ff00723e */ /* 0x000fe200000010ff */
[----:B------:R-:W-:Y:S06]  /*7cf0*/  BRA `(.L_x_3619) ;  /* 0x0000000000647947 */ /* 0x000fec0003800000 */
.L_x_3618:
        /* <DEDUP_REMOVED lines=16> */
.L_x_3646:
[----:B------:R-:W-:Y:S01]  /*7e00*/  PRMT R0, RZ, 0x7610, R0 ;  /* 0x00007610ff007816 */ /* 0x000fe20000000000 */
[----:B------:R-:W-:Y:S06]  /*7e10*/  BRA `(.L_x_3619) ;  /* 0x00000000001c7947 */ /* 0x000fec0003800000 */
.L_x_3643:
[----:B------:R-:W2:Y:S02]  /*7e20*/  LDG.E.64 R2, desc[UR36][R2.64] ;  /* 0x0000002402027981 */ /* 0x000ea4000c1e1b00 */
[----:B--2---:R-:W0:Y:S02]  /*7e30*/  I2F.U64 R0, R2 ;  /* 0x0000000200007312 */ /* 0x004e240000301000 */
[----:B0-----:R-:W-:Y:S01]  /*7e40*/  F2FP.BF16.F32.PACK_AB R0, RZ, R0 ;  /* 0x00000000ff00723e */ /* 0x001fe200000010ff */
[----:B------:R-:W-:Y:S06]  /*7e50*/  BRA `(.L_x_3619) ;  /* 0x00000000000c7947 */ /* 0x000fec0003800000 */
.L_x_3642:
[----:B------:R-:W2:Y:S02]  /*7e60*/  LDG.E R2, desc[UR36][R2.64] ;  /* 0x0000002402027981 */ /* 0x000ea4000c1e1900 */
[----:B--2---:R-:W-:-:S04]  /*7e70*/  I2FP.F32.U32 R0, R2 ;  /* 0x0000000200007245 */ /* 0x004fc80000201000 */
[----:B------:R-:W-:-:S07]  /*7e80*/  F2FP.BF16.F32.PACK_AB R0, RZ, R0 ;  /* 0x00000000ff00723e */ /* 0x000fce00000010ff */
.L_x_3619:
[----:B0----5:R-:W-:Y:S01]  /*7e90*/  IMAD.U32 R3, R0, 0x10000, RZ ;  /* 0x0001000000037824 */ /* 0x021fe200078e00ff */
[----:B------:R-:W-:Y:S01]  /*7ea0*/  ULDC.64 UR4, c[0x0][0x490] ;  /* 0x0001240000047ab9 */ /* 0x000fe20000000a00 */
[----:B------:R-:W0:Y:S03]  /*7eb0*/  LDC.U8 R5, c[0x0][0x4a0] ;  /* 0x00012800ff057b82 */ /* 0x000e260000000000 */
[C---:B------:R-:W-:Y:S02]  /*7ec0*/  FSETP.GEU.FTZ.AND P1, PT, R3.reuse, UR4, PT ;  /* 0x0000000403007c0b */ /* 0x040fe4000bf3e000 */
[----:B------:R-:W-:-:S04]  /*7ed0*/  FSETP.GT.FTZ.AND P0, PT, R3, UR5, PT ;  /* 0x0000000503007c0b */ /* 0x000fc8000bf14000 */
[----:B------:R-:W-:-:S13]  /*7ee0*/  PLOP3.LUT P0, PT, P1, P0, PT, 0x8a, 0x0 ;  /* 0x000000000000781c */ /* 0x000fda0000f01172 */
[----:B------:R-:W-:Y:S01]  /*7ef0*/  @!P0 FADD.FTZ R0, -R3, 1 ;  /* 0x3f80000003008421 */ /* 0x000fe20000010100 */
[----:B0-----:R-:W-:-:S03]  /*7f00*/  PRMT R4, R5, 0x9910, RZ ;  /* 0x0000991005047816 */ /* 0x001fc600000000ff */
[----:B------:R-:W-:Y:S01]  /*7f10*/  @!P0 FMUL.FTZ R2, R3, R0 ;  /* 0x0000000003028220 */ /* 0x000fe20000410000 */
[----:B------:R-:W-:Y:S02]  /*7f20*/  IMAD.U32 R3, R22, 0x10000, RZ ;  /* 0x0001000016037824 */ /* 0x000fe400078e00ff */
[----:B------:R-:W-:-:S03]  /*7f30*/  IMAD.MOV.U32 R0, RZ, RZ, RZ ;  /* 0x000000ffff007224 */ /* 0x000fc600078e00ff */
        /* <DEDUP_REMOVED lines=17> */
.L_x_3650:
[----:B-1----:R-:W-:-:S06]  /*8050*/  IMAD.U32 R3, R3, 0x10000, RZ ;  /* 0x0001000003037824 */ /* 0x002fcc00078e00ff */
[----:B------:R-:W1:Y:S02]  /*8060*/  F2I.S64.TRUNC R2, R3 ;  /* 0x0000000300027311 */ /* 0x000e64000020d900 */
[----:B-1----:R1:W-:Y:S01]  /*8070*/  STG.E.U8 desc[UR36][R16.64], R2 ;  /* 0x0000000210007986 */ /* 0x0023e2000c101124 */
[----:B------:R-:W-:Y:S05]  /*8080*/  BRA `(.L_x_3652) ;  /* 0x0000000c00847947 */ /* 0x000fea0003800000 */
.L_x_3649:
        /* <DEDUP_REMOVED lines=10> */
.L_x_3654:
[----:B-1----:R-:W-:-:S06]  /*8130*/  IMAD.U32 R3, R3, 0x10000, RZ ;  /* 0x0001000003037824 */ /* 0x002fcc00078e00ff */
[----:B------:R-:W1:Y:S02]  /*8140*/  F2I.FTZ.TRUNC.NTZ R3, R3 ;  /* 0x0000000300037305 */ /* 0x000e64000021f100 */
[----:B-1----:R4:W-:Y:S01]  /*8150*/  STG.E desc[UR36][R16.64], R3 ;  /* 0x0000000310007986 */ /* 0x0029e2000c101924 */
[----:B------:R-:W-:Y:S05]  /*8160*/  BRA `(.L_x_3652) ;  /* 0x0000000c004c7947 */ /* 0x000fea0003800000 */
.L_x_3653:
[----:B-1----:R-:W-:-:S06]  /*8170*/  IMAD.U32 R3, R3, 0x10000, RZ ;  /* 0x0001000003037824 */ /* 0x002fcc00078e00ff */
[----:B------:R-:W1:Y:S02]  /*8180*/  F2I.FTZ.TRUNC.NTZ R3, R3 ;  /* 0x0000000300037305 */ /* 0x000e64000021f100 */
[----:B-1----:R3:W-:Y:S01]  /*8190*/  STG.E.U16 desc[UR36][R16.64], R3 ;  /* 0x0000000310007986 */ /* 0x0027e2000c101524 */
[----:B------:R-:W-:Y:S05]  /*81a0*/  BRA `(.L_x_3652) ;  /* 0x0000000c003c7947 */ /* 0x000fea0003800000 */
.L_x_3648:
        /* <DEDUP_REMOVED lines=9> */
.L_x_3656:
[----:B01----:R-:W-:-:S05]  /*8240*/  IMAD.U32 R0, R3, 0x10000, RZ ;  /* 0x0001000003007824 */ /* 0x003fca00078e00ff */
[----:B------:R-:W-:-:S05]  /*8250*/  F2FP.F16.F32.PACK_AB R0, RZ, R0 ;  /* 0x00000000ff00723e */ /* 0x000fca00000000ff */
[----:B------:R0:W-:Y:S01]  /*8260*/  STG.E.U16 desc[UR36][R16.64], R0 ;  /* 0x0000000010007986 */ /* 0x0001e2000c101524 */
[----:B------:R-:W-:Y:S05]  /*8270*/  BRA `(.L_x_3652) ;  /* 0x0000000c00087947 */ /* 0x000fea0003800000 */
.L_x_3655:
        /* <DEDUP_REMOVED lines=10> */
.L_x_3658:
[----:B-1----:R-:W-:-:S05]  /*8320*/  IMAD.U32 R3, R3, 0x10000, RZ ;  /* 0x0001000003037824 */ /* 0x002fca00078e00ff */
[----:B------:R-:W-:-:S04]  /*8330*/  F2FP.F16.F32.PACK_AB R3, RZ, R3 ;  /* 0x00000003ff03723e */ /* 0x000fc800000000ff */
[----:B------:R-:W-:-:S05]  /*8340*/  PRMT R3, R3, 0x5410, RZ ;  /* 0x0000541003037816 */ /* 0x000fca00000000ff */
[----:B------:R1:W-:Y:S01]  /*8350*/  STG.E desc[UR36][R16.64], R3 ;  /* 0x0000000310007986 */ /* 0x0003e2000c101924 */
[----:B------:R-:W-:Y:S05]  /*8360*/  BRA `(.L_x_3652) ;  /* 0x0000000800cc7947 */ /* 0x000fea0003800000 */
.L_x_3657:
[----:B-1----:R-:W-:-:S04]  /*8370*/  IMAD.U32 R2, R3, 0x10000, RZ ;  /* 0x0001000003027824 */ /* 0x002fc800078e00ff */
[----:B------:R-:W-:-:S06]  /*8380*/  FMUL.FTZ R2, R2, 1 ;  /* 0x3f80000002027820 */ /* 0x000fcc0000410000 */
[----:B------:R-:W1:Y:S02]  /*8390*/  F2F.F64.F32 R2, R2 ;  /* 0x0000000200027310 */ /* 0x000e640000201800 */
[----:B-1----:R1:W-:Y:S01]  /*83a0*/  STG.E.64 desc[UR36][R16.64], R2 ;  /* 0x0000000210007986 */ /* 0x0023e2000c101b24 */
[----:B------:R-:W-:Y:S05]  /*83b0*/  BRA `(.L_x_3652) ;  /* 0x0000000800b87947 */ /* 0x000fea0003800000 */
.L_x_3647:
        /* <DEDUP_REMOVED lines=13> */
.L_x_3661:
[----:B-1----:R-:W-:Y:S01]  /*8490*/  IMAD.U32 R3, R3, 0x10000, RZ ;  /* 0x0001000003037824 */ /* 0x002fe200078e00ff */
[----:B------:R-:W-:-:S03]  /*84a0*/  CS2R R6, SRZ ;  /* 0x0000000000067805 */ /* 0x000fc6000001ff00 */
[----:B------:R-:W-:-:S04]  /*84b0*/  FMUL.FTZ R3, R3, 1 ;  /* 0x3f80000003037820 */ /* 0x000fc80000410000 */
[----:B------:R-:W1:Y:S02]  /*84c0*/  F2F.F64.F32 R4, R3 ;  /* 0x0000000300047310 */ /* 0x000e640000201800 */
[----:B-1----:R1:W-:Y:S01]  /*84d0*/  STG.E.128 desc[UR36][R16.64], R4 ;  /* 0x0000000410007986 */ /* 0x0023e2000c101d24 */
[----:B------:R-:W-:Y:S05]  /*84e0*/  BRA `(.L_x_3652) ;  /* 0x00000008006c7947 */ /* 0x000fea0003800000 */
.L_x_3660:
        /* <DEDUP_REMOVED lines=21> */
.L_x_3665:
[----:B------:R-:W-:Y:S05]  /*8640*/  BSYNC B0 ;  /* 0x0000000000007941 */ /* 0x000fea0003800000 */
.L_x_3664:
[----:B------:R-:W-:-:S05]  /*8650*/  LOP3.LUT R3, R0, R3, RZ, 0xfc, !PT ;  /* 0x0000000300037212 */ /* 0x000fca00078efcff */
[----:B------:R0:W-:Y:S01]  /*8660*/  STG.E.U8 desc[UR36][R16.64], R3 ;  /* 0x0000000310007986 */ /* 0x0001e2000c101124 */
[----:B------:R-:W-:Y:S05]  /*8670*/  BRA `(.L_x_3652) ;  /* 0x0000000800087947 */ /* 0x000fea0003800000 */
.L_x_3663:
        /* <DEDUP_REMOVED lines=13> */
.L_x_3667:
[----:B0-----:R-:W-:Y:S01]  /*8750*/  IMAD.MOV.U32 R0, RZ, RZ, 0x7f ;  /* 0x0000007fff007424 */ /* 0x001fe200078e00ff */
[----:B------:R-:W-:-:S04]  /*8760*/  ISETP.GT.U32.AND P0, PT, R2, 0x7f800000, PT ;  /* 0x7f8000000200780c */ /* 0x000fc80003f04070 */
[----:B------:R-:W-:-:S09]  /*8770*/  SEL R0, R0, 0x7c, P0 ;  /* 0x0000007c00007807 */ /* 0x000fd20000000000 */
.L_x_3668:
[----:B------:R-:W-:Y:S05]  /*8780*/  BSYNC B0 ;  /* 0x0000000000007941 */ /* 0x000fea0003800000 */
.L_x_3666:
[----:B------:R-:W-:-:S04]  /*8790*/  LOP3.LUT R2, R3, 0x80000000, RZ, 0xc0, !PT ;  /* 0x8000000003027812 */ /* 0x000fc800078ec0ff */
[----:B------:R-:W-:-:S04]  /*87a0*/  SHF.R.U32.HI R3, RZ, 0x18, R2 ;  /* 0x00000018ff037819 */ /* 0x000fc80000011602 */
[----:B------:R-:W-:-:S05]  /*87b0*/  LOP3.LUT R3, R0, R3, RZ, 0xfc, !PT ;  /* 0x0000000300037212 */ /* 0x000fca00078efcff */
[----:B------:R0:W-:Y:S01]  /*87c0*/  STG.E.U8 desc[UR36][R16.64], R3 ;  /* 0x0000000310007986 */ /* 0x0001e2000c101124 */
[----:B------:R-:W-:Y:S05]  /*87d0*/  BRA `(.L_x_3652) ;  /* 0x0000000400b07947 */ /* 0x000fea0003800000 */
.L_x_3662:
[----:B-1----:R1:W-:Y:S01]  /*87e0*/  STG.E.U16 desc[UR36][R16.64], R3 ;  /* 0x0000000310007986 */ /* 0x0023e2000c101524 */
[----:B------:R-:W-:Y:S05]  /*87f0*/  BRA `(.L_x_3652) ;  /* 0x0000000400a87947 */ /* 0x000fea0003800000 */
.L_x_3659:
        /* <DEDUP_REMOVED lines=12> */
.L_x_3671:
        /* <DEDUP_REMOVED lines=17> */
.L_x_3674:
[----:B------:R-:W-:-:S04]  /*89d0*/  LOP3.LUT R2, R3, 0x80000000, RZ, 0xc0, !PT ;  /* 0x8000000003027812 */ /* 0x000fc800078ec0ff */
[----:B------:R-:W-:-:S04]  /*89e0*/  SHF.R.U32.HI R3, RZ, 0x18, R2 ;  /* 0x00000018ff037819 */ /* 0x000fc80000011602 */
[----:B------:R-:W-:-:S04]  /*89f0*/  LOP3.LUT R0, R0, R3, RZ, 0xfc, !PT ;  /* 0x0000000300007212 */ /* 0x000fc800078efcff */
[----:B------:R-:W-:-:S07]  /*8a00*/  PRMT R8, R0, 0x7610, R8 ;  /* 0x0000761000087816 */ /* 0x000fce0000000008 */
.L_x_3673:
[----:B------:R-:W-:Y:S05]  /*8a10*/  BSYNC B0 ;  /* 0x0000000000007941 */ /* 0x000fea0003800000 */
.L_x_3672:
[----:B------:R1:W-:Y:S01]  /*8a20*/  STG.E.U8 desc[UR36][R16.64], R8 ;  /* 0x0000000810007986 */ /* 0x0003e2000c101124 */
[----:B------:R-:W-:Y:S05]  /*8a30*/  BRA `(.L_x_3652) ;  /* 0x0000000400187947 */ /* 0x000fea0003800000 */
.L_x_3670:
        /* <DEDUP_REMOVED lines=17> */
.L_x_3677:
[----:B------:R-:W-:-:S04]  /*8b50*/  LOP3.LUT R2, R3, 0x80000000, RZ, 0xc0, !PT ;  /* 0x8000000003027812 */ /* 0x000fc800078ec0ff */
[----:B------:R-:W-:-:S04]  /*8b60*/  SHF.R.U32.HI R3, RZ, 0x18, R2 ;  /* 0x00000018ff037819 */ /* 0x000fc80000011602 */
[----:B------:R-:W-:-:S04]  /*8b70*/  LOP3.LUT R0, R0, R3, RZ, 0xfc, !PT ;  /* 0x0000000300007212 */ /* 0x000fc800078efcff */
[----:B------:R-:W-:-:S07]  /*8b80*/  PRMT R8, R0, 0x7610, R8 ;  /* 0x0000761000087816 */ /* 0x000fce0000000008 */
.L_x_3676:
[----:B------:R-:W-:Y:S05]  /*8b90*/  BSYNC B0 ;  /* 0x0000000000007941 */ /* 0x000fea0003800000 */
.L_x_3675:
[----:B------:R1:W-:Y:S01]  /*8ba0*/  STG.E.U8 desc[UR36][R16.64], R8 ;  /* 0x0000000810007986 */ /* 0x0003e2000c101124 */
[----:B------:R-:W-:Y:S05]  /*8bb0*/  BRA `(.L_x_3652) ;  /* 0x0000000000b87947 */ /* 0x000fea0003800000 */
.L_x_3669:
[----:B------:R-:W-:-:S13]  /*8bc0*/  ISETP.NE.AND P0, PT, R4, 0x1c, PT ;  /* 0x0000001c0400780c */ /* 0x000fda0003f05270 */
[----:B------:R-:W-:Y:S05]  /*8bd0*/  @!P0 BRA `(.L_x_3678) ;  /* 0x0000000000a48947 */ /* 0x000fea0003800000 */
[----:B------:R-:W-:-:S13]  /*8be0*/  ISETP.NE.AND P0, PT, R4, 0x1d, PT ;  /* 0x0000001d0400780c */ /* 0x000fda0003f05270 */
[----:B------:R-:W-:Y:S05]  /*8bf0*/  @!P0 BRA `(.L_x_3679) ;  /* 0x00000000008c8947 */ /* 0x000fea0003800000 */
[----:B------:R-:W-:-:S13]  /*8c00*/  ISETP.NE.AND P0, PT, R4, 0x2c, PT ;  /* 0x0000002c0400780c */ /* 0x000fda0003f05270 */
[----:B------:R-:W-:Y:S05]  /*8c10*/  @P0 BRA `(.L_x_3651) ;  /* 0x0000000000400947 */ /* 0x000fea0003800000 */
[----:B-1----:R-:W-:-:S05]  /*8c20*/  IMAD.U32 R3, R3, 0x10000, RZ ;  /* 0x0001000003037824 */ /* 0x002fca00078e00ff */
[----:B------:R-:W-:-:S04]  /*8c30*/  SHF.R.U32.HI R4, RZ, 0x17, R3 ;  /* 0x00000017ff047819 */ /* 0x000fc80000011603 */
[----:B------:R-:W-:-:S04]  /*8c40*/  LOP3.LUT R2, R4, 0xff, RZ, 0xc0, !PT ;  /* 0x000000ff04027812 */ /* 0x000fc800078ec0ff */
[----:B------:R-:W-:-:S13]  /*8c50*/  ISETP.NE.AND P1, PT, R2, 0xff, PT ;  /* 0x000000ff0200780c */ /* 0x000fda0003f25270 */
[--C-:B0-----:R-:W-:Y:S02]  /*8c60*/  @P1 SHF.R.U32.HI R0, RZ, 0x16, R3.reuse ;  /* 0x00000016ff001819 */ /* 0x101fe40000011603 */
        /* <DEDUP_REMOVED lines=11> */
.L_x_3651:
[----:B0-----:R-:W-:Y:S01]  /*8d20*/  MOV R0, 0x0 ;  /* 0x0000000000007802 */ /* 0x001fe20000000f00 */
[----:B------:R-:W-:Y:S01]  /*8d30*/  ULDC.64 UR4, c[0x4][0x128] ;  /* 0x01004a0000047ab9 */ /* 0x000fe20000000a00 */
[----:B------:R-:W-:Y:S01]  /*8d40*/  ULDC.64 UR6, c[0x4][0x40] ;  /* 0x0100100000067ab9 */ /* 0x000fe20000000a00 */
[----:B------:R-:W-:Y:S01]  /*8d50*/  IMAD.U32 R4, RZ, RZ, UR4 ;  /* 0x00000004ff047e24 */ /* 0x000fe2000f8e00ff */
        /* <DEDUP_REMOVED lines=12> */
.L_x_3680:
[----:B------:R-:W-:Y:S05]  /*8e20*/  BRA `(.L_x_3652) ;  /* 0x00000000001c7947 */ /* 0x000fea0003800000 */
.L_x_3679:
[----:B-1----:R-:W-:-:S06]  /*8e30*/  IMAD.U32 R3, R3, 0x10000, RZ ;  /* 0x0001000003037824 */ /* 0x002fcc00078e00ff */
[----:B------:R-:W1:Y:S02]  /*8e40*/  F2I.U64.TRUNC R2, R3 ;  /* 0x0000000300027311 */ /* 0x000e64000020d800 */
[----:B-1----:R1:W-:Y:S01]  /*8e50*/  STG.E.64 desc[UR36][R16.64], R2 ;  /* 0x0000000210007986 */ /* 0x0023e2000c101b24 */
[----:B------:R-:W-:Y:S05]  /*8e60*/  BRA `(.L_x_3652) ;  /* 0x00000000000c7947 */ /* 0x000fea0003800000 */
.L_x_3678:
[----:B-1----:R-:W-:-:S06]  /*8e70*/  IMAD.U32 R3, R3, 0x10000, RZ ;  /* 0x0001000003037824 */ /* 0x002fcc00078e00ff */
[----:B------:R-:W1:Y:S02]  /*8e80*/  F2I.FTZ.U32.TRUNC.NTZ R3, R3 ;  /* 0x0000000300037305 */ /* 0x000e64000021f000 */
[----:B-1----:R1:W-:Y:S02]  /*8e90*/  STG.E desc[UR36][R16.64], R3 ;  /* 0x0000000310007986 */ /* 0x0023e4000c101924 */
.L_x_3652:
[----:B------:R-:W-:-:S07]  /*8ea0*/  VIADD R19, R19, 0x80 ;  /* 0x0000008013137836 */ /* 0x000fce0000000000 */
.L_x_3579:
[----:B------:R-:W-:Y:S05]  /*8eb0*/  BSYNC B6 ;  /* 0x0000000000067941 */ /* 0x000fea0003800000 */
.L_x_3578:
        /* <DEDUP_REMOVED lines=358> */
.L_x_3683:
        /* <DEDUP_REMOVED lines=23> */
.L_x_3687:
[----:B------:R-:W2:Y:S02]  /*a690*/  LDG.E.U8 R2, desc[UR36][R2.64] ;  /* 0x0000002402027981 */ /* 0x000ea4000c1e1100 */
[----:B--2---:R-:W-:-:S04]  /*a6a0*/  I2FP.F32.U32 R0, R2 ;  /* 0x0000000200007245 */ /* 0x004fc80000201000 */
[----:B------:R-:W-:-:S04]  /*a6b0*/  F2FP.BF16.F32.PACK_AB R0, RZ, R0 ;  /* 0x00000000ff00723e */ /* 0x000fc800000010ff */
[----:B------:R-:W-:Y:S01]  /*a6c0*/  PRMT R22, R0, 0x7610, R22 ;  /* 0x0000761000167816 */ /* 0x000fe20000000016 */
[----:B------:R-:W-:Y:S06]  /*a6d0*/  BRA `(.L_x_3689) ;  /* 0x0000000c00c87947 */ /* 0x000fec0003800000 */
.L_x_3686:
        /* <DEDUP_REMOVED lines=11> */
.L_x_3691:
[----:B------:R-:W2:Y:S02]  /*a790*/  LDG.E R2, desc[UR36][R2.64] ;  /* 0x0000002402027981 */ /* 0x000ea4000c1e1900 */
[----:B--2---:R-:W-:-:S04]  /*a7a0*/  I2FP.F32.S32 R0, R2 ;  /* 0x0000000200007245 */ /* 0x004fc80000201400 */
[----:B------:R-:W-:-:S04]  /*a7b0*/  F2FP.BF16.F32.PACK_AB R0, RZ, R0 ;  /* 0x00000000ff00723e */ /* 0x000fc800000010ff */
[----:B------:R-:W-:Y:S01]  /*a7c0*/  PRMT R22, R0, 0x7610, R22 ;  /* 0x0000761000167816 */ /* 0x000fe20000000016 */
[----:B------:R-:W-:Y:S06]  /*a7d0*/  BRA `(.L_x_3689) ;  /* 0x0000000c00887947 */ /* 0x000fec0003800000 */
.L_x_3690:
[----:B------:R-:W2:Y:S02]  /*a7e0*/  LDG.E.U16 R2, desc[UR36][R2.64] ;  /* 0x0000002402027981 */ /* 0x000ea4000c1e1500 */
[----:B--2---:R-:W0:Y:S02]  /*a7f0*/  I2F.S16 R0, R2 ;  /* 0x0000000200007306 */ /* 0x004e240000101400 */
[----:B0-----:R-:W-:-:S04]  /*a800*/  F2FP.BF16.F32.PACK_AB R0, RZ, R0 ;  /* 0x00000000ff00723e */ /* 0x001fc800000010ff */
[----:B------:R-:W-:Y:S01]  /*a810*/  PRMT R22, R0, 0x7610, R22 ;  /* 0x0000761000167816 */ /* 0x000fe20000000016 */
[----:B------:R-:W-:Y:S06]  /*a820*/  BRA `(.L_x_3689) ;  /* 0x0000000c00747947 */ /* 0x000fec0003800000 */
.L_x_3685:
        /* <DEDUP_REMOVED lines=9> */
.L_x_3693:
[----:B------:R-:W2:Y:S02]  /*a8c0*/  LDG.E.U16 R0, desc[UR36][R2.64] ;  /* 0x0000002402007981 */ /* 0x000ea4000c1e1500 */
[----:B--2---:R-:W-:-:S05]  /*a8d0*/  HADD2.F32 R0, -RZ, R0.H0_H0 ;  /* 0x20000000ff007230 */ /* 0x004fca0000004100 */
[----:B------:R-:W-:-:S04]  /*a8e0*/  F2FP.BF16.F32.PACK_AB R0, RZ, R0 ;  /* 0x00000000ff00723e */ /* 0x000fc800000010ff */
[----:B------:R-:W-:Y:S01]  /*a8f0*/  PRMT R22, R0, 0x7610, R22 ;  /* 0x0000761000167816 */ /* 0x000fe20000000016 */
[----:B------:R-:W-:Y:S06]  /*a900*/  BRA `(.L_x_3689) ;  /* 0x0000000c003c7947 */ /* 0x000fec0003800000 */
.L_x_3692:
        /* <DEDUP_REMOVED lines=9> */
.L_x_3695:
[----:B------:R-:W2:Y:S02]  /*a9a0*/  LDG.E.U16 R2, desc[UR36][R2.64] ;  /* 0x0000002402027981 */ /* 0x000ea4000c1e1500 */
[----:B--2---:R-:W-:-:S05]  /*a9b0*/  HADD2.F32 R0, -RZ, R2.H0_H0 ;  /* 0x20000002ff007230 */ /* 0x004fca0000004100 */
[----:B------:R-:W-:-:S04]  /*a9c0*/  F2FP.BF16.F32.PACK_AB R0, RZ, R0 ;  /* 0x00000000ff00723e */ /* 0x000fc800000010ff */
[----:B------:R-:W-:Y:S01]  /*a9d0*/  PRMT R22, R0, 0x7610, R22 ;  /* 0x0000761000167816 */ /* 0x000fe20000000016 */
[----:B------:R-:W-:Y:S06]  /*a9e0*/  BRA `(.L_x_3689) ;  /* 0x0000000c00047947 */ /* 0x000fec0003800000 */
.L_x_3694:
        /* <DEDUP_REMOVED lines=9> */
.L_x_3684:
        /* <DEDUP_REMOVED lines=14> */
.L_x_3698:
        /* <DEDUP_REMOVED lines=9> */
.L_x_3697:
        /* <DEDUP_REMOVED lines=28> */
.L_x_3700:
        /* <DEDUP_REMOVED lines=15> */
.L_x_3699:
[----:B------:R0:W5:Y:S01]  /*aea0*/  LDG.E.U16 R22, desc[UR36][R2.64] ;  /* 0x0000002402167981 */ /* 0x000162000c1e1500 */
[----:B------:R-:W-:Y:S05]  /*aeb0*/  BRA `(.L_x_3689) ;  /* 0x0000000400d07947 */ /* 0x000fea0003800000 */
.L_x_3696:
        /* <DEDUP_REMOVED lines=13> */
.L_x_3703:
        /* <DEDUP_REMOVED lines=21> */
.L_x_3707:
[----:B------:R-:W-:Y:S05]  /*b0e0*/  BSYNC B1 ;  /* 0x0000000000017941 */ /* 0x000fea0003800000 */
.L_x_3706:
[----:B------:R-:W-:Y:S01]  /*b0f0*/  LEA R3, R0, 0x3b800000, 0x17 ;  /* 0x3b80000000037811 */ /* 0x000fe200078eb8ff */
[----:B------:R-:W-:-:S05]  /*b100*/  IMAD.SHL.U32 R0, R2, 0x100000, RZ ;  /* 0x0010000002007824 */ /* 0x000fca00078e00ff */
[----:B------:R-:W-:-:S07]  /*b110*/  LOP3.LUT R0, R3, R0, R4, 0xfe, !PT ;  /* 0x0000000003007212 */ /* 0x000fce00078efe04 */
.L_x_3705:
[----:B------:R-:W-:Y:S05]  /*b120*/  BSYNC B0 ;  /* 0x0000000000007941 */ /* 0x000fea0003800000 */
.L_x_3704:
[----:B------:R-:W-:-:S04]  /*b130*/  F2FP.BF16.F32.PACK_AB R0, RZ, R0 ;  /* 0x00000000ff00723e */ /* 0x000fc800000010ff */
[----:B------:R-:W-:Y:S01]  /*b140*/  PRMT R22, R0, 0x7610, R22 ;  /* 0x0000761000167816 */ /* 0x000fe20000000016 */
[----:B------:R-:W-:Y:S06]  /*b150*/  BRA `(.L_x_3689) ;  /* 0x0000000400287947 */ /* 0x000fec0003800000 */
.L_x_3702:
        /* <DEDUP_REMOVED lines=21> */
.L_x_3711:
[----:B------:R-:W-:Y:S05]  /*b2b0*/  BSYNC B1 ;  /* 0x0000000000017941 */ /* 0x000fea0003800000 */
.L_x_3710:
[----:B------:R-:W-:Y:S01]  /*b2c0*/  LEA R3, R0, 0x37800000, 0x17 ;  /* 0x3780000000037811 */ /* 0x000fe200078eb8ff */
[----:B------:R-:W-:-:S05]  /*b2d0*/  IMAD.SHL.U32 R0, R2, 0x200000, RZ ;  /* 0x0020000002007824 */ /* 0x000fca00078e00ff */
[----:B------:R-:W-:-:S07]  /*b2e0*/  LOP3.LUT R0, R3, R0, R4, 0xfe, !PT ;  /* 0x0000000003007212 */ /* 0x000fce00078efe04 */
.L_x_3709:
[----:B------:R-:W-:Y:S05]  /*b2f0*/  BSYNC B0 ;  /* 0x0000000000007941 */ /* 0x000fea0003800000 */
.L_x_3708:
[----:B------:R-:W-:-:S04]  /*b300*/  F2FP.BF16.F32.PACK_AB R0, RZ, R0 ;  /* 0x00000000ff00723e */ /* 0x000fc800000010ff */
[----:B------:R-:W-:Y:S01]  /*b310*/  PRMT R22, R0, 0x7610, R22 ;  /* 0x0000761000167816 */ /* 0x000fe20000000016 */
[----:B------:R-:W-:Y:S06]  /*b320*/  BRA `(.L_x_3689) ;  /* 0x0000000000b47947 */ /* 0x000fec0003800000 */
.L_x_3701:
        /* <DEDUP_REMOVED lines=14> */
.L_x_3715:
[----:B------:R-:W-:Y:S05]  /*b410*/  BSYNC B0 ;  /* 0x0000000000007941 */ /* 0x000fea0003800000 */
.L_x_3714:
[----:B------:R-:W-:-:S04]  /*b420*/  F2FP.BF16.F32.PACK_AB R0, RZ, R0 ;  /* 0x00000000ff00723e */ /* 0x000fc800000010ff */
[----:B------:R-:W-:Y:S01]  /*b430*/  PRMT R22, R0, 0x7610, R22 ;  /* 0x0000761000167816 */ /* 0x000fe20000000016 */
[----:B------:R-:W-:Y:S06]  /*b440*/  BRA `(.L_x_3689) ;  /* 0x00000000006c7947 */ /* 0x000fec0003800000 */
.L_x_3688:
        /* <DEDUP_REMOVED lines=16> */
.L_x_3716:
[----:B------:R-:W-:Y:S01]  /*b550*/  PRMT R22, RZ, 0x7610, R22 ;  /* 0x00007610ff167816 */ /* 0x000fe20000000016 */
[----:B------:R-:W-:Y:S06]  /*b560*/  BRA `(.L_x_3689) ;  /* 0x0000000000247947 */ /* 0x000fec0003800000 */
.L_x_3713:
[----:B------:R-:W2:Y:S02]  /*b570*/  LDG.E.64 R2, desc[UR36][R2.64] ;  /* 0x0000002402027981 */ /* 0x000ea4000c1e1b00 */
[----:B--2---:R-:W0:Y:S02]  /*b580*/  I2F.U64 R0, R2 ;  /* 0x0000000200007312 */ /* 0x004e240000301000 */
[----:B0-----:R-:W-:-:S04]  /*b590*/  F2FP.BF16.F32.PACK_AB R0, RZ, R0 ;  /* 0x00000000ff00723e */ /* 0x001fc800000010ff */
[----:B------:R-:W-:Y:S01]  /*b5a0*/  PRMT R22, R0, 0x7610, R22 ;  /* 0x0000761000167816 */ /* 0x000fe20000000016 */
[----:B------:R-:W-:Y:S06]  /*b5b0*/  BRA `(.L_x_3689) ;  /* 0x0000000000107947 */ /* 0x000fec0003800000 */
.L_x_3712:
[----:B------:R-:W2:Y:S02]  /*b5c0*/  LDG.E R2, desc[UR36][R2.64] ;  /* 0x0000002402027981 */ /* 0x000ea4000c1e1900 */
[----:B--2---:R-:W-:-:S04]  /*b5d0*/  I2FP.F32.U32 R0, R2 ;  /* 0x0000000200007245 */ /* 0x004fc80000201000 */
[----:B------:R-:W-:-:S04]  /*b5e0*/  F2FP.BF16.F32.PACK_AB R0, RZ, R0 ;  /* 0x00000000ff00723e */ /* 0x000fc800000010ff */
[----:B------:R-:W-:-:S07]  /*b5f0*/  PRMT R22, R0, 0x7610, R22 ;  /* 0x0000761000167816 */ /* 0x000fce0000000016 */
.L_x_3689:
        /* <DEDUP_REMOVED lines=19> */
.L_x_3720:
[----:B------:R-:W2:Y:S02]  /*b730*/  LDG.E.U8 R2, desc[UR36][R2.64] ;  /* 0x0000002402027981 */ /* 0x000ea4000c1e1100 */
[----:B--2---:R-:W-:-:S04]  /*b740*/  I2FP.F32.U32 R0, R2 ;  /* 0x0000000200007245 */ /* 0x004fc80000201000 */
[----:B------:R-:W-:Y:S01]  /*b750*/  F2FP.BF16.F32.PACK_AB R0, RZ, R0 ;  /* 0x00000000ff00723e */ /* 0x000fe200000010ff */
[----:B------:R-:W-:Y:S06]  /*b760*/  BRA `(.L_x_3722) ;  /* 0x0000000c00907947 */ /* 0x000fec0003800000 */
.L_x_3719:
        /* <DEDUP_REMOVED lines=10> */
.L_x_3724:
[----:B------:R-:W2:Y:S02]  /*b810*/  LDG.E R2, desc[UR36][R2.64] ;  /* 0x0000002402027981 */ /* 0x000ea4000c1e1900 */
[----:B--2---:R-:W-:-:S04]  /*b820*/  I2FP.F32.S32 R0, R2 ;  /* 0x0000000200007245 */ /* 0x004fc80000201400 */
[----:B------:R-:W-:Y:S01]  /*b830*/  F2FP.BF16.F32.PACK_AB R0, RZ, R0 ;  /* 0x00000000ff00723e */ /* 0x000fe200000010ff */
[----:B------:R-:W-:Y:S06]  /*b840*/  BRA `(.L_x_3722) ;  /* 0x0000000c00587947 */ /* 0x000fec0003800000 */
.L_x_3723:
[----:B------:R-:W2:Y:S02]  /*b850*/  LDG.E.U16 R2, desc[UR36][R2.64] ;  /* 0x0000002402027981 */ /* 0x000ea4000c1e1500 */
[----:B--2---:R-:W0:Y:S02]  /*b860*/  I2F.S16 R0, R2 ;  /* 0x0000000200007306 */ /* 0x004e240000101400 */
[----:B0-----:R-:W-:Y:S01]  /*b870*/  F2FP.BF16.F32.PACK_AB R0, RZ, R0 ;  /* 0x00000000ff00723e */ /* 0x001fe200000010ff */
[----:B------:R-:W-:Y:S06]  /*b880*/  BRA `(.L_x_3722) ;  /* 0x0000000c00487947 */ /* 0x000fec0003800000 */
.L_x_3718:
        /* <DEDUP_REMOVED lines=9> */
.L_x_3726:
[----:B------:R-:W2:Y:S02]  /*b920*/  LDG.E.U16 R0, desc[UR36][R2.64] ;  /* 0x0000002402007981 */ /* 0x000ea4000c1e1500 */
[----:B--2---:R-:W-:-:S05]  /*b930*/  HADD2.F32 R0, -RZ, R0.H0_H0 ;  /* 0x20000000ff007230 */ /* 0x004fca0000004100 */
[----:B------:R-:W-:Y:S01]  /*b940*/  F2FP.BF16.F32.PACK_AB R0, RZ, R0 ;  /* 0x00000000ff00723e */ /* 0x000fe200000010ff */
[----:B------:R-:W-:Y:S06]  /*b950*/  BRA `(.L_x_3722) ;  /* 0x0000000c00147947 */ /* 0x000fec0003800000 */
.L_x_3725:
        /* <DEDUP_REMOVED lines=9> */
.L_x_3728:
[----:B------:R-:W2:Y:S02]  /*b9f0*/  LDG.E.U16 R2, desc[UR36][R2.64] ;  /* 0x0000002402027981 */ /* 0x000ea4000c1e1500 */
[----:B--2---:R-:W-:-:S05]  /*ba00*/  HADD2.F32 R0, -RZ, R2.H0_H0 ;  /* 0x20000002ff007230 */ /* 0x004fca0000004100 */
[----:B------:R-:W-:Y:S01]  /*ba10*/  F2FP.BF16.F32.PACK_AB R0, RZ, R0 ;  /* 0x00000000ff00723e */ /* 0x000fe200000010ff */
[----:B------:R-:W-:Y:S06]  /*ba20*/  BRA `(.L_x_3722) ;  /* 0x0000000800e07947 */ /* 0x000fec0003800000 */
.L_x_3727:
        /* <DEDUP_REMOVED lines=8> */
.L_x_3717:
        /* <DEDUP_REMOVED lines=13> */
.L_x_3731:
        /* <DEDUP_REMOVED lines=8> */
.L_x_3730:
        /* <DEDUP_REMOVED lines=28> */
.L_x_3733:
        /* <DEDUP_REMOVED lines=15> */
.L_x_3732:
[----:B------:R0:W5:Y:S01]  /*beb0*/  LDG.E.U16 R0, desc[UR36][R2.64] ;  /* 0x0000002402007981 */ /* 0x000162000c1e1500 */
[----:B------:R-:W-:Y:S05]  /*bec0*/  BRA `(.L_x_3722) ;  /* 0x0000000400b87947 */ /* 0x000fea0003800000 */
.L_x_3729:
        /* <DEDUP_REMOVED lines=12> */
.L_x_3736:
        /* <DEDUP_REMOVED lines=21> */
.L_x_3740:
[----:B------:R-:W-:Y:S05]  /*c0e0*/  BSYNC B1 ;  /* 0x0000000000017941 */ /* 0x000fea0003800000 */
.L_x_3739:
[----:B------:R-:W-:Y:S01]  /*c0f0*/  LEA R3, R0, 0x3b800000, 0x17 ;  /* 0x3b80000000037811 */ /* 0x000fe200078eb8ff */
[----:B------:R-:W-:-:S05]  /*c100*/  IMAD.SHL.U32 R0, R2, 0x100000, RZ ;  /* 0x0010000002007824 */ /* 0x000fca00078e00ff */
[----:B------:R-:W-:-:S07]  /*c110*/  LOP3.LUT R0, R3, R0, R4, 0xfe, !PT ;  /* 0x0000000003007212 */ /* 0x000fce00078efe04 */
.L_x_3738:
[----:B------:R-:W-:Y:S05]  /*c120*/  BSYNC B0 ;  /* 0x0000000000007941 */ /* 0x000fea0003800000 */
.L_x_3737:
[----:B------:R-:W-:Y:S01]  /*c130*/  F2FP.BF16.F32.PACK_AB R0, RZ, R0 ;  /* 0x00000000ff00723e */ /* 0x000fe200000010ff */
[----:B------:R-:W-:Y:S06]  /*c140*/  BRA `(.L_x_3722) ;  /* 0x0000000400187947 */ /* 0x000fec0003800000 */
.L_x_3735:
        /* <DEDUP_REMOVED lines=21> */
.L_x_3744:
[----:B------:R-:W-:Y:S05]  /*c2a0*/  BSYNC B1 ;  /* 0x0000000000017941 */ /* 0x000fea0003800000 */
.L_x_3743:
[----:B------:R-:W-:Y:S01]  /*c2b0*/  LEA R3, R0, 0x37800000, 0x17 ;  /* 0x3780000000037811 */ /* 0x000fe200078eb8ff */
[----:B------:R-:W-:-:S05]  /*c2c0*/  IMAD.SHL.U32 R0, R2, 0x200000, RZ ;  /* 0x0020000002007824 */ /* 0x000fca00078e00ff */
[----:B------:R-:W-:-:S07]  /*c2d0*/  LOP3.LUT R0, R3, R0, R4, 0xfe, !PT ;  /* 0x0000000003007212 */ /* 0x000fce00078efe04 */
.L_x_3742:
[----:B------:R-:W-:Y:S05]  /*c2e0*/  BSYNC B0 ;  /* 0x0000000000007941 */ /* 0x000fea0003800000 */
.L_x_3741:
[----:B------:R-:W-:Y:S01]  /*c2f0*/  F2FP.BF16.F32.PACK_AB R0, RZ, R0 ;  /* 0x00000000ff00723e */ /* 0x000fe200000010ff */
[----:B------:R-:W-:Y:S06]  /*c300*/  BRA `(.L_x_3722) ;  /* 0x0000000000a87947 */ /* 0x000fec0003800000 */
.L_x_3734:
        /* <DEDUP_REMOVED lines=14> */
.L_x_3748:
[----:B------:R-:W-:Y:S05]  /*c3f0*/  BSYNC B0 ;  /* 0x0000000000007941 */ /* 0x000fea0003800000 */
.L_x_3747:
[----:B------:R-:W-:Y:S01]  /*c400*/  F2FP.BF16.F32.PACK_AB R0, RZ, R0 ;  /* 0x00000000ff00723e */ /* 0x000fe200000010ff */
[----:B------:R-:W-:Y:S06]  /*c410*/  BRA `(.L_x_3722) ;  /* 0x0000000000647947 */ /* 0x000fec0003800000 */
.L_x_3721:
        /* <DEDUP_REMOVED lines=16> */
.L_x_3749:
[----:B------:R-:W-:Y:S01]  /*c520*/  PRMT R0, RZ, 0x7610, R0 ;  /* 0x00007610ff007816 */ /* 0x000fe20000000000 */
[----:B------:R-:W-:Y:S06]  /*c530*/  BRA `(.L_x_3722) ;  /* 0x00000000001c7947 */ /* 0x000fec0003800000 */
.L_x_3746:
[----:B------:R-:W2:Y:S02]  /*c540*/  LDG.E.64 R2, desc[UR36][R2.64] ;  /* 0x0000002402027981 */ /* 0x000ea4000c1e1b00 */
[----:B--2---:R-:W0:Y:S02]  /*c550*/  I2F.U64 R0, R2 ;  /* 0x0000000200007312 */ /* 0x004e240000301000 */
[----:B0-----:R-:W-:Y:S01]  /*c560*/  F2FP.BF16.F32.PACK_AB R0, RZ, R0 ;  /* 0x00000000ff00723e */ /* 0x001fe200000010ff */
[----:B------:R-:W-:Y:S06]  /*c570*/  BRA `(.L_x_3722) ;  /* 0x00000000000c7947 */ /* 0x000fec0003800000 */
.L_x_3745:
[----:B------:R-:W2:Y:S02]  /*c580*/  LDG.E R2, desc[UR36][R2.64] ;  /* 0x0000002402027981 */ /* 0x000ea4000c1e1900 */
[----:B--2---:R-:W-:-:S04]  /*c590*/  I2FP.F32.U32 R0, R2 ;  /* 0x0000000200007245 */ /* 0x004fc80000201000 */
[----:B------:R-:W-:-:S07]  /*c5a0*/  F2FP.BF16.F32.PACK_AB R0, RZ, R0 ;  /* 0x00000000ff00723e */ /* 0x000fce00000010ff */
.L_x_3722:
        /* <DEDUP_REMOVED lines=28> */
.L_x_3753:
[----:B-1----:R-:W-:-:S06]  /*c770*/  IMAD.U32 R3, R3, 0x10000, RZ ;  /* 0x0001000003037824 */ /* 0x002fcc00078e00ff */
[----:B------:R-:W1:Y:S02]  /*c780*/  F2I.S64.TRUNC R2, R3 ;  /* 0x0000000300027311 */ /* 0x000e64000020d900 */
[----:B-1----:R1:W-:Y:S01]  /*c790*/  STG.E.U8 desc[UR36][R16.64], R2 ;  /* 0x0000000210007986 */ /* 0x0023e2000c101124 */
[----:B------:R-:W-:Y:S05]  /*c7a0*/  BRA `(.L_x_3755) ;  /* 0x0000000c00847947 */ /* 0x000fea0003800000 */
.L_x_3752:
        /* <DEDUP_REMOVED lines=10> */
.L_x_3757:
[----:B-1----:R-:W-:-:S06]  /*c850*/  IMAD.U32 R3, R3, 0x10000, RZ ;  /* 0x0001000003037824 */ /* 0x002fcc00078e00ff */
[----:B------:R-:W1:Y:S02]  /*c860*/  F2I.FTZ.TRUNC.NTZ R3, R3 ;  /* 0x0000000300037305 */ /* 0x000e64000021f100 */
[----:B-1----:R1:W-:Y:S01]  /*c870*/  STG.E desc[UR36][R16.64], R3 ;  /* 0x0000000310007986 */ /* 0x0023e2000c101924 */
[----:B------:R-:W-:Y:S05]  /*c880*/  BRA `(.L_x_3755) ;  /* 0x0000000c004c7947 */ /* 0x000fea0003800000 */
.L_x_3756:
[----:B-1----:R-:W-:-:S06]  /*c890*/  IMAD.U32 R3, R3, 0x10000, RZ ;  /* 0x0001000003037824 */ /* 0x002fcc00078e00ff */
[----:B------:R-:W1:Y:S02]  /*c8a0*/  F2I.FTZ.TRUNC.NTZ R3, R3 ;  /* 0x0000000300037305 */ /* 0x000e64000021f100 */
[----:B-1----:R1:W-:Y:S01]  /*c8b0*/  STG.E.U16 desc[UR36][R16.64], R3 ;  /* 0x0000000310007986 */ /* 0x0023e2000c101524 */
[----:B------:R-:W-:Y:S05]  /*c8c0*/  BRA `(.L_x_3755) ;  /* 0x0000000c003c7947 */ /* 0x000fea0003800000 */
.L_x_3751:
        /* <DEDUP_REMOVED lines=9> */
.L_x_3759:
[----:B01----:R-:W-:-:S05]  /*c960*/  IMAD.U32 R0, R3, 0x10000, RZ ;  /* 0x0001000003007824 */ /* 0x003fca00078e00ff */
[----:B------:R-:W-:-:S05]  /*c970*/  F2FP.F16.F32.PACK_AB R0, RZ, R0 ;  /* 0x00000000ff00723e */ /* 0x000fca00000000ff */
[----:B------:R0:W-:Y:S01]  /*c980*/  STG.E.U16 desc[UR36][R16.64], R0 ;  /* 0x0000000010007986 */ /* 0x0001e2000c101524 */
[----:B------:R-:W-:Y:S05]  /*c990*/  BRA `(.L_x_3755) ;  /* 0x0000000c00087947 */ /* 0x000fea0003800000 */
.L_x_3758:
        /* <DEDUP_REMOVED lines=10> */
.L_x_3761:
[----:B-1----:R-:W-:-:S05]  /*ca40*/  IMAD.U32 R3, R3, 0x10000, RZ ;  /* 0x0001000003037824 */ /* 0x002fca00078e00ff */
[----:B------:R-:W-:-:S04]  /*ca50*/  F2FP.F16.F32.PACK_AB R3, RZ, R3 ;  /* 0x00000003ff03723e */ /* 0x000fc800000000ff */
[----:B------:R-:W-:-:S05]  /*ca60*/  PRMT R3, R3, 0x5410, RZ ;  /* 0x0000541003037816 */ /* 0x000fca00000000ff */
[----:B------:R1:W-:Y:S01]  /*ca70*/  STG.E desc[UR36][R16.64], R3 ;  /* 0x0000000310007986 */ /* 0x0003e2000c101924 */
[----:B------:R-:W-:Y:S05]  /*ca80*/  BRA `(.L_x_3755) ;  /* 0x0000000800cc7947 */ /* 0x000fea0003800000 */
.L_x_3760:
[----:B-1----:R-:W-:-:S04]  /*ca90*/  IMAD.U32 R2, R3, 0x10000, RZ ;  /* 0x0001000003027824 */ /* 0x002fc800078e00ff */
[----:B------:R-:W-:-:S06]  /*caa0*/  FMUL.FTZ R2, R2, 1 ;  /* 0x3f80000002027820 */ /* 0x000fcc0000410000 */
[----:B------:R-:W1:Y:S02]  /*cab0*/  F2F.F64.F32 R2, R2 ;  /* 0x0000000200027310 */ /* 0x000e640000201800 */
[----:B-1----:R1:W-:Y:S01]  /*cac0*/  STG.E.64 desc[UR36][R16.64], R2 ;  /* 0x0000000210007986 */ /* 0x0023e2000c101b24 */
[----:B------:R-:W-:Y:S05]  /*cad0*/  BRA `(.L_x_3755) ;  /* 0x0000000800b87947 */ /* 0x000fea0003800000 */
.L_x_3750:
        /* <DEDUP_REMOVED lines=13> */
.L_x_3764:
[----:B-1----:R-:W-:Y:S01]  /*cbb0*/  IMAD.U32 R3, R3, 0x10000, RZ ;  /* 0x0001000003037824 */ /* 0x002fe200078e00ff */
[----:B------:R-:W-:-:S03]  /*cbc0*/  CS2R R6, SRZ ;  /* 0x0000000000067805 */ /* 0x000fc6000001ff00 */
[----:B------:R-:W-:-:S04]  /*cbd0*/  FMUL.FTZ R3, R3, 1 ;  /* 0x3f80000003037820 */ /* 0x000fc80000410000 */
[----:B------:R-:W1:Y:S02]  /*cbe0*/  F2F.F64.F32 R4, R3 ;  /* 0x0000000300047310 */ /* 0x000e640000201800 */
[----:B-1----:R1:W-:Y:S01]  /*cbf0*/  STG.E.128 desc[UR36][R16.64], R4 ;  /* 0x0000000410007986 */ /* 0x0023e2000c101d24 */
[----:B------:R-:W-:Y:S05]  /*cc00*/  BRA `(.L_x_3755) ;  /* 0x00000008006c7947 */ /* 0x000fea0003800000 */
.L_x_3763:
        /* <DEDUP_REMOVED lines=21> */
.L_x_3768:
[----:B------:R-:W-:Y:S05]  /*cd60*/  BSYNC B0 ;  /* 0x0000000000007941 */ /* 0x000fea0003800000 */
.L_x_3767:
[----:B------:R-:W-:-:S05]  /*cd70*/  LOP3.LUT R3, R0, R3, RZ, 0xfc, !PT ;  /* 0x0000000300037212 */ /* 0x000fca00078efcff */
[----:B------:R0:W-:Y:S01]  /*cd80*/  STG.E.U8 desc[UR36][R16.64], R3 ;  /* 0x0000000310007986 */ /* 0x0001e2000c101124 */
[----:B------:R-:W-:Y:S05]  /*cd90*/  BRA `(.L_x_3755) ;  /* 0x0000000800087947 */ /* 0x000fea0003800000 */
.L_x_3766:
        /* <DEDUP_REMOVED lines=13> */
.L_x_3770:
[----:B0-----:R-:W-:Y:S01]  /*ce70*/  IMAD.MOV.U32 R0, RZ, RZ, 0x7f ;  /* 0x0000007fff007424 */ /* 0x001fe200078e00ff */
[----:B------:R-:W-:-:S04]  /*ce80*/  ISETP.GT.U32.AND P0, PT, R2, 0x7f800000, PT ;  /* 0x7f8000000200780c */ /* 0x000fc80003f04070 */
[----:B------:R-:W-:-:S09]  /*ce90*/  SEL R0, R0, 0x7c, P0 ;  /* 0x0000007c00007807 */ /* 0x000fd20000000000 */
.L_x_3771:
[----:B------:R-:W-:Y:S05]  /*cea0*/  BSYNC B0 ;  /* 0x0000000000007941 */ /* 0x000fea0003800000 */
.L_x_3769:
[----:B------:R-:W-:-:S04]  /*ceb0*/  LOP3.LUT R2, R3, 0x80000000, RZ, 0xc0, !PT ;  /* 0x8000000003027812 */ /* 0x000fc800078ec0ff */
[----:B------:R-:W-:-:S04]  /*cec0*/  SHF.R.U32.HI R3, RZ, 0x18, R2 ;  /* 0x00000018ff037819 */ /* 0x000fc80000011602 */
[----:B------:R-:W-:-:S05]  /*ced0*/  LOP3.LUT R3, R0, R3, RZ, 0xfc, !PT ;  /* 0x0000000300037212 */ /* 0x000fca00078efcff */
[----:B------:R0:W-:Y:S01]  /*cee0*/  STG.E.U8 desc[UR36][R16.64], R3 ;  /* 0x0000000310007986 */ /* 0x0001e2000c101124 */
[----:B------:R-:W-:Y:S05]  /*cef0*/  BRA `(.L_x_3755) ;  /* 0x0000000400b07947 */ /* 0x000fea0003800000 */
.L_x_3765:
[----:B-1----:R1:W-:Y:S01]  /*cf00*/  STG.E.U16 desc[UR36][R16.64], R3 ;  /* 0x0000000310007986 */ /* 0x0023e2000c101524 */
[----:B------:R-:W-:Y:S05]  /*cf10*/  BRA `(.L_x_3755) ;  /* 0x0000000400a87947 */ /* 0x000fea0003800000 */
.L_x_3762:
        /* <DEDUP_REMOVED lines=12> */
.L_x_3774:
        /* <DEDUP_REMOVED lines=17> */
.L_x_3777:
[----:B------:R-:W-:-:S04]  /*d0f0*/  LOP3.LUT R2, R3, 0x80000000, RZ, 0xc0, !PT ;  /* 0x8000000003027812 */ /* 0x000fc800078ec0ff */
[----:B------:R-:W-:-:S04]  /*d100*/  SHF.R.U32.HI R3, RZ, 0x18, R2 ;  /* 0x00000018ff037819 */ /* 0x000fc80000011602 */
[----:B------:R-:W-:-:S04]  /*d110*/  LOP3.LUT R0, R0, R3, RZ, 0xfc, !PT ;  /* 0x0000000300007212 */ /* 0x000fc800078efcff */
[----:B------:R-:W-:-:S07]  /*d120*/  PRMT R8, R0, 0x7610, R8 ;  /* 0x0000761000087816 */ /* 0x000fce0000000008 */
.L_x_3776:
[----:B------:R-:W-:Y:S05]  /*d130*/  BSYNC B0 ;  /* 0x0000000000007941 */ /* 0x000fea0003800000 */
.L_x_3775:
[----:B------:R4:W-:Y:S01]  /*d140*/  STG.E.U8 desc[UR36][R16.64], R8 ;  /* 0x0000000810007986 */ /* 0x0009e2000c101124 */
[----:B------:R-:W-:Y:S05]  /*d150*/  BRA `(.L_x_3755) ;  /* 0x0000000400187947 */ /* 0x000fea0003800000 */
.L_x_3773:
        /* <DEDUP_REMOVED lines=17> */
.L_x_3780:
[----:B------:R-:W-:-:S04]  /*d270*/  LOP3.LUT R2, R3, 0x80000000, RZ, 0xc0, !PT ;  /* 0x8000000003027812 */ /* 0x000fc800078ec0ff */
[----:B------:R-:W-:-:S04]  /*d280*/  SHF.R.U32.HI R3, RZ, 0x18, R2 ;  /* 0x00000018ff037819 */ /* 0x000fc80000011602 */
[----:B------:R-:W-:-:S04]  /*d290*/  LOP3.LUT R0, R0, R3, RZ, 0xfc, !PT ;  /* 0x0000000300007212 */ /* 0x000fc800078efcff */
[----:B------:R-:W-:-:S07]  /*d2a0*/  PRMT R8, R0, 0x7610, R8 ;  /* 0x0000761000087816 */ /* 0x000fce0000000008 */
.L_x_3779:
[----:B------:R-:W-:Y:S05]  /*d2b0*/  BSYNC B0 ;  /* 0x0000000000007941 */ /* 0x000fea0003800000 */
.L_x_3778:
[----:B------:R1:W-:Y:S01]  /*d2c0*/  STG.E.U8 desc[UR36][R16.64], R8 ;  /* 0x0000000810007986 */ /* 0x0003e2000c101124 */
[----:B------:R-:W-:Y:S05]  /*d2d0*/  BRA `(.L_x_3755) ;  /* 0x0000000000b87947 */ /* 0x000fea0003800000 */
.L_x_3772:
        /* <DEDUP_REMOVED lines=22> */
.L_x_3754:
        /* <DEDUP_REMOVED lines=16> */
.L_x_3783:
[----:B------:R-:W-:Y:S05]  /*d540*/  BRA `(.L_x_3755) ;  /* 0x00000000001c7947 */ /* 0x000fea0003800000 */
.L_x_3782:
[----:B-1----:R-:W-:-:S06]  /*d550*/  IMAD.U32 R3, R3, 0x10000, RZ ;  /* 0x0001000003037824 */ /* 0x002fcc00078e00ff */
[----:B------:R-:W1:Y:S02]  /*d560*/  F2I.U64.TRUNC R2, R3 ;  /* 0x0000000300027311 */ /* 0x000e64000020d800 */
[----:B-1----:R2:W-:Y:S01]  /*d570*/  STG.E.64 desc[UR36][R16.64], R2 ;  /* 0x0000000210007986 */ /* 0x0025e2000c101b24 */
[----:B------:R-:W-:Y:S05]  /*d580*/  BRA `(.L_x_3755) ;  /* 0x00000000000c7947 */ /* 0x000fea0003800000 */
.L_x_3781:
[----:B-1----:R-:W-:-:S06]  /*d590*/  IMAD.U32 R3, R3, 0x10000, RZ ;  /* 0x0001000003037824 */ /* 0x002fcc00078e00ff */
[----:B------:R-:W1:Y:S02]  /*d5a0*/  F2I.FTZ.U32.TRUNC.NTZ R3, R3 ;  /* 0x0000000300037305 */ /* 0x000e64000021f000 */
[----:B-1----:R1:W-:Y:S02]  /*d5b0*/  STG.E desc[UR36][R16.64], R3 ;  /* 0x0000000310007986 */ /* 0x0023e4000c101924 */
.L_x_3755:
[----:B------:R-:W-:-:S07]  /*d5c0*/  VIADD R19, R19, 0x80 ;  /* 0x0000008013137836 */ /* 0x000fce0000000000 */
.L_x_3682:
[----:B------:R-:W-:Y:S05]  /*d5d0*/  BSYNC B6 ;  /* 0x0000000000067941 */ /* 0x000fea0003800000 */
.L_x_3681:
[----:B------:R-:W-:Y:S02]  /*d5e0*/  ULDC UR4, c[0x0][0x210] ;  /* 0x0000840000047ab9 */ /* 0x000fe40000000800 */
[----:B------:R-:W-:-:S13]  /*d5f0*/  ISETP.GE.AND P0, PT, R19, UR4, PT ;  /* 0x0000000413007c0c */ /* 0x000fda000bf06270 */
[----:B------:R-:W-:Y:S05]  /*d600*/  @P0 EXIT ;  /* 0x000000000000094d */ /* 0x000fea0003800000 */
        /* <DEDUP_REMOVED lines=354> */
.L_x_3784:
        /* <DEDUP_REMOVED lines=23> */
.L_x_3788:
[----:B------:R-:W2:Y:S02]  /*eda0*/  LDG.E.U8 R2, desc[UR36][R2.64] ;  /* 0x0000002402027981 */ /* 0x000ea4000c1e1100 */
[----:B--2---:R-:W-:-:S04]  /*edb0*/  I2FP.F32.U32 R0, R2 ;  /* 0x0000000200007245 */ /* 0x004fc80000201000 */
[----:B------:R-:W-:-:S04]  /*edc0*/  F2FP.BF16.F32.PACK_AB R0, RZ, R0 ;  /* 0x00000000ff00723e */ /* 0x000fc800000010ff */
[----:B------:R-:W-:Y:S01]  /*edd0*/  PRMT R19, R0, 0x7610, R19 ;  /* 0x0000761000137816 */ /* 0x000fe20000000013 */
[----:B------:R-:W-:Y:S06]  /*ede0*/  BRA `(.L_x_3790) ;  /* 0x0000000c00c87947 */ /* 0x000fec0003800000 */
.L_x_3787:
        /* <DEDUP_REMOVED lines=11> */
.L_x_3792:
[----:B------:R-:W2:Y:S02]  /*eea0*/  LDG.E R2, desc[UR36][R2.64] ;  /* 0x0000002402027981 */ /* 0x000ea4000c1e1900 */
[----:B--2---:R-:W-:-:S04]  /*eeb0*/  I2FP.F32.S32 R0, R2 ;  /* 0x0000000200007245 */ /* 0x004fc80000201400 */
[----:B------:R-:W-:-:S04]  /*eec0*/  F2FP.BF16.F32.PACK_AB R0, RZ, R0 ;  /* 0x00000000ff00723e */ /* 0x000fc800000010ff */
[----:B------:R-:W-:Y:S01]  /*eed0*/  PRMT R19, R0, 0x7610, R19 ;  /* 0x0000761000137816 */ /* 0x000fe20000000013 */
[----:B------:R-:W-:Y:S06]  /*eee0*/  BRA `(.L_x_3790) ;  /* 0x0000000c00887947 */ /* 0x000fec0003800000 */
.L_x_3791:
[----:B------:R-:W2:Y:S02]  /*eef0*/  LDG.E.U16 R2, desc[UR36][R2.64] ;  /* 0x0000002402027981 */ /* 0x000ea4000c1e1500 */
[----:B--2---:R-:W0:Y:S02]  /*ef00*/  I2F.S16 R0, R2 ;  /* 0x0000000200007306 */ /* 0x004e240000101400 */
[----:B0-----:R-:W-:-:S04]  /*ef10*/  F2FP.BF16.F32.PACK_AB R0, RZ, R0 ;  /* 0x00000000ff00723e */ /* 0x001fc800000010ff */
[----:B------:R-:W-:Y:S01]  /*ef20*/  PRMT R19, R0, 0x7610, R19 ;  /* 0x0000761000137816 */ /* 0x000fe20000000013 */
[----:B------:R-:W-:Y:S06]  /*ef30*/  BRA `(.L_x_3790) ;  /* 0x0000000c00747947 */ /* 0x000fec0003800000 */
.L_x_3786:
        /* <DEDUP_REMOVED lines=9> */
.L_x_3794:
[----:B------:R-:W2:Y:S02]  /*efd0*/  LDG.E.U16 R0, desc[UR36][R2.64] ;  /* 0x0000002402007981 */ /* 0x000ea4000c1e1500 */
[----:B--2---:R-:W-:-:S05]  /*efe0*/  HADD2.F32 R0, -RZ, R0.H0_H0 ;  /* 0x20000000ff007230 */ /* 0x004fca0000004100 */
[----:B------:R-:W-:-:S04]  /*eff0*/  F2FP.BF16.F32.PACK_AB R0, RZ, R0 ;  /* 0x00000000ff00723e */ /* 0x000fc800000010ff */
[----:B------:R-:W-:Y:S01]  /*f000*/  PRMT R19, R0, 0x7610, R19 ;  /* 0x0000761000137816 */ /* 0x000fe20000000013 */
[----:B------:R-:W-:Y:S06]  /*f010*/  BRA `(.L_x_3790) ;  /* 0x0000000c003c7947 */ /* 0x000fec0003800000 */
.L_x_3793:
        /* <DEDUP_REMOVED lines=9> */
.L_x_3796:
[----:B------:R-:W2:Y:S02]  /*f0b0*/  LDG.E.U16 R2, desc[UR36][R2.64] ;  /* 0x0000002402027981 */ /* 0x000ea4000c1e1500 */
[----:B--2---:R-:W-:-:S05]  /*f0c0*/  HADD2.F32 R0, -RZ, R2.H0_H0 ;  /* 0x20000002ff007230 */ /* 0x004fca0000004100 */
[----:B------:R-:W-:-:S04]  /*f0d0*/  F2FP.BF16.F32.PACK_AB R0, RZ, R0 ;  /* 0x00000000ff00723e */ /* 0x000fc800000010ff */
[----:B------:R-:W-:Y:S01]  /*f0e0*/  PRMT R19, R0, 0x7610, R19 ;  /* 0x0000761000137816 */ /* 0x000fe20000000013 */
[----:B------:R-:W-:Y:S06]  /*f0f0*/  BRA `(.L_x_3790) ;  /* 0x0000000c00047947 */ /* 0x000fec0003800000 */
.L_x_3795:
        /* <DEDUP_REMOVED lines=9> */
.L_x_3785:
        /* <DEDUP_REMOVED lines=14> */
.L_x_3799:
        /* <DEDUP_REMOVED lines=9> */
.L_x_3798:
        /* <DEDUP_REMOVED lines=28> */
.L_x_3801:
        /* <DEDUP_REMOVED lines=15> */
.L_x_3800:
[----:B------:R0:W5:Y:S01]  /*f5b0*/  LDG.E.U16 R19, desc[UR36][R2.64] ;  /* 0x0000002402137981 */ /* 0x000162000c1e1500 */
[----:B------:R-:W-:Y:S05]  /*f5c0*/  BRA `(.L_x_3790) ;  /* 0x0000000400d07947 */ /* 0x000fea0003800000 */
.L_x_3797:
        /* <DEDUP_REMOVED lines=13> */
.L_x_3804:
        /* <DEDUP_REMOVED lines=21> */
.L_x_3808:
[----:B------:R-:W-:Y:S05]  /*f7f0*/  BSYNC B1 ;  /* 0x0000000000017941 */ /* 0x000fea0003800000 */
.L_x_3807:
[----:B------:R-:W-:Y:S01]  /*f800*/  LEA R3, R0, 0x3b800000, 0x17 ;  /* 0x3b80000000037811 */ /* 0x000fe200078eb8ff */
[----:B------:R-:W-:-:S05]  /*f810*/  IMAD.SHL.U32 R0, R2, 0x100000, RZ ;  /* 0x0010000002007824 */ /* 0x000fca00078e00ff */
[----:B------:R-:W-:-:S07]  /*f820*/  LOP3.LUT R0, R3, R0, R4, 0xfe, !PT ;  /* 0x0000000003007212 */ /* 0x000fce00078efe04 */
.L_x_3806:
[----:B------:R-:W-:Y:S05]  /*f830*/  BSYNC B0 ;  /* 0x0000000000007941 */ /* 0x000fea0003800000 */
.L_x_3805:
[----:B------:R-:W-:-:S04]  /*f840*/  F2FP.BF16.F32.PACK_AB R0, RZ, R0 ;  /* 0x00000000ff00723e */ /* 0x000fc800000010ff */
[----:B------:R-:W-:Y:S01]  /*f850*/  PRMT R19, R0, 0x7610, R19 ;  /* 0x0000761000137816 */ /* 0x000fe20000000013 */
[----:B------:R-:W-:Y:S06]  /*f860*/  BRA `(.L_x_3790) ;  /* 0x0000000400287947 */ /* 0x000fec0003800000 */
.L_x_3803:
        /* <DEDUP_REMOVED lines=21> */
.L_x_3812:
[----:B------:R-:W-:Y:S05]  /*f9c0*/  BSYNC B1 ;  /* 0x0000000000017941 */ /* 0x000fea0003800000 */
.L_x_3811:
[----:B------:R-:W-:Y:S01]  /*f9d0*/  LEA R3, R0, 0x37800000, 0x17 ;  /* 0x3780000000037811 */ /* 0x000fe200078eb8ff */
[----:B------:R-:W-:-:S05]  /*f9e0*/  IMAD.SHL.U32 R0, R2, 0x200000, RZ ;  /* 0x0020000002007824 */ /* 0x000fca00078e00ff */
[----:B------:R-:W-:-:S07]  /*f9f0*/  LOP3.LUT R0, R3, R0, R4, 0xfe, !PT ;  /* 0x0000000003007212 */ /* 0x000fce00078efe04 */
.L_x_3810:
[----:B------:R-:W-:Y:S05]  /*fa00*/  BSYNC B0 ;  /* 0x0000000000007941 */ /* 0x000fea0003800000 */
.L_x_3809:
[----:B------:R-:W-:-:S04]  /*fa10*/  F2FP.BF16.F32.PACK_AB R0, RZ, R0 ;  /* 0x00000000ff00723e */ /* 0x000fc800000010ff */
[----:B------:R-:W-:Y:S01]  /*fa20*/  PRMT R19, R0, 0x7610, R19 ;  /* 0x0000761000137816 */ /* 0x000fe20000000013 */
[----:B------:R-:W-:Y:S06]  /*fa30*/  BRA `(.L_x_3790) ;  /* 0x0000000000b47947 */ /* 0x000fec0003800000 */
.L_x_3802:
        /* <DEDUP_REMOVED lines=14> */
.L_x_3816:
[----:B------:R-:W-:Y:S05]  /*fb20*/  BSYNC B0 ;  /* 0x0000000000007941 */ /* 0x000fea0003800000 */
.L_x_3815:
[----:B------:R-:W-:-:S04]  /*fb30*/  F2FP.BF16.F32.PACK_AB R0, RZ, R0 ;  /* 0x00000000ff00723e */ /* 0x000fc800000010ff */
[----:B------:R-:W-:Y:S01]  /*fb40*/  PRMT R19, R0, 0x7610, R19 ;  /* 0x0000761000137816 */ /* 0x000fe20000000013 */
[----:B------:R-:W-:Y:S06]  /*fb50*/  BRA `(.L_x_3790) ;  /* 0x00000000006c7947 */ /* 0x000fec0003800000 */
.L_x_3789:
        /* <DEDUP_REMOVED lines=16> */
.L_x_3817:
[----:B------:R-:W-:Y:S01]  /*fc60*/  PRMT R19, RZ, 0x7610, R19 ;  /* 0x00007610ff137816 */ /* 0x000fe20000000013 */
[----:B------:R-:W-:Y:S06]  /*fc70*/  BRA `(.L_x_3790) ;  /* 0x0000000000247947 */ /* 0x000fec0003800000 */
.L_x_3814:
[----:B------:R-:W2:Y:S02]  /*fc80*/  LDG.E.64 R2, desc[UR36][R2.64] ;  /* 0x0000002402027981 */ /* 0x000ea4000c1e1b00 */
[----:B--2---:R-:W0:Y:S02]  /*fc90*/  I2F.U64 R0, R2 ;  /* 0x0000000200007312 */ /* 0x004e240000301000 */
[----:B0-----:R-:W-:-:S04]  /*fca0*/  F2FP.BF16.F32.PACK_AB R0, RZ, R0 ;  /* 0x00000000ff00723e */ /* 0x001fc800000010ff */
[----:B------:R-:W-:Y:S01]  /*fcb0*/  PRMT R19, R0, 0x7610, R19 ;  /* 0x0000761000137816 */ /* 0x000fe20000000013 */
[----:B------:R-:W-:Y:S06]  /*fcc0*/  BRA `(.L_x_3790) ;  /* 0x0000000000107947 */ /* 0x000fec0003800000 */
.L_x_3813:
[----:B------:R-:W2:Y:S02]  /*fcd0*/  LDG.E R2, desc[UR36][R2.64] ;  /* 0x0000002402027981 */ /* 0x000ea4000c1e1900 */
[----:B--2---:R-:W-:-:S04]  /*fce0*/  I2FP.F32.U32 R0, R2 ;  /* 0x0000000200007245 */ /* 0x004fc80000201000 */
[----:B------:R-:W-:-:S04]  /*fcf0*/  F2FP.BF16.F32.PACK_AB R0, RZ, R0 ;  /* 0x00000000ff00723e */ /* 0x000fc800000010ff */
[----:B------:R-:W-:-:S07]  /*fd00*/  PRMT R19, R0, 0x7610, R19 ;  /* 0x0000761000137816 */ /* 0x000fce0000000013 */
.L_x_3790:
        /* <DEDUP_REMOVED lines=19> */
.L_x_3821:
[----:B------:R-:W2:Y:S02]  /*fe40*/  LDG.E.U8 R2, desc[UR36][R2.64] ;  /* 0x0000002402027981 */ /* 0x000ea4000c1e1100 */
[----:B--2---:R-:W-:-:S04]  /*fe50*/  I2FP.F32.U32 R0, R2 ;  /* 0x0000000200007245 */ /* 0x004fc80000201000 */
[----:B------:R-:W-:Y:S01]  /*fe60*/  F2FP.BF16.F32.PACK_AB R0, RZ, R0 ;  /* 0x00000000ff00723e */ /* 0x000fe200000010ff */
[----:B------:R-:W-:Y:S06]  /*fe70*/  BRA `(.L_x_3823) ;  /* 0x0000000c00907947 */ /* 0x000fec0003800000 */
.L_x_3820:
        /* <DEDUP_REMOVED lines=10> */
.L_x_3825:
[----:B------:R-:W2:Y:S02]  /*ff20*/  LDG.E R2, desc[UR36][R2.64] ;  /* 0x0000002402027981 */ /* 0x000ea4000c1e1900 */
[----:B--2---:R-:W-:-:S04]  /*ff30*/  I2FP.F32.S32 R0, R2 ;  /* 0x0000000200007245 */ /* 0x004fc80000201400 */
[----:B------:R-:W-:Y:S01]  /*ff40*/  F2FP.BF16.F32.PACK_AB R0, RZ, R0 ;  /* 0x00000000ff00723e */ /* 0x000fe200000010ff */
[----:B------:R-:W-:Y:S06]  /*ff50*/  BRA `(.L_x_3823) ;  /* 0x0000000c00587947 */ /* 0x000fec0003800000 */
.L_x_3824:
[----:B------:R-:W2:Y:S02]  /*ff60*/  LDG.E.U16 R2, desc[UR36][R2.64] ;  /* 0x0000002402027981 */ /* 0x000ea4000c1e1500 */
[----:B--2---:R-:W0:Y:S02]  /*ff70*/  I2F.S16 R0, R2 ;  /* 0x0000000200007306 */ /* 0x004e240000101400 */
[----:B0-----:R-:W-:Y:S01]  /*ff80*/  F2FP.BF16.F32.PACK_AB R0, RZ, R0 ;  /* 0x00000000ff00723e */ /* 0x001fe200000010ff */
[----:B------:R-:W-:Y:S06]  /*ff90*/  BRA `(.L_x_3823) ;  /* 0x0000000c00487947 */ /* 0x000fec0003800000 */
.L_x_3819:
        /* <DEDUP_REMOVED lines=9> */
.L_x_3827:
[----:B------:R-:W2:Y:S02]  /*10030*/  LDG.E.U16 R0, desc[UR36][R2.64] ;  /* 0x0000002402007981 */ /* 0x000ea4000c1e1500 */
[----:B--2---:R-:W-:-:S05]  /*10040*/  HADD2.F32 R0, -RZ, R0.H0_H0 ;  /* 0x20000000ff007230 */ /* 0x004fca0000004100 */
[----:B------:R-:W-:Y:S01]  /*10050*/  F2FP.BF16.F32.PACK_AB R0, RZ, R0 ;  /* 0x00000000ff00723e */ /* 0x000fe200000010ff */
[----:B------:R-:W-:Y:S06]  /*10060*/  BRA `(.L_x_3823) ;  /* 0x0000000c00147947 */ /* 0x000fec0003800000 */
.L_x_3826:
        /* <DEDUP_REMOVED lines=9> */
.L_x_3829:
[----:B------:R-:W2:Y:S02]  /*10100*/  LDG.E.U16 R2, desc[UR36][R2.64] ;  /* 0x0000002402027981 */ /* 0x000ea4000c1e1500 */
[----:B--2---:R-:W-:-:S05]  /*10110*/  HADD2.F32 R0, -RZ, R2.H0_H0 ;  /* 0x20000002ff007230 */ /* 0x004fca0000004100 */
[----:B------:R-:W-:Y:S01]  /*10120*/  F2FP.BF16.F32.PACK_AB R0, RZ, R0 ;  /* 0x00000000ff00723e */ /* 0x000fe200000010ff */
[----:B------:R-:W-:Y:S06]  /*10130*/  BRA `(.L_x_3823) ;  /* 0x0000000800e07947 */ /* 0x000fec0003800000 */
.L_x_3828:
        /* <DEDUP_REMOVED lines=8> */
.L_x_3818:
        /* <DEDUP_REMOVED lines=13> */
.L_x_3832:
        /* <DEDUP_REMOVED lines=8> */
.L_x_3831:
        /* <DEDUP_REMOVED lines=28> */
.L_x_3834:
        /* <DEDUP_REMOVED lines=15> */
.L_x_3833:
[----:B------:R0:W5:Y:S01]  /*105c0*/  LDG.E.U16 R0, desc[UR36][R2.64] ;  /* 0x0000002402007981 */ /* 0x000162000c1e1500 */
[----:B------:R-:W-:Y:S05]  /*105d0*/  BRA `(.L_x_3823) ;  /* 0x0000000400b87947 */ /* 0x000fea0003800000 */
.L_x_3830:
        /* <DEDUP_REMOVED lines=12> */
.L_x_3837:
        /* <DEDUP_REMOVED lines=21> */
.L_x_3841:
[----:B------:R-:W-:Y:S05]  /*107f0*/  BSYNC B1 ;  /* 0x0000000000017941 */ /* 0x000fea0003800000 */
.L_x_3840:
[----:B------:R-:W-:Y:S01]  /*10800*/  LEA R3, R0, 0x3b800000, 0x17 ;  /* 0x3b80000000037811 */ /* 0x000fe200078eb8ff */
[----:B------:R-:W-:-:S05]  /*10810*/  IMAD.SHL.U32 R0, R2, 0x100000, RZ ;  /* 0x0010000002007824 */ /* 0x000fca00078e00ff */
[----:B------:R-:W-:-:S07]  /*10820*/  LOP3.LUT R0, R3, R0, R4, 0xfe, !PT ;  /* 0x0000000003007212 */ /* 0x000fce00078efe04 */
.L_x_3839:
[----:B------:R-:W-:Y:S05]  /*10830*/  BSYNC B0 ;  /* 0x0000000000007941 */ /* 0x000fea0003800000 */
.L_x_3838:
[----:B------:R-:W-:Y:S01]  /*10840*/  F2FP.BF16.F32.PACK_AB R0, RZ, R0 ;  /* 0x00000000ff00723e */ /* 0x000fe200000010ff */
[----:B------:R-:W-:Y:S06]  /*10850*/  BRA `(.L_x_3823) ;  /* 0x0000000400187947 */ /* 0x000fec0003800000 */
.L_x_3836:
        /* <DEDUP_REMOVED lines=21> */
.L_x_3845:
[----:B------:R-:W-:Y:S05]  /*109b0*/  BSYNC B1 ;  /* 0x0000000000017941 */ /* 0x000fea0003800000 */
.L_x_3844:
[----:B------:R-:W-:Y:S01]  /*109c0*/  LEA R3, R0, 0x37800000, 0x17 ;  /* 0x3780000000037811 */ /* 0x000fe200078eb8ff */
[----:B------:R-:W-:-:S05]  /*109d0*/  IMAD.SHL.U32 R0, R2, 0x200000, RZ ;  /* 0x0020000002007824 */ /* 0x000fca00078e00ff */
[----:B------:R-:W-:-:S07]  /*109e0*/  LOP3.LUT R0, R3, R0, R4, 0xfe, !PT ;  /* 0x0000000003007212 */ /* 0x000fce00078efe04 */
.L_x_3843:
[----:B------:R-:W-:Y:S05]  /*109f0*/  BSYNC B0 ;  /* 0x0000000000007941 */ /* 0x000fea0003800000 */
.L_x_3842:
[----:B------:R-:W-:Y:S01]  /*10a00*/  F2FP.BF16.F32.PACK_AB R0, RZ, R0 ;  /* 0x00000000ff00723e */ /* 0x000fe200000010ff */
[----:B------:R-:W-:Y:S06]  /*10a10*/  BRA `(.L_x_3823) ;  /* 0x0000000000a87947 */ /* 0x000fec0003800000 */
.L_x_3835:
        /* <DEDUP_REMOVED lines=14> */
.L_x_3849:
[----:B------:R-:W-:Y:S05]  /*10b00*/  BSYNC B0 ;  /* 0x0000000000007941 */ /* 0x000fea0003800000 */
.L_x_3848:
[----:B------:R-:W-:Y:S01]  /*10b10*/  F2FP.BF16.F32.PACK_AB R0, RZ, R0 ;  /* 0x00000000ff00723e */ /* 0x000fe200000010ff */
[----:B------:R-:W-:Y:S06]  /*10b20*/  BRA `(.L_x_3823) ;  /* 0x0000000000647947 */ /* 0x000fec0003800000 */
.L_x_3822:
        /* <DEDUP_REMOVED lines=16> */
.L_x_3850:
[----:B------:R-:W-:Y:S01]  /*10c30*/  PRMT R0, RZ, 0x7610, R0 ;  /* 0x00007610ff007816 */ /* 0x000fe20000000000 */
[----:B------:R-:W-:Y:S06]  /*10c40*/  BRA `(.L_x_3823) ;  /* 0x00000000001c7947 */ /* 0x000fec0003800000 */
.L_x_3847:
[----:B------:R-:W2:Y:S02]  /*10c50*/  LDG.E.64 R2, desc[UR36][R2.64] ;  /* 0x0000002402027981 */ /* 0x000ea4000c1e1b00 */
[----:B--2---:R-:W0:Y:S02]  /*10c60*/  I2F.U64 R0, R2 ;  /* 0x0000000200007312 */ /* 0x004e240000301000 */
[----:B0-----:R-:W-:Y:S01]  /*10c70*/  F2FP.BF16.F32.PACK_AB R0, RZ, R0 ;  /* 0x00000000ff00723e */ /* 0x001fe200000010ff */
[----:B------:R-:W-:Y:S06]  /*10c80*/  BRA `(.L_x_3823) ;  /* 0x00000000000c7947 */ /* 0x000fec0003800000 */
.L_x_3846:
[----:B------:R-:W2:Y:S02]  /*10c90*/  LDG.E R2, desc[UR36][R2.64] ;  /* 0x0000002402027981 */ /* 0x000ea4000c1e1900 */
[----:B--2---:R-:W-:-:S04]  /*10ca0*/  I2FP.F32.U32 R0, R2 ;  /* 0x0000000200007245 */ /* 0x004fc80000201000 */
[----:B------:R-:W-:-:S07]  /*10cb0*/  F2FP.BF16.F32.PACK_AB R0, RZ, R0 ;  /* 0x00000000ff00723e */ /* 0x000fce00000010ff */
.L_x_3823:
[----:B0----5:R-:W-:Y:S01]  /*10cc0*/  IMAD.U32 R3, R0, 0x10000, RZ ;  /* 0x0001000000037824 */ /* 0x021fe200078e00ff */
[----:B------:R-:W-:Y:S01]  /*10cd0*/  ULDC.64 UR4, c[0x0][0x490] ;  /* 0x0001240000047ab9 */ /* 0x000fe20000000a00 */
[----:B------:R-:W0:Y:S01]  /*10ce0*/  LDC.U8 R5, c[0x0][0x4a0] ;  /* 0x00012800ff057b82 */ /* 0x000e220000000000 */
[----:B------:R-:W-:Y:S02]  /*10cf0*/  IMAD.U32 R19, R19, 0x10000, RZ ;  /* 0x0001000013137824 */ /* 0x000fe400078e00ff */
[C---:B------:R-:W-:Y:S02]  /*10d00*/  FSETP.GEU.FTZ.AND P1, PT, R3.reuse, UR4, PT ;  /* 0x0000000403007c0b */ /* 0x040fe4000bf3e000 */
[----:B------:R-:W-:-:S04]  /*10d10*/  FSETP.GT.FTZ.AND P0, PT, R3, UR5, PT ;  /* 0x0000000503007c0b */ /* 0x000fc8000bf14000 */
[----:B------:R-:W-:-:S13]  /*10d20*/  PLOP3.LUT P0, PT, P1, P0, PT, 0x8a, 0x0 ;  /* 0x000000000000781c */ /* 0x000fda0000f01172 */
[----:B------:R-:W-:Y:S01]  /*10d30*/  @!P0 FADD.FTZ R0, -R3, 1 ;  /* 0x3f80000003008421 */ /* 0x000fe20000010100 */
[----:B0-----:R-:W-:-:S03]  /*10d40*/  PRMT R4, R5, 0x9910, RZ ;  /* 0x0000991005047816 */ /* 0x001fc600000000ff */
[----:B------:R-:W-:Y:S01]  /*10d50*/  @!P0 FMUL.FTZ R2, R3, R0 ;  /* 0x0000000003028220 */ /* 0x000fe20000410000 */
[----:B------:R-:W-:-:S05]  /*10d60*/  IMAD.MOV.U32 R0, RZ, RZ, RZ ;  /* 0x000000ffff007224 */ /* 0x000fca00078e00ff */
        /* <DEDUP_REMOVED lines=15> */
[----:B0-----:R-:W-:Y:S01]  /*10e60*/  STG.E.U8 desc[UR36][R16.64], R3 ;  /* 0x0000000310007986 */ /* 0x001fe2000c101124 */
[----:B------:R-:W-:Y:S05]  /*10e70*/  EXIT ;  /* 0x000000000000794d */ /* 0x000fea0003800000 */
.L_x_3854:
[----:B-1----:R-:W-:-:S06]  /*10e80*/  IMAD.U32 R3, R3, 0x10000, RZ ;  /* 0x0001000003037824 */ /* 0x002fcc00078e00ff */
[----:B------:R-:W1:Y:S02]  /*10e90*/  F2I.S64.TRUNC R2, R3 ;  /* 0x0000000300027311 */ /* 0x000e64000020d900 */
[----:B-1----:R-:W-:Y:S01]  /*10ea0*/  STG.E.U8 desc[UR36][R16.64], R2 ;  /* 0x0000000210007986 */ /* 0x002fe2000c101124 */
[----:B------:R-:W-:Y:S05]  /*10eb0*/  EXIT ;  /* 0x000000000000794d */ /* 0x000fea0003800000 */
.L_x_3853:
        /* <DEDUP_REMOVED lines=10> */
.L_x_3857:
[----:B-1----:R-:W-:-:S06]  /*10f60*/  IMAD.U32 R3, R3, 0x10000, RZ ;  /* 0x0001000003037824 */ /* 0x002fcc00078e00ff */
[----:B------:R-:W1:Y:S02]  /*10f70*/  F2I.FTZ.TRUNC.NTZ R3, R3 ;  /* 0x0000000300037305 */ /* 0x000e64000021f100 */
[----:B-1----:R-:W-:Y:S01]  /*10f80*/  STG.E desc[UR36][R16.64], R3 ;  /* 0x0000000310007986 */ /* 0x002fe2000c101924 */
[----:B------:R-:W-:Y:S05]  /*10f90*/  EXIT ;  /* 0x000000000000794d */ /* 0x000fea0003800000 */
.L_x_3856:
[----:B-1----:R-:W-:-:S06]  /*10fa0*/  IMAD.U32 R3, R3, 0x10000, RZ ;  /* 0x0001000003037824 */ /* 0x002fcc00078e00ff */
[----:B------:R-:W1:Y:S02]  /*10fb0*/  F2I.FTZ.TRUNC.NTZ R3, R3 ;  /* 0x0000000300037305 */ /* 0x000e64000021f100 */
[----:B-1----:R-:W-:Y:S01]  /*10fc0*/  STG.E.U16 desc[UR36][R16.64], R3 ;  /* 0x0000000310007986 */ /* 0x002fe2000c101524 */
[----:B------:R-:W-:Y:S05]  /*10fd0*/  EXIT ;  /* 0x000000000000794d */ /* 0x000fea0003800000 */
.L_x_3852:
        /* <DEDUP_REMOVED lines=9> */
.L_x_3859:
[----:B01----:R-:W-:-:S05]  /*11070*/  IMAD.U32 R0, R3, 0x10000, RZ ;  /* 0x0001000003007824 */ /* 0x003fca00078e00ff */
[----:B------:R-:W-:-:S05]  /*11080*/  F2FP.F16.F32.PACK_AB R0, RZ, R0 ;  /* 0x00000000ff00723e */ /* 0x000fca00000000ff */
[----:B------:R-:W-:Y:S01]  /*11090*/  STG.E.U16 desc[UR36][R16.64], R0 ;  /* 0x0000000010007986 */ /* 0x000fe2000c101524 */
[----:B------:R-:W-:Y:S05]  /*110a0*/  EXIT ;  /* 0x000000000000794d */ /* 0x000fea0003800000 */
.L_x_3858:
        /* <DEDUP_REMOVED lines=10> */
.L_x_3861:
[----:B-1----:R-:W-:-:S05]  /*11150*/  IMAD.U32 R3, R3, 0x10000, RZ ;  /* 0x0001000003037824 */ /* 0x002fca00078e00ff */
[----:B------:R-:W-:-:S04]  /*11160*/  F2FP.F16.F32.PACK_AB R3, RZ, R3 ;  /* 0x00000003ff03723e */ /* 0x000fc800000000ff */
[----:B------:R-:W-:-:S05]  /*11170*/  PRMT R3, R3, 0x5410, RZ ;  /* 0x0000541003037816 */ /* 0x000fca00000000ff */
[----:B------:R-:W-:Y:S01]  /*11180*/  STG.E desc[UR36][R16.64], R3 ;  /* 0x0000000310007986 */ /* 0x000fe2000c101924 */
[----:B------:R-:W-:Y:S05]  /*11190*/  EXIT ;  /* 0x000000000000794d */ /* 0x000fea0003800000 */
.L_x_3860:
[----:B-1----:R-:W-:-:S04]  /*111a0*/  IMAD.U32 R2, R3, 0x10000, RZ ;  /* 0x0001000003027824 */ /* 0x002fc800078e00ff */
[----:B------:R-:W-:-:S06]  /*111b0*/  FMUL.FTZ R2, R2, 1 ;  /* 0x3f80000002027820 */ /* 0x000fcc0000410000 */
[----:B------:R-:W1:Y:S02]  /*111c0*/  F2F.F64.F32 R2, R2 ;  /* 0x0000000200027310 */ /* 0x000e640000201800 */
[----:B-1----:R-:W-:Y:S01]  /*111d0*/  STG.E.64 desc[UR36][R16.64], R2 ;  /* 0x0000000210007986 */ /* 0x002fe2000c101b24 */
[----:B------:R-:W-:Y:S05]  /*111e0*/  EXIT ;  /* 0x000000000000794d */ /* 0x000fea0003800000 */
.L_x_3851:
        /* <DEDUP_REMOVED lines=13> */
.L_x_3864:
[----:B-1----:R-:W-:Y:S01]  /*112c0*/  IMAD.U32 R3, R3, 0x10000, RZ ;  /* 0x0001000003037824 */ /* 0x002fe200078e00ff */
[----:B------:R-:W-:-:S03]  /*112d0*/  CS2R R6, SRZ ;  /* 0x0000000000067805 */ /* 0x000fc6000001ff00 */
[----:B------:R-:W-:-:S04]  /*112e0*/  FMUL.FTZ R3, R3, 1 ;  /* 0x3f80000003037820 */ /* 0x000fc80000410000 */
[----:B------:R-:W1:Y:S02]  /*112f0*/  F2F.F64.F32 R4, R3 ;  /* 0x0000000300047310 */ /* 0x000e640000201800 */
[----:B-1----:R-:W-:Y:S01]  /*11300*/  STG.E.128 desc[UR36][R16.64], R4 ;  /* 0x0000000410007986 */ /* 0x002fe2000c101d24 */
[----:B------:R-:W-:Y:S05]  /*11310*/  EXIT ;  /* 0x000000000000794d */ /* 0x000fea0003800000 */
.L_x_3863:
        /* <DEDUP_REMOVED lines=21> */
.L_x_3868:
[----:B------:R-:W-:Y:S05]  /*11470*/  BSYNC B0 ;  /* 0x0000000000007941 */ /* 0x000fea0003800000 */
.L_x_3867:
[----:B------:R-:W-:-:S05]  /*11480*/  LOP3.LUT R3, R0, R3, RZ, 0xfc, !PT ;  /* 0x0000000300037212 */ /* 0x000fca00078efcff */
[----:B------:R-:W-:Y:S01]  /*11490*/  STG.E.U8 desc[UR36][R16.64], R3 ;  /* 0x0000000310007986 */ /* 0x000fe2000c101124 */
[----:B------:R-:W-:Y:S05]  /*114a0*/  EXIT ;  /* 0x000000000000794d */ /* 0x000fea0003800000 */
.L_x_3866:
        /* <DEDUP_REMOVED lines=13> */
.L_x_3870:
[----:B0-----:R-:W-:Y:S01]  /*11580*/  IMAD.MOV.U32 R0, RZ, RZ, 0x7f ;  /* 0x0000007fff007424 */ /* 0x001fe200078e00ff */
[----:B------:R-:W-:-:S04]  /*11590*/  ISETP.GT.U32.AND P0, PT, R2, 0x7f800000, PT ;  /* 0x7f8000000200780c */ /* 0x000fc80003f04070 */
[----:B------:R-:W-:-:S09]  /*115a0*/  SEL R0, R0, 0x7c, P0 ;  /* 0x0000007c00007807 */ /* 0x000fd20000000000 */
.L_x_3871:
[----:B------:R-:W-:Y:S05]  /*115b0*/  BSYNC B0 ;  /* 0x0000000000007941 */ /* 0x000fea0003800000 */
.L_x_3869:
[----:B------:R-:W-:-:S04]  /*115c0*/  LOP3.LUT R2, R3, 0x80000000, RZ, 0xc0, !PT ;  /* 0x8000000003027812 */ /* 0x000fc800078ec0ff */
[----:B------:R-:W-:-:S04]  /*115d0*/  SHF.R.U32.HI R3, RZ, 0x18, R2 ;  /* 0x00000018ff037819 */ /* 0x000fc80000011602 */
[----:B------:R-:W-:-:S05]  /*115e0*/  LOP3.LUT R3, R0, R3, RZ, 0xfc, !PT ;  /* 0x0000000300037212 */ /* 0x000fca00078efcff */
[----:B------:R-:W-:Y:S01]  /*115f0*/  STG.E.U8 desc[UR36][R16.64], R3 ;  /* 0x0000000310007986 */ /* 0x000fe2000c101124 */
[----:B------:R-:W-:Y:S05]  /*11600*/  EXIT ;  /* 0x000000000000794d */ /* 0x000fea0003800000 */
.L_x_3865:
[----:B-1----:R-:W-:Y:S01]  /*11610*/  STG.E.U16 desc[UR36][R16.64], R3 ;  /* 0x0000000310007986 */ /* 0x002fe2000c101524 */
[----:B------:R-:W-:Y:S05]  /*11620*/  EXIT ;  /* 0x000000000000794d */ /* 0x000fea0003800000 */
.L_x_3862:
        /* <DEDUP_REMOVED lines=12> */
.L_x_3874:
        /* <DEDUP_REMOVED lines=17> */
.L_x_3877:
[----:B------:R-:W-:-:S04]  /*11800*/  LOP3.LUT R2, R3, 0x80000000, RZ, 0xc0, !PT ;  /* 0x8000000003027812 */ /* 0x000fc800078ec0ff */
[----:B------:R-:W-:-:S04]  /*11810*/  SHF.R.U32.HI R3, RZ, 0x18, R2 ;  /* 0x00000018ff037819 */ /* 0x000fc80000011602 */
[----:B------:R-:W-:-:S04]  /*11820*/  LOP3.LUT R0, R0, R3, RZ, 0xfc, !PT ;  /* 0x0000000300007212 */ /* 0x000fc800078efcff */
[----:B------:R-:W-:-:S07]  /*11830*/  PRMT R8, R0, 0x7610, R8 ;  /* 0x0000761000087816 */ /* 0x000fce0000000008 */
.L_x_3876:
[----:B------:R-:W-:Y:S05]  /*11840*/  BSYNC B0 ;  /* 0x0000000000007941 */ /* 0x000fea0003800000 */
.L_x_3875:
[----:B------:R-:W-:Y:S01]  /*11850*/  STG.E.U8 desc[UR36][R16.64], R8 ;  /* 0x0000000810007986 */ /* 0x000fe2000c101124 */
[----:B------:R-:W-:Y:S05]  /*11860*/  EXIT ;  /* 0x000000000000794d */ /* 0x000fea0003800000 */
.L_x_3873:
        /* <DEDUP_REMOVED lines=17> */
.L_x_3880:
[----:B------:R-:W-:-:S04]  /*11980*/  LOP3.LUT R2, R3, 0x80000000, RZ, 0xc0, !PT ;  /* 0x8000000003027812 */ /* 0x000fc800078ec0ff */
[----:B------:R-:W-:-:S04]  /*11990*/  SHF.R.U32.HI R3, RZ, 0x18, R2 ;  /* 0x00000018ff037819 */ /* 0x000fc80000011602 */
[----:B------:R-:W-:-:S04]  /*119a0*/  LOP3.LUT R0, R0, R3, RZ, 0xfc, !PT ;  /* 0x0000000300007212 */ /* 0x000fc800078efcff */
[----:B------:R-:W-:-:S07]  /*119b0*/  PRMT R8, R0, 0x7610, R8 ;  /* 0x0000761000087816 */ /* 0x000fce0000000008 */
.L_x_3879:
[----:B------:R-:W-:Y:S05]  /*119c0*/  BSYNC B0 ;  /* 0x0000000000007941 */ /* 0x000fea0003800000 */
.L_x_3878:
[----:B------:R-:W-:Y:S01]  /*119d0*/  STG.E.U8 desc[UR36][R16.64], R8 ;  /* 0x0000000810007986 */ /* 0x000fe2000c101124 */
[----:B------:R-:W-:Y:S05]  /*119e0*/  EXIT ;  /* 0x000000000000794d */ /* 0x000fea0003800000 */
.L_x_3872:
        /* <DEDUP_REMOVED lines=22> */
.L_x_3855:
        /* <DEDUP_REMOVED lines=16> */
.L_x_3883:
[----:B------:R-:W-:Y:S05]  /*11c50*/  EXIT ;  /* 0x000000000000794d */ /* 0x000fea0003800000 */
.L_x_3882:
[----:B-1----:R-:W-:-:S06]  /*11c60*/  IMAD.U32 R3, R3, 0x10000, RZ ;  /* 0x0001000003037824 */ /* 0x002fcc00078e00ff */
[----:B------:R-:W1:Y:S02]  /*11c70*/  F2I.U64.TRUNC R2, R3 ;  /* 0x0000000300027311 */ /* 0x000e64000020d800 */
[----:B-1----:R-:W-:Y:S01]  /*11c80*/  STG.E.64 desc[UR36][R16.64], R2 ;  /* 0x0000000210007986 */ /* 0x002fe2000c101b24 */
[----:B------:R-:W-:Y:S05]  /*11c90*/  EXIT ;  /* 0x000000000000794d */ /* 0x000fea0003800000 */
.L_x_3881:
[----:B-1----:R-:W-:-:S06]  /*11ca0*/  IMAD.U32 R3, R3, 0x10000, RZ ;  /* 0x0001000003037824 */ /* 0x002fcc00078e00ff */
[----:B------:R-:W1:Y:S02]  /*11cb0*/  F2I.FTZ.U32.TRUNC.NTZ R3, R3 ;  /* 0x0000000300037305 */ /* 0x000e64000021f000 */
[----:B-1----:R-:W-:Y:S01]  /*11cc0*/  STG.E desc[UR36][R16.64], R3 ;  /* 0x0000000310007986 */ /* 0x002fe2000c101924 */
[----:B------:R-:W-:Y:S05]  /*11cd0*/  EXIT ;  /* 0x000000000000794d */ /* 0x000fea0003800000 */
.L_x_3884:
        /* <DEDUP_REMOVED lines=10> */
.L_x_14614:


//--------------------- .text._ZN2at6native27unrolled_elementwise_kernelIZZZNS0_26logit_backward_kernel_cudaERNS_18TensorIteratorBaseERKN3c106ScalarEENKUlvE_clEvENKUlvE2_clEvEUlNS4_8BFloat16ESA_E0_St5arrayIPcLm3EELi4E23TrivialOffsetCalculatorILi2EjESF_ILi1EjENS0_6memory12LoadWithCastILi2EEENSI_13StoreWithCastILi1EEEEEviT_T0_T2_T3_T4_T5_ --------------------------
	.section	.text._ZN2at6native27unrolled_elementwise_kernelIZZZNS0_26logit_backward_kernel_cudaERNS_18TensorIteratorBaseERKN3c106ScalarEENKUlvE_clEvENKUlvE2_clEvEUlNS4_8BFloat16ESA_E0_St5arrayIPcLm3EELi4E23TrivialOffsetCalculatorILi2EjESF_ILi1EjENS0_6memory12LoadWithCastILi2EEENSI_13StoreWithCastILi1EEEEEviT_T0_T2_T3_T4_T5_,"ax",@progbits
	.align	128
        .global         _ZN2at6native27unrolled_elementwise_kernelIZZZNS0_26logit_backward_kernel_cudaERNS_18TensorIteratorBaseERKN3c106ScalarEENKUlvE_clEvENKUlvE2_clEvEUlNS4_8BFloat16ESA_E0_St5arrayIPcLm3EELi4E23TrivialOffsetCalculatorILi2EjESF_ILi1EjENS0_6memory12LoadWithCastILi2EEENSI_13StoreWithCastILi1EEEEEviT_T0_T2_T3_T4_T5_
        .type           _ZN2at6native27unrolled_elementwise_kernelIZZZNS0_26logit_backward_kernel_cudaERNS_18TensorIteratorBaseERKN3c106ScalarEENKUlvE_clEvENKUlvE2_clEvEUlNS4_8BFloat16ESA_E0_St5arrayIPcLm3EELi4E23TrivialOffsetCalculatorILi2EjESF_ILi1EjENS0_6memory12LoadWithCastILi2EEENSI_13StoreWithCastILi1EEEEEviT_T0_T2_T3_T4_T5_,@function
        .size           _ZN2at6native27unrolled_elementwise_kernelIZZZNS0_26logit_backward_kernel_cudaERNS_18TensorIteratorBaseERKN3c106ScalarEENKUlvE_clEvENKUlvE2_clEvEUlNS4_8BFloat16ESA_E0_St5arrayIPcLm3EELi4E23TrivialOffsetCalculatorILi2EjESF_ILi1EjENS0_6memory12LoadWithCastILi2EEENSI_13StoreWithCastILi1EEEEEviT_T0_T2_T3_T4_T5_,(.L_x_14615 - _ZN2at6native27unrolled_elementwise_kernelIZZZNS0_26logit_backward_kernel_cudaERNS_18TensorIteratorBaseERKN3c106ScalarEENKUlvE_clEvENKUlvE2_clEvEUlNS4_8BFloat16ESA_E0_St5arrayIPcLm3EELi4E23TrivialOffsetCalculatorILi2EjESF_ILi1EjENS0_6memory12LoadWithCastILi2EEENSI_13StoreWithCastILi1EEEEEviT_T0_T2_T3_T4_T5_)
        .other          _ZN2at6native27unrolled_elementwise_kernelIZZZNS0_26logit_backward_kernel_cudaERNS_18TensorIteratorBaseERKN3c106ScalarEENKUlvE_clEvENKUlvE2_clEvEUlNS4_8BFloat16ESA_E0_St5arrayIPcLm3EELi4E23TrivialOffsetCalculatorILi2EjESF_ILi1EjENS0_6memory12LoadWithCastILi2EEENSI_13StoreWithCastILi1EEEEEviT_T0_T2_T3_T4_T5_,@"STO_CUDA_ENTRY STV_DEFAULT"
_ZN2at6native27unrolled_elementwise_kernelIZZZNS0_26logit_backward_kernel_cudaERNS_18TensorIteratorBaseERKN3c106ScalarEENKUlvE_clEvENKUlvE2_clEvEUlNS4_8BFloat16ESA_E0_St5arrayIPcLm3EELi4E23TrivialOffsetCalculatorILi2EjESF_ILi1EjENS0_6memory12LoadWithCastILi2EEENSI_13StoreWithCastILi1EEEEEviT_T0_T2_T3_T4_T5_:
.text._ZN2at6native27unrolled_elementwise_kernelIZZZNS0_26logit_backward_kernel_cudaERNS_18TensorIteratorBaseERKN3c106ScalarEENKUlvE_clEvENKUlvE2_clEvEUlNS4_8BFloat16ESA_E0_St5arrayIPcLm3EELi4E23TrivialOffsetCalculatorILi2EjESF_ILi1EjENS0_6memory12LoadWithCastILi2EEENSI_13StoreWithCastILi1EEEEEviT_T0_T2_T3_T4_T5_:
        /* <DEDUP_REMOVED lines=36> */
.L_x_3890:
[----:B------:R-:W2:Y:S02]  /*0240*/  LDG.E.U8 R4, desc[UR36][R4.64] ;  /* 0x0000002404047981 */ /* 0x000ea4000c1e1100 */
[----:B--2---:R-:W-:-:S04]  /*0250*/  I2FP.F32.U32 R0, R4 ;  /* 0x0000000400007245 */ /* 0x004fc80000201000 */
[----:B------:R-:W-:-:S04]  /*0260*/  F2FP.BF16.F32.PACK_AB R0, RZ, R0 ;  /* 0x00000000ff00723e */ /* 0x000fc800000010ff */
[----:B------:R-:W-:Y:S01]  /*0270*/  PRMT R22, R0, 0x7610, R22 ;  /* 0x0000761000167816 */ /* 0x000fe20000000016 */
[----:B------:R-:W-:Y:S06]  /*0280*/  BRA `(.L_x_3892) ;  /* 0x0000000c00c87947 */ /* 0x000fec0003800000 */
.L_x_3889:
        /* <DEDUP_REMOVED lines=11> */
.L_x_3894:
[----:B------:R-:W2:Y:S02]  /*0340*/  LDG.E R4, desc[UR36][R4.64] ;  /* 0x0000002404047981 */ /* 0x000ea4000c1e1900 */
[----:B--2---:R-:W-:-:S04]  /*0350*/  I2FP.F32.S32 R0, R4 ;  /* 0x0000000400007245 */ /* 0x004fc80000201400 */
[----:B------:R-:W-:-:S04]  /*0360*/  F2FP.BF16.F32.PACK_AB R0, RZ, R0 ;  /* 0x00000000ff00723e */ /* 0x000fc800000010ff */
[----:B------:R-:W-:Y:S01]  /*0370*/  PRMT R22, R0, 0x7610, R22 ;  /* 0x0000761000167816 */ /* 0x000fe20000000016 */
[----:B------:R-:W-:Y:S06]  /*0380*/  BRA `(.L_x_3892) ;  /* 0x0000000c00887947 */ /* 0x000fec0003800000 */
.L_x_3893:
[----:B------:R-:W2:Y:S02]  /*0390*/  LDG.E.U16 R4, desc[UR36][R4.64] ;  /* 0x0000002404047981 */ /* 0x000ea4000c1e1500 */
[----:B--2---:R-:W0:Y:S02]  /*03a0*/  I2F.S16 R0, R4 ;  /* 0x0000000400007306 */ /* 0x004e240000101400 */
[----:B0-----:R-:W-:-:S04]  /*03b0*/  F2FP.BF16.F32.PACK_AB R0, RZ, R0 ;  /* 0x00000000ff00723e */ /* 0x001fc800000010ff */
[----:B------:R-:W-:Y:S01]  /*03c0*/  PRMT R22, R0, 0x7610, R22 ;  /* 0x0000761000167816 */ /* 0x000fe20000000016 */
[----:B------:R-:W-:Y:S06]  /*03d0*/  BRA `(.L_x_3892) ;  /* 0x0000000c00747947 */ /* 0x000fec0003800000 */
.L_x_3888:
        /* <DEDUP_REMOVED lines=9> */
.L_x_3896:
[----:B------:R-:W2:Y:S02]  /*0470*/  LDG.E.U16 R0, desc[UR36][R4.64] ;  /* 0x0000002404007981 */ /* 0x000ea4000c1e1500 */
[----:B--2---:R-:W-:-:S05]  /*0480*/  HADD2.F32 R0, -RZ, R0.H0_H0 ;  /* 0x20000000ff007230 */ /* 0x004fca0000004100 */
[----:B------:R-:W-:-:S04]  /*0490*/  F2FP.BF16.F32.PACK_AB R0, RZ, R0 ;  /* 0x00000000ff00723e */ /* 0x000fc800000010ff */
[----:B------:R-:W-:Y:S01]  /*04a0*/  PRMT R22, R0, 0x7610, R22 ;  /* 0x0000761000167816 */ /* 0x000fe20000000016 */
[----:B------:R-:W-:Y:S06]  /*04b0*/  BRA `(.L_x_3892) ;  /* 0x0000000c003c7947 */ /* 0x000fec0003800000 */
.L_x_3895:
        /* <DEDUP_REMOVED lines=9> */
.L_x_3898:
[----:B------:R-:W2:Y:S02]  /*0550*/  LDG.E.U16 R4, desc[UR36][R4.64] ;  /* 0x0000002404047981 */ /* 0x000ea4000c1e1500 */
[----:B--2---:R-:W-:-:S05]  /*0560*/  HADD2.F32 R0, -RZ, R4.H0_H0 ;  /* 0x20000004ff007230 */ /* 0x004fca0000004100 */
[----:B------:R-:W-:-:S04]  /*0570*/  F2FP.BF16.F32.PACK_AB R0, RZ, R0 ;  /* 0x00000000ff00723e */ /* 0x000fc800000010ff */
[----:B------:R-:W-:Y:S01]  /*0580*/  PRMT R22, R0, 0x7610, R22 ;  /* 0x0000761000167816 */ /* 0x000fe20000000016 */
[----:B------:R-:W-:Y:S06]  /*0590*/  BRA `(.L_x_3892) ;  /* 0x0000000c00047947 */ /* 0x000fec0003800000 */
.L_x_3897:
        /* <DEDUP_REMOVED lines=9> */
.L_x_3887:
        /* <DEDUP_REMOVED lines=14> */
.L_x_3901:
        /* <DEDUP_REMOVED lines=9> */
.L_x_3900:
        /* <DEDUP_REMOVED lines=28> */
.L_x_3903:
        /* <DEDUP_REMOVED lines=15> */
.L_x_3902:
[----:B------:R0:W5:Y:S01]  /*0a50*/  LDG.E.U16 R22, desc[UR36][R4.64] ;  /* 0x0000002404167981 */ /* 0x000162000c1e1500 */
[----:B------:R-:W-:Y:S05]  /*0a60*/  BRA `(.L_x_3892) ;  /* 0x0000000400d07947 */ /* 0x000fea0003800000 */
.L_x_3899:
        /* <DEDUP_REMOVED lines=13> */
.L_x_3906:
        /* <DEDUP_REMOVED lines=21> */
.L_x_3910:
[----:B------:R-:W-:Y:S05]  /*0c90*/  BSYNC B1 ;  /* 0x0000000000017941 */ /* 0x000fea0003800000 */
.L_x_3909:
[----:B------:R-:W-:Y:S01]  /*0ca0*/  LEA R5, R0, 0x3b800000, 0x17 ;  /* 0x3b80000000057811 */ /* 0x000fe200078eb8ff */
[----:B------:R-:W-:-:S05]  /*0cb0*/  IMAD.SHL.U32 R0, R3, 0x100000, RZ ;  /* 0x0010000003007824 */ /* 0x000fca00078e00ff */
[----:B------:R-:W-:-:S07]  /*0cc0*/  LOP3.LUT R0, R5, R0, R6, 0xfe, !PT ;  /* 0x0000000005007212 */ /* 0x000fce00078efe06 */
.L_x_3908:
[----:B------:R-:W-:Y:S05]  /*0cd0*/  BSYNC B0 ;  /* 0x0000000000007941 */ /* 0x000fea0003800000 */
.L_x_3907:
[----:B------:R-:W-:-:S04]  /*0ce0*/  F2FP.BF16.F32.PACK_AB R0, RZ, R0 ;  /* 0x00000000ff00723e */ /* 0x000fc800000010ff */
[----:B------:R-:W-:Y:S01]  /*0cf0*/  PRMT R22, R0, 0x7610, R22 ;  /* 0x0000761000167816 */ /* 0x000fe20000000016 */
[----:B------:R-:W-:Y:S06]  /*0d00*/  BRA `(.L_x_3892) ;  /* 0x0000000400287947 */ /* 0x000fec0003800000 */
.L_x_3905:
        /* <DEDUP_REMOVED lines=21> */
.L_x_3914:
[----:B------:R-:W-:Y:S05]  /*0e60*/  BSYNC B1 ;  /* 0x0000000000017941 */ /* 0x000fea0003800000 */
.L_x_3913:
[----:B------:R-:W-:Y:S01]  /*0e70*/  LEA R5, R0, 0x37800000, 0x17 ;  /* 0x3780000000057811 */ /* 0x000fe200078eb8ff */
[----:B------:R-:W-:-:S05]  /*0e80*/  IMAD.SHL.U32 R0, R3, 0x200000, RZ ;  /* 0x0020000003007824 */ /* 0x000fca00078e00ff */
[----:B------:R-:W-:-:S07]  /*0e90*/  LOP3.LUT R0, R5, R0, R6, 0xfe, !PT ;  /* 0x0000000005007212 */ /* 0x000fce00078efe06 */
.L_x_3912:
[----:B------:R-:W-:Y:S05]  /*0ea0*/  BSYNC B0 ;  /* 0x0000000000007941 */ /* 0x000fea0003800000 */
.L_x_3911:
[----:B------:R-:W-:-:S04]  /*0eb0*/  F2FP.BF16.F32.PACK_AB R0, RZ, R0 ;  /* 0x00000000ff00723e */ /* 0x000fc800000010ff */
[----:B------:R-:W-:Y:S01]  /*0ec0*/  PRMT R22, R0, 0x7610, R22 ;  /* 0x0000761000167816 */ /* 0x000fe20000000016 */
[----:B------:R-:W-:Y:S06]  /*0ed0*/  BRA `(.L_x_3892) ;  /* 0x0000000000b47947 */ /* 0x000fec0003800000 */
.L_x_3904:
        /* <DEDUP_REMOVED lines=14> */
.L_x_3918:
[----:B------:R-:W-:Y:S05]  /*0fc0*/  BSYNC B0 ;  /* 0x0000000000007941 */ /* 0x000fea0003800000 */
.L_x_3917:
[----:B------:R-:W-:-:S04]  /*0fd0*/  F2FP.BF16.F32.PACK_AB R0, RZ, R0 ;  /* 0x00000000ff00723e */ /* 0x000fc800000010ff */
[----:B------:R-:W-:Y:S01]  /*0fe0*/  PRMT R22, R0, 0x7610, R22 ;  /* 0x0000761000167816 */ /* 0x000fe20000000016 */
[----:B------:R-:W-:Y:S06]  /*0ff0*/  BRA `(.L_x_3892) ;  /* 0x00000000006c7947 */ /* 0x000fec0003800000 */
.L_x_3891:
        /* <DEDUP_REMOVED lines=16> */
.L_x_3919:
[----:B------:R-:W-:Y:S01]  /*1100*/  PRMT R22, RZ, 0x7610, R22 ;  /* 0x00007610ff167816 */ /* 0x000fe20000000016 */
[----:B------:R-:W-:Y:S06]  /*1110*/  BRA `(.L_x_3892) ;  /* 0x0000000000247947 */ /* 0x000fec0003800000 */
.L_x_3916:
[----:B------:R-:W2:Y:S02]  /*1120*/  LDG.E.64 R4, desc[UR36][R4.64] ;  /* 0x0000002404047981 */ /* 0x000ea4000c1e1b00 */
[----:B--2---:R-:W0:Y:S02]  /*1130*/  I2F.U64 R0, R4 ;  /* 0x0000000400007312 */ /* 0x004e240000301000 */
[----:B0-----:R-:W-:-:S04]  /*1140*/  F2FP.BF16.F32.PACK_AB R0, RZ, R0 ;  /* 0x00000000ff00723e */ /* 0x001fc800000010ff */
[----:B------:R-:W-:Y:S01]  /*1150*/  PRMT R22, R0, 0x7610, R22 ;  /* 0x0000761000167816 */ /* 0x000fe20000000016 */
[----:B------:R-:W-:Y:S06]  /*1160*/  BRA `(.L_x_3892) ;  /* 0x0000000000107947 */ /* 0x000fec0003800000 */
.L_x_3915:
[----:B------:R-:W2:Y:S02]  /*1170*/  LDG.E R4, desc[UR36][R4.64] ;  /* 0x0000002404047981 */ /* 0x000ea4000c1e1900 */
[----:B--2---:R-:W-:-:S04]  /*1180*/  I2FP.F32.U32 R0, R4 ;  /* 0x0000000400007245 */ /* 0x004fc80000201000 */
[----:B------:R-:W-:-:S04]  /*1190*/  F2FP.BF16.F32.PACK_AB R0, RZ, R0 ;  /* 0x00000000ff00723e */ /* 0x000fc800000010ff */
[----:B------:R-:W-:-:S07]  /*11a0*/  PRMT R22, R0, 0x7610, R22 ;  /* 0x0000761000167816 */ /* 0x000fce0000000016 */
.L_x_3892:
        /* <DEDUP_REMOVED lines=21> */
.L_x_3923:
[----:B------:R-:W2:Y:S02]  /*1300*/  LDG.E.U8 R4, desc[UR36][R4.64] ;  /* 0x0000002404047981 */ /* 0x000ea4000c1e1100 */
[----:B--2---:R-:W-:-:S04]  /*1310*/  I2FP.F32.U32 R0, R4 ;  /* 0x0000000400007245 */ /* 0x004fc80000201000 */
[----:B------:R-:W-:-:S04]  /*1320*/  F2FP.BF16.F32.PACK_AB R0, RZ, R0 ;  /* 0x00000000ff00723e */ /* 0x000fc800000010ff */
[----:B------:R-:W-:Y:S01]  /*1330*/  PRMT R26, R0, 0x7610, R26 ;  /* 0x00007610001a7816 */ /* 0x000fe2000000001a */
[----:B------:R-:W-:Y:S06]  /*1340*/  BRA `(.L_x_3925) ;  /* 0x0000000c00c87947 */ /* 0x000fec0003800000 */
.L_x_3922:
        /* <DEDUP_REMOVED lines=11> */
.L_x_3927:
[----:B------:R-:W2:Y:S02]  /*1400*/  LDG.E R4, desc[UR36][R4.64] ;  /* 0x0000002404047981 */ /* 0x000ea4000c1e1900 */
[----:B--2---:R-:W-:-:S04]  /*1410*/  I2FP.F32.S32 R0, R4 ;  /* 0x0000000400007245 */ /* 0x004fc80000201400 */
[----:B------:R-:W-:-:S04]  /*1420*/  F2FP.BF16.F32.PACK_AB R0, RZ, R0 ;  /* 0x00000000ff00723e */ /* 0x000fc800000010ff */
[----:B------:R-:W-:Y:S01]  /*1430*/  PRMT R26, R0, 0x7610, R26 ;  /* 0x00007610001a7816 */ /* 0x000fe2000000001a */
[----:B------:R-:W-:Y:S06]  /*1440*/  BRA `(.L_x_3925) ;  /* 0x0000000c00887947 */ /* 0x000fec0003800000 */
.L_x_3926:
[----:B------:R-:W2:Y:S02]  /*1450*/  LDG.E.U16 R4, desc[UR36][R4.64] ;  /* 0x0000002404047981 */ /* 0x000ea4000c1e1500 */
[----:B--2---:R-:W0:Y:S02]  /*1460*/  I2F.S16 R0, R4 ;  /* 0x0000000400007306 */ /* 0x004e240000101400 */
[----:B0-----:R-:W-:-:S04]  /*1470*/  F2FP.BF16.F32.PACK_AB R0, RZ, R0 ;  /* 0x00000000ff00723e */ /* 0x001fc800000010ff */
[----:B------:R-:W-:Y:S01]  /*1480*/  PRMT R26, R0, 0x7610, R26 ;  /* 0x00007610001a7816 */ /* 0x000fe2000000001a */
[----:B------:R-:W-:Y:S06]  /*1490*/  BRA `(.L_x_3925) ;  /* 0x0000000c00747947 */ /* 0x000fec0003800000 */
.L_x_3921:
        /* <DEDUP_REMOVED lines=9> */
.L_x_3929:
[----:B------:R-:W2:Y:S02]  /*1530*/  LDG.E.U16 R0, desc[UR36][R4.64] ;  /* 0x0000002404007981 */ /* 0x000ea4000c1e1500 */
[----:B--2---:R-:W-:-:S05]  /*1540*/  HADD2.F32 R0, -RZ, R0.H0_H0 ;  /* 0x20000000ff007230 */ /* 0x004fca0000004100 */
[----:B------:R-:W-:-:S04]  /*1550*/  F2FP.BF16.F32.PACK_AB R0, RZ, R0 ;  /* 0x00000000ff00723e */ /* 0x000fc800000010ff */
[----:B------:R-:W-:Y:S01]  /*1560*/  PRMT R26, R0, 0x7610, R26 ;  /* 0x00007610001a7816 */ /* 0x000fe2000000001a */
[----:B------:R-:W-:Y:S06]  /*1570*/  BRA `(.L_x_3925) ;  /* 0x0000000c003c7947 */ /* 0x000fec0003800000 */
.L_x_3928:
        /* <DEDUP_REMOVED lines=9> */
.L_x_3931:
[----:B------:R-:W2:Y:S02]  /*1610*/  LDG.E.U16 R4, desc[UR36][R4.64] ;  /* 0x0000002404047981 */ /* 0x000ea4000c1e1500 */
[----:B--2---:R-:W-:-:S05]  /*1620*/  HADD2.F32 R0, -RZ, R4.H0_H0 ;  /* 0x20000004ff007230 */ /* 0x004fca0000004100 */
[----:B------:R-:W-:-:S04]  /*1630*/  F2FP.BF16.F32.PACK_AB R0, RZ, R0 ;  /* 0x00000000ff00723e */ /* 0x000fc800000010ff */
[----:B------:R-:W-:Y:S01]  /*1640*/  PRMT R26, R0, 0x7610, R26 ;  /* 0x00007610001a7816 */ /* 0x000fe2000000001a */
[----:B------:R-:W-:Y:S06]  /*1650*/  BRA `(.L_x_3925) ;  /* 0x0000000c00047947 */ /* 0x000fec0003800000 */
.L_x_3930:
        /* <DEDUP_REMOVED lines=9> */
.L_x_3920:
        /* <DEDUP_REMOVED lines=14> */
.L_x_3934:
        /* <DEDUP_REMOVED lines=9> */
.L_x_3933:
        /* <DEDUP_REMOVED lines=28> */
.L_x_3936:
        /* <DEDUP_REMOVED lines=15> */
.L_x_3935:
[----:B------:R0:W5:Y:S01]  /*1b10*/  LDG.E.U16 R26, desc[UR36][R4.64] ;  /* 0x00000024041a7981 */ /* 0x000162000c1e1500 */
[----:B------:R-:W-:Y:S05]  /*1b20*/  BRA `(.L_x_3925) ;  /* 0x0000000400d07947 */ /* 0x000fea0003800000 */
.L_x_3932:
        /* <DEDUP_REMOVED lines=13> */
.L_x_3939:
        /* <DEDUP_REMOVED lines=21> */
.L_x_3943:
[----:B------:R-:W-:Y:S05]  /*1d50*/  BSYNC B1 ;  /* 0x0000000000017941 */ /* 0x000fea0003800000 */
.L_x_3942:
[----:B------:R-:W-:Y:S01]  /*1d60*/  LEA R5, R0, 0x3b800000, 0x17 ;  /* 0x3b80000000057811 */ /* 0x000fe200078eb8ff */
[----:B------:R-:W-:-:S05]  /*1d70*/  IMAD.SHL.U32 R0, R3, 0x100000, RZ ;  /* 0x0010000003007824 */ /* 0x000fca00078e00ff */
[----:B------:R-:W-:-:S07]  /*1d80*/  LOP3.LUT R0, R5, R0, R6, 0xfe, !PT ;  /* 0x0000000005007212 */ /* 0x000fce00078efe06 */
.L_x_3941:
[----:B------:R-:W-:Y:S05]  /*1d90*/  BSYNC B0 ;  /* 0x0000000000007941 */ /* 0x000fea0003800000 */
.L_x_3940:
[----:B------:R-:W-:-:S04]  /*1da0*/  F2FP.BF16.F32.PACK_AB R0, RZ, R0 ;  /* 0x00000000ff00723e */ /* 0x000fc800000010ff */
[----:B------:R-:W-:Y:S01]  /*1db0*/  PRMT R26, R0, 0x7610, R26 ;  /* 0x00007610001a7816 */ /* 0x000fe2000000001a */
[----:B------:R-:W-:Y:S06]  /*1dc0*/  BRA `(.L_x_3925) ;  /* 0x0000000400287947 */ /* 0x000fec0003800000 */
.L_x_3938:
        /* <DEDUP_REMOVED lines=21> */
.L_x_3947:
[----:B------:R-:W-:Y:S05]  /*1f20*/  BSYNC B1 ;  /* 0x0000000000017941 */ /* 0x000fea0003800000 */
.L_x_3946:
[----:B------:R-:W-:Y:S01]  /*1f30*/  LEA R5, R0, 0x37800000, 0x17 ;  /* 0x3780000000057811 */ /* 0x000fe200078eb8ff */
[----:B------:R-:W-:-:S05]  /*1f40*/  IMAD.SHL.U32 R0, R3, 0x200000, RZ ;  /* 0x0020000003007824 */ /* 0x000fca00078e00ff */
[----:B------:R-:W-:-:S07]  /*1f50*/  LOP3.LUT R0, R5, R0, R6, 0xfe, !PT ;  /* 0x0000000005007212 */ /* 0x000fce00078efe06 */
.L_x_3945:
[----:B------:R-:W-:Y:S05]  /*1f60*/  BSYNC B0 ;  /* 0x0000000000007941 */ /* 0x000fea0003800000 */
.L_x_3944:
[----:B------:R-:W-:-:S04]  /*1f70*/  F2FP.BF16.F32.PACK_AB R0, RZ, R0 ;  /* 0x00000000ff00723e */ /* 0x000fc800000010ff */
[----:B------:R-:W-:Y:S01]  /*1f80*/  PRMT R26, R0, 0x7610, R26 ;  /* 0x00007610001a7816 */ /* 0x000fe2000000001a */
[----:B------:R-:W-:Y:S06]  /*1f90*/  BRA `(.L_x_3925) ;  /* 0x0000000000b47947 */ /* 0x000fec0003800000 */
.L_x_3937:
        /* <DEDUP_REMOVED lines=14> */
.L_x_3951:
[----:B------:R-:W-:Y:S05]  /*2080*/  BSYNC B0 ;  /* 0x0000000000007941 */ /* 0x000fea0003800000 */
.L_x_3950:
[----:B------:R-:W-:-:S04]  /*2090*/  F2FP.BF16.F32.PACK_AB R0, RZ, R0 ;  /* 0x00000000ff00723e */ /* 0x000fc800000010ff */
[----:B------:R-:W-:Y:S01]  /*20a0*/  PRMT R26, R0, 0x7610, R26 ;  /* 0x00007610001a7816 */ /* 0x000fe2000000001a */
[----:B------:R-:W-:Y:S06]  /*20b0*/  BRA `(.L_x_3925) ;  /* 0x00000000006c7947 */ /* 0x000fec0003800000 */
.L_x_3924:
        /* <DEDUP_REMOVED lines=16> */
.L_x_3952:
[----:B------:R-:W-:Y:S01]  /*21c0*/  PRMT R26, RZ, 0x7610, R26 ;  /* 0x00007610ff1a7816 */ /* 0x000fe2000000001a */
[----:B------:R-:W-:Y:S06]  /*21d0*/  BRA `(.L_x_3925) ;  /* 0x0000000000247947 */ /* 0x000fec0003800000 */
.L_x_3949:
[----:B------:R-:W2:Y:S02]  /*21e0*/  LDG.E.64 R4, desc[UR36][R4.64] ;  /* 0x0000002404047981 */ /* 0x000ea4000c1e1b00 */
[----:B--2---:R-:W0:Y:S02]  /*21f0*/  I2F.U64 R0, R4 ;  /* 0x0000000400007312 */ /* 0x004e240000301000 */
[----:B0-----:R-:W-:-:S04]  /*2200*/  F2FP.BF16.F32.PACK_AB R0, RZ, R0 ;  /* 0x00000000ff00723e */ /* 0x001fc800000010ff */
[----:B------:R-:W-:Y:S01]  /*2210*/  PRMT R26, R0, 0x7610, R26 ;  /* 0x00007610001a7816 */ /* 0x000fe2000000001a */
[----:B------:R-:W-:Y:S06]  /*2220*/  BRA `(.L_x_3925) ;  /* 0x0000000000107947 */ /* 0x000fec0003800000 */
.L_x_3948:
[----:B------:R-:W2:Y:S02]  /*2230*/  LDG.E R4, desc[UR36][R4.64] ;  /* 0x0000002404047981 */ /* 0x000ea4000c1e1900 */
[----:B--2---:R-:W-:-:S04]  /*2240*/  I2FP.F32.U32 R0, R4 ;  /* 0x0000000400007245 */ /* 0x004fc80000201000 */
[----:B------:R-:W-:-:S04]  /*2250*/  F2FP.BF16.F32.PACK_AB R0, RZ, R0 ;  /* 0x00000000ff00723e */ /* 0x000fc800000010ff */
[----:B------:R-:W-:-:S07]  /*2260*/  PRMT R26, R0, 0x7610, R26 ;  /* 0x00007610001a7816 */ /* 0x000fce000000001a */
.L_x_3925:
[----:B------:R-:W-:-:S07]  /*2270*/  VIADD R23, R23, 0x80 ;  /* 0x0000008017177836 */ /* 0x000fce0000000000 */
.L_x_3886:
[----:B------:R-:W-:Y:S05]  /*2280*/  BSYNC B6 ;  /* 0x0000000000067941 */ /* 0x000fea0003800000 */
.L_x_3885:
        /* <DEDUP_REMOVED lines=26> */
.L_x_3958:
[----:B------:R-:W2:Y:S02]  /*2430*/  LDG.E.U8 R4, desc[UR36][R4.64] ;  /* 0x0000002404047981 */ /* 0x000ea4000c1e1100 */
[----:B--2---:R-:W-:-:S04]  /*2440*/  I2FP.F32.U32 R0, R4 ;  /* 0x0000000400007245 */ /* 0x004fc80000201000 */
[----:B------:R-:W-:-:S04]  /*2450*/  F2FP.BF16.F32.PACK_AB R0, RZ, R0 ;  /* 0x00000000ff00723e */ /* 0x000fc800000010ff */
[----:B------:R-:W-:Y:S01]  /*2460*/  PRMT R28, R0, 0x7610, R28 ;  /* 0x00007610001c7816 */ /* 0x000fe2000000001c */
[----:B------:R-:W-:Y:S06]  /*2470*/  BRA `(.L_x_3960) ;  /* 0x0000000c00cc7947 */ /* 0x000fec0003800000 */
.L_x_3957:
        /* <DEDUP_REMOVED lines=11> */
.L_x_3962:
[----:B------:R-:W2:Y:S02]  /*2530*/  LDG.E R4, desc[UR36][R4.64] ;  /* 0x0000002404047981 */ /* 0x000ea4000c1e1900 */
[----:B--2---:R-:W-:-:S04]  /*2540*/  I2FP.F32.S32 R0, R4 ;  /* 0x0000000400007245 */ /* 0x004fc80000201400 */
[----:B------:R-:W-:-:S04]  /*2550*/  F2FP.BF16.F32.PACK_AB R0, RZ, R0 ;  /* 0x00000000ff00723e */ /* 0x000fc800000010ff */
[----:B------:R-:W-:Y:S01]  /*2560*/  PRMT R28, R0, 0x7610, R28 ;  /* 0x00007610001c7816 */ /* 0x000fe2000000001c */
[----:B------:R-:W-:Y:S06]  /*2570*/  BRA `(.L_x_3960) ;  /* 0x0000000c008c7947 */ /* 0x000fec0003800000 */
.L_x_3961:
[----:B------:R-:W2:Y:S02]  /*2580*/  LDG.E.U16 R4, desc[UR36][R4.64] ;  /* 0x0000002404047981 */ /* 0x000ea4000c1e1500 */
[----:B--2---:R-:W0:Y:S02]  /*2590*/  I2F.S16 R0, R4 ;  /* 0x0000000400007306 */ /* 0x004e240000101400 */
[----:B0-----:R-:W-:-:S04]  /*25a0*/  F2FP.BF16.F32.PACK_AB R0, RZ, R0 ;  /* 0x00000000ff00723e */ /* 0x001fc800000010ff */
[----:B------:R-:W-:Y:S01]  /*25b0*/  PRMT R28, R0, 0x7610, R28 ;  /* 0x00007610001c7816 */ /* 0x000fe2000000001c */
[----:B------:R-:W-:Y:S06]  /*25c0*/  BRA `(.L_x_3960) ;  /* 0x0000000c00787947 */ /* 0x000fec0003800000 */
.L_x_3956:
        /* <DEDUP_REMOVED lines=9> */
.L_x_3964:
[----:B------:R-:W2:Y:S02]  /*2660*/  LDG.E.U16 R0, desc[UR36][R4.64] ;  /* 0x0000002404007981 */ /* 0x000ea4000c1e1500 */
[----:B--2---:R-:W-:-:S05]  /*2670*/  HADD2.F32 R0, -RZ, R0.H0_H0 ;  /* 0x20000000ff007230 */ /* 0x004fca0000004100 */
[----:B------:R-:W-:-:S04]  /*2680*/  F2FP.BF16.F32.PACK_AB R0, RZ, R0 ;  /* 0x00000000ff00723e */ /* 0x000fc800000010ff */
[----:B------:R-:W-:Y:S01]  /*2690*/  PRMT R28, R0, 0x7610, R28 ;  /* 0x00007610001c7816 */ /* 0x000fe2000000001c */
[----:B------:R-:W-:Y:S06]  /*26a0*/  BRA `(.L_x_3960) ;  /* 0x0000000c00407947 */ /* 0x000fec0003800000 */
.L_x_3963:
        /* <DEDUP_REMOVED lines=9> */
.L_x_3966:
[----:B------:R-:W2:Y:S02]  /*2740*/  LDG.E.U16 R4, desc[UR36][R4.64] ;  /* 0x0000002404047981 */ /* 0x000ea4000c1e1500 */
[----:B--2---:R-:W-:-:S05]  /*2750*/  HADD2.F32 R0, -RZ, R4.H0_H0 ;  /* 0x20000004ff007230 */ /* 0x004fca0000004100 */
[----:B------:R-:W-:-:S04]  /*2760*/  F2FP.BF16.F32.PACK_AB R0, RZ, R0 ;  /* 0x00000000ff00723e */ /* 0x000fc800000010ff */
[----:B------:R-:W-:Y:S01]  /*2770*/  PRMT R28, R0, 0x7610, R28 ;  /* 0x00007610001c7816 */ /* 0x000fe2000000001c */
[----:B------:R-:W-:Y:S06]  /*2780*/  BRA `(.L_x_3960) ;  /* 0x0000000c00087947 */ /* 0x000fec0003800000 */
.L_x_3965:
        /* <DEDUP_REMOVED lines=9> */
.L_x_3955:
        /* <DEDUP_REMOVED lines=14> */
.L_x_3969:
        /* <DEDUP_REMOVED lines=9> */
.L_x_3968:
        /* <DEDUP_REMOVED lines=28> */
.L_x_3971:
        /* <DEDUP_REMOVED lines=16> */
.L_x_3970:
[----:B------:R0:W5:Y:S01]  /*2c50*/  LDG.E.U16 R28, desc[UR36][R4.64] ;  /* 0x00000024041c7981 */ /* 0x000162000c1e1500 */
[----:B------:R-:W-:Y:S05]  /*2c60*/  BRA `(.L_x_3960) ;  /* 0x0000000400d07947 */ /* 0x000fea0003800000 */
.L_x_3967:
        /* <DEDUP_REMOVED lines=13> */
.L_x_3974:
        /* <DEDUP_REMOVED lines=21> */
.L_x_3978:
[----:B------:R-:W-:Y:S05]  /*2e90*/  BSYNC B1 ;  /* 0x0000000000017941 */ /* 0x000fea0003800000 */
.L_x_3977:
[----:B------:R-:W-:Y:S01]  /*2ea0*/  LEA R5, R0, 0x3b800000, 0x17 ;  /* 0x3b80000000057811 */ /* 0x000fe200078eb8ff */
[----:B------:R-:W-:-:S05]  /*2eb0*/  IMAD.SHL.U32 R0, R3, 0x100000, RZ ;  /* 0x0010000003007824 */ /* 0x000fca00078e00ff */
[----:B------:R-:W-:-:S07]  /*2ec0*/  LOP3.LUT R0, R5, R0, R6, 0xfe, !PT ;  /* 0x0000000005007212 */ /* 0x000fce00078efe06 */
.L_x_3976:
[----:B------:R-:W-:Y:S05]  /*2ed0*/  BSYNC B0 ;  /* 0x0000000000007941 */ /* 0x000fea0003800000 */
.L_x_3975:
[----:B------:R-:W-:-:S04]  /*2ee0*/  F2FP.BF16.F32.PACK_AB R0, RZ, R0 ;  /* 0x00000000ff00723e */ /* 0x000fc800000010ff */
[----:B------:R-:W-:Y:S01]  /*2ef0*/  PRMT R28, R0, 0x7610, R28 ;  /* 0x00007610001c7816 */ /* 0x000fe2000000001c */
[----:B------:R-:W-:Y:S06]  /*2f00*/  BRA `(.L_x_3960) ;  /* 0x0000000400287947 */ /* 0x000fec0003800000 */
.L_x_3973:
        /* <DEDUP_REMOVED lines=21> */
.L_x_3982:
[----:B------:R-:W-:Y:S05]  /*3060*/  BSYNC B1 ;  /* 0x0000000000017941 */ /* 0x000fea0003800000 */
.L_x_3981:
[----:B------:R-:W-:Y:S01]  /*3070*/  LEA R5, R0, 0x37800000, 0x17 ;  /* 0x3780000000057811 */ /* 0x000fe200078eb8ff */
[----:B------:R-:W-:-:S05]  /*3080*/  IMAD.SHL.U32 R0, R3, 0x200000, RZ ;  /* 0x0020000003007824 */ /* 0x000fca00078e00ff */
[----:B------:R-:W-:-:S07]  /*3090*/  LOP3.LUT R0, R5, R0, R6, 0xfe, !PT ;  /* 0x0000000005007212 */ /* 0x000fce00078efe06 */
.L_x_3980:
[----:B------:R-:W-:Y:S05]  /*30a0*/  BSYNC B0 ;  /* 0x0000000000007941 */ /* 0x000fea0003800000 */
.L_x_3979:
[----:B------:R-:W-:-:S04]  /*30b0*/  F2FP.BF16.F32.PACK_AB R0, RZ, R0 ;  /* 0x00000000ff00723e */ /* 0x000fc800000010ff */
[----:B------:R-:W-:Y:S01]  /*30c0*/  PRMT R28, R0, 0x7610, R28 ;  /* 0x00007610001c7816 */ /* 0x000fe2000000001c */
[----:B------:R-:W-:Y:S06]  /*30d0*/  BRA `(.L_x_3960) ;  /* 0x0000000000b47947 */ /* 0x000fec0003800000 */
.L_x_3972:
        /* <DEDUP_REMOVED lines=14> */
.L_x_3986:
[----:B------:R-:W-:Y:S05]  /*31c0*/  BSYNC B0 ;  /* 0x0000000000007941 */ /* 0x000fea0003800000 */
.L_x_3985:
[----:B------:R-:W-:-:S04]  /*31d0*/  F2FP.BF16.F32.PACK_AB R0, RZ, R0 ;  /* 0x00000000ff00723e */ /* 0x000fc800000010ff */
[----:B------:R-:W-:Y:S01]  /*31e0*/  PRMT R28, R0, 0x7610, R28 ;  /* 0x00007610001c7816 */ /* 0x000fe2000000001c */
[----:B------:R-:W-:Y:S06]  /*31f0*/  BRA `(.L_x_3960) ;  /* 0x00000000006c7947 */ /* 0x000fec0003800000 */
.L_x_3959:
        /* <DEDUP_REMOVED lines=16> */
.L_x_3987:
[----:B------:R-:W-:Y:S01]  /*3300*/  PRMT R28, RZ, 0x7610, R28 ;  /* 0x00007610ff1c7816 */ /* 0x000fe2000000001c */
[----:B------:R-:W-:Y:S06]  /*3310*/  BRA `(.L_x_3960) ;  /* 0x0000000000247947 */ /* 0x000fec0003800000 */
.L_x_3984:
[----:B------:R-:W2:Y:S02]  /*3320*/  LDG.E.64 R4, desc[UR36][R4.64] ;  /* 0x0000002404047981 */ /* 0x000ea4000c1e1b00 */
[----:B--2---:R-:W0:Y:S02]  /*3330*/  I2F.U64 R0, R4 ;  /* 0x0000000400007312 */ /* 0x004e240000301000 */
[----:B0-----:R-:W-:-:S04]  /*3340*/  F2FP.BF16.F32.PACK_AB R0, RZ, R0 ;  /* 0x00000000ff00723e */ /* 0x001fc800000010ff */
[----:B------:R-:W-:Y:S01]  /*3350*/  PRMT R28, R0, 0x7610, R28 ;  /* 0x00007610001c7816 */ /* 0x000fe2000000001c */
[----:B------:R-:W-:Y:S06]  /*3360*/  BRA `(.L_x_3960) ;  /* 0x0000000000107947 */ /* 0x000fec0003800000 */
.L_x_3983:
[----:B------:R-:W2:Y:S02]  /*3370*/  LDG.E R4, desc[UR36][R4.64] ;  /* 0x0000002404047981 */ /* 0x000ea4000c1e1900 */
[----:B--2---:R-:W-:-:S04]  /*3380*/  I2FP.F32.U32 R0, R4 ;  /* 0x0000000400007245 */ /* 0x004fc80000201000 */
[----:B------:R-:W-:-:S04]  /*3390*/  F2FP.BF16.F32.PACK_AB R0, RZ, R0 ;  /* 0x00000000ff00723e */ /* 0x000fc800000010ff */
[----:B------:R-:W-:-:S07]  /*33a0*/  PRMT R28, R0, 0x7610, R28 ;  /* 0x00007610001c7816 */ /* 0x000fce000000001c */
.L_x_3960:
        /* <DEDUP_REMOVED lines=21> */
.L_x_3991:
[----:B------:R-:W2:Y:S02]  /*3500*/  LDG.E.U8 R4, desc[UR36][R4.64] ;  /* 0x0000002404047981 */ /* 0x000ea4000c1e1100 */
[----:B--2---:R-:W-:-:S04]  /*3510*/  I2FP.F32.U32 R0, R4 ;  /* 0x0000000400007245 */ /* 0x004fc80000201000 */
[----:B------:R-:W-:-:S04]  /*3520*/  F2FP.BF16.F32.PACK_AB R0, RZ, R0 ;  /* 0x00000000ff00723e */ /* 0x000fc800000010ff */
[----:B------:R-:W-:Y:S01]  /*3530*/  PRMT R27, R0, 0x7610, R27 ;  /* 0x00007610001b7816 */ /* 0x000fe2000000001b */
[----:B------:R-:W-:Y:S06]  /*3540*/  BRA `(.L_x_3993) ;  /* 0x0000000c00c87947 */ /* 0x000fec0003800000 */
.L_x_3990:
        /* <DEDUP_REMOVED lines=11> */
.L_x_3995:
[----:B------:R-:W2:Y:S02]  /*3600*/  LDG.E R4, desc[UR36][R4.64] ;  /* 0x0000002404047981 */ /* 0x000ea4000c1e1900 */
[----:B--2---:R-:W-:-:S04]  /*3610*/  I2FP.F32.S32 R0, R4 ;  /* 0x0000000400007245 */ /* 0x004fc80000201400 */
[----:B------:R-:W-:-:S04]  /*3620*/  F2FP.BF16.F32.PACK_AB R0, RZ, R0 ;  /* 0x00000000ff00723e */ /* 0x000fc800000010ff */
[----:B------:R-:W-:Y:S01]  /*3630*/  PRMT R27, R0, 0x7610, R27 ;  /* 0x00007610001b7816 */ /* 0x000fe2000000001b */
[----:B------:R-:W-:Y:S06]  /*3640*/  BRA `(.L_x_3993) ;  /* 0x0000000c00887947 */ /* 0x000fec0003800000 */
.L_x_3994:
[----:B------:R-:W2:Y:S02]  /*3650*/  LDG.E.U16 R4, desc[UR36][R4.64] ;  /* 0x0000002404047981 */ /* 0x000ea4000c1e1500 */
[----:B--2---:R-:W0:Y:S02]  /*3660*/  I2F.S16 R0, R4 ;  /* 0x0000000400007306 */ /* 0x004e240000101400 */
[----:B0-----:R-:W-:-:S04]  /*3670*/  F2FP.BF16.F32.PACK_AB R0, RZ, R0 ;  /* 0x00000000ff00723e */ /* 0x001fc800000010ff */
[----:B------:R-:W-:Y:S01]  /*3680*/  PRMT R27, R0, 0x7610, R27 ;  /* 0x00007610001b7816 */ /* 0x000fe2000000001b */
[----:B------:R-:W-:Y:S06]  /*3690*/  BRA `(.L_x_3993) ;  /* 0x0000000c00747947 */ /* 0x000fec0003800000 */
.L_x_3989:
        /* <DEDUP_REMOVED lines=9> */
.L_x_3997:
[----:B------:R-:W2:Y:S02]  /*3730*/  LDG.E.U16 R0, desc[UR36][R4.64] ;  /* 0x0000002404007981 */ /* 0x000ea4000c1e1500 */
[----:B--2---:R-:W-:-:S05]  /*3740*/  HADD2.F32 R0, -RZ, R0.H0_H0 ;  /* 0x20000000ff007230 */ /* 0x004fca0000004100 */
[----:B------:R-:W-:-:S04]  /*3750*/  F2FP.BF16.F32.PACK_AB R0, RZ, R0 ;  /* 0x00000000ff00723e */ /* 0x000fc800000010ff */
[----:B------:R-:W-:Y:S01]  /*3760*/  PRMT R27, R0, 0x7610, R27 ;  /* 0x00007610001b7816 */ /* 0x000fe2000000001b */
[----:B------:R-:W-:Y:S06]  /*3770*/  BRA `(.L_x_3993) ;  /* 0x0000000c003c7947 */ /* 0x000fec0003800000 */
.L_x_3996:
        /* <DEDUP_REMOVED lines=9> */
.L_x_3999:
[----:B------:R-:W2:Y:S02]  /*3810*/  LDG.E.U16 R4, desc[UR36][R4.64] ;  /* 0x0000002404047981 */ /* 0x000ea4000c1e1500 */
[----:B--2---:R-:W-:-:S05]  /*3820*/  HADD2.F32 R0, -RZ, R4.H0_H0 ;  /* 0x20000004ff007230 */ /* 0x004fca0000004100 */
[----:B------:R-:W-:-:S04]  /*3830*/  F2FP.BF16.F32.PACK_AB R0, RZ, R0 ;  /* 0x00000000ff00723e */ /* 0x000fc800000010ff */
[----:B------:R-:W-:Y:S01]  /*3840*/  PRMT R27, R0, 0x7610, R27 ;  /* 0x00007610001b7816 */ /* 0x000fe2000000001b */
[----:B------:R-:W-:Y:S06]  /*3850*/  BRA `(.L_x_3993) ;  /* 0x0000000c00047947 */ /* 0x000fec0003800000 */
.L_x_3998:
        /* <DEDUP_REMOVED lines=9> */
.L_x_3988:
        /* <DEDUP_REMOVED lines=14> */
.L_x_4002:
        /* <DEDUP_REMOVED lines=9> */
.L_x_4001:
        /* <DEDUP_REMOVED lines=28> */
.L_x_4004:
        /* <DEDUP_REMOVED lines=15> */
.L_x_4003:
[----:B------:R0:W5:Y:S01]  /*3d10*/  LDG.E.U16 R27, desc[UR36][R4.64] ;  /* 0x00000024041b7981 */ /* 0x000162000c1e1500 */
[----:B------:R-:W-:Y:S05]  /*3d20*/  BRA `(.L_x_3993) ;  /* 0x0000000400d07947 */ /* 0x000fea0003800000 */
.L_x_4000:
        /* <DEDUP_REMOVED lines=13> */
.L_x_4007:
        /* <DEDUP_REMOVED lines=21> */
.L_x_4011:
[----:B------:R-:W-:Y:S05]  /*3f50*/  BSYNC B1 ;  /* 0x0000000000017941 */ /* 0x000fea0003800000 */
.L_x_4010:
[----:B------:R-:W-:Y:S01]  /*3f60*/  LEA R5, R0, 0x3b800000, 0x17 ;  /* 0x3b80000000057811 */ /* 0x000fe200078eb8ff */
[----:B------:R-:W-:-:S05]  /*3f70*/  IMAD.SHL.U32 R0, R3, 0x100000, RZ ;  /* 0x0010000003007824 */ /* 0x000fca00078e00ff */
[----:B------:R-:W-:-:S07]  /*3f80*/  LOP3.LUT R0, R5, R0, R6, 0xfe, !PT ;  /* 0x0000000005007212 */ /* 0x000fce00078efe06 */
.L_x_4009:
[----:B------:R-:W-:Y:S05]  /*3f90*/  BSYNC B0 ;  /* 0x0000000000007941 */ /* 0x000fea0003800000 */
.L_x_4008:
[----:B------:R-:W-:-:S04]  /*3fa0*/  F2FP.BF16.F32.PACK_AB R0, RZ, R0 ;  /* 0x00000000ff00723e */ /* 0x000fc800000010ff */
[----:B------:R-:W-:Y:S01]  /*3fb0*/  PRMT R27, R0, 0x7610, R27 ;  /* 0x00007610001b7816 */ /* 0x000fe2000000001b */
[----:B------:R-:W-:Y:S06]  /*3fc0*/  BRA `(.L_x_3993) ;  /* 0x0000000400287947 */ /* 0x000fec0003800000 */
.L_x_4006:
        /* <DEDUP_REMOVED lines=21> */
.L_x_4015:
[----:B------:R-:W-:Y:S05]  /*4120*/  BSYNC B1 ;  /* 0x0000000000017941 */ /* 0x000fea0003800000 */
.L_x_4014:
[----:B------:R-:W-:Y:S01]  /*4130*/  LEA R5, R0, 0x37800000, 0x17 ;  /* 0x3780000000057811 */ /* 0x000fe200078eb8ff */
[----:B------:R-:W-:-:S05]  /*4140*/  IMAD.SHL.U32 R0, R3, 0x200000, RZ ;  /* 0x0020000003007824 */ /* 0x000fca00078e00ff */
[----:B------:R-:W-:-:S07]  /*4150*/  LOP3.LUT R0, R5, R0, R6, 0xfe, !PT ;  /* 0x0000000005007212 */ /* 0x000fce00078efe06 */
.L_x_4013:
[----:B------:R-:W-:Y:S05]  /*4160*/  BSYNC B0 ;  /* 0x0000000000007941 */ /* 0x000fea0003800000 */
.L_x_4012:
[----:B------:R-:W-:-:S04]  /*4170*/  F2FP.BF16.F32.PACK_AB R0, RZ, R0 ;  /* 0x00000000ff00723e */ /* 0x000fc800000010ff */
[----:B------:R-:W-:Y:S01]  /*4180*/  PRMT R27, R0, 0x7610, R27 ;  /* 0x00007610001b7816 */ /* 0x000fe2000000001b */
[----:B------:R-:W-:Y:S06]  /*4190*/  BRA `(.L_x_3993) ;  /* 0x0000000000b47947 */ /* 0x000fec0003800000 */
.L_x_4005:
        /* <DEDUP_REMOVED lines=14> */
.L_x_4019:
[----:B------:R-:W-:Y:S05]  /*4280*/  BSYNC B0 ;  /* 0x0000000000007941 */ /* 0x000fea0003800000 */
.L_x_4018:
[----:B------:R-:W-:-:S04]  /*4290*/  F2FP.BF16.F32.PACK_AB R0, RZ, R0 ;  /* 0x00000000ff00723e */ /* 0x000fc800000010ff */
[----:B------:R-:W-:Y:S01]  /*42a0*/  PRMT R27, R0, 0x7610, R27 ;  /* 0x00007610001b7816 */ /* 0x000fe2000000001b */
[----:B------:R-:W-:Y:S06]  /*42b0*/  BRA `(.L_x_3993) ;  /* 0x00000000006c7947 */ /* 0x000fec0003800000 */
.L_x_3992:
        /* <DEDUP_REMOVED lines=16> */
.L_x_4020:
[----:B------:R-:W-:Y:S01]  /*43c0*/  PRMT R27, RZ, 0x7610, R27 ;  /* 0x00007610ff1b7816 */ /* 0x000fe2000000001b */
[----:B------:R-:W-:Y:S06]  /*43d0*/  BRA `(.L_x_3993) ;  /* 0x0000000000247947 */ /* 0x000fec0003800000 */
.L_x_4017:
[----:B------:R-:W2:Y:S02]  /*43e0*/  LDG.E.64 R4, desc[UR36][R4.64] ;  /* 0x0000002404047981 */ /* 0x000ea4000c1e1b00 */
[----:B--2---:R-:W0:Y:S02]  /*43f0*/  I2F.U64 R0, R4 ;  /* 0x0000000400007312 */ /* 0x004e240000301000 */
[----:B0-----:R-:W-:-:S04]  /*4400*/  F2FP.BF16.F32.PACK_AB R0, RZ, R0 ;  /* 0x00000000ff00723e */ /* 0x001fc800000010ff */
[----:B------:R-:W-:Y:S01]  /*4410*/  PRMT R27, R0, 0x7610, R27 ;  /* 0x00007610001b7816 */ /* 0x000fe2000000001b */
[----:B------:R-:W-:Y:S06]  /*4420*/  BRA `(.L_x_3993) ;  /* 0x0000000000107947 */ /* 0x000fec0003800000 */
.L_x_4016:
[----:B------:R-:W2:Y:S02]  /*4430*/  LDG.E R4, desc[UR36][R4.64] ;  /* 0x0000002404047981 */ /* 0x000ea4000c1e1900 */
[----:B--2---:R-:W-:-:S04]  /*4440*/  I2FP.F32.U32 R0, R4 ;  /* 0x0000000400007245 */ /* 0x004fc80000201000 */
[----:B------:R-:W-:-:S04]  /*4450*/  F2FP.BF16.F32.PACK_AB R0, RZ, R0 ;  /* 0x00000000ff00723e */ /* 0x000fc800000010ff */
[----:B------:R-:W-:-:S07]  /*4460*/  PRMT R27, R0, 0x7610, R27 ;  /* 0x00007610001b7816 */ /* 0x000fce000000001b */
.L_x_3993:
[----:B------:R-:W-:-:S07]  /*4470*/  VIADD R23, R23, 0x80 ;  /* 0x0000008017177836 */ /* 0x000fce0000000000 */
.L_x_3954:
[----:B------:R-:W-:Y:S05]  /*4480*/  BSYNC B6 ;  /* 0x0000000000067941 */ /* 0x000fea0003800000 */
.L_x_3953:
        /* <DEDUP_REMOVED lines=28> */
.L_x_4026:
[----:B------:R-:W2:Y:S02]  /*4650*/  LDG.E.U8 R4, desc[UR36][R4.64] ;  /* 0x0000002404047981 */ /* 0x000ea4000c1e1100 */
[----:B--2---:R-:W-:-:S04]  /*4660*/  I2FP.F32.U32 R0, R4 ;  /* 0x0000000400007245 */ /* 0x004fc80000201000 */
[----:B------:R-:W-:-:S04]  /*4670*/  F2FP.BF16.F32.PACK_AB R0, RZ, R0 ;  /* 0x00000000ff00723e */ /* 0x000fc800000010ff */
[----:B------:R-:W-:Y:S01]  /*4680*/  PRMT R18, R0, 0x7610, R18 ;  /* 0x0000761000127816 */ /* 0x000fe20000000012 */
[----:B------:R-:W-:Y:S06]  /*4690*/  BRA `(.L_x_4028) ;  /* 0x0000000c00c87947 */ /* 0x000fec0003800000 */
.L_x_4025:
        /* <DEDUP_REMOVED lines=11> */
.L_x_4030:
[----:B------:R-:W2:Y:S02]  /*4750*/  LDG.E R4, desc[UR36][R4.64] ;  /* 0x0000002404047981 */ /* 0x000ea4000c1e1900 */
[----:B--2---:R-:W-:-:S04]  /*4760*/  I2FP.F32.S32 R0, R4 ;  /* 0x0000000400007245 */ /* 0x004fc80000201400 */
[----:B------:R-:W-:-:S04]  /*4770*/  F2FP.BF16.F32.PACK_AB R0, RZ, R0 ;  /* 0x00000000ff00723e */ /* 0x000fc800000010ff */
[----:B------:R-:W-:Y:S01]  /*4780*/  PRMT R18, R0, 0x7610, R18 ;  /* 0x0000761000127816 */ /* 0x000fe20000000012 */
[----:B------:R-:W-:Y:S06]  /*4790*/  BRA `(.L_x_4028) ;  /* 0x0000000c00887947 */ /* 0x000fec0003800000 */
.L_x_4029:
[----:B------:R-:W2:Y:S02]  /*47a0*/  LDG.E.U16 R4, desc[UR36][R4.64] ;  /* 0x0000002404047981 */ /* 0x000ea4000c1e1500 */
[----:B--2---:R-:W0:Y:S02]  /*47b0*/  I2F.S16 R0, R4 ;  /* 0x0000000400007306 */ /* 0x004e240000101400 */
[----:B0-----:R-:W-:-:S04]  /*47c0*/  F2FP.BF16.F32.PACK_AB R0, RZ, R0 ;  /* 0x00000000ff00723e */ /* 0x001fc800000010ff */
[----:B------:R-:W-:Y:S01]  /*47d0*/  PRMT R18, R0, 0x7610, R18 ;  /* 0x0000761000127816 */ /* 0x000fe20000000012 */
[----:B------:R-:W-:Y:S06]  /*47e0*/  BRA `(.L_x_4028) ;  /* 0x0000000c00747947 */ /* 0x000fec0003800000 */
.L_x_4024:
        /* <DEDUP_REMOVED lines=9> */
.L_x_4032:
[----:B------:R-:W2:Y:S02]  /*4880*/  LDG.E.U16 R0, desc[UR36][R4.64] ;  /* 0x0000002404007981 */ /* 0x000ea4000c1e1500 */
[----:B--2---:R-:W-:-:S05]  /*4890*/  HADD2.F32 R0, -RZ, R0.H0_H0 ;  /* 0x20000000ff007230 */ /* 0x004fca0000004100 */
[----:B------:R-:W-:-:S04]  /*48a0*/  F2FP.BF16.F32.PACK_AB R0, RZ, R0 ;  /* 0x00000000ff00723e */ /* 0x000fc800000010ff */
[----:B------:R-:W-:Y:S01]  /*48b0*/  PRMT R18, R0, 0x7610, R18 ;  /* 0x0000761000127816 */ /* 0x000fe20000000012 */
[----:B------:R-:W-:Y:S06]  /*48c0*/  BRA `(.L_x_4028) ;  /* 0x0000000c003c7947 */ /* 0x000fec0003800000 */
.L_x_4031:
        /* <DEDUP_REMOVED lines=9> */
.L_x_4034:
[----:B------:R-:W2:Y:S02]  /*4960*/  LDG.E.U16 R4, desc[UR36][R4.64] ;  /* 0x0000002404047981 */ /* 0x000ea4000c1e1500 */
[----:B--2---:R-:W-:-:S05]  /*4970*/  HADD2.F32 R0, -RZ, R4.H0_H0 ;  /* 0x20000004ff007230 */ /* 0x004fca0000004100 */
[----:B------:R-:W-:-:S04]  /*4980*/  F2FP.BF16.F32.PACK_AB R0, RZ, R0 ;  /* 0x00000000ff00723e */ /* 0x000fc800000010ff */
[----:B------:R-:W-:Y:S01]  /*4990*/  PRMT R18, R0, 0x7610, R18 ;  /* 0x0000761000127816 */ /* 0x000fe20000000012 */
[----:B------:R-:W-:Y:S06]  /*49a0*/  BRA `(.L_x_4028) ;  /* 0x0000000c00047947 */ /* 0x000fec0003800000 */
.L_x_4033:
        /* <DEDUP_REMOVED lines=9> */
.L_x_4023:
        /* <DEDUP_REMOVED lines=14> */
.L_x_4037:
        /* <DEDUP_REMOVED lines=9> */
.L_x_4036:
        /* <DEDUP_REMOVED lines=28> */
.L_x_4039:
        /* <DEDUP_REMOVED lines=15> */
.L_x_4038:
[----:B------:R0:W5:Y:S01]  /*4e60*/  LDG.E.U16 R18, desc[UR36][R4.64] ;  /* 0x0000002404127981 */ /* 0x000162000c1e1500 */
[----:B------:R-:W-:Y:S05]  /*4e70*/  BRA `(.L_x_4028) ;  /* 0x0000000400d07947 */ /* 0x000fea0003800000 */
.L_x_4035:
        /* <DEDUP_REMOVED lines=13> */
.L_x_4042:
        /* <DEDUP_REMOVED lines=21> */
.L_x_4046:
[----:B------:R-:W-:Y:S05]  /*50a0*/  BSYNC B1 ;  /* 0x0000000000017941 */ /* 0x000fea0003800000 */
.L_x_4045:
[----:B------:R-:W-:Y:S01]  /*50b0*/  LEA R5, R0, 0x3b800000, 0x17 ;  /* 0x3b80000000057811 */ /* 0x000fe200078eb8ff */
[----:B------:R-:W-:-:S05]  /*50c0*/  IMAD.SHL.U32 R0, R3, 0x100000, RZ ;  /* 0x0010000003007824 */ /* 0x000fca00078e00ff */
[----:B------:R-:W-:-:S07]  /*50d0*/  LOP3.LUT R0, R5, R0, R6, 0xfe, !PT ;  /* 0x0000000005007212 */ /* 0x000fce00078efe06 */
.L_x_4044:
[----:B------:R-:W-:Y:S05]  /*50e0*/  BSYNC B0 ;  /* 0x0000000000007941 */ /* 0x000fea0003800000 */
.L_x_4043:
[----:B------:R-:W-:-:S04]  /*50f0*/  F2FP.BF16.F32.PACK_AB R0, RZ, R0 ;  /* 0x00000000ff00723e */ /* 0x000fc800000010ff */
[----:B------:R-:W-:Y:S01]  /*5100*/  PRMT R18, R0, 0x7610, R18 ;  /* 0x0000761000127816 */ /* 0x000fe20000000012 */
[----:B------:R-:W-:Y:S06]  /*5110*/  BRA `(.L_x_4028) ;  /* 0x0000000400287947 */ /* 0x000fec0003800000 */
.L_x_4041:
        /* <DEDUP_REMOVED lines=21> */
.L_x_4050:
[----:B------:R-:W-:Y:S05]  /*5270*/  BSYNC B1 ;  /* 0x0000000000017941 */ /* 0x000fea0003800000 */
.L_x_4049:
[----:B------:R-:W-:Y:S01]  /*5280*/  LEA R5, R0, 0x37800000, 0x17 ;  /* 0x3780000000057811 */ /* 0x000fe200078eb8ff */
[----:B------:R-:W-:-:S05]  /*5290*/  IMAD.SHL.U32 R0, R3, 0x200000, RZ ;  /* 0x0020000003007824 */ /* 0x000fca00078e00ff */
[----:B------:R-:W-:-:S07]  /*52a0*/  LOP3.LUT R0, R5, R0, R6, 0xfe, !PT ;  /* 0x0000000005007212 */ /* 0x000fce00078efe06 */
.L_x_4048:
[----:B------:R-:W-:Y:S05]  /*52b0*/  BSYNC B0 ;  /* 0x0000000000007941 */ /* 0x000fea0003800000 */
.L_x_4047:
[----:B------:R-:W-:-:S04]  /*52c0*/  F2FP.BF16.F32.PACK_AB R0, RZ, R0 ;  /* 0x00000000ff00723e */ /* 0x000fc800000010ff */
[----:B------:R-:W-:Y:S01]  /*52d0*/  PRMT R18, R0, 0x7610, R18 ;  /* 0x0000761000127816 */ /* 0x000fe20000000012 */
[----:B------:R-:W-:Y:S06]  /*52e0*/  BRA `(.L_x_4028) ;  /* 0x0000000000b47947 */ /* 0x000fec0003800000 */
.L_x_4040:
        /* <DEDUP_REMOVED lines=14> */
.L_x_4054:
[----:B------:R-:W-:Y:S05]  /*53d0*/  BSYNC B0 ;  /* 0x0000000000007941 */ /* 0x000fea0003800000 */
.L_x_4053:
[----:B------:R-:W-:-:S04]  /*53e0*/  F2FP.BF16.F32.PACK_AB R0, RZ, R0 ;  /* 0x00000000ff00723e */ /* 0x000fc800000010ff */
[----:B------:R-:W-:Y:S01]  /*53f0*/  PRMT R18, R0, 0x7610, R18 ;  /* 0x0000761000127816 */ /* 0x000fe20000000012 */
[----:B------:R-:W-:Y:S06]  /*5400*/  BRA `(.L_x_4028) ;  /* 0x00000000006c7947 */ /* 0x000fec0003800000 */
.L_x_4027:
        /* <DEDUP_REMOVED lines=16> */
.L_x_4055:
[----:B------:R-:W-:Y:S01]  /*5510*/  PRMT R18, RZ, 0x7610, R18 ;  /* 0x00007610ff127816 */ /* 0x000fe20000000012 */
[----:B------:R-:W-:Y:S06]  /*5520*/  BRA `(.L_x_4028) ;  /* 0x0000000000247947 */ /* 0x000fec0003800000 */
.L_x_4052:
[----:B------:R-:W2:Y:S02]  /*5530*/  LDG.E.64 R4, desc[UR36][R4.64] ;  /* 0x0000002404047981 */ /* 0x000ea4000c1e1b00 */
[----:B--2---:R-:W0:Y:S02]  /*5540*/  I2F.U64 R0, R4 ;  /* 0x0000000400007312 */ /* 0x004e240000301000 */
[----:B0-----:R-:W-:-:S04]  /*5550*/  F2FP.BF16.F32.PACK_AB R0, RZ, R0 ;  /* 0x00000000ff00723e */ /* 0x001fc800000010ff */
[----:B------:R-:W-:Y:S01]  /*5560*/  PRMT R18, R0, 0x7610, R18 ;  /* 0x0000761000127816 */ /* 0x000fe20000000012 */
[----:B------:R-:W-:Y:S06]  /*5570*/  BRA `(.L_x_4028) ;  /* 0x0000000000107947 */ /* 0x000fec0003800000 */
.L_x_4051:
[----:B------:R-:W2:Y:S02]  /*5580*/  LDG.E R4, desc[UR36][R4.64] ;  /* 0x0000002404047981 */ /* 0x000ea4000c1e1900 */
[----:B--2---:R-:W-:-:S04]  /*5590*/  I2FP.F32.U32 R0, R4 ;  /* 0x0000000400007245 */ /* 0x004fc80000201000 */
[----:B------:R-:W-:-:S04]  /*55a0*/  F2FP.BF16.F32.PACK_AB R0, RZ, R0 ;  /* 0x00000000ff00723e */ /* 0x000fc800000010ff */
[----:B------:R-:W-:-:S07]  /*55b0*/  PRMT R18, R0, 0x7610, R18 ;  /* 0x0000761000127816 */ /* 0x000fce0000000012 */
.L_x_4028:
        /* <DEDUP_REMOVED lines=22> */
.L_x_4059:
[----:B------:R-:W2:Y:S02]  /*5720*/  LDG.E.U8 R4, desc[UR36][R4.64] ;  /* 0x0000002404047981 */ /* 0x000ea4000c1e1100 */
[----:B--2---:R-:W-:-:S04]  /*5730*/  I2FP.F32.U32 R0, R4 ;  /* 0x0000000400007245 */ /* 0x004fc80000201000 */
[----:B------:R-:W-:-:S04]  /*5740*/  F2FP.BF16.F32.PACK_AB R0, RZ, R0 ;  /* 0x00000000ff00723e */ /* 0x000fc800000010ff */
[----:B------:R-:W-:Y:S01]  /*5750*/  PRMT R24, R0, 0x7610, R24 ;  /* 0x0000761000187816 */ /* 0x000fe20000000018 */
[----:B------:R-:W-:Y:S06]  /*5760*/  BRA `(.L_x_4061) ;  /* 0x0000000c00c87947 */ /* 0x000fec0003800000 */
.L_x_4058:
        /* <DEDUP_REMOVED lines=11> */
.L_x_4063:
[----:B------:R-:W2:Y:S02]  /*5820*/  LDG.E R4, desc[UR36][R4.64] ;  /* 0x0000002404047981 */ /* 0x000ea4000c1e1900 */
[----:B--2---:R-:W-:-:S04]  /*5830*/  I2FP.F32.S32 R0, R4 ;  /* 0x0000000400007245 */ /* 0x004fc80000201400 */
[----:B------:R-:W-:-:S04]  /*5840*/  F2FP.BF16.F32.PACK_AB R0, RZ, R0 ;  /* 0x00000000ff00723e */ /* 0x000fc800000010ff */
[----:B------:R-:W-:Y:S01]  /*5850*/  PRMT R24, R0, 0x7610, R24 ;  /* 0x0000761000187816 */ /* 0x000fe20000000018 */
[----:B------:R-:W-:Y:S06]  /*5860*/  BRA `(.L_x_4061) ;  /* 0x0000000c00887947 */ /* 0x000fec0003800000 */
.L_x_4062:
[----:B------:R-:W2:Y:S02]  /*5870*/  LDG.E.U16 R4, desc[UR36][R4.64] ;  /* 0x0000002404047981 */ /* 0x000ea4000c1e1500 */
[----:B--2---:R-:W0:Y:S02]  /*5880*/  I2F.S16 R0, R4 ;  /* 0x0000000400007306 */ /* 0x004e240000101400 */
[----:B0-----:R-:W-:-:S04]  /*5890*/  F2FP.BF16.F32.PACK_AB R0, RZ, R0 ;  /* 0x00000000ff00723e */ /* 0x001fc800000010ff */
[----:B------:R-:W-:Y:S01]  /*58a0*/  PRMT R24, R0, 0x7610, R24 ;  /* 0x0000761000187816 */ /* 0x000fe20000000018 */
[----:B------:R-:W-:Y:S06]  /*58b0*/  BRA `(.L_x_4061) ;  /* 0x0000000c00747947 */ /* 0x000fec0003800000 */
.L_x_4057:
        /* <DEDUP_REMOVED lines=9> */
.L_x_4065:
[----:B------:R-:W2:Y:S02]  /*5950*/  LDG.E.U16 R0, desc[UR36][R4.64] ;  /* 0x0000002404007981 */ /* 0x000ea4000c1e1500 */
[----:B--2---:R-:W-:-:S05]  /*5960*/  HADD2.F32 R0, -RZ, R0.H0_H0 ;  /* 0x20000000ff007230 */ /* 0x004fca0000004100 */
[----:B------:R-:W-:-:S04]  /*5970*/  F2FP.BF16.F32.PACK_AB R0, RZ, R0 ;  /* 0x00000000ff00723e */ /* 0x000fc800000010ff */
[----:B------:R-:W-:Y:S01]  /*5980*/  PRMT R24, R0, 0x7610, R24 ;  /* 0x0000761000187816 */ /* 0x000fe20000000018 */
[----:B------:R-:W-:Y:S06]  /*5990*/  BRA `(.L_x_4061) ;  /* 0x0000000c003c7947 */ /* 0x000fec0003800000 */
.L_x_4064:
        /* <DEDUP_REMOVED lines=9> */
.L_x_4067:
[----:B------:R-:W2:Y:S02]  /*5a30*/  LDG.E.U16 R4, desc[UR36][R4.64] ;  /* 0x0000002404047981 */ /* 0x000ea4000c1e1500 */
[----:B--2---:R-:W-:-:S05]  /*5a40*/  HADD2.F32 R0, -RZ, R4.H0_H0 ;  /* 0x20000004ff007230 */ /* 0x004fca0000004100 */
[----:B------:R-:W-:-:S04]  /*5a50*/  F2FP.BF16.F32.PACK_AB R0, RZ, R0 ;  /* 0x00000000ff00723e */ /* 0x000fc800000010ff */
[----:B------:R-:W-:Y:S01]  /*5a60*/  PRMT R24, R0, 0x7610, R24 ;  /* 0x0000761000187816 */ /* 0x000fe20000000018 */
[----:B------:R-:W-:Y:S06]  /*5a70*/  BRA `(.L_x_4061) ;  /* 0x0000000c00047947 */ /* 0x000fec0003800000 */
.L_x_4066:
        /* <DEDUP_REMOVED lines=9> */
.L_x_4056:
        /* <DEDUP_REMOVED lines=14> */
.L_x_4070:
        /* <DEDUP_REMOVED lines=9> */
.L_x_4069:
        /* <DEDUP_REMOVED lines=28> */
.L_x_4072:
        /* <DEDUP_REMOVED lines=15> */
.L_x_4071:
[----:B------:R0:W5:Y:S01]  /*5f30*/  LDG.E.U16 R24, desc[UR36][R4.64] ;  /* 0x0000002404187981 */ /* 0x000162000c1e1500 */
[----:B------:R-:W-:Y:S05]  /*5f40*/  BRA `(.L_x_4061) ;  /* 0x0000000400d07947 */ /* 0x000fea0003800000 */
.L_x_4068:
        /* <DEDUP_REMOVED lines=13> */
.L_x_4075:
        /* <DEDUP_REMOVED lines=21> */
.L_x_4079:
[----:B------:R-:W-:Y:S05]  /*6170*/  BSYNC B1 ;  /* 0x0000000000017941 */ /* 0x000fea0003800000 */
.L_x_4078:
[----:B------:R-:W-:Y:S01]  /*6180*/  LEA R5, R0, 0x3b800000, 0x17 ;  /* 0x3b80000000057811 */ /* 0x000fe200078eb8ff */
[----:B------:R-:W-:-:S05]  /*6190*/  IMAD.SHL.U32 R0, R3, 0x100000, RZ ;  /* 0x0010000003007824 */ /* 0x000fca00078e00ff */
[----:B------:R-:W-:-:S07]  /*61a0*/  LOP3.LUT R0, R5, R0, R6, 0xfe, !PT ;  /* 0x0000000005007212 */ /* 0x000fce00078efe06 */
.L_x_4077:
[----:B------:R-:W-:Y:S05]  /*61b0*/  BSYNC B0 ;  /* 0x0000000000007941 */ /* 0x000fea0003800000 */
.L_x_4076:
[----:B------:R-:W-:-:S04]  /*61c0*/  F2FP.BF16.F32.PACK_AB R0, RZ, R0 ;  /* 0x00000000ff00723e */ /* 0x000fc800000010ff */
[----:B------:R-:W-:Y:S01]  /*61d0*/  PRMT R24, R0, 0x7610, R24 ;  /* 0x0000761000187816 */ /* 0x000fe20000000018 */
[----:B------:R-:W-:Y:S06]  /*61e0*/  BRA `(.L_x_4061) ;  /* 0x0000000400287947 */ /* 0x000fec0003800000 */
.L_x_4074:
        /* <DEDUP_REMOVED lines=21> */
.L_x_4083:
[----:B------:R-:W-:Y:S05]  /*6340*/  BSYNC B1 ;  /* 0x0000000000017941 */ /* 0x000fea0003800000 */
.L_x_4082:
[----:B------:R-:W-:Y:S01]  /*6350*/  LEA R5, R0, 0x37800000, 0x17 ;  /* 0x3780000000057811 */ /* 0x000fe200078eb8ff */
[----:B------:R-:W-:-:S05]  /*6360*/  IMAD.SHL.U32 R0, R3, 0x200000, RZ ;  /* 0x0020000003007824 */ /* 0x000fca00078e00ff */
[----:B------:R-:W-:-:S07]  /*6370*/  LOP3.LUT R0, R5, R0, R6, 0xfe, !PT ;  /* 0x0000000005007212 */ /* 0x000fce00078efe06 */
.L_x_4081:
[----:B------:R-:W-:Y:S05]  /*6380*/  BSYNC B0 ;  /* 0x0000000000007941 */ /* 0x000fea0003800000 */
.L_x_4080:
[----:B------:R-:W-:-:S04]  /*6390*/  F2FP.BF16.F32.PACK_AB R0, RZ, R0 ;  /* 0x00000000ff00723e */ /* 0x000fc800000010ff */
[----:B------:R-:W-:Y:S01]  /*63a0*/  PRMT R24, R0, 0x7610, R24 ;  /* 0x0000761000187816 */ /* 0x000fe20000000018 */
[----:B------:R-:W-:Y:S06]  /*63b0*/  BRA `(.L_x_4061) ;  /* 0x0000000000b47947 */ /* 0x000fec0003800000 */
.L_x_4073:
        /* <DEDUP_REMOVED lines=14> */
.L_x_4087:
[----:B------:R-:W-:Y:S05]  /*64a0*/  BSYNC B0 ;  /* 0x0000000000007941 */ /* 0x000fea0003800000 */
.L_x_4086:
[----:B------:R-:W-:-:S04]  /*64b0*/  F2FP.BF16.F32.PACK_AB R0, RZ, R0 ;  /* 0x00000000ff00723e */ /* 0x000fc800000010ff */
[----:B------:R-:W-:Y:S01]  /*64c0*/  PRMT R24, R0, 0x7610, R24 ;  /* 0x0000761000187816 */ /* 0x000fe20000000018 */
[----:B------:R-:W-:Y:S06]  /*64d0*/  BRA `(.L_x_4061) ;  /* 0x00000000006c7947 */ /* 0x000fec0003800000 */
.L_x_4060:
        /* <DEDUP_REMOVED lines=16> */
.L_x_4088:
[----:B------:R-:W-:Y:S01]  /*65e0*/  PRMT R24, RZ, 0x7610, R24 ;  /* 0x00007610ff187816 */ /* 0x000fe20000000018 */
[----:B------:R-:W-:Y:S06]  /*65f0*/  BRA `(.L_x_4061) ;  /* 0x0000000000247947 */ /* 0x000fec0003800000 */
.L_x_4085:
[----:B------:R-:W2:Y:S02]  /*6600*/  LDG.E.64 R4, desc[UR36][R4.64] ;  /* 0x0000002404047981 */ /* 0x000ea4000c1e1b00 */
[----:B--2---:R-:W0:Y:S02]  /*6610*/  I2F.U64 R0, R4 ;  /* 0x0000000400007312 */ /* 0x004e240000301000 */
[----:B0-----:R-:W-:-:S04]  /*6620*/  F2FP.BF16.F32.PACK_AB R0, RZ, R0 ;  /* 0x00000000ff00723e */ /* 0x001fc800000010ff */
[----:B------:R-:W-:Y:S01]  /*6630*/  PRMT R24, R0, 0x7610, R24 ;  /* 0x0000761000187816 */ /* 0x000fe20000000018 */
[----:B------:R-:W-:Y:S06]  /*6640*/  BRA `(.L_x_4061) ;  /* 0x0000000000107947 */ /* 0x000fec0003800000 */
.L_x_4084:
[----:B------:R-:W2:Y:S02]  /*6650*/  LDG.E R4, desc[UR36][R4.64] ;  /* 0x0000002404047981 */ /* 0x000ea4000c1e1900 */
[----:B--2---:R-:W-:-:S04]  /*6660*/  I2FP.F32.U32 R0, R4 ;  /* 0x0000000400007245 */ /* 0x004fc80000201000 */
[----:B------:R-:W-:-:S04]  /*6670*/  F2FP.BF16.F32.PACK_AB R0, RZ, R0 ;  /* 0x00000000ff00723e */ /* 0x000fc800000010ff */
[----:B------:R-:W-:-:S07]  /*6680*/  PRMT R24, R0, 0x7610, R24 ;  /* 0x0000761000187816 */ /* 0x000fce0000000018 */
.L_x_4061:
[----:B------:R-:W-:-:S07]  /*6690*/  VIADD R23, R23, 0x80 ;  /* 0x0000008017177836 */ /* 0x000fce0000000000 */
.L_x_4022:
[----:B------:R-:W-:Y:S05]  /*66a0*/  BSYNC B6 ;  /* 0x0000000000067941 */ /* 0x000fea0003800000 */
.L_x_4021:
        /* <DEDUP_REMOVED lines=26> */
.L_x_4094:
[----:B------:R-:W2:Y:S02]  /*6850*/  LDG.E.U8 R4, desc[UR36][R4.64] ;  /* 0x0000002404047981 */ /* 0x000ea4000c1e1100 */
[----:B--2---:R-:W-:-:S04]  /*6860*/  I2FP.F32.U32 R0, R4 ;  /* 0x0000000400007245 */ /* 0x004fc80000201000 */
[----:B------:R-:W-:-:S04]  /*6870*/  F2FP.BF16.F32.PACK_AB R0, RZ, R0 ;  /* 0x00000000ff00723e */ /* 0x000fc800000010ff */
[----:B------:R-:W-:Y:S01]  /*6880*/  PRMT R19, R0, 0x7610, R19 ;  /* 0x0000761000137816 */ /* 0x000fe20000000013 */
[----:B------:R-:W-:Y:S06]  /*6890*/  BRA `(.L_x_4096) ;  /* 0x0000000c00c87947 */ /* 0x000fec0003800000 */
.L_x_4093:
        /* <DEDUP_REMOVED lines=11> */
.L_x_4098:
[----:B------:R-:W2:Y:S02]  /*6950*/  LDG.E R4, desc[UR36][R4.64] ;  /* 0x0000002404047981 */ /* 0x000ea4000c1e1900 */
[----:B--2---:R-:W-:-:S04]  /*6960*/  I2FP.F32.S32 R0, R4 ;  /* 0x0000000400007245 */ /* 0x004fc80000201400 */
[----:B------:R-:W-:-:S04]  /*6970*/  F2FP.BF16.F32.PACK_AB R0, RZ, R0 ;  /* 0x00000000ff00723e */ /* 0x000fc800000010ff */
[----:B------:R-:W-:Y:S01]  /*6980*/  PRMT R19, R0, 0x7610, R19 ;  /* 0x0000761000137816 */ /* 0x000fe20000000013 */
[----:B------:R-:W-:Y:S06]  /*6990*/  BRA `(.L_x_4096) ;  /* 0x0000000c00887947 */ /* 0x000fec0003800000 */
.L_x_4097:
[----:B------:R-:W2:Y:S02]  /*69a0*/  LDG.E.U16 R4, desc[UR36][R4.64] ;  /* 0x0000002404047981 */ /* 0x000ea4000c1e1500 */
[----:B--2---:R-:W0:Y:S02]  /*69b0*/  I2F.S16 R0, R4 ;  /* 0x0000000400007306 */ /* 0x004e240000101400 */
[----:B0-----:R-:W-:-:S04]  /*69c0*/  F2FP.BF16.F32.PACK_AB R0, RZ, R0 ;  /* 0x00000000ff00723e */ /* 0x001fc800000010ff */
[----:B------:R-:W-:Y:S01]  /*69d0*/  PRMT R19, R0, 0x7610, R19 ;  /* 0x0000761000137816 */ /* 0x000fe20000000013 */
[----:B------:R-:W-:Y:S06]  /*69e0*/  BRA `(.L_x_4096) ;  /* 0x0000000c00747947 */ /* 0x000fec0003800000 */
.L_x_4092:
        /* <DEDUP_REMOVED lines=9> */
.L_x_4100:
[----:B------:R-:W2:Y:S02]  /*6a80*/  LDG.E.U16 R0, desc[UR36][R4.64] ;  /* 0x0000002404007981 */ /* 0x000ea4000c1e1500 */
[----:B--2---:R-:W-:-:S05]  /*6a90*/  HADD2.F32 R0, -RZ, R0.H0_H0 ;  /* 0x20000000ff007230 */ /* 0x004fca0000004100 */
[----:B------:R-:W-:-:S04]  /*6aa0*/  F2FP.BF16.F32.PACK_AB R0, RZ, R0 ;  /* 0x00000000ff00723e */ /* 0x000fc800000010ff */
[----:B------:R-:W-:Y:S01]  /*6ab0*/  PRMT R19, R0, 0x7610, R19 ;  /* 0x0000761000137816 */ /* 0x000fe20000000013 */
[----:B------:R-:W-:Y:S06]  /*6ac0*/  BRA `(.L_x_4096) ;  /* 0x0000000c003c7947 */ /* 0x000fec0003800000 */
.L_x_4099:
        /* <DEDUP_REMOVED lines=9> */
.L_x_4102:
[----:B------:R-:W2:Y:S02]  /*6b60*/  LDG.E.U16 R4, desc[UR36][R4.64] ;  /* 0x0000002404047981 */ /* 0x000ea4000c1e1500 */
[----:B--2---:R-:W-:-:S05]  /*6b70*/  HADD2.F32 R0, -RZ, R4.H0_H0 ;  /* 0x20000004ff007230 */ /* 0x004fca0000004100 */
[----:B------:R-:W-:-:S04]  /*6b80*/  F2FP.BF16.F32.PACK_AB R0, RZ, R0 ;  /* 0x00000000ff00723e */ /* 0x000fc800000010ff */
[----:B------:R-:W-:Y:S01]  /*6b90*/  PRMT R19, R0, 0x7610, R19 ;  /* 0x0000761000137816 */ /* 0x000fe20000000013 */
[----:B------:R-:W-:Y:S06]  /*6ba0*/  BRA `(.L_x_4096) ;  /* 0x0000000c00047947 */ /* 0x000fec0003800000 */
.L_x_4101:
        /* <DEDUP_REMOVED lines=9> */
.L_x_4091:
        /* <DEDUP_REMOVED lines=14> */
.L_x_4105:
        /* <DEDUP_REMOVED lines=9> */
.L_x_4104:
        /* <DEDUP_REMOVED lines=28> */
.L_x_4107:
        /* <DEDUP_REMOVED lines=15> */
.L_x_4106:
[----:B------:R0:W5:Y:S01]  /*7060*/  LDG.E.U16 R19, desc[UR36][R4.64] ;  /* 0x0000002404137981 */ /* 0x000162000c1e1500 */
[----:B------:R-:W-:Y:S05]  /*7070*/  BRA `(.L_x_4096) ;  /* 0x0000000400d07947 */ /* 0x000fea0003800000 */
.L_x_4103:
        /* <DEDUP_REMOVED lines=13> */
.L_x_4110:
        /* <DEDUP_REMOVED lines=21> */
.L_x_4114:
[----:B------:R-:W-:Y:S05]  /*72a0*/  BSYNC B1 ;  /* 0x0000000000017941 */ /* 0x000fea0003800000 */
.L_x_4113:
[----:B------:R-:W-:Y:S01]  /*72b0*/  LEA R5, R0, 0x3b800000, 0x17 ;  /* 0x3b80000000057811 */ /* 0x000fe200078eb8ff */
[----:B------:R-:W-:-:S05]  /*72c0*/  IMAD.SHL.U32 R0, R3, 0x100000, RZ ;  /* 0x0010000003007824 */ /* 0x000fca00078e00ff */
[----:B------:R-:W-:-:S07]  /*72d0*/  LOP3.LUT R0, R5, R0, R6, 0xfe, !PT ;  /* 0x0000000005007212 */ /* 0x000fce00078efe06 */
.L_x_4112:
[----:B------:R-:W-:Y:S05]  /*72e0*/  BSYNC B0 ;  /* 0x0000000000007941 */ /* 0x000fea0003800000 */
.L_x_4111:
[----:B------:R-:W-:-:S04]  /*72f0*/  F2FP.BF16.F32.PACK_AB R0, RZ, R0 ;  /* 0x00000000ff00723e */ /* 0x000fc800000010ff */
[----:B------:R-:W-:Y:S01]  /*7300*/  PRMT R19, R0, 0x7610, R19 ;  /* 0x0000761000137816 */ /* 0x000fe20000000013 */
[----:B------:R-:W-:Y:S06]  /*7310*/  BRA `(.L_x_4096) ;  /* 0x0000000400287947 */ /* 0x000fec0003800000 */
.L_x_4109:
        /* <DEDUP_REMOVED lines=21> */
.L_x_4118:
[----:B------:R-:W-:Y:S05]  /*7470*/  BSYNC B1 ;  /* 0x0000000000017941 */ /* 0x000fea0003800000 */
.L_x_4117:
[----:B------:R-:W-:Y:S01]  /*7480*/  LEA R5, R0, 0x37800000, 0x17 ;  /* 0x3780000000057811 */ /* 0x000fe200078eb8ff */
[----:B------:R-:W-:-:S05]  /*7490*/  IMAD.SHL.U32 R0, R3, 0x200000, RZ ;  /* 0x0020000003007824 */ /* 0x000fca00078e00ff */
[----:B------:R-:W-:-:S07]  /*74a0*/  LOP3.LUT R0, R5, R0, R6, 0xfe, !PT ;  /* 0x0000000005007212 */ /* 0x000fce00078efe06 */
.L_x_4116:
[----:B------:R-:W-:Y:S05]  /*74b0*/  BSYNC B0 ;  /* 0x0000000000007941 */ /* 0x000fea0003800000 */
.L_x_4115:
[----:B------:R-:W-:-:S04]  /*74c0*/  F2FP.BF16.F32.PACK_AB R0, RZ, R0 ;  /* 0x00000000ff00723e */ /* 0x000fc800000010ff */
[----:B------:R-:W-:Y:S01]  /*74d0*/  PRMT R19, R0, 0x7610, R19 ;  /* 0x0000761000137816 */ /* 0x000fe20000000013 */
[----:B------:R-:W-:Y:S06]  /*74e0*/  BRA `(.L_x_4096) ;  /* 0x0000000000b47947 */ /* 0x000fec0003800000 */
.L_x_4108:
        /* <DEDUP_REMOVED lines=14> */
.L_x_4122:
[----:B------:R-:W-:Y:S05]  /*75d0*/  BSYNC B0 ;  /* 0x0000000000007941 */ /* 0x000fea0003800000 */
.L_x_4121:
[----:B------:R-:W-:-:S04]  /*75e0*/  F2FP.BF16.F32.PACK_AB R0, RZ, R0 ;  /* 0x00000000ff00723e */ /* 0x000fc800000010ff */
[----:B------:R-:W-:Y:S01]  /*75f0*/  PRMT R19, R0, 0x7610, R19 ;  /* 0x0000761000137816 */ /* 0x000fe20000000013 */
[----:B------:R-:W-:Y:S06]  /*7600*/  BRA `(.L_x_4096) ;  /* 0x00000000006c7947 */ /* 0x000fec0003800000 */
.L_x_4095:
        /* <DEDUP_REMOVED lines=16> */
.L_x_4123:
[----:B------:R-:W-:Y:S01]  /*7710*/  PRMT R19, RZ, 0x7610, R19 ;  /* 0x00007610ff137816 */ /* 0x000fe20000000013 */
[----:B------:R-:W-:Y:S06]  /*7720*/  BRA `(.L_x_4096) ;  /* 0x0000000000247947 */ /* 0x000fec0003800000 */
.L_x_4120:
[----:B------:R-:W2:Y:S02]  /*7730*/  LDG.E.64 R4, desc[UR36][R4.64] ;  /* 0x0000002404047981 */ /* 0x000ea4000c1e1b00 */
[----:B--2---:R-:W0:Y:S02]  /*7740*/  I2F.U64 R0, R4 ;  /* 0x0000000400007312 */ /* 0x004e240000301000 */
[----:B0-----:R-:W-:-:S04]  /*7750*/  F2FP.BF16.F32.PACK_AB R0, RZ, R0 ;  /* 0x00000000ff00723e */ /* 0x001fc800000010ff */
[----:B------:R-:W-:Y:S01]  /*7760*/  PRMT R19, R0, 0x7610, R19 ;  /* 0x0000761000137816 */ /* 0x000fe20000000013 */
[----:B------:R-:W-:Y:S06]  /*7770*/  BRA `(.L_x_4096) ;  /* 0x0000000000107947 */ /* 0x000fec0003800000 */
.L_x_4119:
[----:B------:R-:W2:Y:S02]  /*7780*/  LDG.E R4, desc[UR36][R4.64] ;  /* 0x0000002404047981 */ /* 0x000ea4000c1e1900 */
[----:B--2---:R-:W-:-:S04]  /*7790*/  I2FP.F32.U32 R0, R4 ;  /* 0x0000000400007245 */ /* 0x004fc80000201000 */
[----:B------:R-:W-:-:S04]  /*77a0*/  F2FP.BF16.F32.PACK_AB R0, RZ, R0 ;  /* 0x00000000ff00723e */ /* 0x000fc800000010ff */
[----:B------:R-:W-:-:S07]  /*77b0*/  PRMT R19, R0, 0x7610, R19 ;  /* 0x0000761000137816 */ /* 0x000fce0000000013 */
.L_x_4096:
        /* <DEDUP_REMOVED lines=21> */
.L_x_4127:
[----:B------:R-:W2:Y:S02]  /*7910*/  LDG.E.U8 R4, desc[UR36][R4.64] ;  /* 0x0000002404047981 */ /* 0x000ea4000c1e1100 */
[----:B--2---:R-:W-:-:S04]  /*7920*/  I2FP.F32.U32 R0, R4 ;  /* 0x0000000400007245 */ /* 0x004fc80000201000 */
[----:B------:R-:W-:Y:S01]  /*7930*/  F2FP.BF16.F32.PACK_AB R0, RZ, R0 ;  /* 0x00000000ff00723e */ /* 0x000fe200000010ff */
[----:B------:R-:W-:Y:S06]  /*7940*/  BRA `(.L_x_4090) ;  /* 0x0000000c008c7947 */ /* 0x000fec0003800000 */
.L_x_4126:
        /* <DEDUP_REMOVED lines=10> */
.L_x_4130:
[----:B------:R-:W2:Y:S02]  /*79f0*/  LDG.E R4, desc[UR36][R4.64] ;  /* 0x0000002404047981 */ /* 0x000ea4000c1e1900 */
[----:B--2---:R-:W-:-:S04]  /*7a00*/  I2FP.F32.S32 R0, R4 ;  /* 0x0000000400007245 */ /* 0x004fc80000201400 */
[----:B------:R-:W-:Y:S01]  /*7a10*/  F2FP.BF16.F32.PACK_AB R0, RZ, R0 ;  /* 0x00000000ff00723e */ /* 0x000fe200000010ff */
[----:B------:R-:W-:Y:S06]  /*7a20*/  BRA `(.L_x_4090) ;  /* 0x0000000c00547947 */ /* 0x000fec0003800000 */
.L_x_4129:
[----:B------:R-:W2:Y:S02]  /*7a30*/  LDG.E.U16 R4, desc[UR36][R4.64] ;  /* 0x0000002404047981 */ /* 0x000ea4000c1e1500 */
[----:B--2---:R-:W0:Y:S02]  /*7a40*/  I2F.S16 R0, R4 ;  /* 0x0000000400007306 */ /* 0x004e240000101400 */
[----:B0-----:R-:W-:Y:S01]  /*7a50*/  F2FP.BF16.F32.PACK_AB R0, RZ, R0 ;  /* 0x00000000ff00723e */ /* 0x001fe200000010ff */
[----:B------:R-:W-:Y:S06]  /*7a60*/  BRA `(.L_x_4090) ;  /* 0x0000000c00447947 */ /* 0x000fec0003800000 */
.L_x_4125:
        /* <DEDUP_REMOVED lines=9> */
.L_x_4132:
[----:B------:R-:W2:Y:S02]  /*7b00*/  LDG.E.U16 R0, desc[UR36][R4.64] ;  /* 0x0000002404007981 */ /* 0x000ea4000c1e1500 */
[----:B--2---:R-:W-:-:S05]  /*7b10*/  HADD2.F32 R0, -RZ, R0.H0_H0 ;  /* 0x20000000ff007230 */ /* 0x004fca0000004100 */
[----:B------:R-:W-:Y:S01]  /*7b20*/  F2FP.BF16.F32.PACK_AB R0, RZ, R0 ;  /* 0x00000000ff00723e */ /* 0x000fe200000010ff */
[----:B------:R-:W-:Y:S06]  /*7b30*/  BRA `(.L_x_4090) ;  /* 0x0000000c00107947 */ /* 0x000fec0003800000 */
.L_x_4131:
        /* <DEDUP_REMOVED lines=9> */
.L_x_4134:
[----:B------:R-:W2:Y:S02]  /*7bd0*/  LDG.E.U16 R4, desc[UR36][R4.64] ;  /* 0x0000002404047981 */ /* 0x000ea4000c1e1500 */
[----:B--2---:R-:W-:-:S05]  /*7be0*/  HADD2.F32 R0, -RZ, R4.H0_H0 ;  /* 0x20000004ff007230 */ /* 0x004fca0000004100 */
[----:B------:R-:W-:Y:S01]  /*7bf0*/  F2FP.BF16.F32.PACK_AB R0, RZ, R0 ;  /* 0x00000000ff00723e */ /* 0x000fe200000010ff */
[----:B------:R-:W-:Y:S06]  /*7c00*/  BRA `(.L_x_4090) ;  /* 0x0000000800dc7947 */ /* 0x000fec0003800000 */
.L_x_4133:
        /* <DEDUP_REMOVED lines=8> */
.L_x_4124:
        /* <DEDUP_REMOVED lines=13> */
.L_x_4137:
        /* <DEDUP_REMOVED lines=8> */
.L_x_4136:
        /* <DEDUP_REMOVED lines=28> */
.L_x_4139:
        /* <DEDUP_REMOVED lines=14> */
.L_x_4138:
[----:B------:R1:W5:Y:S01]  /*8080*/  LDG.E.U16 R0, desc[UR36][R4.64] ;  /* 0x0000002404007981 */ /* 0x000362000c1e1500 */
[----:B------:R-:W-:Y:S05]  /*8090*/  BRA `(.L_x_4090) ;  /* 0x0000000400b87947 */ /* 0x000fea0003800000 */
.L_x_4135:
        /* <DEDUP_REMOVED lines=12> */
.L_x_4142:
        /* <DEDUP_REMOVED lines=21> */
.L_x_4146:
[----:B------:R-:W-:Y:S05]  /*82b0*/  BSYNC B1 ;  /* 0x0000000000017941 */ /* 0x000fea0003800000 */
.L_x_4145:
[----:B------:R-:W-:Y:S01]  /*82c0*/  LEA R5, R0, 0x3b800000, 0x17 ;  /* 0x3b80000000057811 */ /* 0x000fe200078eb8ff */
[----:B------:R-:W-:-:S05]  /*82d0*/  IMAD.SHL.U32 R0, R3, 0x100000, RZ ;  /* 0x0010000003007824 */ /* 0x000fca00078e00ff */
[----:B------:R-:W-:-:S07]  /*82e0*/  LOP3.LUT R0, R5, R0, R6, 0xfe, !PT ;  /* 0x0000000005007212 */ /* 0x000fce00078efe06 */
.L_x_4144:
[----:B------:R-:W-:Y:S05]  /*82f0*/  BSYNC B0 ;  /* 0x0000000000007941 */ /* 0x000fea0003800000 */
.L_x_4143:
[----:B------:R-:W-:Y:S01]  /*8300*/  F2FP.BF16.F32.PACK_AB R0, RZ, R0 ;  /* 0x00000000ff00723e */ /* 0x000fe200000010ff */
[----:B------:R-:W-:Y:S06]  /*8310*/  BRA `(.L_x_4090) ;  /* 0x0000000400187947 */ /* 0x000fec0003800000 */
.L_x_4141:
        /* <DEDUP_REMOVED lines=21> */
.L_x_4150:
[----:B------:R-:W-:Y:S05]  /*8470*/  BSYNC B1 ;  /* 0x0000000000017941 */ /* 0x000fea0003800000 */
.L_x_4149:
[----:B------:R-:W-:Y:S01]  /*8480*/  LEA R5, R0, 0x37800000, 0x17 ;  /* 0x3780000000057811 */ /* 0x000fe200078eb8ff */
[----:B------:R-:W-:-:S05]  /*8490*/  IMAD.SHL.U32 R0, R3, 0x200000, RZ ;  /* 0x0020000003007824 */ /* 0x000fca00078e00ff */
[----:B------:R-:W-:-:S07]  /*84a0*/  LOP3.LUT R0, R5, R0, R6, 0xfe, !PT ;  /* 0x0000000005007212 */ /* 0x000fce00078efe06 */
.L_x_4148:
[----:B------:R-:W-:Y:S05]  /*84b0*/  BSYNC B0 ;  /* 0x0000000000007941 */ /* 0x000fea0003800000 */
.L_x_4147:
[----:B------:R-:W-:Y:S01]  /*84c0*/  F2FP.BF16.F32.PACK_AB R0, RZ, R0 ;  /* 0x00000000ff00723e */ /* 0x000fe200000010ff */
[----:B------:R-:W-:Y:S06]  /*84d0*/  BRA `(.L_x_4090) ;  /* 0x0000000000a87947 */ /* 0x000fec0003800000 */
.L_x_4140:
        /* <DEDUP_REMOVED lines=14> */
.L_x_4154:
[----:B------:R-:W-:Y:S05]  /*85c0*/  BSYNC B0 ;  /* 0x0000000000007941 */ /* 0x000fea0003800000 */
.L_x_4153:
[----:B------:R-:W-:Y:S01]  /*85d0*/  F2FP.BF16.F32.PACK_AB R0, RZ, R0 ;  /* 0x00000000ff00723e */ /* 0x000fe200000010ff */
[----:B------:R-:W-:Y:S06]  /*85e0*/  BRA `(.L_x_4090) ;  /* 0x0000000000647947 */ /* 0x000fec0003800000 */
.L_x_4128:
        /* <DEDUP_REMOVED lines=16> */
.L_x_4155:
[----:B------:R-:W-:Y:S01]  /*86f0*/  PRMT R0, RZ, 0x7610, R0 ;  /* 0x00007610ff007816 */ /* 0x000fe20000000000 */
[----:B------:R-:W-:Y:S06]  /*8700*/  BRA `(.L_x_4090) ;  /* 0x00000000001c7947 */ /* 0x000fec0003800000 */
.L_x_4152:
[----:B------:R-:W2:Y:S02]  /*8710*/  LDG.E.64 R4, desc[UR36][R4.64] ;  /* 0x0000002404047981 */ /* 0x000ea4000c1e1b00 */
[----:B--2---:R-:W0:Y:S02]  /*8720*/  I2F.U64 R0, R4 ;  /* 0x0000000400007312 */ /* 0x004e240000301000 */
[----:B0-----:R-:W-:Y:S01]  /*8730*/  F2FP.BF16.F32.PACK_AB R0, RZ, R0 ;  /* 0x00000000ff00723e */ /* 0x001fe200000010ff */
[----:B------:R-:W-:Y:S06]  /*8740*/  BRA `(.L_x_4090) ;  /* 0x00000000000c7947 */ /* 0x000fec0003800000 */
.L_x_4151:
[----:B------:R-:W2:Y:S02]  /*8750*/  LDG.E R4, desc[UR36][R4.64] ;  /* 0x0000002404047981 */ /* 0x000ea4000c1e1900 */
[----:B--2---:R-:W-:-:S04]  /*8760*/  I2FP.F32.U32 R0, R4 ;  /* 0x0000000400007245 */ /* 0x004fc80000201000 */
[----:B------:R-:W-:-:S07]  /*8770*/  F2FP.BF16.F32.PACK_AB R0, RZ, R0 ;  /* 0x00000000ff00723e */ /* 0x000fce00000010ff */
.L_x_4090:
[----:B------:R-:W-:Y:S05]  /*8780*/  BSYNC B6 ;  /* 0x0000000000067941 */ /* 0x000fea0003800000 */
.L_x_4089:
        /* <DEDUP_REMOVED lines=11> */
[----:B-----5:R-:W-:Y:S01]  /*8840*/  IMAD.U32 R26, R26, 0x10000, RZ ;  /* 0x000100001a1a7824 */ /* 0x020fe200078e00ff */
[----:B------:R-:W-:Y:S01]  /*8850*/  ULDC.64 UR4, c[0x0][0x218] ;  /* 0x0000860000047ab9 */ /* 0x000fe20000000a00 */
[----:B------:R-:W-:-:S03]  /*8860*/  IMAD.U32 R5, R22, 0x10000, RZ ;  /* 0x0001000016057824 */ /* 0x000fc600078e00ff */
[C---:B------:R-:W-:Y:S02]  /*8870*/  FSETP.GEU.FTZ.AND P5, PT, R26.reuse, UR4, PT ;  /* 0x000000041a007c0b */ /* 0x040fe4000bfbe000 */
[----:B------:R-:W-:-:S04]  /*8880*/  FSETP.GT.FTZ.AND P0, PT, R26, UR5, PT ;  /* 0x000000051a007c0b */ /* 0x000fc8000bf14000 */
[----:B------:R-:W-:-:S13]  /*8890*/  PLOP3.LUT P0, PT, P5, P0, PT, 0x8a, 0x0 ;  /* 0x000000000000781c */ /* 0x000fda0002f01172 */
[----:B------:R-:W-:-:S04]  /*88a0*/  @!P0 FADD.FTZ R3, -R26, 1 ;  /* 0x3f8000001a038421 */ /* 0x000fc80000010100 */
[----:B------:R-:W-:Y:S01]  /*88b0*/  @!P0 FMUL.FTZ R4, R26, R3 ;  /* 0x000000031a048220 */ /* 0x000fe20000410000 */
[----:B------:R-:W-:-:S05]  /*88c0*/  IMAD.MOV.U32 R3, RZ, RZ, RZ ;  /* 0x000000ffff037224 */ /* 0x000fca00078e00ff */
[----:B------:R-:W0:Y:S02]  /*88d0*/  @!P0 MUFU.RCP R4, R4 ;  /* 0x0000000400048308 */ /* 0x000e240000001000 */
[----:B0-----:R-:W-:-:S06]  /*88e0*/  @!P0 FMUL.FTZ R3, R5, R4 ;  /* 0x0000000405038220 */ /* 0x001fcc0000410000 */
[----:B------:R-:W0:Y:S02]  /*88f0*/  F2F.BF16.F32 R3, R3 ;  /* 0x0000000300037304 */ /* 0x000e240000202000 */
.L_x_4157:
[----:B------:R-:W-:Y:S05]  /*8900*/  BSYNC B0 ;  /* 0x0000000000007941 */ /* 0x000fea0003800000 */
.L_x_4156:
[----:B------:R-:W-:Y:S04]  /*8910*/  BSSY B0, `(.L_x_4158) ;  /* 0x000000e000007945 */ /* 0x000fe80003800000 */
[----:B------:R-:W-:Y:S05]  /*8920*/  @P4 BRA `(.L_x_4159) ;  /* 0x0000000000304947 */ /* 0x000fea0003800000 */
[----:B-----5:R-:W-:Y:S01]  /*8930*/  IMAD.U32 R27, R27, 0x10000, RZ ;  /* 0x000100001b1b7824 */ /* 0x020fe200078e00ff */
[----:B------:R-:W-:Y:S01]  /*8940*/  ULDC.64 UR4, c[0x0][0x218] ;  /* 0x0000860000047ab9 */ /* 0x000fe20000000a00 */
[----:B------:R-:W-:Y:S02]  /*8950*/  IMAD.U32 R5, R28, 0x10000, RZ ;  /* 0x000100001c057824 */ /* 0x000fe400078e00ff */
[----:B------:R-:W-:Y:S01]  /*8960*/  IMAD.MOV.U32 R22, RZ, RZ, RZ ;  /* 0x000000ffff167224 */ /* 0x000fe200078e00ff */
[C---:B------:R-:W-:Y:S02]  /*8970*/  FSETP.GEU.FTZ.AND P4, PT, R27.reuse, UR4, PT ;  /* 0x000000041b007c0b */ /* 0x040fe4000bf9e000 */
[----:B------:R-:W-:-:S04]  /*8980*/  FSETP.GT.FTZ.AND P0, PT, R27, UR5, PT ;  /* 0x000000051b007c0b */ /* 0x000fc8000bf14000 */
[----:B------:R-:W-:-:S13]  /*8990*/  PLOP3.LUT P0, PT, P4, P0, PT, 0x8a, 0x0 ;  /* 0x000000000000781c */ /* 0x000fda0002701172 */
[----:B------:R-:W-:-:S04]  /*89a0*/  @!P0 FADD.FTZ R4, -R27, 1 ;  /* 0x3f8000001b048421 */ /* 0x000fc80000010100 */
[----:B------:R-:W-:-:S06]  /*89b0*/  @!P0 FMUL.FTZ R4, R27, R4 ;  /* 0x000000041b048220 */ /* 0x000fcc0000410000 */
[----:B------:R-:W1:Y:S02]  /*89c0*/  @!P0 MUFU.RCP R4, R4 ;  /* 0x0000000400048308 */ /* 0x000e640000001000 */
[----:B-1----:R-:W-:-:S06]  /*89d0*/  @!P0 FMUL.FTZ R22, R5, R4 ;  /* 0x0000000405168220 */ /* 0x002fcc0000410000 */
[----:B------:R-:W1:Y:S02]  /*89e0*/  F2F.BF16.F32 R22, R22 ;  /* 0x0000001600167304 */ /* 0x000e640000202000 */
.L_x_4159:
[----:B------:R-:W-:Y:S05]  /*89f0*/  BSYNC B0 ;  /* 0x0000000000007941 */ /* 0x000fea0003800000 */
.L_x_4158:
[----:B------:R-:W-:Y:S04]  /*8a00*/  BSSY B0, `(.L_x_4160) ;  /* 0x000000e000007945 */ /* 0x000fe80003800000 */
[----:B------:R-:W-:Y:S05]  /*8a10*/  @P1 BRA `(.L_x_4161) ;  /* 0x0000000000301947 */ /* 0x000fea0003800000 */
[----:B-----5:R-:W-:Y:S01]  /*8a20*/  IMAD.U32 R5, R24, 0x10000, RZ ;  /* 0x0001000018057824 */ /* 0x020fe200078e00ff */
[----:B------:R-:W-:-:S04]  /*8a30*/  ULDC.64 UR4, c[0x0][0x218] ;  /* 0x0000860000047ab9 */ /* 0x000fc80000000a00 */
[C---:B------:R-:W-:Y:S02]  /*8a40*/  FSETP.GEU.FTZ.AND P1, PT, R5.reuse, UR4, PT ;  /* 0x0000000405007c0b */ /* 0x040fe4000bf3e000 */
[----:B------:R-:W-:-:S04]  /*8a50*/  FSETP.GT.FTZ.AND P0, PT, R5, UR5, PT ;  /* 0x0000000505007c0b */ /* 0x000fc8000bf14000 */
[----:B------:R-:W-:-:S13]  /*8a60*/  PLOP3.LUT P0, PT, P1, P0, PT, 0x8a, 0x0 ;  /* 0x000000000000781c */ /* 0x000fda0000f01172 */
[----:B------:R-:W-:-:S04]  /*8a70*/  @!P0 FADD.FTZ R4, -R5, 1 ;  /* 0x3f80000005048421 */ /* 0x000fc80000010100 */
[----:B------:R-:W-:Y:S01]  /*8a80*/  @!P0 FMUL.FTZ R4, R5, R4 ;  /* 0x0000000405048220 */ /* 0x000fe20000410000 */
[----:B------:R-:W-:Y:S02]  /*8a90*/  IMAD.U32 R5, R18, 0x10000, RZ ;  /* 0x0001000012057824 */ /* 0x000fe400078e00ff */
[----:B------:R-:W-:-:S03]  /*8aa0*/  IMAD.MOV.U32 R18, RZ, RZ, RZ ;  /* 0x000000ffff127224 */ /* 0x000fc600078e00ff */
[----:B------:R-:W2:Y:S02]  /*8ab0*/  @!P0 MUFU.RCP R4, R4 ;  /* 0x0000000400048308 */ /* 0x000ea40000001000 */
[----:B--2---:R-:W-:-:S06]  /*8ac0*/  @!P0 FMUL.FTZ R18, R5, R4 ;  /* 0x0000000405128220 */ /* 0x004fcc0000410000 */
[----:B------:R-:W2:Y:S02]  /*8ad0*/  F2F.BF16.F32 R18, R18 ;  /* 0x0000001200127304 */ /* 0x000ea40000202000 */
.L_x_4161:
[----:B------:R-:W-:Y:S05]  /*8ae0*/  BSYNC B0 ;  /* 0x0000000000007941 */ /* 0x000fea0003800000 */
.L_x_4160:
        /* <DEDUP_REMOVED lines=11> */
[----:B------:R-:W4:Y:S02]  /*8ba0*/  @!P0 MUFU.RCP R0, R0 ;  /* 0x0000000000008308 */ /* 0x000f240000001000 */
[----:B----4-:R-:W-:-:S06]  /*8bb0*/  @!P0 FMUL.FTZ R19, R5, R0 ;  /* 0x0000000005138220 */ /* 0x010fcc0000410000 */
[----:B------:R-:W4:Y:S02]  /*8bc0*/  F2F.BF16.F32 R19, R19 ;  /* 0x0000001300137304 */ /* 0x000f240000202000 */
.L_x_4163:
[----:B------:R-:W-:Y:S05]  /*8bd0*/  BSYNC B0 ;  /* 0x0000000000007941 */ /* 0x000fea0003800000 */
.L_x_4162:
        /* <DEDUP_REMOVED lines=24> */
.L_x_4169:
[----:B------:R-:W-:Y:S02]  /*8d60*/  IMAD.U32 R5, R3, 0x10000, RZ ;  /* 0x0001000003057824 */ /* 0x000fe400078e00ff */
[----:B------:R-:W-:-:S04]  /*8d70*/  IMAD.MOV.U32 R25, RZ, RZ, R23 ;  /* 0x000000ffff197224 */ /* 0x000fc800078e0017 */
[----:B------:R-:W0:Y:S02]  /*8d80*/  F2I.S64.TRUNC R4, R5 ;  /* 0x0000000500047311 */ /* 0x000e24000020d900 */
[----:B0-----:R0:W-:Y:S01]  /*8d90*/  STG.E.U8 desc[UR36][R8.64], R4 ;  /* 0x0000000408007986 */ /* 0x0011e2000c101124 */
[----:B------:R-:W-:Y:S05]  /*8da0*/  BRA `(.L_x_4165) ;  /* 0x0000000c00d47947 */ /* 0x000fea0003800000 */
.L_x_4168:
        /* <DEDUP_REMOVED lines=8> */
[----:B------:R-:W0:Y:S02]  /*8e30*/  F2I.S64.TRUNC R4, R4 ;  /* 0x0000000400047311 */ /* 0x000e24000020d900 */
[----:B0-----:R0:W-:Y:S01]  /*8e40*/  STG.E.64 desc[UR36][R8.64], R4 ;  /* 0x0000000408007986 */ /* 0x0011e2000c101b24 */
[----:B------:R-:W-:Y:S05]  /*8e50*/  BRA `(.L_x_4165) ;  /* 0x0000000c00a87947 */ /* 0x000fea0003800000 */
.L_x_4172:
[----:B------:R-:W-:Y:S02]  /*8e60*/  IMAD.U32 R3, R3, 0x10000, RZ ;  /* 0x0001000003037824 */ /* 0x000fe400078e00ff */
[----:B------:R-:W-:-:S04]  /*8e70*/  IMAD.MOV.U32 R25, RZ, RZ, R23 ;  /* 0x000000ffff197224 */ /* 0x000fc800078e0017 */
[----:B------:R-:W0:Y:S02]  /*8e80*/  F2I.FTZ.TRUNC.NTZ R3, R3 ;  /* 0x0000000300037305 */ /* 0x000e24000021f100 */
[----:B0-----:R0:W-:Y:S01]  /*8e90*/  STG.E desc[UR36][R8.64], R3 ;  /* 0x0000000308007986 */ /* 0x0011e2000c101924 */
[----:B------:R-:W-:Y:S05]  /*8ea0*/  BRA `(.L_x_4165) ;  /* 0x0000000c00947947 */ /* 0x000fea0003800000 */
.L_x_4171:
[----:B------:R-:W-:Y:S02]  /*8eb0*/  IMAD.U32 R3, R3, 0x10000, RZ ;  /* 0x0001000003037824 */ /* 0x000fe400078e00ff */
[----:B------:R-:W-:-:S04]  /*8ec0*/  IMAD.MOV.U32 R25, RZ, RZ, R23 ;  /* 0x000000ffff197224 */ /* 0x000fc800078e0017 */
[----:B------:R-:W0:Y:S02]  /*8ed0*/  F2I.FTZ.TRUNC.NTZ R3, R3 ;  /* 0x0000000300037305 */ /* 0x000e24000021f100 */
[----:B0-----:R0:W-:Y:S01]  /*8ee0*/  STG.E.U16 desc[UR36][R8.64], R3 ;  /* 0x0000000308007986 */ /* 0x0011e2000c101524 */
[----:B------:R-:W-:Y:S05]  /*8ef0*/  BRA `(.L_x_4165) ;  /* 0x0000000c00807947 */ /* 0x000fea0003800000 */
.L_x_4167:
        /* <DEDUP_REMOVED lines=10> */
.L_x_4174:
[----:B------:R-:W-:Y:S02]  /*8fa0*/  IMAD.U32 R0, R3, 0x10000, RZ ;  /* 0x0001000003007824 */ /* 0x000fe400078e00ff */
[----:B------:R-:W-:-:S03]  /*8fb0*/  IMAD.MOV.U32 R25, RZ, RZ, R23 ;  /* 0x000000ffff197224 */ /* 0x000fc600078e0017 */
[----:B------:R-:W-:-:S05]  /*8fc0*/  F2FP.F16.F32.PACK_AB R0, RZ, R0 ;  /* 0x00000000ff00723e */ /* 0x000fca00000000ff */
[----:B------:R0:W-:Y:S01]  /*8fd0*/  STG.E.U16 desc[UR36][R8.64], R0 ;  /* 0x0000000008007986 */ /* 0x0001e2000c101524 */
[----:B------:R-:W-:Y:S05]  /*8fe0*/  BRA `(.L_x_4165) ;  /* 0x0000000c00447947 */ /* 0x000fea0003800000 */
.L_x_4173:
[----:B------:R-:W-:-:S13]  /*8ff0*/  ISETP.NE.AND P0, PT, R0, 0x7, PT ;  /* 0x000000070000780c */ /* 0x000fda0003f05270 */
[----:B------:R-:W-:Y:S05]  /*9000*/  @!P0 BRA `(.L_x_4175) ;  /* 0x00000000003c8947 */ /* 0x000fea0003800000 */
[----:B------:R-:W-:-:S13]  /*9010*/  ISETP.NE.AND P0, PT, R0, 0x8, PT ;  /* 0x000000080000780c */ /* 0x000fda0003f05270 */
[----:B------:R-:W-:Y:S05]  /*9020*/  @!P0 BRA `(.L_x_4176) ;  /* 0x00000000001c8947 */ /* 0x000fea0003800000 */
[----:B------:R-:W-:-:S13]  /*9030*/  ISETP.NE.AND P0, PT, R0, 0x9, PT ;  /* 0x000000090000780c */ /* 0x000fda0003f05270 */
[----:B------:R-:W-:Y:S05]  /*9040*/  @P0 BRA `(.L_x_4170) ;  /* 0x0000000800c00947 */ /* 0x000fea0003800000 */
[----:B------:R-:W-:Y:S02]  /*9050*/  IMAD.U32 R4, R3, 0x10000, RZ ;  /* 0x0001000003047824 */ /* 0x000fe400078e00ff */
[----:B------:R-:W-:Y:S02]  /*9060*/  IMAD.MOV.U32 R5, RZ, RZ, RZ ;  /* 0x000000ffff057224 */ /* 0x000fe400078e00ff */
[----:B------:R-:W-:-:S03]  /*9070*/  IMAD.MOV.U32 R25, RZ, RZ, R23 ;  /* 0x000000ffff197224 */ /* 0x000fc600078e0017 */
[----:B------:R0:W-:Y:S01]  /*9080*/  STG.E.64 desc[UR36][R8.64], R4 ;  /* 0x0000000408007986 */ /* 0x0001e2000c101b24 */
[----:B------:R-:W-:Y:S05]  /*9090*/  BRA `(.L_x_4165) ;  /* 0x0000000c00187947 */ /* 0x000fea0003800000 */
.L_x_4176:
[----:B------:R-:W-:Y:S02]  /*90a0*/  IMAD.U32 R3, R3, 0x10000, RZ ;  /* 0x0001000003037824 */ /* 0x000fe400078e00ff */
[----:B------:R-:W-:-:S03]  /*90b0*/  IMAD.MOV.U32 R25, RZ, RZ, R23 ;  /* 0x000000ffff197224 */ /* 0x000fc600078e0017 */
[----:B------:R-:W-:-:S04]  /*90c0*/  F2FP.F16.F32.PACK_AB R3, RZ, R3 ;  /* 0x00000003ff03723e */ /* 0x000fc800000000ff */
[----:B------:R-:W-:-:S05]  /*90d0*/  PRMT R3, R3, 0x5410, RZ ;  /* 0x0000541003037816 */ /* 0x000fca00000000ff */
[----:B------:R0:W-:Y:S01]  /*90e0*/  STG.E desc[UR36][R8.64], R3 ;  /* 0x0000000308007986 */ /* 0x0001e2000c101924 */
[----:B------:R-:W-:Y:S05]  /*90f0*/  BRA `(.L_x_4165) ;  /* 0x0000000c00007947 */ /* 0x000fea0003800000 */
.L_x_4175:
[----:B------:R-:W-:Y:S02]  /*9100*/  IMAD.U32 R4, R3, 0x10000, RZ ;  /* 0x0001000003047824 */ /* 0x000fe400078e00ff */
[----:B------:R-:W-:Y:S02]  /*9110*/  IMAD.MOV.U32 R25, RZ, RZ, R23 ;  /* 0x000000ffff197224 */ /* 0x000fe400078e0017 */
[----:B------:R-:W-:-:S06]  /*9120*/  FMUL.FTZ R4, R4, 1 ;  /* 0x3f80000004047820 */ /* 0x000fcc0000410000 */
[----:B------:R-:W0:Y:S02]  /*9130*/  F2F.F64.F32 R4, R4 ;  /* 0x0000000400047310 */ /* 0x000e240000201800 */
[----:B0-----:R0:W-:Y:S01]  /*9140*/  STG.E.64 desc[UR36][R8.64], R4 ;  /* 0x0000000408007986 */ /* 0x0011e2000c101b24 */
[----:B------:R-:W-:Y:S05]  /*9150*/  BRA `(.L_x_4165) ;  /* 0x0000000800e87947 */ /* 0x000fea0003800000 */
.L_x_4166:
        /* <DEDUP_REMOVED lines=14> */
.L_x_4179:
[----:B------:R-:W-:Y:S01]  /*9240*/  IMAD.U32 R3, R3, 0x10000, RZ ;  /* 0x0001000003037824 */ /* 0x000fe200078e00ff */
[----:B------:R-:W-:Y:S01]  /*9250*/  CS2R R6, SRZ ;  /* 0x0000000000067805 */ /* 0x000fe2000001ff00 */
[----:B------:R-:W-:Y:S02]  /*9260*/  IMAD.MOV.U32 R25, RZ, RZ, R23 ;  /* 0x000000ffff197224 */ /* 0x000fe400078e0017 */
[----:B------:R-:W-:-:S04]  /*9270*/  FMUL.FTZ R3, R3, 1 ;  /* 0x3f80000003037820 */ /* 0x000fc80000410000 */
[----:B------:R-:W0:Y:S02]  /*9280*/  F2F.F64.F32 R4, R3 ;  /* 0x0000000300047310 */ /* 0x000e240000201800 */
[----:B0-----:R0:W-:Y:S01]  /*9290*/  STG.E.128 desc[UR36][R8.64], R4 ;  /* 0x0000000408007986 */ /* 0x0011e2000c101d24 */
[----:B------:R-:W-:Y:S05]  /*92a0*/  BRA `(.L_x_4165) ;  /* 0x0000000800947947 */ /* 0x000fea0003800000 */
.L_x_4178:
        /* <DEDUP_REMOVED lines=21> */
.L_x_4183:
[----:B------:R-:W-:Y:S05]  /*9400*/  BSYNC B0 ;  /* 0x0000000000007941 */ /* 0x000fea0003800000 */
.L_x_4182:
[----:B------:R-:W-:Y:S01]  /*9410*/  LOP3.LUT R5, R0, R5, RZ, 0xfc, !PT ;  /* 0x0000000500057212 */ /* 0x000fe200078efcff */
[----:B------:R-:W-:-:S04]  /*9420*/  IMAD.MOV.U32 R25, RZ, RZ, R23 ;  /* 0x000000ffff197224 */ /* 0x000fc800078e0017 */
[----:B------:R0:W-:Y:S01]  /*9430*/  STG.E.U8 desc[UR36][R8.64], R5 ;  /* 0x0000000508007986 */ /* 0x0001e2000c101124 */
[----:B------:R-:W-:Y:S05]  /*9440*/  BRA `(.L_x_4165) ;  /* 0x00000008002c7947 */ /* 0x000fea0003800000 */
.L_x_4181:
        /* <DEDUP_REMOVED lines=13> */
.L_x_4185:
[----:B------:R-:W-:Y:S01]  /*9520*/  IMAD.MOV.U32 R0, RZ, RZ, 0x7f ;  /* 0x0000007fff007424 */ /* 0x000fe200078e00ff */
[----:B------:R-:W-:-:S04]  /*9530*/  ISETP.GT.U32.AND P0, PT, R3, 0x7f800000, PT ;  /* 0x7f8000000300780c */ /* 0x000fc80003f04070 */
[----:B------:R-:W-:-:S09]  /*9540*/  SEL R0, R0, 0x7c, P0 ;  /* 0x0000007c00007807 */ /* 0x000fd20000000000 */
.L_x_4186:
[----:B------:R-:W-:Y:S05]  /*9550*/  BSYNC B0 ;  /* 0x0000000000007941 */ /* 0x000fea0003800000 */
.L_x_4184:
[----:B------:R-:W-:Y:S01]  /*9560*/  LOP3.LUT R3, R5, 0x80000000, RZ, 0xc0, !PT ;  /* 0x8000000005037812 */ /* 0x000fe200078ec0ff */
[----:B------:R-:W-:-:S03]  /*9570*/  IMAD.MOV.U32 R25, RZ, RZ, R23 ;  /* 0x000000ffff197224 */ /* 0x000fc600078e0017 */
[----:B------:R-:W-:-:S04]  /*9580*/  SHF.R.U32.HI R3, RZ, 0x18, R3 ;  /* 0x00000018ff037819 */ /* 0x000fc80000011603 */
[----:B------:R-:W-:-:S05]  /*9590*/  LOP3.LUT R3, R0, R3, RZ, 0xfc, !PT ;  /* 0x0000000300037212 */ /* 0x000fca00078efcff */
[----:B------:R0:W-:Y:S01]  /*95a0*/  STG.E.U8 desc[UR36][R8.64], R3 ;  /* 0x0000000308007986 */ /* 0x0001e2000c101124 */
[----:B------:R-:W-:Y:S05]  /*95b0*/  BRA `(.L_x_4165) ;  /* 0x0000000400d07947 */ /* 0x000fea0003800000 */
.L_x_4180:
[----:B------:R0:W-:Y:S01]  /*95c0*/  STG.E.U16 desc[UR36][R8.64], R3 ;  /* 0x0000000308007986 */ /* 0x0001e2000c101524 */
[----:B------:R-:W-:Y:S01]  /*95d0*/  IMAD.MOV.U32 R25, RZ, RZ, R23 ;  /* 0x000000ffff197224 */ /* 0x000fe200078e0017 */
[----:B------:R-:W-:Y:S06]  /*95e0*/  BRA `(.L_x_4165) ;  /* 0x0000000400c47947 */ /* 0x000fec0003800000 */
.L_x_4177:
        /* <DEDUP_REMOVED lines=13> */
.L_x_4189:
        /* <DEDUP_REMOVED lines=17> */
.L_x_4192:
[----:B------:R-:W-:-:S04]  /*97d0*/  LOP3.LUT R3, R5, 0x80000000, RZ, 0xc0, !PT ;  /* 0x8000000005037812 */ /* 0x000fc800078ec0ff */
[----:B------:R-:W-:-:S04]  /*97e0*/  SHF.R.U32.HI R3, RZ, 0x18, R3 ;  /* 0x00000018ff037819 */ /* 0x000fc80000011603 */
[----:B------:R-:W-:-:S04]  /*97f0*/  LOP3.LUT R0, R0, R3, RZ, 0xfc, !PT ;  /* 0x0000000300007212 */ /* 0x000fc800078efcff */
[----:B------:R-:W-:-:S07]  /*9800*/  PRMT R4, R0, 0x7610, R4 ;  /* 0x0000761000047816 */ /* 0x000fce0000000004 */
.L_x_4191:
[----:B------:R-:W-:Y:S05]  /*9810*/  BSYNC B0 ;  /* 0x0000000000007941 */ /* 0x000fea0003800000 */
.L_x_4190:
[----:B------:R0:W-:Y:S01]  /*9820*/  STG.E.U8 desc[UR36][R8.64], R4 ;  /* 0x0000000408007986 */ /* 0x0001e2000c101124 */
[----:B------:R-:W-:Y:S01]  /*9830*/  IMAD.MOV.U32 R25, RZ, RZ, R23 ;  /* 0x000000ffff197224 */ /* 0x000fe200078e0017 */
[----:B------:R-:W-:Y:S06]  /*9840*/  BRA `(.L_x_4165) ;  /* 0x00000004002c7947 */ /* 0x000fec0003800000 */
.L_x_4188:
        /* <DEDUP_REMOVED lines=17> */
.L_x_4195:
[----:B------:R-:W-:-:S04]  /*9960*/  LOP3.LUT R3, R5, 0x80000000, RZ, 0xc0, !PT ;  /* 0x8000000005037812 */ /* 0x000fc800078ec0ff */
[----:B------:R-:W-:-:S04]  /*9970*/  SHF.R.U32.HI R3, RZ, 0x18, R3 ;  /* 0x00000018ff037819 */ /* 0x000fc80000011603 */
[----:B------:R-:W-:-:S04]  /*9980*/  LOP3.LUT R0, R0, R3, RZ, 0xfc, !PT ;  /* 0x0000000300007212 */ /* 0x000fc800078efcff */
[----:B------:R-:W-:-:S07]  /*9990*/  PRMT R4, R0, 0x7610, R4 ;  /* 0x0000761000047816 */ /* 0x000fce0000000004 */
.L_x_4194:
[----:B------:R-:W-:Y:S05]  /*99a0*/  BSYNC B0 ;  /* 0x0000000000007941 */ /* 0x000fea0003800000 */
.L_x_4193:
[----:B------:R0:W-:Y:S01]  /*99b0*/  STG.E.U8 desc[UR36][R8.64], R4 ;  /* 0x0000000408007986 */ /* 0x0001e2000c101124 */
[----:B------:R-:W-:Y:S01]  /*99c0*/  IMAD.MOV.U32 R25, RZ, RZ, R23 ;  /* 0x000000ffff197224 */ /* 0x000fe200078e0017 */
[----:B------:R-:W-:Y:S06]  /*99d0*/  BRA `(.L_x_4165) ;  /* 0x0000000000c87947 */ /* 0x000fec0003800000 */
.L_x_4187:
        /* <DEDUP_REMOVED lines=23> */
.L_x_4170:
        /* <DEDUP_REMOVED lines=15> */
[----:B012-4-:R-:W-:Y:S05]  /*9c40*/  CALL.ABS.NOINC R14 ;  /* 0x000000000e007343 */ /* 0x017fea0003c00000 */
.L_x_4198:
[----:B------:R-:W-:Y:S01]  /*9c50*/  IMAD.MOV.U32 R25, RZ, RZ, R23 ;  /* 0x000000ffff197224 */ /* 0x000fe200078e0017 */
[----:B------:R-:W-:Y:S06]  /*9c60*/  BRA `(.L_x_4165) ;  /* 0x0000000000247947 */ /* 0x000fec0003800000 */
.L_x_4197:
[----:B------:R-:W-:Y:S02]  /*9c70*/  IMAD.U32 R4, R3, 0x10000, RZ ;  /* 0x0001000003047824 */ /* 0x000fe400078e00ff */
[----:B------:R-:W-:-:S04]  /*9c80*/  IMAD.MOV.U32 R25, RZ, RZ, R23 ;  /* 0x000000ffff197224 */ /* 0x000fc800078e0017 */
[----:B------:R-:W0:Y:S02]  /*9c90*/  F2I.U64.TRUNC R4, R4 ;  /* 0x0000000400047311 */ /* 0x000e24000020d800 */
[----:B0-----:R0:W-:Y:S01]  /*9ca0*/  STG.E.64 desc[UR36][R8.64], R4 ;  /* 0x0000000408007986 */ /* 0x0011e2000c101b24 */
[----:B------:R-:W-:Y:S05]  /*9cb0*/  BRA `(.L_x_4165) ;  /* 0x0000000000107947 */ /* 0x000fea0003800000 */
.L_x_4196:
[----:B------:R-:W-:Y:S02]  /*9cc0*/  IMAD.U32 R3, R3, 0x10000, RZ ;  /* 0x0001000003037824 */ /* 0x000fe400078e00ff */
[----:B------:R-:W-:-:S04]  /*9cd0*/  IMAD.MOV.U32 R25, RZ, RZ, R23 ;  /* 0x000000ffff197224 */ /* 0x000fc800078e0017 */
[----:B------:R-:W0:Y:S02]  /*9ce0*/  F2I.FTZ.U32.TRUNC.NTZ R3, R3 ;  /* 0x0000000300037305 */ /* 0x000e24000021f000 */
[----:B0-----:R0:W-:Y:S02]  /*9cf0*/  STG.E desc[UR36][R8.64], R3 ;  /* 0x0000000308007986 */ /* 0x0011e4000c101924 */
.L_x_4165:
[----:B------:R-:W-:Y:S05]  /*9d00*/  BSYNC B6 ;  /* 0x0000000000067941 */ /* 0x000fea0003800000 */
.L_x_4164:
        /* <DEDUP_REMOVED lines=22> */
[----:B------:R-:W0:Y:S02]  /*9e70*/  F2I.FTZ.TRUNC.NTZ R3, R22 ;  /* 0x0000001600037305 */ /* 0x000e24000021f100 */
[----:B0-----:R0:W-:Y:S01]  /*9e80*/  STG.E.U8 desc[UR36][R8.64], R3 ;  /* 0x0000000308007986 */ /* 0x0011e2000c101124 */
[----:B------:R-:W-:Y:S05]  /*9e90*/  BRA `(.L_x_4206) ;  /* 0x0000000c00947947 */ /* 0x000fea0003800000 */
.L_x_4204:
[----:B-1----:R-:W-:-:S06]  /*9ea0*/  IMAD.U32 R5, R22, 0x10000, RZ ;  /* 0x0001000016057824 */ /* 0x002fcc00078e00ff */
[----:B------:R-:W0:Y:S02]  /*9eb0*/  F2I.S64.TRUNC R4, R5 ;  /* 0x0000000500047311 */ /* 0x000e24000020d900 */
[----:B0-----:R0:W-:Y:S01]  /*9ec0*/  STG.E.U8 desc[UR36][R8.64], R4 ;  /* 0x0000000408007986 */ /* 0x0011e2000c101124 */
[----:B------:R-:W-:Y:S05]  /*9ed0*/  BRA `(.L_x_4206) ;  /* 0x0000000c00847947 */ /* 0x000fea0003800000 */
.L_x_4203:
[----:B------:R-:W-:-:S13]  /*9ee0*/  ISETP.NE.AND P0, PT, R0, 0x2, PT ;  /* 0x000000020000780c */ /* 0x000fda0003f05270 */
[----:B------:R-:W-:Y:S05]  /*9ef0*/  @!P0 BRA `(.L_x_4207) ;  /* 0x0000000000308947 */ /* 0x000fea0003800000 */
[----:B------:R-:W-:-:S13]  /*9f00*/  ISETP.NE.AND P0, PT, R0, 0x3, PT ;  /* 0x000000030000780c */ /* 0x000fda0003f05270 */
[----:B------:R-:W-:Y:S05]  /*9f10*/  @!P0 BRA `(.L_x_4208) ;  /* 0x0000000000188947 */ /* 0x000fea0003800000 */
[----:B------:R-:W-:-:S13]  /*9f20*/  ISETP.NE.AND P0, PT, R0, 0x4, PT ;  /* 0x000000040000780c */ /* 0x000fda0003f05270 */
[----:B------:R-:W-:Y:S05]  /*9f30*/  @P0 BRA `(.L_x_4205) ;  /* 0x0000000c000c0947 */ /* 0x000fea0003800000 */
[----:B-1----:R-:W-:-:S06]  /*9f40*/  IMAD.U32 R4, R22, 0x10000, RZ ;  /* 0x0001000016047824 */ /* 0x002fcc00078e00ff */
[----:B------:R-:W0:Y:S02]  /*9f50*/  F2I.S64.TRUNC R4, R4 ;  /* 0x0000000400047311 */ /* 0x000e24000020d900 */
[----:B0-----:R0:W-:Y:S01]  /*9f60*/  STG.E.64 desc[UR36][R8.64], R4 ;  /* 0x0000000408007986 */ /* 0x0011e2000c101b24 */
[----:B------:R-:W-:Y:S05]  /*9f70*/  BRA `(.L_x_4206) ;  /* 0x0000000c005c7947 */ /* 0x000fea0003800000 */
.L_x_4208:
[----:B-1----:R-:W-:-:S04]  /*9f80*/  IMAD.U32 R22, R22, 0x10000, RZ ;  /* 0x0001000016167824 */ /* 0x002fc800078e00ff */
[----:B------:R-:W0:Y:S02]  /*9f90*/  F2I.FTZ.TRUNC.NTZ R3, R22 ;  /* 0x0000001600037305 */ /* 0x000e24000021f100 */
[----:B0-----:R0:W-:Y:S01]  /*9fa0*/  STG.E desc[UR36][R8.64], R3 ;  /* 0x0000000308007986 */ /* 0x0011e2000c101924 */
[----:B------:R-:W-:Y:S05]  /*9fb0*/  BRA `(.L_x_4206) ;  /* 0x0000000c004c7947 */ /* 0x000fea0003800000 */
.L_x_4207:
[----:B-1----:R-:W-:-:S04]  /*9fc0*/  IMAD.U32 R22, R22, 0x10000, RZ ;  /* 0x0001000016167824 */ /* 0x002fc800078e00ff */
[----:B------:R-:W0:Y:S02]  /*9fd0*/  F2I.FTZ.TRUNC.NTZ R3, R22 ;  /* 0x0000001600037305 */ /* 0x000e24000021f100 */
[----:B0-----:R0:W-:Y:S01]  /*9fe0*/  STG.E.U16 desc[UR36][R8.64], R3 ;  /* 0x0000000308007986 */ /* 0x0011e2000c101524 */
[----:B------:R-:W-:Y:S05]  /*9ff0*/  BRA `(.L_x_4206) ;  /* 0x0000000c003c7947 */ /* 0x000fea0003800000 */
.L_x_4202:
        /* <DEDUP_REMOVED lines=9> */
.L_x_4210:
[----:B-1----:R-:W-:-:S05]  /*a090*/  IMAD.U32 R0, R22, 0x10000, RZ ;  /* 0x0001000016007824 */ /* 0x002fca00078e00ff */
[----:B------:R-:W-:-:S05]  /*a0a0*/  F2FP.F16.F32.PACK_AB R0, RZ, R0 ;  /* 0x00000000ff00723e */ /* 0x000fca00000000ff */
[----:B------:R0:W-:Y:S01]  /*a0b0*/  STG.E.U16 desc[UR36][R8.64], R0 ;  /* 0x0000000008007986 */ /* 0x0001e2000c101524 */
[----:B------:R-:W-:Y:S05]  /*a0c0*/  BRA `(.L_x_4206) ;  /* 0x0000000c00087947 */ /* 0x000fea0003800000 */
.L_x_4209:
        /* <DEDUP_REMOVED lines=10> */
.L_x_4212:
[----:B-1----:R-:W-:-:S05]  /*a170*/  IMAD.U32 R22, R22, 0x10000, RZ ;  /* 0x0001000016167824 */ /* 0x002fca00078e00ff */
[----:B------:R-:W-:-:S04]  /*a180*/  F2FP.F16.F32.PACK_AB R3, RZ, R22 ;  /* 0x00000016ff03723e */ /* 0x000fc800000000ff */
[----:B------:R-:W-:-:S05]  /*a190*/  PRMT R3, R3, 0x5410, RZ ;  /* 0x0000541003037816 */ /* 0x000fca00000000ff */
[----:B------:R0:W-:Y:S01]  /*a1a0*/  STG.E desc[UR36][R8.64], R3 ;  /* 0x0000000308007986 */ /* 0x0001e2000c101924 */
[----:B------:R-:W-:Y:S05]  /*a1b0*/  BRA `(.L_x_4206) ;  /* 0x0000000800cc7947 */ /* 0x000fea0003800000 */
.L_x_4211:
[----:B-1----:R-:W-:-:S04]  /*a1c0*/  IMAD.U32 R4, R22, 0x10000, RZ ;  /* 0x0001000016047824 */ /* 0x002fc800078e00ff */
[----:B------:R-:W-:-:S06]  /*a1d0*/  FMUL.FTZ R4, R4, 1 ;  /* 0x3f80000004047820 */ /* 0x000fcc0000410000 */
[----:B------:R-:W0:Y:S02]  /*a1e0*/  F2F.F64.F32 R4, R4 ;  /* 0x0000000400047310 */ /* 0x000e240000201800 */
[----:B0-----:R0:W-:Y:S01]  /*a1f0*/  STG.E.64 desc[UR36][R8.64], R4 ;  /* 0x0000000408007986 */ /* 0x0011e2000c101b24 */
[----:B------:R-:W-:Y:S05]  /*a200*/  BRA `(.L_x_4206) ;  /* 0x0000000800b87947 */ /* 0x000fea0003800000 */
.L_x_4201:
        /* <DEDUP_REMOVED lines=13> */
.L_x_4215:
[----:B-1----:R-:W-:Y:S01]  /*a2e0*/  IMAD.U32 R22, R22, 0x10000, RZ ;  /* 0x0001000016167824 */ /* 0x002fe200078e00ff */
[----:B------:R-:W-:-:S03]  /*a2f0*/  CS2R R6, SRZ ;  /* 0x0000000000067805 */ /* 0x000fc6000001ff00 */
[----:B------:R-:W-:-:S06]  /*a300*/  FMUL.FTZ R4, R22, 1 ;  /* 0x3f80000016047820 */ /* 0x000fcc0000410000 */
[----:B------:R-:W0:Y:S02]  /*a310*/  F2F.F64.F32 R4, R4 ;  /* 0x0000000400047310 */ /* 0x000e240000201800 */
[----:B0-----:R0:W-:Y:S01]  /*a320*/  STG.E.128 desc[UR36][R8.64], R4 ;  /* 0x0000000408007986 */ /* 0x0011e2000c101d24 */
[----:B------:R-:W-:Y:S05]  /*a330*/  BRA `(.L_x_4206) ;  /* 0x00000008006c7947 */ /* 0x000fea0003800000 */
.L_x_4214:
        /* <DEDUP_REMOVED lines=21> */
.L_x_4219:
[----:B------:R-:W-:Y:S05]  /*a490*/  BSYNC B0 ;  /* 0x0000000000007941 */ /* 0x000fea0003800000 */
.L_x_4218:
[----:B------:R-:W-:-:S05]  /*a4a0*/  LOP3.LUT R5, R0, R5, RZ, 0xfc, !PT ;  /* 0x0000000500057212 */ /* 0x000fca00078efcff */
[----:B------:R0:W-:Y:S01]  /*a4b0*/  STG.E.U8 desc[UR36][R8.64], R5 ;  /* 0x0000000508007986 */ /* 0x0001e2000c101124 */
[----:B------:R-:W-:Y:S05]  /*a4c0*/  BRA `(.L_x_4206) ;  /* 0x0000000800087947 */ /* 0x000fea0003800000 */
.L_x_4217:
        /* <DEDUP_REMOVED lines=13> */
.L_x_4221:
[----:B------:R-:W-:Y:S01]  /*a5a0*/  IMAD.MOV.U32 R0, RZ, RZ, 0x7f ;  /* 0x0000007fff007424 */ /* 0x000fe200078e00ff */
[----:B------:R-:W-:-:S04]  /*a5b0*/  ISETP.GT.U32.AND P0, PT, R3, 0x7f800000, PT ;  /* 0x7f8000000300780c */ /* 0x000fc80003f04070 */
[----:B------:R-:W-:-:S09]  /*a5c0*/  SEL R0, R0, 0x7c, P0 ;  /* 0x0000007c00007807 */ /* 0x000fd20000000000 */
.L_x_4222:
[----:B------:R-:W-:Y:S05]  /*a5d0*/  BSYNC B0 ;  /* 0x0000000000007941 */ /* 0x000fea0003800000 */
.L_x_4220:
[----:B------:R-:W-:-:S04]  /*a5e0*/  LOP3.LUT R3, R5, 0x80000000, RZ, 0xc0, !PT ;  /* 0x8000000005037812 */ /* 0x000fc800078ec0ff */
[----:B------:R-:W-:-:S04]  /*a5f0*/  SHF.R.U32.HI R3, RZ, 0x18, R3 ;  /* 0x00000018ff037819 */ /* 0x000fc80000011603 */
[----:B------:R-:W-:-:S05]  /*a600*/  LOP3.LUT R3, R0, R3, RZ, 0xfc, !PT ;  /* 0x0000000300037212 */ /* 0x000fca00078efcff */
[----:B------:R0:W-:Y:S01]  /*a610*/  STG.E.U8 desc[UR36][R8.64], R3 ;  /* 0x0000000308007986 */ /* 0x0001e2000c101124 */
[----:B------:R-:W-:Y:S05]  /*a620*/  BRA `(.L_x_4206) ;  /* 0x0000000400b07947 */ /* 0x000fea0003800000 */
.L_x_4216:
[----:B-1----:R3:W-:Y:S01]  /*a630*/  STG.E.U16 desc[UR36][R8.64], R22 ;  /* 0x0000001608007986 */ /* 0x0027e2000c101524 */
[----:B------:R-:W-:Y:S05]  /*a640*/  BRA `(.L_x_4206) ;  /* 0x0000000400a87947 */ /* 0x000fea0003800000 */
.L_x_4213:
        /* <DEDUP_REMOVED lines=9> */
[----:B------:R-:W0:Y:S02]  /*a6e0*/  F2I.FTZ.U32.TRUNC.NTZ R3, R3 ;  /* 0x0000000300037305 */ /* 0x000e24000021f000 */
[----:B0-----:R0:W-:Y:S01]  /*a6f0*/  STG.E.U16 desc[UR36][R8.64], R3 ;  /* 0x0000000308007986 */ /* 0x0011e2000c101524 */
[----:B------:R-:W-:Y:S05]  /*a700*/  BRA `(.L_x_4206) ;  /* 0x0000000400787947 */ /* 0x000fea0003800000 */
.L_x_4225:
        /* <DEDUP_REMOVED lines=17> */
.L_x_4228:
[----:B------:R-:W-:-:S04]  /*a820*/  LOP3.LUT R3, R5, 0x80000000, RZ, 0xc0, !PT ;  /* 0x8000000005037812 */ /* 0x000fc800078ec0ff */
[----:B------:R-:W-:-:S04]  /*a830*/  SHF.R.U32.HI R3, RZ, 0x18, R3 ;  /* 0x00000018ff037819 */ /* 0x000fc80000011603 */
[----:B------:R-:W-:-:S04]  /*a840*/  LOP3.LUT R0, R0, R3, RZ, 0xfc, !PT ;  /* 0x0000000300007212 */ /* 0x000fc800078efcff */
[----:B------:R-:W-:-:S07]  /*a850*/  PRMT R4, R0, 0x7610, R4 ;  /* 0x0000761000047816 */ /* 0x000fce0000000004 */
.L_x_4227:
[----:B------:R-:W-:Y:S05]  /*a860*/  BSYNC B0 ;  /* 0x0000000000007941 */ /* 0x000fea0003800000 */
.L_x_4226:
[----:B------:R0:W-:Y:S01]  /*a870*/  STG.E.U8 desc[UR36][R8.64], R4 ;  /* 0x0000000408007986 */ /* 0x0001e2000c101124 */
[----:B------:R-:W-:Y:S05]  /*a880*/  BRA `(.L_x_4206) ;  /* 0x0000000400187947 */ /* 0x000fea0003800000 */
.L_x_4224:
        /* <DEDUP_REMOVED lines=17> */
.L_x_4231:
[----:B------:R-:W-:-:S04]  /*a9a0*/  LOP3.LUT R3, R5, 0x80000000, RZ, 0xc0, !PT ;  /* 0x8000000005037812 */ /* 0x000fc800078ec0ff */
[----:B------:R-:W-:-:S04]  /*a9b0*/  SHF.R.U32.HI R3, RZ, 0x18, R3 ;  /* 0x00000018ff037819 */ /* 0x000fc80000011603 */
[----:B------:R-:W-:-:S04]  /*a9c0*/  LOP3.LUT R0, R0, R3, RZ, 0xfc, !PT ;  /* 0x0000000300007212 */ /* 0x000fc800078efcff */
[----:B------:R-:W-:-:S07]  /*a9d0*/  PRMT R4, R0, 0x7610, R4 ;  /* 0x0000761000047816 */ /* 0x000fce0000000004 */
.L_x_4230:
[----:B------:R-:W-:Y:S05]  /*a9e0*/  BSYNC B0 ;  /* 0x0000000000007941 */ /* 0x000fea0003800000 */
.L_x_4229:
[----:B------:R0:W-:Y:S01]  /*a9f0*/  STG.E.U8 desc[UR36][R8.64], R4 ;  /* 0x0000000408007986 */ /* 0x0001e2000c101124 */
[----:B------:R-:W-:Y:S05]  /*aa00*/  BRA `(.L_x_4206) ;  /* 0x0000000000b87947 */ /* 0x000fea0003800000 */
.L_x_4223:
        /* <DEDUP_REMOVED lines=22> */
.L_x_4205:
        /* <DEDUP_REMOVED lines=16> */
.L_x_4234:
[----:B------:R-:W-:Y:S05]  /*ac70*/  BRA `(.L_x_4206) ;  /* 0x00000000001c7947 */ /* 0x000fea0003800000 */
.L_x_4233:
[----:B-1----:R-:W-:-:S06]  /*ac80*/  IMAD.U32 R4, R22, 0x10000, RZ ;  /* 0x0001000016047824 */ /* 0x002fcc00078e00ff */
[----:B------:R-:W0:Y:S02]  /*ac90*/  F2I.U64.TRUNC R4, R4 ;  /* 0x0000000400047311 */ /* 0x000e24000020d800 */
[----:B0-----:R0:W-:Y:S01]  /*aca0*/  STG.E.64 desc[UR36][R8.64], R4 ;  /* 0x0000000408007986 */ /* 0x0011e2000c101b24 */
[----:B------:R-:W-:Y:S05]  /*acb0*/  BRA `(.L_x_4206) ;  /* 0x00000000000c7947 */ /* 0x000fea0003800000 */
.L_x_4232:
[----:B-1----:R-:W-:-:S04]  /*acc0*/  IMAD.U32 R22, R22, 0x10000, RZ ;  /* 0x0001000016167824 */ /* 0x002fc800078e00ff */
[----:B------:R-:W0:Y:S02]  /*acd0*/  F2I.FTZ.U32.TRUNC.NTZ R3, R22 ;  /* 0x0000001600037305 */ /* 0x000e24000021f000 */
[----:B0-----:R0:W-:Y:S02]  /*ace0*/  STG.E desc[UR36][R8.64], R3 ;  /* 0x0000000308007986 */ /* 0x0011e4000c101924 */
.L_x_4206:
        /* <DEDUP_REMOVED lines=25> */
.L_x_4238:
[----:B--2---:R-:W-:-:S06]  /*ae80*/  IMAD.U32 R5, R18, 0x10000, RZ ;  /* 0x0001000012057824 */ /* 0x004fcc00078e00ff */
[----:B------:R-:W0:Y:S02]  /*ae90*/  F2I.S64.TRUNC R4, R5 ;  /* 0x0000000500047311 */ /* 0x000e24000020d900 */
[----:B0-----:R0:W-:Y:S01]  /*aea0*/  STG.E.U8 desc[UR36][R8.64], R4 ;  /* 0x0000000408007986 */ /* 0x0011e2000c101124 */
[----:B------:R-:W-:Y:S05]  /*aeb0*/  BRA `(.L_x_4240) ;  /* 0x0000000c00847947 */ /* 0x000fea0003800000 */
.L_x_4237:
[----:B------:R-:W-:-:S13]  /*aec0*/  ISETP.NE.AND P0, PT, R0, 0x2, PT ;  /* 0x000000020000780c */ /* 0x000fda0003f05270 */
[----:B------:R-:W-:Y:S05]  /*aed0*/  @!P0 BRA `(.L_x_4241) ;  /* 0x0000000000308947 */ /* 0x000fea0003800000 */
[----:B------:R-:W-:-:S13]  /*aee0*/  ISETP.NE.AND P0, PT, R0, 0x3, PT ;  /* 0x000000030000780c */ /* 0x000fda0003f05270 */
[----:B------:R-:W-:Y:S05]  /*aef0*/  @!P0 BRA `(.L_x_4242) ;  /* 0x0000000000188947 */ /* 0x000fea0003800000 */
[----:B------:R-:W-:-:S13]  /*af00*/  ISETP.NE.AND P0, PT, R0, 0x4, PT ;  /* 0x000000040000780c */ /* 0x000fda0003f05270 */
[----:B------:R-:W-:Y:S05]  /*af10*/  @P0 BRA `(.L_x_4239) ;  /* 0x0000000c000c0947 */ /* 0x000fea0003800000 */
[----:B--2---:R-:W-:-:S06]  /*af20*/  IMAD.U32 R4, R18, 0x10000, RZ ;  /* 0x0001000012047824 */ /* 0x004fcc00078e00ff */
[----:B------:R-:W0:Y:S02]  /*af30*/  F2I.S64.TRUNC R4, R4 ;  /* 0x0000000400047311 */ /* 0x000e24000020d900 */
[----:B0-----:R0:W-:Y:S01]  /*af40*/  STG.E.64 desc[UR36][R8.64], R4 ;  /* 0x0000000408007986 */ /* 0x0011e2000c101b24 */
[----:B------:R-:W-:Y:S05]  /*af50*/  BRA `(.L_x_4240) ;  /* 0x0000000c005c7947 */ /* 0x000fea0003800000 */
.L_x_4242:
[----:B--2---:R-:W-:-:S04]  /*af60*/  IMAD.U32 R18, R18, 0x10000, RZ ;  /* 0x0001000012127824 */ /* 0x004fc800078e00ff */
[----:B------:R-:W0:Y:S02]  /*af70*/  F2I.FTZ.TRUNC.NTZ R3, R18 ;  /* 0x0000001200037305 */ /* 0x000e24000021f100 */
[----:B0-----:R0:W-:Y:S01]  /*af80*/  STG.E desc[UR36][R8.64], R3 ;  /* 0x0000000308007986 */ /* 0x0011e2000c101924 */
[----:B------:R-:W-:Y:S05]  /*af90*/  BRA `(.L_x_4240) ;  /* 0x0000000c004c7947 */ /* 0x000fea0003800000 */
.L_x_4241:
[----:B--2---:R-:W-:-:S04]  /*afa0*/  IMAD.U32 R18, R18, 0x10000, RZ ;  /* 0x0001000012127824 */ /* 0x004fc800078e00ff */
[----:B------:R-:W0:Y:S02]  /*afb0*/  F2I.FTZ.TRUNC.NTZ R3, R18 ;  /* 0x0000001200037305 */ /* 0x000e24000021f100 */
[----:B0-----:R0:W-:Y:S01]  /*afc0*/  STG.E.U16 desc[UR36][R8.64], R3 ;  /* 0x0000000308007986 */ /* 0x0011e2000c101524 */
[----:B------:R-:W-:Y:S05]  /*afd0*/  BRA `(.L_x_4240) ;  /* 0x0000000c003c7947 */ /* 0x000fea0003800000 */
.L_x_4236:
        /* <DEDUP_REMOVED lines=9> */
.L_x_4244:
[----:B--2---:R-:W-:-:S05]  /*b070*/  IMAD.U32 R0, R18, 0x10000, RZ ;  /* 0x0001000012007824 */ /* 0x004fca00078e00ff */
[----:B------:R-:W-:-:S05]  /*b080*/  F2FP.F16.F32.PACK_AB R0, RZ, R0 ;  /* 0x00000000ff00723e */ /* 0x000fca00000000ff */
[----:B------:R0:W-:Y:S01]  /*b090*/  STG.E.U16 desc[UR36][R8.64], R0 ;  /* 0x0000000008007986 */ /* 0x0001e2000c101524 */
[----:B------:R-:W-:Y:S05]  /*b0a0*/  BRA `(.L_x_4240) ;  /* 0x0000000c00087947 */ /* 0x000fea0003800000 */
.L_x_4243:
        /* <DEDUP_REMOVED lines=10> */
.L_x_4246:
[----:B--2---:R-:W-:-:S05]  /*b150*/  IMAD.U32 R18, R18, 0x10000, RZ ;  /* 0x0001000012127824 */ /* 0x004fca00078e00ff */
[----:B------:R-:W-:-:S04]  /*b160*/  F2FP.F16.F32.PACK_AB R3, RZ, R18 ;  /* 0x00000012ff03723e */ /* 0x000fc800000000ff */
[----:B------:R-:W-:-:S05]  /*b170*/  PRMT R3, R3, 0x5410, RZ ;  /* 0x0000541003037816 */ /* 0x000fca00000000ff */
[----:B------:R2:W-:Y:S01]  /*b180*/  STG.E desc[UR36][R8.64], R3 ;  /* 0x0000000308007986 */ /* 0x0005e2000c101924 */
[----:B------:R-:W-:Y:S05]  /*b190*/  BRA `(.L_x_4240) ;  /* 0x0000000800cc7947 */ /* 0x000fea0003800000 */
.L_x_4245:
[----:B--2---:R-:W-:-:S04]  /*b1a0*/  IMAD.U32 R4, R18, 0x10000, RZ ;  /* 0x0001000012047824 */ /* 0x004fc800078e00ff */
[----:B------:R-:W-:-:S06]  /*b1b0*/  FMUL.FTZ R4, R4, 1 ;  /* 0x3f80000004047820 */ /* 0x000fcc0000410000 */
[----:B------:R-:W0:Y:S02]  /*b1c0*/  F2F.F64.F32 R4, R4 ;  /* 0x0000000400047310 */ /* 0x000e240000201800 */
[----:B0-----:R0:W-:Y:S01]  /*b1d0*/  STG.E.64 desc[UR36][R8.64], R4 ;  /* 0x0000000408007986 */ /* 0x0011e2000c101b24 */
[----:B------:R-:W-:Y:S05]  /*b1e0*/  BRA `(.L_x_4240) ;  /* 0x0000000800b87947 */ /* 0x000fea0003800000 */
.L_x_4235:
        /* <DEDUP_REMOVED lines=13> */
.L_x_4249:
[----:B--2---:R-:W-:Y:S01]  /*b2c0*/  IMAD.U32 R18, R18, 0x10000, RZ ;  /* 0x0001000012127824 */ /* 0x004fe200078e00ff */
[----:B------:R-:W-:-:S03]  /*b2d0*/  CS2R R6, SRZ ;  /* 0x0000000000067805 */ /* 0x000fc6000001ff00 */
[----:B------:R-:W-:-:S06]  /*b2e0*/  FMUL.FTZ R4, R18, 1 ;  /* 0x3f80000012047820 */ /* 0x000fcc0000410000 */
[----:B------:R-:W0:Y:S02]  /*b2f0*/  F2F.F64.F32 R4, R4 ;  /* 0x0000000400047310 */ /* 0x000e240000201800 */
[----:B0-----:R0:W-:Y:S01]  /*b300*/  STG.E.128 desc[UR36][R8.64], R4 ;  /* 0x0000000408007986 */ /* 0x0011e2000c101d24 */
[----:B------:R-:W-:Y:S05]  /*b310*/  BRA `(.L_x_4240) ;  /* 0x00000008006c7947 */ /* 0x000fea0003800000 */
.L_x_4248:
        /* <DEDUP_REMOVED lines=21> */
.L_x_4253:
[----:B------:R-:W-:Y:S05]  /*b470*/  BSYNC B0 ;  /* 0x0000000000007941 */ /* 0x000fea0003800000 */
.L_x_4252:
[----:B------:R-:W-:-:S05]  /*b480*/  LOP3.LUT R5, R0, R5, RZ, 0xfc, !PT ;  /* 0x0000000500057212 */ /* 0x000fca00078efcff */
[----:B------:R0:W-:Y:S01]  /*b490*/  STG.E.U8 desc[UR36][R8.64], R5 ;  /* 0x0000000508007986 */ /* 0x0001e2000c101124 */
[----:B------:R-:W-:Y:S05]  /*b4a0*/  BRA `(.L_x_4240) ;  /* 0x0000000800087947 */ /* 0x000fea0003800000 */
.L_x_4251:
[----:B--2---:R-:W-:Y:S01]  /*b4b0*/  IMAD.U32 R5, R18, 0x10000, RZ ;  /* 0x0001000012057824 */ /* 0x004fe200078e00ff */
        /* <DEDUP_REMOVED lines=12> */
.L_x_4255:
[----:B------:R-:W-:Y:S01]  /*b580*/  IMAD.MOV.U32 R0, RZ, RZ, 0x7f ;  /* 0x0000007fff007424 */ /* 0x000fe200078e00ff */
[----:B------:R-:W-:-:S04]  /*b590*/  ISETP.GT.U32.AND P0, PT, R3, 0x7f800000, PT ;  /* 0x7f8000000300780c */ /* 0x000fc80003f04070 */
[----:B------:R-:W-:-:S09]  /*b5a0*/  SEL R0, R0, 0x7c, P0 ;  /* 0x0000007c00007807 */ /* 0x000fd20000000000 */
.L_x_4256:
[----:B------:R-:W-:Y:S05]  /*b5b0*/  BSYNC B0 ;  /* 0x0000000000007941 */ /* 0x000fea0003800000 */
.L_x_4254:
[----:B------:R-:W-:-:S04]  /*b5c0*/  LOP3.LUT R3, R5, 0x80000000, RZ, 0xc0, !PT ;  /* 0x8000000005037812 */ /* 0x000fc800078ec0ff */
[----:B------:R-:W-:-:S04]  /*b5d0*/  SHF.R.U32.HI R3, RZ, 0x18, R3 ;  /* 0x00000018ff037819 */ /* 0x000fc80000011603 */
[----:B------:R-:W-:-:S05]  /*b5e0*/  LOP3.LUT R3, R0, R3, RZ, 0xfc, !PT ;  /* 0x0000000300037212 */ /* 0x000fca00078efcff */
[----:B------:R0:W-:Y:S01]  /*b5f0*/  STG.E.U8 desc[UR36][R8.64], R3 ;  /* 0x0000000308007986 */ /* 0x0001e2000c101124 */
[----:B------:R-:W-:Y:S05]  /*b600*/  BRA `(.L_x_4240) ;  /* 0x0000000400b07947 */ /* 0x000fea0003800000 */
.L_x_4250:
[----:B--2---:R0:W-:Y:S01]  /*b610*/  STG.E.U16 desc[UR36][R8.64], R18 ;  /* 0x0000001208007986 */ /* 0x0041e2000c101524 */
[----:B------:R-:W-:Y:S05]  /*b620*/  BRA `(.L_x_4240) ;  /* 0x0000000400a87947 */ /* 0x000fea0003800000 */
.L_x_4247:
        /* <DEDUP_REMOVED lines=12> */
.L_x_4259:
[----:B--2---:R-:W-:Y:S01]  /*b6f0*/  IMAD.U32 R5, R18, 0x10000, RZ ;  /* 0x0001000012057824 */ /* 0x004fe200078e00ff */
        /* <DEDUP_REMOVED lines=16> */
.L_x_4262:
[----:B------:R-:W-:-:S04]  /*b800*/  LOP3.LUT R3, R5, 0x80000000, RZ, 0xc0, !PT ;  /* 0x8000000005037812 */ /* 0x000fc800078ec0ff */
[----:B------:R-:W-:-:S04]  /*b810*/  SHF.R.U32.HI R3, RZ, 0x18, R3 ;  /* 0x00000018ff037819 */ /* 0x000fc80000011603 */
[----:B------:R-:W-:-:S04]  /*b820*/  LOP3.LUT R0, R0, R3, RZ, 0xfc, !PT ;  /* 0x0000000300007212 */ /* 0x000fc800078efcff */
[----:B------:R-:W-:-:S07]  /*b830*/  PRMT R4, R0, 0x7610, R4 ;  /* 0x0000761000047816 */ /* 0x000fce0000000004 */
.L_x_4261:
[----:B------:R-:W-:Y:S05]  /*b840*/  BSYNC B0 ;  /* 0x0000000000007941 */ /* 0x000fea0003800000 */
.L_x_4260:
[----:B------:R0:W-:Y:S01]  /*b850*/  STG.E.U8 desc[UR36][R8.64], R4 ;  /* 0x0000000408007986 */ /* 0x0001e2000c101124 */
[----:B------:R-:W-:Y:S05]  /*b860*/  BRA `(.L_x_4240) ;  /* 0x0000000400187947 */ /* 0x000fea0003800000 */
.L_x_4258:
        /* <DEDUP_REMOVED lines=17> */
.L_x_4265:
[----:B------:R-:W-:-:S04]  /*b980*/  LOP3.LUT R3, R5, 0x80000000, RZ, 0xc0, !PT ;  /* 0x8000000005037812 */ /* 0x000fc800078ec0ff */
[----:B------:R-:W-:-:S04]  /*b990*/  SHF.R.U32.HI R3, RZ, 0x18, R3 ;  /* 0x00000018ff037819 */ /* 0x000fc80000011603 */
[----:B------:R-:W-:-:S04]  /*b9a0*/  LOP3.LUT R0, R0, R3, RZ, 0xfc, !PT ;  /* 0x0000000300007212 */ /* 0x000fc800078efcff */
[----:B------:R-:W-:-:S07]  /*b9b0*/  PRMT R4, R0, 0x7610, R4 ;  /* 0x0000761000047816 */ /* 0x000fce0000000004 */
.L_x_4264:
[----:B------:R-:W-:Y:S05]  /*b9c0*/  BSYNC B0 ;  /* 0x0000000000007941 */ /* 0x000fea0003800000 */
.L_x_4263:
[----:B------:R0:W-:Y:S01]  /*b9d0*/  STG.E.U8 desc[UR36][R8.64], R4 ;  /* 0x0000000408007986 */ /* 0x0001e2000c101124 */
[----:B------:R-:W-:Y:S05]  /*b9e0*/  BRA `(.L_x_4240) ;  /* 0x0000000000b87947 */ /* 0x000fea0003800000 */
.L_x_4257:
        /* <DEDUP_REMOVED lines=22> */
.L_x_4239:
        /* <DEDUP_REMOVED lines=16> */
.L_x_4268:
[----:B------:R-:W-:Y:S05]  /*bc50*/  BRA `(.L_x_4240) ;  /* 0x00000000001c7947 */ /* 0x000fea0003800000 */
.L_x_4267:
[----:B--2---:R-:W-:-:S06]  /*bc60*/  IMAD.U32 R4, R18, 0x10000, RZ ;  /* 0x0001000012047824 */ /* 0x004fcc00078e00ff */
[----:B------:R-:W0:Y:S02]  /*bc70*/  F2I.U64.TRUNC R4, R4 ;  /* 0x0000000400047311 */ /* 0x000e24000020d800 */
[----:B0-----:R0:W-:Y:S01]  /*bc80*/  STG.E.64 desc[UR36][R8.64], R4 ;  /* 0x0000000408007986 */ /* 0x0011e2000c101b24 */
[----:B------:R-:W-:Y:S05]  /*bc90*/  BRA `(.L_x_4240) ;  /* 0x00000000000c7947 */ /* 0x000fea0003800000 */
.L_x_4266:
[----:B--2---:R-:W-:-:S04]  /*bca0*/  IMAD.U32 R18, R18, 0x10000, RZ ;  /* 0x0001000012127824 */ /* 0x004fc800078e00ff */
[----:B------:R-:W0:Y:S02]  /*bcb0*/  F2I.FTZ.U32.TRUNC.NTZ R3, R18 ;  /* 0x0000001200037305 */ /* 0x000e24000021f000 */
[----:B0-----:R0:W-:Y:S02]  /*bcc0*/  STG.E desc[UR36][R8.64], R3 ;  /* 0x0000000308007986 */ /* 0x0011e4000c101924 */
.L_x_4240:
[----:B------:R-:W-:-:S07]  /*bcd0*/  VIADD R25, R25, 0x80 ;  /* 0x0000008019197836 */ /* 0x000fce0000000000 */
.L_x_4200:
[----:B------:R-:W-:Y:S05]  /*bce0*/  BSYNC B6 ;  /* 0x0000000000067941 */ /* 0x000fea0003800000 */
.L_x_4199:
[----:B------:R-:W-:-:S13]  /*bcf0*/  ISETP.GE.AND P0, PT, R25, R16, PT ;  /* 0x000000101900720c */ /* 0x000fda0003f06270 */
[----:B------:R-:W-:Y:S05]  /*bd00*/  @P0 EXIT ;  /* 0x000000000000094d */ /* 0x000fea0003800000 */
[----:B0--3--:R-:W0:Y:S01]  /*bd10*/  LDC.64 R4, c[0x0][0x228] ;  /* 0x00008a00ff047b82 */ /* 0x009e220000000a00 */
[----:B-----5:R-:W-:Y:S01]  /*bd20*/  PRMT R0, R17, 0x9910, RZ ;  /* 0x0000991011007816 */ /* 0x020fe200000000ff */
[----:B------:R-:W-:Y:S01]  /*bd30*/  IMAD R2, R2, 0x200, R25 ;  /* 0x0000020002027824 */ /* 0x000fe200078e0219 */
[----:B------:R-:W-:Y:S02]  /*bd40*/  ULDC UR4, c[0x0][0x254] ;  /* 0x0000950000047ab9 */ /* 0x000fe40000000800 */
[----:B------:R-:W-:Y:S01]  /*bd50*/  ISETP.GT.AND P1, PT, R0, 0x9, PT ;  /* 0x000000090000780c */ /* 0x000fe20003f24270 */
[----:B-12---:R-:W-:-:S05]  /*bd60*/  IMAD R3, R2, UR4, RZ ;  /* 0x0000000402037c24 */ /* 0x006fca000f8e02ff */
        /* <DEDUP_REMOVED lines=11> */
[----:B----4-:R-:W-:-:S06]  /*be20*/  IMAD.U32 R19, R19, 0x10000, RZ ;  /* 0x0001000013137824 */ /* 0x010fcc00078e00ff */
[----:B------:R-:W0:Y:S02]  /*be30*/  F2I.FTZ.TRUNC.NTZ R19, R19 ;  /* 0x0000001300137305 */ /* 0x000e24000021f100 */
[----:B0-----:R-:W-:Y:S01]  /*be40*/  STG.E.U8 desc[UR36][R2.64], R19 ;  /* 0x0000001302007986 */ /* 0x001fe2000c101124 */
[----:B------:R-:W-:Y:S05]  /*be50*/  EXIT ;  /* 0x000000000000794d */ /* 0x000fea0003800000 */
.L_x_4272:
[----:B----4-:R-:W-:-:S06]  /*be60*/  IMAD.U32 R5, R19, 0x10000, RZ ;  /* 0x0001000013057824 */ /* 0x010fcc00078e00ff */
[----:B------:R-:W0:Y:S02]  /*be70*/  F2I.S64.TRUNC R4, R5 ;  /* 0x0000000500047311 */ /* 0x000e24000020d900 */
[----:B0-----:R-:W-:Y:S01]  /*be80*/  STG.E.U8 desc[UR36][R2.64], R4 ;  /* 0x0000000402007986 */ /* 0x001fe2000c101124 */
[----:B------:R-:W-:Y:S05]  /*be90*/  EXIT ;  /* 0x000000000000794d */ /* 0x000fea0003800000 */
.L_x_4271:
[----:B------:R-:W-:-:S13]  /*bea0*/  ISETP.NE.AND P0, PT, R0, 0x2, PT ;  /* 0x000000020000780c */ /* 0x000fda0003f05270 */
[----:B------:R-:W-:Y:S05]  /*beb0*/  @!P0 BRA `(.L_x_4274) ;  /* 0x0000000000308947 */ /* 0x000fea0003800000 */
[----:B------:R-:W-:-:S13]  /*bec0*/  ISETP.NE.AND P0, PT, R0, 0x3, PT ;  /* 0x000000030000780c */ /* 0x000fda0003f05270 */
[----:B------:R-:W-:Y:S05]  /*bed0*/  @!P0 BRA `(.L_x_4275) ;  /* 0x0000000000188947 */ /* 0x000fea0003800000 */
[----:B------:R-:W-:-:S13]  /*bee0*/  ISETP.NE.AND P0, PT, R0, 0x4, PT ;  /* 0x000000040000780c */ /* 0x000fda0003f05270 */
[----:B------:R-:W-:Y:S05]  /*bef0*/  @P0 BRA `(.L_x_4273) ;  /* 0x0000000c000c0947 */ /* 0x000fea0003800000 */
[----:B----4-:R-:W-:-:S06]  /*bf00*/  IMAD.U32 R4, R19, 0x10000, RZ ;  /* 0x0001000013047824 */ /* 0x010fcc00078e00ff */
[----:B------:R-:W0:Y:S02]  /*bf10*/  F2I.S64.TRUNC R4, R4 ;  /* 0x0000000400047311 */ /* 0x000e24000020d900 */
[----:B0-----:R-:W-:Y:S01]  /*bf20*/  STG.E.64 desc[UR36][R2.64], R4 ;  /* 0x0000000402007986 */ /* 0x001fe2000c101b24 */
[----:B------:R-:W-:Y:S05]  /*bf30*/  EXIT ;  /* 0x000000000000794d */ /* 0x000fea0003800000 */
.L_x_4275:
[----:B----4-:R-:W-:-:S06]  /*bf40*/  IMAD.U32 R19, R19, 0x10000, RZ ;  /* 0x0001000013137824 */ /* 0x010fcc00078e00ff */
[----:B------:R-:W0:Y:S02]  /*bf50*/  F2I.FTZ.TRUNC.NTZ R19, R19 ;  /* 0x0000001300137305 */ /* 0x000e24000021f100 */
[----:B0-----:R-:W-:Y:S01]  /*bf60*/  STG.E desc[UR36][R2.64], R19 ;  /* 0x0000001302007986 */ /* 0x001fe2000c101924 */
[----:B------:R-:W-:Y:S05]  /*bf70*/  EXIT ;  /* 0x000000000000794d */ /* 0x000fea0003800000 */
.L_x_4274:
[----:B----4-:R-:W-:-:S06]  /*bf80*/  IMAD.U32 R19, R19, 0x10000, RZ ;  /* 0x0001000013137824 */ /* 0x010fcc00078e00ff */
[----:B------:R-:W0:Y:S02]  /*bf90*/  F2I.FTZ.TRUNC.NTZ R19, R19 ;  /* 0x0000001300137305 */ /* 0x000e24000021f100 */
[----:B0-----:R-:W-:Y:S01]  /*bfa0*/  STG.E.U16 desc[UR36][R2.64], R19 ;  /* 0x0000001302007986 */ /* 0x001fe2000c101524 */
[----:B------:R-:W-:Y:S05]  /*bfb0*/  EXIT ;  /* 0x000000000000794d */ /* 0x000fea0003800000 */
.L_x_4270:
[----:B------:R-:W-:-:S13]  /*bfc0*/  ISETP.GT.AND P0, PT, R0, 0x6, PT ;  /* 0x000000060000780c */ /* 0x000fda0003f04270 */
[----:B------:R-:W-:Y:S05]  /*bfd0*/  @P0 BRA `(.L_x_4276) ;  /* 0x00000000002c0947 */ /* 0x000fea0003800000 */
[----:B------:R-:W-:-:S13]  /*bfe0*/  ISETP.NE.AND P0, PT, R0, 0x5, PT ;  /* 0x000000050000780c */ /* 0x000fda0003f05270 */
[----:B------:R-:W-:Y:S05]  /*bff0*/  @!P0 BRA `(.L_x_4277) ;  /* 0x0000000000148947 */ /* 0x000fea0003800000 */
[----:B------:R-:W-:-:S13]  /*c000*/  ISETP.NE.AND P0, PT, R0, 0x6, PT ;  /* 0x000000060000780c */ /* 0x000fda0003f05270 */
[----:B------:R-:W-:Y:S05]  /*c010*/  @P0 BRA `(.L_x_4273) ;  /* 0x0000000800c40947 */ /* 0x000fea0003800000 */
[----:B----4-:R-:W-:-:S05]  /*c020*/  IMAD.U32 R19, R19, 0x10000, RZ ;  /* 0x0001000013137824 */ /* 0x010fca00078e00ff */
[----:B------:R-:W-:Y:S01]  /*c030*/  STG.E desc[UR36][R2.64], R19 ;  /* 0x0000001302007986 */ /* 0x000fe2000c101924 */
[----:B------:R-:W-:Y:S05]  /*c040*/  EXIT ;  /* 0x000000000000794d */ /* 0x000fea0003800000 */
.L_x_4277:
[----:B----4-:R-:W-:-:S05]  /*c050*/  IMAD.U32 R0, R19, 0x10000, RZ ;  /* 0x0001000013007824 */ /* 0x010fca00078e00ff */
[----:B------:R-:W-:-:S05]  /*c060*/  F2FP.F16.F32.PACK_AB R0, RZ, R0 ;  /* 0x00000000ff00723e */ /* 0x000fca00000000ff */
[----:B------:R-:W-:Y:S01]  /*c070*/  STG.E.U16 desc[UR36][R2.64], R0 ;  /* 0x0000000002007986 */ /* 0x000fe2000c101524 */
[----:B------:R-:W-:Y:S05]  /*c080*/  EXIT ;  /* 0x000000000000794d */ /* 0x000fea0003800000 */
.L_x_4276:
[----:B------:R-:W-:-:S13]  /*c090*/  ISETP.NE.AND P0, PT, R0, 0x7, PT ;  /* 0x000000070000780c */ /* 0x000fda0003f05270 */
[----:B------:R-:W-:Y:S05]  /*c0a0*/  @!P0 BRA `(.L_x_4278) ;  /* 0x0000000000348947 */ /* 0x000fea0003800000 */
[----:B------:R-:W-:-:S13]  /*c0b0*/  ISETP.NE.AND P0, PT, R0, 0x8, PT ;  /* 0x000000080000780c */ /* 0x000fda0003f05270 */
[----:B------:R-:W-:Y:S05]  /*c0c0*/  @!P0 BRA `(.L_x_4279) ;  /* 0x0000000000188947 */ /* 0x000fea0003800000 */
[----:B------:R-:W-:-:S13]  /*c0d0*/  ISETP.NE.AND P0, PT, R0, 0x9, PT ;  /* 0x000000090000780c */ /* 0x000fda0003f05270 */
[----:B------:R-:W-:Y:S05]  /*c0e0*/  @P0 BRA `(.L_x_4273) ;  /* 0x0000000800900947 */ /* 0x000fea0003800000 */
[----:B----4-:R-:W-:Y:S02]  /*c0f0*/  IMAD.U32 R4, R19, 0x10000, RZ ;  /* 0x0001000013047824 */ /* 0x010fe400078e00ff */
[----:B------:R-:W-:-:S05]  /*c100*/  IMAD.MOV.U32 R5, RZ, RZ, RZ ;  /* 0x000000ffff057224 */ /* 0x000fca00078e00ff */
[----:B------:R-:W-:Y:S01]  /*c110*/  STG.E.64 desc[UR36][R2.64], R4 ;  /* 0x0000000402007986 */ /* 0x000fe2000c101b24 */
[----:B------:R-:W-:Y:S05]  /*c120*/  EXIT ;  /* 0x000000000000794d */ /* 0x000fea0003800000 */
.L_x_4279:
[----:B----4-:R-:W-:-:S05]  /*c130*/  IMAD.U32 R19, R19, 0x10000, RZ ;  /* 0x0001000013137824 */ /* 0x010fca00078e00ff */
[----:B------:R-:W-:-:S04]  /*c140*/  F2FP.F16.F32.PACK_AB R5, RZ, R19 ;  /* 0x00000013ff05723e */ /* 0x000fc800000000ff */
[----:B------:R-:W-:-:S05]  /*c150*/  PRMT R5, R5, 0x5410, RZ ;  /* 0x0000541005057816 */ /* 0x000fca00000000ff */
[----:B------:R-:W-:Y:S01]  /*c160*/  STG.E desc[UR36][R2.64], R5 ;  /* 0x0000000502007986 */ /* 0x000fe2000c101924 */
[----:B------:R-:W-:Y:S05]  /*c170*/  EXIT ;  /* 0x000000000000794d */ /* 0x000fea0003800000 */
.L_x_4278:
[----:B----4-:R-:W-:-:S04]  /*c180*/  IMAD.U32 R4, R19, 0x10000, RZ ;  /* 0x0001000013047824 */ /* 0x010fc800078e00ff */
[----:B------:R-:W-:-:S06]  /*c190*/  FMUL.FTZ R4, R4, 1 ;  /* 0x3f80000004047820 */ /* 0x000fcc0000410000 */
[----:B------:R-:W0:Y:S02]  /*c1a0*/  F2F.F64.F32 R4, R4 ;  /* 0x0000000400047310 */ /* 0x000e240000201800 */
[----:B0-----:R-:W-:Y:S01]  /*c1b0*/  STG.E.64 desc[UR36][R2.64], R4 ;  /* 0x0000000402007986 */ /* 0x001fe2000c101b24 */
[----:B------:R-:W-:Y:S05]  /*c1c0*/  EXIT ;  /* 0x000000000000794d */ /* 0x000fea0003800000 */
.L_x_4269:
        /* <DEDUP_REMOVED lines=11> */
[----:B------:R-:W-:Y:S01]  /*c280*/  STG.E.U8 desc[UR36][R2.64], R5 ;  /* 0x0000000502007986 */ /* 0x000fe2000c101124 */
[----:B------:R-:W-:Y:S05]  /*c290*/  EXIT ;  /* 0x000000000000794d */ /* 0x000fea0003800000 */
.L_x_4282:
[----:B----4-:R-:W-:Y:S01]  /*c2a0*/  IMAD.U32 R19, R19, 0x10000, RZ ;  /* 0x0001000013137824 */ /* 0x010fe200078e00ff */
[----:B------:R-:W-:-:S03]  /*c2b0*/  CS2R R6, SRZ ;  /* 0x0000000000067805 */ /* 0x000fc6000001ff00 */
[----:B------:R-:W-:-:S06]  /*c2c0*/  FMUL.FTZ R4, R19, 1 ;  /* 0x3f80000013047820 */ /* 0x000fcc0000410000 */
[----:B------:R-:W0:Y:S02]  /*c2d0*/  F2F.F64.F32 R4, R4 ;  /* 0x0000000400047310 */ /* 0x000e240000201800 */
[----:B0-----:R-:W-:Y:S01]  /*c2e0*/  STG.E.128 desc[UR36][R2.64], R4 ;  /* 0x0000000402007986 */ /* 0x001fe2000c101d24 */
[----:B------:R-:W-:Y:S05]  /*c2f0*/  EXIT ;  /* 0x000000000000794d */ /* 0x000fea0003800000 */
.L_x_4281:
        /* <DEDUP_REMOVED lines=21> */
.L_x_4286:
[----:B------:R-:W-:Y:S05]  /*c450*/  BSYNC B0 ;  /* 0x0000000000007941 */ /* 0x000fea0003800000 */
.L_x_4285:
[----:B------:R-:W-:-:S05]  /*c460*/  LOP3.LUT R5, R0, R5, RZ, 0xfc, !PT ;  /* 0x0000000500057212 */ /* 0x000fca00078efcff */
[----:B------:R-:W-:Y:S01]  /*c470*/  STG.E.U8 desc[UR36][R2.64], R5 ;  /* 0x0000000502007986 */ /* 0x000fe2000c101124 */
[----:B------:R-:W-:Y:S05]  /*c480*/  EXIT ;  /* 0x000000000000794d */ /* 0x000fea0003800000 */
.L_x_4284:
[----:B----4-:R-:W-:Y:S01]  /*c490*/  IMAD.U32 R19, R19, 0x10000, RZ ;  /* 0x0001000013137824 */ /* 0x010fe200078e00ff */
        /* <DEDUP_REMOVED lines=12> */
.L_x_4288:
[----:B------:R-:W-:Y:S01]  /*c560*/  IMAD.MOV.U32 R0, RZ, RZ, 0x7f ;  /* 0x0000007fff007424 */ /* 0x000fe200078e00ff */
[----:B------:R-:W-:-:S04]  /*c570*/  ISETP.GT.U32.AND P0, PT, R4, 0x7f800000, PT ;  /* 0x7f8000000400780c */ /* 0x000fc80003f04070 */
[----:B------:R-:W-:-:S09]  /*c580*/  SEL R0, R0, 0x7c, P0 ;  /* 0x0000007c00007807 */ /* 0x000fd20000000000 */
.L_x_4289:
[----:B------:R-:W-:Y:S05]  /*c590*/  BSYNC B0 ;  /* 0x0000000000007941 */ /* 0x000fea0003800000 */
.L_x_4287:
[----:B------:R-:W-:-:S04]  /*c5a0*/  LOP3.LUT R4, R19, 0x80000000, RZ, 0xc0, !PT ;  /* 0x8000000013047812 */ /* 0x000fc800078ec0ff */
[----:B------:R-:W-:-:S04]  /*c5b0*/  SHF.R.U32.HI R5, RZ, 0x18, R4 ;  /* 0x00000018ff057819 */ /* 0x000fc80000011604 */
[----:B------:R-:W-:-:S05]  /*c5c0*/  LOP3.LUT R5, R0, R5, RZ, 0xfc, !PT ;  /* 0x0000000500057212 */ /* 0x000fca00078efcff */
[----:B------:R-:W-:Y:S01]  /*c5d0*/  STG.E.U8 desc[UR36][R2.64], R5 ;  /* 0x0000000502007986 */ /* 0x000fe2000c101124 */
[----:B------:R-:W-:Y:S05]  /*c5e0*/  EXIT ;  /* 0x000000000000794d */ /* 0x000fea0003800000 */
.L_x_4283:
[----:B----4-:R-:W-:Y:S01]  /*c5f0*/  STG.E.U16 desc[UR36][R2.64], R19 ;  /* 0x0000001302007986 */ /* 0x010fe2000c101524 */
[----:B------:R-:W-:Y:S05]  /*c600*/  EXIT ;  /* 0x000000000000794d */ /* 0x000fea0003800000 */
.L_x_4280:
        /* <DEDUP_REMOVED lines=10> */
[----:B0-----:R-:W-:Y:S01]  /*c6b0*/  STG.E.U16 desc[UR36][R2.64], R5 ;  /* 0x0000000502007986 */ /* 0x001fe2000c101524 */
[----:B------:R-:W-:Y:S05]  /*c6c0*/  EXIT ;  /* 0x000000000000794d */ /* 0x000fea0003800000 */
.L_x_4292:
[----:B----4-:R-:W-:Y:S01]  /*c6d0*/  IMAD.U32 R19, R19, 0x10000, RZ ;  /* 0x0001000013137824 */ /* 0x010fe200078e00ff */
        /* <DEDUP_REMOVED lines=16> */
.L_x_4295:
[----:B------:R-:W-:-:S04]  /*c7e0*/  LOP3.LUT R0, R19, 0x80000000, RZ, 0xc0, !PT ;  /* 0x8000000013007812 */ /* 0x000fc800078ec0ff */
[----:B------:R-:W-:-:S04]  /*c7f0*/  SHF.R.U32.HI R5, RZ, 0x18, R0 ;  /* 0x00000018ff057819 */ /* 0x000fc80000011600 */
[----:B------:R-:W-:-:S04]  /*c800*/  LOP3.LUT R4, R4, R5, RZ, 0xfc, !PT ;  /* 0x0000000504047212 */ /* 0x000fc800078efcff */
[----:B------:R-:W-:-:S07]  /*c810*/  PRMT R0, R4, 0x7610, R0 ;  /* 0x0000761004007816 */ /* 0x000fce0000000000 */
.L_x_4294:
[----:B------:R-:W-:Y:S05]  /*c820*/  BSYNC B0 ;  /* 0x0000000000007941 */ /* 0x000fea0003800000 */
.L_x_4293:
[----:B------:R-:W-:Y:S01]  /*c830*/  STG.E.U8 desc[UR36][R2.64], R0 ;  /* 0x0000000002007986 */ /* 0x000fe2000c101124 */
[----:B------:R-:W-:Y:S05]  /*c840*/  EXIT ;  /* 0x000000000000794d */ /* 0x000fea0003800000 */
.L_x_4291:
        /* <DEDUP_REMOVED lines=17> */
.L_x_4298:
[----:B------:R-:W-:-:S04]  /*c960*/  LOP3.LUT R0, R19, 0x80000000, RZ, 0xc0, !PT ;  /* 0x8000000013007812 */ /* 0x000fc800078ec0ff */
[----:B------:R-:W-:-:S04]  /*c970*/  SHF.R.U32.HI R5, RZ, 0x18, R0 ;  /* 0x00000018ff057819 */ /* 0x000fc80000011600 */
[----:B------:R-:W-:-:S04]  /*c980*/  LOP3.LUT R4, R4, R5, RZ, 0xfc, !PT ;  /* 0x0000000504047212 */ /* 0x000fc800078efcff */
[----:B------:R-:W-:-:S07]  /*c990*/  PRMT R0, R4, 0x7610, R0 ;  /* 0x0000761004007816 */ /* 0x000fce0000000000 */
.L_x_4297:
[----:B------:R-:W-:Y:S05]  /*c9a0*/  BSYNC B0 ;  /* 0x0000000000007941 */ /* 0x000fea0003800000 */
.L_x_4296:
[----:B------:R-:W-:Y:S01]  /*c9b0*/  STG.E.U8 desc[UR36][R2.64], R0 ;  /* 0x0000000002007986 */ /* 0x000fe2000c101124 */
[----:B------:R-:W-:Y:S05]  /*c9c0*/  EXIT ;  /* 0x000000000000794d */ /* 0x000fea0003800000 */
.L_x_4290:
[----:B------:R-:W-:-:S13]  /*c9d0*/  ISETP.NE.AND P0, PT, R0, 0x1c, PT ;  /* 0x0000001c0000780c */ /* 0x000fda0003f05270 */
[----:B------:R-:W-:Y:S05]  /*c9e0*/  @!P0 BRA `(.L_x_4299) ;  /* 0x0000000000a48947 */ /* 0x000fea0003800000 */
[----:B------:R-:W-:-:S13]  /*c9f0*/  ISETP.NE.AND P0, PT, R0, 0x1d, PT ;  /* 0x0000001d0000780c */ /* 0x000fda0003f05270 */
[----:B------:R-:W-:Y:S05]  /*ca00*/  @!P0 BRA `(.L_x_4300) ;  /* 0x00000000008c8947 */ /* 0x000fea0003800000 */
[----:B------:R-:W-:-:S13]  /*ca10*/  ISETP.NE.AND P0, PT, R0, 0x2c, PT ;  /* 0x0000002c0000780c */ /* 0x000fda0003f05270 */
[----:B------:R-:W-:Y:S05]  /*ca20*/  @P0 BRA `(.L_x_4273) ;  /* 0x0000000000400947 */ /* 0x000fea0003800000 */
[----:B----4-:R-:W-:Y:S02]  /*ca30*/  IMAD.U32 R19, R19, 0x10000, RZ ;  /* 0x0001000013137824 */ /* 0x010fe400078e00ff */
        /* <DEDUP_REMOVED lines=15> */
.L_x_4273:
        /* <DEDUP_REMOVED lines=15> */
[----:B-1--4-:R-:W-:Y:S05]  /*cc20*/  CALL.ABS.NOINC R2 ;  /* 0x0000000002007343 */ /* 0x012fea0003c00000 */
.L_x_4301:
[----:B------:R-:W-:Y:S05]  /*cc30*/  EXIT ;  /* 0x000000000000794d */ /* 0x000fea0003800000 */
.L_x_4300:
[----:B----4-:R-:W-:-:S06]  /*cc40*/  IMAD.U32 R4, R19, 0x10000, RZ ;  /* 0x0001000013047824 */ /* 0x010fcc00078e00ff */
[----:B------:R-:W0:Y:S02]  /*cc50*/  F2I.U64.TRUNC R4, R4 ;  /* 0x0000000400047311 */ /* 0x000e24000020d800 */
[----:B0-----:R-:W-:Y:S01]  /*cc60*/  STG.E.64 desc[UR36][R2.64], R4 ;  /* 0x0000000402007986 */ /* 0x001fe2000c101b24 */
[----:B------:R-:W-:Y:S05]  /*cc70*/  EXIT ;  /* 0x000000000000794d */ /* 0x000fea0003800000 */
.L_x_4299:
[----:B----4-:R-:W-:-:S06]  /*cc80*/  IMAD.U32 R19, R19, 0x10000, RZ ;  /* 0x0001000013137824 */ /* 0x010fcc00078e00ff */
[----:B------:R-:W0:Y:S02]  /*cc90*/  F2I.FTZ.U32.TRUNC.NTZ R19, R19 ;  /* 0x0000001300137305 */ /* 0x000e24000021f000 */
[----:B0-----:R-:W-:Y:S01]  /*cca0*/  STG.E desc[UR36][R2.64], R19 ;  /* 0x0000001302007986 */ /* 0x001fe2000c101924 */
[----:B------:R-:W-:Y:S05]  /*ccb0*/  EXIT ;  /* 0x000000000000794d */ /* 0x000fea0003800000 */
.L_x_4302:
        /* <DEDUP_REMOVED lines=12> */
.L_x_14615:


//--------------------- .text._ZN2at6native18elementwise_kernelILi128ELi4EZNS0_22gpu_kernel_impl_nocastIZZZNS0_26logit_backward_kernel_cudaERNS_18TensorIteratorBaseERKN3c106ScalarEENKUlvE_clEvENKUlvE2_clEvEUlNS5_8BFloat16ESB_E0_EEvS4_RKT_EUliE_EEviT1_ --------------------------
	.section	.text._ZN2at6native18elementwise_kernelILi128ELi4EZNS0_22gpu_kernel_impl_nocastIZZZNS0_26logit_backward_kernel_cudaERNS_18TensorIteratorBaseERKN3c106ScalarEENKUlvE_clEvENKUlvE2_clEvEUlNS5_8BFloat16ESB_E0_EEvS4_RKT_EUliE_EEviT1_,"ax",@progbits
	.align	128
        .global         _ZN2at6native18elementwise_kernelILi128ELi4EZNS0_22gpu_kernel_impl_nocastIZZZNS0_26logit_backward_kernel_cudaERNS_18TensorIteratorBaseERKN3c106ScalarEENKUlvE_clEvENKUlvE2_clEvEUlNS5_8BFloat16ESB_E0_EEvS4_RKT_EUliE_EEviT1_
        .type           _ZN2at6native18elementwise_kernelILi128ELi4EZNS0_22gpu_kernel_impl_nocastIZZZNS0_26logit_backward_kernel_cudaERNS_18TensorIteratorBaseERKN3c106ScalarEENKUlvE_clEvENKUlvE2_clEvEUlNS5_8BFloat16ESB_E0_EEvS4_RKT_EUliE_EEviT1_,@function
        .size           _ZN2at6native18elementwise_kernelILi128ELi4EZNS0_22gpu_kernel_impl_nocastIZZZNS0_26logit_backward_kernel_cudaERNS_18TensorIteratorBaseERKN3c106ScalarEENKUlvE_clEvENKUlvE2_clEvEUlNS5_8BFloat16ESB_E0_EEvS4_RKT_EUliE_EEviT1_,(.L_x_14616 - _ZN2at6native18elementwise_kernelILi128ELi4EZNS0_22gpu_kernel_impl_nocastIZZZNS0_26logit_backward_kernel_cudaERNS_18TensorIteratorBaseERKN3c106ScalarEENKUlvE_clEvENKUlvE2_clEvEUlNS5_8BFloat16ESB_E0_EEvS4_RKT_EUliE_EEviT1_)
        .other          _ZN2at6native18elementwise_kernelILi128ELi4EZNS0_22gpu_kernel_impl_nocastIZZZNS0_26logit_backward_kernel_cudaERNS_18TensorIteratorBaseERKN3c106ScalarEENKUlvE_clEvENKUlvE2_clEvEUlNS5_8BFloat16ESB_E0_EEvS4_RKT_EUliE_EEviT1_,@"STO_CUDA_ENTRY STV_DEFAULT"
_ZN2at6native18elementwise_kernelILi128ELi4EZNS0_22gpu_kernel_impl_nocastIZZZNS0_26logit_backward_kernel_cudaERNS_18TensorIteratorBaseERKN3c106ScalarEENKUlvE_clEvENKUlvE2_clEvEUlNS5_8BFloat16ESB_E0_EEvS4_RKT_EUliE_EEviT1_:
.text._ZN2at6native18elementwise_kernelILi128ELi4EZNS0_22gpu_kernel_impl_nocastIZZZNS0_26logit_backward_kernel_cudaERNS_18TensorIteratorBaseERKN3c106ScalarEENKUlvE_clEvENKUlvE2_clEvEUlNS5_8BFloat16ESB_E0_EEvS4_RKT_EUliE_EEviT1_:
        /* <DEDUP_REMOVED lines=362> */
.L_x_4305:
        /* <DEDUP_REMOVED lines=10> */
[----:B--2---:R-:W-:-:S04]  /*1740*/  SHF.L.U32 R11, R8, 0x10, RZ ;  /* 0x00000010080b7819 */ /* 0x004fc800000006ff */
[C---:B------:R-:W-:Y:S02]  /*1750*/  FSETP.GEU.FTZ.AND P1, PT, R11.reuse, UR8, PT ;  /* 0x000000080b007c0b */ /* 0x040fe4000bf3e000 */
[----:B------:R-:W-:Y:S01]  /*1760*/  FSETP.GT.FTZ.AND P0, PT, R11, UR9, PT ;  /* 0x000000090b007c0b */ /* 0x000fe2000bf14000 */
[----:B------:R-:W-:-:S03]  /*1770*/  ULDC.64 UR8, c[0x0][0x478] ;  /* 0x00011e0000087ab9 */ /* 0x000fc60000000a00 */
[----:B------:R-:W-:Y:S02]  /*1780*/  PLOP3.LUT P0, PT, P1, P0, PT, 0x8a, 0x0 ;  /* 0x000000000000781c */ /* 0x000fe40000f01172 */
[----:B---3--:R-:W-:-:S11]  /*1790*/  SHF.L.U32 R9, R6, 0x10, RZ ;  /* 0x0000001006097819 */ /* 0x008fd600000006ff */
[----:B------:R-:W-:-:S04]  /*17a0*/  @!P0 FADD.FTZ R0, -R11, 1 ;  /* 0x3f8000000b008421 */ /* 0x000fc80000010100 */
[----:B------:R-:W-:Y:S01]  /*17b0*/  @!P0 FMUL.FTZ R2, R11, R0 ;  /* 0x000000000b028220 */ /* 0x000fe20000410000 */
[----:B------:R-:W-:-:S05]  /*17c0*/  MOV R0, RZ ;  /* 0x000000ff00007202 */ /* 0x000fca0000000f00 */
[----:B------:R-:W0:Y:S02]  /*17d0*/  @!P0 MUFU.RCP R2, R2 ;  /* 0x0000000200028308 */ /* 0x000e240000001000 */
[----:B0-----:R-:W-:Y:S01]  /*17e0*/  @!P0 FMUL.FTZ R0, R9, R2 ;  /* 0x0000000209008220 */ /* 0x001fe20000410000 */
[----:B------:R-:W-:-:S04]  /*17f0*/  IADD3 R4, P0, R5, UR8, RZ ;  /* 0x0000000805047c10 */ /* 0x000fc8000ff1e0ff */
[----:B------:R-:W-:Y:S02]  /*1800*/  F2FP.BF16.F32.PACK_AB R0, RZ, R0 ;  /* 0x00000000ff00723e */ /* 0x000fe400000010ff */
[----:B------:R-:W-:-:S05]  /*1810*/  IADD3.X R5, RZ, UR9, RZ, P0, !PT ;  /* 0x00000009ff057c10 */ /* 0x000fca00087fe4ff */
[----:B------:R0:W-:Y:S02]  /*1820*/  STG.E.U16 desc[UR4][R4.64], R0 ;  /* 0x0000000004007986 */ /* 0x0001e4000c101504 */
.L_x_4304:
[----:B------:R-:W-:Y:S05]  /*1830*/  BSYNC B0 ;  /* 0x0000000000007941 */ /* 0x000fea0003800000 */
.L_x_4303:
        /* <DEDUP_REMOVED lines=356> */
.L_x_4308:
        /* <DEDUP_REMOVED lines=380> */
.L_x_4309:
        /* <DEDUP_REMOVED lines=25> */
.L_x_4307:
[----:B------:R-:W-:Y:S05]  /*47d0*/  BSYNC B0 ;  /* 0x0000000000007941 */ /* 0x000fea0003800000 */
.L_x_4306:
        /* <DEDUP_REMOVED lines=355> */
.L_x_4310:
        /* <DEDUP_REMOVED lines=23> */
[----:B------:R-:W-:Y:S01]  /*5f80*/  STG.E.U16 desc[UR4][R2.64], R0 ;  /* 0x0000000002007986 */ /* 0x000fe2000c101504 */
[----:B------:R-:W-:Y:S05]  /*5f90*/  EXIT ;  /* 0x000000000000794d */ /* 0x000fea0003800000 */
.L_x_4311:
        /* <DEDUP_REMOVED lines=14> */
.L_x_14616:


//--------------------- .text._ZN2at6native27unrolled_elementwise_kernelIZZZNS0_26logit_backward_kernel_cudaERNS_18TensorIteratorBaseERKN3c106ScalarEENKUlvE_clEvENKUlvE2_clEvEUlNS4_8BFloat16ESA_E0_St5arrayIPcLm3EELi4E23TrivialOffsetCalculatorILi2EjESF_ILi1EjENS0_6memory15LoadWithoutCastENSI_16StoreWithoutCastEEEviT_T0_T2_T3_T4_T5_ --------------------------
	.section	.text._ZN2at6native27unrolled_elementwise_kernelIZZZNS0_26logit_backward_kernel_cudaERNS_18TensorIteratorBaseERKN3c106ScalarEENKUlvE_clEvENKUlvE2_clEvEUlNS4_8BFloat16ESA_E0_St5arrayIPcLm3EELi4E23TrivialOffsetCalculatorILi2EjESF_ILi1EjENS0_6memory15LoadWithoutCastENSI_16StoreWithoutCastEEEviT_T0_T2_T3_T4_T5_,"ax",@progbits
	.align	128
        .global         _ZN2at6native27unrolled_elementwise_kernelIZZZNS0_26logit_backward_kernel_cudaERNS_18TensorIteratorBaseERKN3c106ScalarEENKUlvE_clEvENKUlvE2_clEvEUlNS4_8BFloat16ESA_E0_St5arrayIPcLm3EELi4E23TrivialOffsetCalculatorILi2EjESF_ILi1EjENS0_6memory15LoadWithoutCastENSI_16StoreWithoutCastEEEviT_T0_T2_T3_T4_T5_
        .type           _ZN2at6native27unrolled_elementwise_kernelIZZZNS0_26logit_backward_kernel_cudaERNS_18TensorIteratorBaseERKN3c106ScalarEENKUlvE_clEvENKUlvE2_clEvEUlNS4_8BFloat16ESA_E0_St5arrayIPcLm3EELi4E23TrivialOffsetCalculatorILi2EjESF_ILi1EjENS0_6memory15LoadWithoutCastENSI_16StoreWithoutCastEEEviT_T0_T2_T3_T4_T5_,@function
        .size           _ZN2at6native27unrolled_elementwise_kernelIZZZNS0_26logit_backward_kernel_cudaERNS_18TensorIteratorBaseERKN3c106ScalarEENKUlvE_clEvENKUlvE2_clEvEUlNS4_8BFloat16ESA_E0_St5arrayIPcLm3EELi4E23TrivialOffsetCalculatorILi2EjESF_ILi1EjENS0_6memory15LoadWithoutCastENSI_16StoreWithoutCastEEEviT_T0_T2_T3_T4_T5_,(.L_x_14617 - _ZN2at6native27unrolled_elementwise_kernelIZZZNS0_26logit_backward_kernel_cudaERNS_18TensorIteratorBaseERKN3c106ScalarEENKUlvE_clEvENKUlvE2_clEvEUlNS4_8BFloat16ESA_E0_St5arrayIPcLm3EELi4E23TrivialOffsetCalculatorILi2EjESF_ILi1EjENS0_6memory15LoadWithoutCastENSI_16StoreWithoutCastEEEviT_T0_T2_T3_T4_T5_)
        .other          _ZN2at6native27unrolled_elementwise_kernelIZZZNS0_26logit_backward_kernel_cudaERNS_18TensorIteratorBaseERKN3c106ScalarEENKUlvE_clEvENKUlvE2_clEvEUlNS4_8BFloat16ESA_E0_St5arrayIPcLm3EELi4E23TrivialOffsetCalculatorILi2EjESF_ILi1EjENS0_6memory15LoadWithoutCastENSI_16StoreWithoutCastEEEviT_T0_T2_T3_T4_T5_,@"STO_CUDA_ENTRY STV_DEFAULT"
_ZN2at6native27unrolled_elementwise_kernelIZZZNS0_26logit_backward_kernel_cudaERNS_18TensorIteratorBaseERKN3c106ScalarEENKUlvE_clEvENKUlvE2_clEvEUlNS4_8BFloat16ESA_E0_St5arrayIPcLm3EELi4E23TrivialOffsetCalculatorILi2EjESF_ILi1EjENS0_6memory15LoadWithoutCastENSI_16StoreWithoutCastEEEviT_T0_T2_T3_T4_T5_:
.text._ZN2at6native27unrolled_elementwise_kernelIZZZNS0_26logit_backward_kernel_cudaERNS_18TensorIteratorBaseERKN3c106ScalarEENKUlvE_clEvENKUlvE2_clEvEUlNS4_8BFloat16ESA_E0_St5arrayIPcLm3EELi4E23TrivialOffsetCalculatorILi2EjESF_ILi1EjENS0_6memory15LoadWithoutCastENSI_16StoreWithoutCastEEEviT_T0_T2_T3_T4_T5_:
[----:B------:R-:W-:Y:S01]  /*0000*/  LDC R1, c[0x0][0x28] ;  /* 0x00000a00ff017b82 */ /* 0x000fe20000000800 */
[----:B------:R-:W0:Y:S07]  /*0010*/  S2R R11, SR_CTAID.X ;  /* 0x00000000000b7919 */ /* 0x000e2e0000002500 */
[----:B------:R-:W0:Y:S01]  /*0020*/  LDC R0, c[0x0][0x210] ;  /* 0x00008400ff007b82 */ /* 0x000e220000000800 */
[----:B------:R-:W-:Y:S01]  /*0030*/  ULDC.64 UR4, c[0x0][0x208] ;  /* 0x0000820000047ab9 */ /* 0x000fe20000000a00 */
[----:B------:R-:W1:Y:S01]  /*0040*/  S2R R10, SR_TID.X ;  /* 0x00000000000a7919 */ /* 0x000e620000002100 */
[--C-:B0-----:R-:W-:Y:S01]  /*0050*/  IMAD R9, R11, -0x200, R0.reuse ;  /* 0xfffffe000b097824 */ /* 0x101fe200078e0200 */
[----:B------:R-:W-:Y:S01]  /*0060*/  PRMT R0, RZ, 0x7610, R0 ;  /* 0x00007610ff007816 */ /* 0x000fe20000000000 */
[----:B-1----:R-:W-:-:S03]  /*0070*/  IMAD.MOV.U32 R8, RZ, RZ, R10 ;  /* 0x000000ffff087224 */ /* 0x002fc600078e000a */
[----:B------:R-:W-:-:S13]  /*0080*/  ISETP.GE.AND P1, PT, R10, R9, PT ;  /* 0x000000090a00720c */ /* 0x000fda0003f26270 */
[----:B------:R-:W-:-:S05]  /*0090*/  @!P1 VIADD R10, R8, 0x80 ;  /* 0x00000080080a9836 */ /* 0x000fca0000000000 */
[----:B------:R-:W-:-:S13]  /*00a0*/  ISETP.GE.AND P0, PT, R10, R9, PT ;  /* 0x000000090a00720c */ /* 0x000fda0003f06270 */
[C---:B------:R-:W-:Y:S01]  /*00b0*/  @!P0 LEA R17, R11.reuse, R10, 0x9 ;  /* 0x0000000a0b118211 */ /* 0x040fe200078e48ff */
[----:B------:R-:W-:Y:S01]  /*00c0*/  @!P0 VIADD R10, R10, 0x80 ;  /* 0x000000800a0a8836 */ /* 0x000fe20000000000 */
[----:B------:R-:W0:Y:S04]  /*00d0*/  @!P0 LDC.64 R18, c[0x0][0x230] ;  /* 0x00008c00ff128b82 */ /* 0x000e280000000a00 */
[C---:B------:R-:W-:Y:S01]  /*00e0*/  ISETP.GE.AND P3, PT, R10.reuse, R9, PT ;  /* 0x000000090a00720c */ /* 0x040fe20003f66270 */
[C---:B------:R-:W-:Y:S01]  /*00f0*/  @!P1 IMAD R25, R11.reuse, 0x200, R8 ;  /* 0x000002000b199824 */ /* 0x040fe200078e0208 */
[----:B------:R-:W-:Y:S02]  /*0100*/  PRMT R24, RZ, 0x7610, R24 ;  /* 0x00007610ff187816 */ /* 0x000fe40000000018 */
[----:B------:R-:W1:Y:S09]  /*0110*/  @!P0 LDC.64 R2, c[0x0][0x238] ;  /* 0x00008e00ff028b82 */ /* 0x000e720000000a00 */
[----:B------:R-:W2:Y:S01]  /*0120*/  @!P3 LDC.64 R4, c[0x0][0x230] ;  /* 0x00008c00ff04bb82 */ /* 0x000ea20000000a00 */
[----:B------:R-:W-:Y:S01]  /*0130*/  @!P3 IMAD R21, R11, 0x200, R10 ;  /* 0x000002000b15b824 */ /* 0x000fe200078e020a */
[----:B------:R-:W-:-:S04]  /*0140*/  @!P3 IADD3 R10, R10, 0x80, RZ ;  /* 0x000000800a0ab810 */ /* 0x000fc80007ffe0ff */
[----:B------:R-:W-:Y:S01]  /*0150*/  ISETP.GE.AND P2, PT, R10, R9, PT ;  /* 0x000000090a00720c */ /* 0x000fe20003f46270 */
[----:B0-----:R-:W-:Y:S01]  /*0160*/  @!P0 IMAD.WIDE.U32 R18, R17, 0x2, R18 ;  /* 0x0000000211128825 */ /* 0x001fe200078e0012 */
[----:B------:R-:W0:Y:S04]  /*0170*/  @!P3 LDC.64 R6, c[0x0][0x238] ;  /* 0x00008e00ff06bb82 */ /* 0x000e280000000a00 */
[----:B------:R3:W5:Y:S07]  /*0180*/  @!P0 LDG.E.U16 R0, desc[UR4][R18.64] ;  /* 0x0000000412008981 */ /* 0x00076e000c1e1500 */
[----:B------:R-:W4:Y:S01]  /*0190*/  @!P2 LDC.64 R12, c[0x0][0x230] ;  /* 0x00008c00ff0cab82 */ /* 0x000f220000000a00 */
[----:B------:R-:W-:-:S02]  /*01a0*/  @!P2 IMAD R23, R11, 0x200, R10 ;  /* 0x000002000b17a824 */ /* 0x000fc400078e020a */
[----:B--2---:R-:W-:-:S05]  /*01b0*/  @!P3 IMAD.WIDE.U32 R4, R21, 0x2, R4 ;  /* 0x000000021504b825 */ /* 0x004fca00078e0004 */
[----:B---3--:R-:W2:Y:S01]  /*01c0*/  @!P1 LDC.64 R18, c[0x0][0x230] ;  /* 0x00008c00ff129b82 */ /* 0x008ea20000000a00 */
[----:B0-----:R-:W-:-:S07]  /*01d0*/  @!P3 IMAD.WIDE.U32 R6, R21, 0x2, R6 ;  /* 0x000000021506b825 */ /* 0x001fce00078e0006 */
[----:B------:R-:W0:Y:S08]  /*01e0*/  @!P1 LDC.64 R20, c[0x0][0x238] ;  /* 0x00008e00ff149b82 */ /* 0x000e300000000a00 */
[----:B------:R-:W3:Y:S01]  /*01f0*/  @!P2 LDC.64 R14, c[0x0][0x238] ;  /* 0x00008e00ff0eab82 */ /* 0x000ee20000000a00 */
[----:B--2---:R-:W-:-:S05]  /*0200*/  @!P1 IMAD.WIDE.U32 R18, R25, 0x2, R18 ;  /* 0x0000000219129825 */ /* 0x004fca00078e0012 */
[----:B------:R-:W5:Y:S01]  /*0210*/  @!P1 LDG.E.U16 R24, desc[UR4][R18.64] ;  /* 0x0000000412189981 */ /* 0x000f62000c1e1500 */
[----:B0-----:R-:W-:Y:S01]  /*0220*/  @!P1 IMAD.WIDE.U32 R20, R25, 0x2, R20 ;  /* 0x0000000219149825 */ /* 0x001fe200078e0014 */
[----:B------:R-:W-:-:S06]  /*0230*/  PRMT R25, RZ, 0x7610, R25 ;  /* 0x00007610ff197816 */ /* 0x000fcc0000000019 */
[----:B------:R-:W5:Y:S01]  /*0240*/  @!P1 LDG.E.U16 R25, desc[UR4][R20.64] ;  /* 0x0000000414199981 */ /* 0x000f62000c1e1500 */
[----:B------:R-:W-:Y:S01]  /*0250*/  PRMT R10, RZ, 0x7610, R10 ;  /* 0x00007610ff0a7816 */ /* 0x000fe2000000000a */
[----:B-1----:R-:W-:-:S05]  /*0260*/  @!P0 IMAD.WIDE.U32 R2, R17, 0x2, R2 ;  /* 0x0000000211028825 */ /* 0x002fca00078e0002 */
[----:B------:R0:W5:Y:S01]  /*0270*/  @!P0 LDG.E.U16 R10, desc[UR4][R2.64] ;  /* 0x00000004020a8981 */ /* 0x000162000c1e1500 */
[----:B------:R-:W-:Y:S01]  /*0280*/  PRMT R16, RZ, 0x7610, R16 ;  /* 0x00007610ff107816 */ /* 0x000fe20000000010 */
[C---:B----4-:R-:W-:Y:S01]  /*0290*/  @!P2 IMAD.WIDE.U32 R12, R23.reuse, 0x2, R12 ;  /* 0x00000002170ca825 */ /* 0x050fe200078e000c */
[----:B0-----:R-:W0:Y:S03]  /*02a0*/  @!P1 LDC.64 R2, c[0x0][0x228] ;  /* 0x00008a00ff029b82 */ /* 0x001e260000000a00 */
[--C-:B---3--:R-:W-:Y:S01]  /*02b0*/  @!P2 IMAD.WIDE.U32 R22, R23, 0x2, R14.reuse ;  /* 0x000000021716a825 */ /* 0x108fe200078e000e */
[----:B------:R-:W-:Y:S01]  /*02c0*/  PRMT R14, RZ, 0x7610, R14 ;  /* 0x00007610ff0e7816 */ /* 0x000fe2000000000e */
[----:B------:R1:W5:Y:S01]  /*02d0*/  @!P2 LDG.E.U16 R16, desc[UR4][R12.64] ;  /* 0x000000040c10a981 */ /* 0x000362000c1e1500 */
[----:B------:R-:W-:Y:S02]  /*02e0*/  PRMT R15, RZ, 0x7610, R15 ;  /* 0x00007610ff0f7816 */ /* 0x000fe4000000000f */
[----:B------:R-:W-:-:S02]  /*02f0*/  PRMT R17, RZ, 0x7610, R17 ;  /* 0x00007610ff117816 */ /* 0x000fc40000000011 */
[----:B------:R2:W5:Y:S04]  /*0300*/  @!P3 LDG.E.U16 R14, desc[UR4][R4.64] ;  /* 0x00000004040eb981 */ /* 0x000568000c1e1500 */
[----:B------:R3:W5:Y:S01]  /*0310*/  @!P3 LDG.E.U16 R15, desc[UR4][R6.64] ;  /* 0x00000004060fb981 */ /* 0x000762000c1e1500 */
[C---:B-1----:R-:W-:Y:S01]  /*0320*/  IADD3 R12, R8.reuse, 0x80, RZ ;  /* 0x00000080080c7810 */ /* 0x042fe20007ffe0ff */
[----:B------:R-:W-:Y:S02]  /*0330*/  BSSY B0, `(.L_x_4312) ;  /* 0x0000018000007945 */ /* 0x000fe40003800000 */
[----:B------:R1:W5:Y:S01]  /*0340*/  @!P2 LDG.E.U16 R17, desc[UR4][R22.64] ;  /* 0x000000041611a981 */ /* 0x000362000c1e1500 */
[C---:B--2---:R-:W-:Y:S01]  /*0350*/  VIADD R4, R8.reuse, 0x100 ;  /* 0x0000010008047836 */ /* 0x044fe20000000000 */
[----:B------:R-:W-:Y:S01]  /*0360*/  @!P1 LEA R5, R11, R8, 0x9 ;  /* 0x000000080b059211 */ /* 0x000fe200078e48ff */
[----:B---3--:R-:W-:-:S02]  /*0370*/  VIADD R6, R8, 0x180 ;  /* 0x0000018008067836 */ /* 0x008fc40000000000 */
[----:B------:R-:W-:Y:S01]  /*0380*/  @!P1 IMAD.MOV.U32 R8, RZ, RZ, R12 ;  /* 0x000000ffff089224 */ /* 0x000fe200078e000c */
[-C--:B------:R-:W-:Y:S01]  /*0390*/  ISETP.GE.AND P5, PT, R12, R9.reuse, PT ;  /* 0x000000090c00720c */ /* 0x080fe20003fa6270 */
[----:B0-----:R-:W-:Y:S01]  /*03a0*/  @!P1 IMAD.WIDE.U32 R2, R5, 0x2, R2 ;  /* 0x0000000205029825 */ /* 0x001fe200078e0002 */
[-C--:B------:R-:W-:Y:S02]  /*03b0*/  ISETP.GE.AND P2, PT, R4, R9.reuse, PT ;  /* 0x000000090400720c */ /* 0x080fe40003f46270 */
[-C--:B------:R-:W-:Y:S02]  /*03c0*/  ISETP.GE.AND P3, PT, R6, R9.reuse, PT ;  /* 0x000000090600720c */ /* 0x080fe40003f66270 */
[----:B------:R-:W-:Y:S01]  /*03d0*/  ISETP.GE.AND P4, PT, R8, R9, PT ;  /* 0x000000090800720c */ /* 0x000fe20003f86270 */
[----:B-1----:R-:W-:-:S12]  /*03e0*/  @P1 BRA `(.L_x_4313) ;  /* 0x0000000000301947 */ /* 0x002fd80003800000 */
[----:B-----5:R-:W-:Y:S01]  /*03f0*/  IMAD.U32 R25, R25, 0x10000, RZ ;  /* 0x0001000019197824 */ /* 0x020fe200078e00ff */
[----:B------:R-:W-:Y:S01]  /*0400*/  ULDC.64 UR6, c[0x0][0x218] ;  /* 0x0000860000067ab9 */ /* 0x000fe20000000a00 */
[----:B------:R-:W-:-:S03]  /*0410*/  SHF.L.U32 R24, R24, 0x10, RZ ;  /* 0x0000001018187819 */ /* 0x000fc600000006ff */
[C---:B------:R-:W-:Y:S02]  /*0420*/  FSETP.GEU.FTZ.AND P6, PT, R25.reuse, UR6, PT ;  /* 0x0000000619007c0b */ /* 0x040fe4000bfde000 */
[----:B------:R-:W-:-:S04]  /*0430*/  FSETP.GT.FTZ.AND P0, PT, R25, UR7, PT ;  /* 0x0000000719007c0b */ /* 0x000fc8000bf14000 */
[----:B------:R-:W-:-:S13]  /*0440*/  PLOP3.LUT P0, PT, P6, P0, PT, 0x8a, 0x0 ;  /* 0x000000000000781c */ /* 0x000fda0003701172 */
[----:B------:R-:W-:-:S04]  /*0450*/  @!P0 FADD.FTZ R4, -R25, 1 ;  /* 0x3f80000019048421 */ /* 0x000fc80000010100 */
[----:B------:R-:W-:Y:S01]  /*0460*/  @!P0 FMUL.FTZ R5, R25, R4 ;  /* 0x0000000419058220 */ /* 0x000fe20000410000 */
[----:B------:R-:W-:-:S05]  /*0470*/  IMAD.MOV.U32 R4, RZ, RZ, RZ ;  /* 0x000000ffff047224 */ /* 0x000fca00078e00ff */
[----:B------:R-:W0:Y:S02]  /*0480*/  @!P0 MUFU.RCP R5, R5 ;  /* 0x0000000500058308 */ /* 0x000e240000001000 */
[----:B0-----:R-:W-:-:S05]  /*0490*/  @!P0 FMUL.FTZ R4, R24, R5 ;  /* 0x0000000518048220 */ /* 0x001fca0000410000 */
[----:B------:R-:W-:-:S07]  /*04a0*/  F2FP.BF16.F32.PACK_AB R4, RZ, R4 ;  /* 0x00000004ff04723e */ /* 0x000fce00000010ff */
.L_x_4313:
[----:B------:R-:W-:Y:S05]  /*04b0*/  BSYNC B0 ;  /* 0x0000000000007941 */ /* 0x000fea0003800000 */
.L_x_4312:
[----:B------:R-:W-:Y:S04]  /*04c0*/  BSSY B0, `(.L_x_4314) ;  /* 0x000000e000007945 */ /* 0x000fe80003800000 */
[----:B------:R-:W-:Y:S05]  /*04d0*/  @P5 BRA `(.L_x_4315) ;  /* 0x0000000000305947 */ /* 0x000fea0003800000 */
[----:B-----5:R-:W-:Y:S01]  /*04e0*/  IMAD.U32 R10, R10, 0x10000, RZ ;  /* 0x000100000a0a7824 */ /* 0x020fe200078e00ff */
[----:B------:R-:W-:Y:S01]  /*04f0*/  ULDC.64 UR6, c[0x0][0x218] ;  /* 0x0000860000067ab9 */ /* 0x000fe20000000a00 */
[----:B------:R-:W-:Y:S01]  /*0500*/  SHF.L.U32 R6, R0, 0x10, RZ ;  /* 0x0000001000067819 */ /* 0x000fe200000006ff */
[----:B------:R-:W-:Y:S02]  /*0510*/  IMAD.MOV.U32 R0, RZ, RZ, RZ ;  /* 0x000000ffff007224 */ /* 0x000fe400078e00ff */
[C---:B------:R-:W-:Y:S02]  /*0520*/  FSETP.GEU.FTZ.AND P5, PT, R10.reuse, UR6, PT ;  /* 0x000000060a007c0b */ /* 0x040fe4000bfbe000 */
[----:B------:R-:W-:-:S04]  /*0530*/  FSETP.GT.FTZ.AND P0, PT, R10, UR7, PT ;  /* 0x000000070a007c0b */ /* 0x000fc8000bf14000 */
[----:B------:R-:W-:-:S13]  /*0540*/  PLOP3.LUT P0, PT, P5, P0, PT, 0x8a, 0x0 ;  /* 0x000000000000781c */ /* 0x000fda0002f01172 */
[----:B------:R-:W-:-:S04]  /*0550*/  @!P0 FADD.FTZ R5, -R10, 1 ;  /* 0x3f8000000a058421 */ /* 0x000fc80000010100 */
[----:B------:R-:W-:-:S06]  /*0560*/  @!P0 FMUL.FTZ R5, R10, R5 ;  /* 0x000000050a058220 */ /* 0x000fcc0000410000 */
[----:B------:R-:W0:Y:S02]  /*0570*/  @!P0 MUFU.RCP R5, R5 ;  /* 0x0000000500058308 */ /* 0x000e240000001000 */
[----:B0-----:R-:W-:-:S05]  /*0580*/  @!P0 FMUL.FTZ R0, R6, R5 ;  /* 0x0000000506008220 */ /* 0x001fca0000410000 */
[----:B------:R-:W-:-:S07]  /*0590*/  F2FP.BF16.F32.PACK_AB R0, RZ, R0 ;  /* 0x00000000ff00723e */ /* 0x000fce00000010ff */
.L_x_4315:
[----:B------:R-:W-:Y:S05]  /*05a0*/  BSYNC B0 ;  /* 0x0000000000007941 */ /* 0x000fea0003800000 */
.L_x_4314:
[----:B------:R-:W-:Y:S04]  /*05b0*/  BSSY B0, `(.L_x_4316) ;  /* 0x000000e000007945 */ /* 0x000fe80003800000 */
[----:B------:R-:W-:Y:S05]  /*05c0*/  @P2 BRA `(.L_x_4317) ;  /* 0x0000000000302947 */ /* 0x000fea0003800000 */
[----:B-----5:R-:W-:Y:S01]  /*05d0*/  SHF.L.U32 R6, R15, 0x10, RZ ;  /* 0x000000100f067819 */ /* 0x020fe200000006ff */
[----:B------:R-:W-:Y:S01]  /*05e0*/  ULDC.64 UR6, c[0x0][0x218] ;  /* 0x0000860000067ab9 */ /* 0x000fe20000000a00 */
[----:B------:R-:W-:Y:S02]  /*05f0*/  IMAD.U32 R7, R14, 0x10000, RZ ;  /* 0x000100000e077824 */ /* 0x000fe400078e00ff */
[C---:B------:R-:W-:Y:S02]  /*0600*/  FSETP.GEU.FTZ.AND P2, PT, R6.reuse, UR6, PT ;  /* 0x0000000606007c0b */ /* 0x040fe4000bf5e000 */
[----:B------:R-:W-:-:S04]  /*0610*/  FSETP.GT.FTZ.AND P0, PT, R6, UR7, PT ;  /* 0x0000000706007c0b */ /* 0x000fc8000bf14000 */
[----:B------:R-:W-:-:S13]  /*0620*/  PLOP3.LUT P0, PT, P2, P0, PT, 0x8a, 0x0 ;  /* 0x000000000000781c */ /* 0x000fda0001701172 */
[----:B------:R-:W-:-:S04]  /*0630*/  @!P0 FADD.FTZ R5, -R6, 1 ;  /* 0x3f80000006058421 */ /* 0x000fc80000010100 */
[----:B------:R-:W-:Y:S01]  /*0640*/  @!P0 FMUL.FTZ R6, R6, R5 ;  /* 0x0000000506068220 */ /* 0x000fe20000410000 */
[----:B------:R-:W-:-:S05]  /*0650*/  HFMA2.MMA R5, -RZ, RZ, 0, 0 ;  /* 0x00000000ff057435 */ /* 0x000fca00000001ff */
[----:B------:R-:W0:Y:S02]  /*0660*/  @!P0 MUFU.RCP R6, R6 ;  /* 0x0000000600068308 */ /* 0x000e240000001000 */
[----:B0-----:R-:W-:-:S05]  /*0670*/  @!P0 FMUL.FTZ R5, R7, R6 ;  /* 0x0000000607058220 */ /* 0x001fca0000410000 */
[----:B------:R-:W-:-:S07]  /*0680*/  F2FP.BF16.F32.PACK_AB R7, RZ, R5 ;  /* 0x00000005ff07723e */ /* 0x000fce00000010ff */
.L_x_4317:
[----:B------:R-:W-:Y:S05]  /*0690*/  BSYNC B0 ;  /* 0x0000000000007941 */ /* 0x000fea0003800000 */
.L_x_4316:
[----:B------:R-:W-:Y:S04]  /*06a0*/  BSSY B0, `(.L_x_4318) ;  /* 0x000000e000007945 */ /* 0x000fe80003800000 */
[----:B------:R-:W-:Y:S05]  /*06b0*/  @P3 BRA `(.L_x_4319) ;  /* 0x0000000000303947 */ /* 0x000fea0003800000 */
        /* <DEDUP_REMOVED lines=12> */
.L_x_4319:
[----:B------:R-:W-:Y:S05]  /*0780*/  BSYNC B0 ;  /* 0x0000000000007941 */ /* 0x000fea0003800000 */
.L_x_4318:
[----:B------:R0:W-:Y:S01]  /*0790*/  @!P1 STG.E.U16 desc[UR4][R2.64], R4 ;  /* 0x0000000402009986 */ /* 0x0001e2000c101504 */
[----:B------:R-:W-:Y:S04]  /*07a0*/  BSSY B0, `(.L_x_4320) ;  /* 0x000000c000007945 */ /* 0x000fe80003800000 */
[----:B------:R-:W-:Y:S05]  /*07b0*/  @P4 BRA `(.L_x_4321) ;  /* 0x0000000000284947 */ /* 0x000fea0003800000 */
[----:B0-----:R-:W0:Y:S01]  /*07c0*/  LDC.64 R2, c[0x0][0x228] ;  /* 0x00008a00ff027b82 */ /* 0x001e220000000a00 */
[----:B------:R-:W-:Y:S01]  /*07d0*/  LEA R5, R11, R8, 0x9 ;  /* 0x000000080b057211 */ /* 0x000fe200078e48ff */
[----:B------:R-:W-:-:S05]  /*07e0*/  VIADD R8, R8, 0x80 ;  /* 0x0000008008087836 */ /* 0x000fca0000000000 */
[----:B------:R-:W-:-:S13]  /*07f0*/  ISETP.GE.AND P0, PT, R8, R9, PT ;  /* 0x000000090800720c */ /* 0x000fda0003f06270 */
[----:B------:R-:W-:Y:S01]  /*0800*/  @!P0 LEA R13, R11, R8, 0x9 ;  /* 0x000000080b0d8211 */ /* 0x000fe200078e48ff */
[----:B------:R-:W-:Y:S02]  /*0810*/  @!P0 VIADD R8, R8, 0x80 ;  /* 0x0000008008088836 */ /* 0x000fe40000000000 */
[----:B0-----:R-:W-:-:S04]  /*0820*/  IMAD.WIDE.U32 R4, R5, 0x2, R2 ;  /* 0x0000000205047825 */ /* 0x001fc800078e0002 */
[----:B------:R-:W-:Y:S01]  /*0830*/  @!P0 IMAD.WIDE.U32 R2, R13, 0x2, R2 ;  /* 0x000000020d028825 */ /* 0x000fe200078e0002 */
[----:B-----5:R1:W-:Y:S04]  /*0840*/  STG.E.U16 desc[UR4][R4.64], R0 ;  /* 0x0000000004007986 */ /* 0x0203e8000c101504 */
[----:B------:R1:W-:Y:S02]  /*0850*/  @!P0 STG.E.U16 desc[UR4][R2.64], R7 ;  /* 0x0000000702008986 */ /* 0x0003e4000c101504 */
.L_x_4321:
[----:B------:R-:W-:Y:S05]  /*0860*/  BSYNC B0 ;  /* 0x0000000000007941 */ /* 0x000fea0003800000 */
.L_x_4320:
[----:B------:R-:W-:-:S13]  /*0870*/  ISETP.GE.AND P0, PT, R8, R9, PT ;  /* 0x000000090800720c */ /* 0x000fda0003f06270 */
[----:B------:R-:W-:Y:S05]  /*0880*/  @P0 EXIT ;  /* 0x000000000000094d */ /* 0x000fea0003800000 */
[----:B01----:R-:W0:Y:S01]  /*0890*/  LDC.64 R2, c[0x0][0x228] ;  /* 0x00008a00ff027b82 */ /* 0x003e220000000a00 */
[----:B------:R-:W-:-:S05]  /*08a0*/  LEA R11, R11, R8, 0x9 ;  /* 0x000000080b0b7211 */ /* 0x000fca00078e48ff */
[----:B0-----:R-:W-:-:S05]  /*08b0*/  IMAD.WIDE.U32 R2, R11, 0x2, R2 ;  /* 0x000000020b027825 */ /* 0x001fca00078e0002 */
[----:B-----5:R-:W-:Y:S01]  /*08c0*/  STG.E.U16 desc[UR4][R2.64], R10 ;  /* 0x0000000a02007986 */ /* 0x020fe2000c101504 */
[----:B------:R-:W-:Y:S05]  /*08d0*/  EXIT ;  /* 0x000000000000794d */ /* 0x000fea0003800000 */
.L_x_4322:
        /* <DEDUP_REMOVED lines=10> */
.L_x_14617:


//--------------------- .text._ZN2at6native29vectorized_elementwise_kernelILi2EZZZNS0_26logit_backward_kernel_cudaERNS_18TensorIteratorBaseERKN3c106ScalarEENKUlvE_clEvENKUlvE2_clEvEUlNS4_8BFloat16ESA_E0_St5arrayIPcLm3EEEEviT0_T1_ --------------------------
	.section	.text._ZN2at6native29vectorized_elementwise_kernelILi2EZZZNS0_26logit_backward_kernel_cudaERNS_18TensorIteratorBaseERKN3c106ScalarEENKUlvE_clEvENKUlvE2_clEvEUlNS4_8BFloat16ESA_E0_St5arrayIPcLm3EEEEviT0_T1_,"ax",@progbits
	.align	128
        .global         _ZN2at6native29vectorized_elementwise_kernelILi2EZZZNS0_26logit_backward_kernel_cudaERNS_18TensorIteratorBaseERKN3c106ScalarEENKUlvE_clEvENKUlvE2_clEvEUlNS4_8BFloat16ESA_E0_St5arrayIPcLm3EEEEviT0_T1_
        .type           _ZN2at6native29vectorized_elementwise_kernelILi2EZZZNS0_26logit_backward_kernel_cudaERNS_18TensorIteratorBaseERKN3c106ScalarEENKUlvE_clEvENKUlvE2_clEvEUlNS4_8BFloat16ESA_E0_St5arrayIPcLm3EEEEviT0_T1_,@function
        .size           _ZN2at6native29vectorized_elementwise_kernelILi2EZZZNS0_26logit_backward_kernel_cudaERNS_18TensorIteratorBaseERKN3c106ScalarEENKUlvE_clEvENKUlvE2_clEvEUlNS4_8BFloat16ESA_E0_St5arrayIPcLm3EEEEviT0_T1_,(.L_x_14618 - _ZN2at6native29vectorized_elementwise_kernelILi2EZZZNS0_26logit_backward_kernel_cudaERNS_18TensorIteratorBaseERKN3c106ScalarEENKUlvE_clEvENKUlvE2_clEvEUlNS4_8BFloat16ESA_E0_St5arrayIPcLm3EEEEviT0_T1_)
        .other          _ZN2at6native29vectorized_elementwise_kernelILi2EZZZNS0_26logit_backward_kernel_cudaERNS_18TensorIteratorBaseERKN3c106ScalarEENKUlvE_clEvENKUlvE2_clEvEUlNS4_8BFloat16ESA_E0_St5arrayIPcLm3EEEEviT0_T1_,@"STO_CUDA_ENTRY STV_DEFAULT"
_ZN2at6native29vectorized_elementwise_kernelILi2EZZZNS0_26logit_backward_kernel_cudaERNS_18TensorIteratorBaseERKN3c106ScalarEENKUlvE_clEvENKUlvE2_clEvEUlNS4_8BFloat16ESA_E0_St5arrayIPcLm3EEEEviT0_T1_:
.text._ZN2at6native29vectorized_elementwise_kernelILi2EZZZNS0_26logit_backward_kernel_cudaERNS_18TensorIteratorBaseERKN3c106ScalarEENKUlvE_clEvENKUlvE2_clEvEUlNS4_8BFloat16ESA_E0_St5arrayIPcLm3EEEEviT0_T1_:
        /* <DEDUP_REMOVED lines=9> */
[----:B------:R-:W1:Y:S01]  /*0090*/  LDC.64 R2, c[0x0][0x238] ;  /* 0x00008e00ff027b82 */ /* 0x000e620000000a00 */
[----:B------:R-:W-:Y:S01]  /*00a0*/  ULDC.64 UR6, c[0x0][0x218] ;  /* 0x0000860000067ab9 */ /* 0x000fe20000000a00 */
        /* <DEDUP_REMOVED lines=9> */
[----:B------:R-:W4:Y:S01]  /*0140*/  LDG.E R10, desc[UR4][R2.64] ;  /* 0x00000004020a7981 */ /* 0x000f22000c1e1900 */
[----:B--2---:R-:W-:-:S05]  /*0150*/  IMAD.U32 R5, R16, 0x10000, RZ ;  /* 0x0001000010057824 */ /* 0x004fca00078e00ff */
[C---:B------:R-:W-:Y:S02]  /*0160*/  FSETP.GEU.FTZ.AND P1, PT, R5.reuse, UR6, PT ;  /* 0x0000000605007c0b */ /* 0x040fe4000bf3e000 */
[----:B------:R-:W-:-:S04]  /*0170*/  FSETP.GT.FTZ.AND P0, PT, R5, UR7, PT ;  /* 0x0000000705007c0b */ /* 0x000fc8000bf14000 */
[----:B------:R-:W-:-:S13]  /*0180*/  PLOP3.LUT P0, PT, P1, P0, PT, 0x8a, 0x0 ;  /* 0x000000000000781c */ /* 0x000fda0000f01172 */
[----:B------:R-:W-:-:S04]  /*0190*/  @!P0 FADD.FTZ R8, -R5, 1 ;  /* 0x3f80000005088421 */ /* 0x000fc80000010100 */
[----:B------:R-:W-:-:S06]  /*01a0*/  @!P0 FMUL.FTZ R9, R5, R8 ;  /* 0x0000000805098220 */ /* 0x000fcc0000410000 */
[----:B------:R-:W0:Y:S01]  /*01b0*/  @!P0 MUFU.RCP R9, R9 ;  /* 0x0000000900098308 */ /* 0x000e220000001000 */
[C---:B---3--:R-:W-:Y:S01]  /*01c0*/  IMAD.U32 R6, R11.reuse, 0x10000, RZ ;  /* 0x000100000b067824 */ /* 0x048fe200078e00ff */
[----:B------:R-:W-:Y:S02]  /*01d0*/  PRMT R15, R11, 0x7632, R15 ;  /* 0x000076320b0f7816 */ /* 0x000fe4000000000f */
[----:B------:R-:W2:Y:S01]  /*01e0*/  LDG.E R11, desc[UR4][R2.64+0x200] ;  /* 0x00020004020b7981 */ /* 0x000ea2000c1e1900 */
[----:B----4-:R-:W-:Y:S01]  /*01f0*/  SHF.L.U32 R8, R10, 0x10, RZ ;  /* 0x000000100a087819 */ /* 0x010fe200000006ff */
[----:B------:R-:W-:-:S04]  /*0200*/  IMAD.MOV.U32 R5, RZ, RZ, RZ ;  /* 0x000000ffff057224 */ /* 0x000fc800078e00ff */
[----:B0-----:R-:W-:Y:S02]  /*0210*/  @!P0 FMUL.FTZ R5, R8, R9 ;  /* 0x0000000908058220 */ /* 0x001fe40000410000 */
[----:B------:R-:W3:Y:S04]  /*0220*/  LDG.E R8, desc[UR4][R2.64+0x400] ;  /* 0x0004000402087981 */ /* 0x000ee8000c1e1900 */
[----:B------:R0:W4:Y:S01]  /*0230*/  LDG.E R9, desc[UR4][R2.64+0x600] ;  /* 0x0006000402097981 */ /* 0x000122000c1e1900 */
[----:B------:R-:W-:Y:S01]  /*0240*/  PRMT R16, R16, 0x7632, R16 ;  /* 0x0000763210107816 */ /* 0x000fe20000000010 */
[----:B------:R-:W-:Y:S01]  /*0250*/  IMAD.U32 R15, R15, 0x10000, RZ ;  /* 0x000100000f0f7824 */ /* 0x000fe200078e00ff */
[----:B------:R-:W-:Y:S02]  /*0260*/  PRMT R14, R12, 0x7632, R14 ;  /* 0x000076320c0e7816 */ /* 0x000fe4000000000e */
[----:B------:R-:W-:Y:S01]  /*0270*/  SHF.L.U32 R16, R16, 0x10, RZ ;  /* 0x0000001010107819 */ /* 0x000fe200000006ff */
[----:B------:R-:W-:Y:S01]  /*0280*/  IMAD.U32 R17, R12, 0x10000, RZ ;  /* 0x000100000c117824 */ /* 0x000fe200078e00ff */
[----:B------:R-:W-:Y:S01]  /*0290*/  FSETP.GEU.FTZ.AND P5, PT, R6, UR6, PT ;  /* 0x0000000606007c0b */ /* 0x000fe2000bfbe000 */
[----:B------:R-:W-:Y:S01]  /*02a0*/  IMAD.U32 R14, R14, 0x10000, RZ ;  /* 0x000100000e0e7824 */ /* 0x000fe200078e00ff */
[----:B------:R-:W-:-:S02]  /*02b0*/  FSETP.GT.FTZ.AND P2, PT, R6, UR7, PT ;  /* 0x0000000706007c0b */ /* 0x000fc4000bf54000 */
[C---:B------:R-:W-:Y:S02]  /*02c0*/  FSETP.GEU.FTZ.AND P1, PT, R16.reuse, UR6, PT ;  /* 0x0000000610007c0b */ /* 0x040fe4000bf3e000 */
[----:B------:R-:W-:Y:S02]  /*02d0*/  FSETP.GT.FTZ.AND P0, PT, R16, UR7, PT ;  /* 0x0000000710007c0b */ /* 0x000fe4000bf14000 */
[C---:B------:R-:W-:Y:S02]  /*02e0*/  FSETP.GEU.FTZ.AND P4, PT, R15.reuse, UR6, PT ;  /* 0x000000060f007c0b */ /* 0x040fe4000bf9e000 */
[----:B------:R-:W-:Y:S01]  /*02f0*/  FSETP.GT.FTZ.AND P6, PT, R15, UR7, PT ;  /* 0x000000070f007c0b */ /* 0x000fe2000bfd4000 */
[----:B-----5:R-:W-:Y:S01]  /*0300*/  IMAD.U32 R18, R13, 0x10000, RZ ;  /* 0x000100000d127824 */ /* 0x020fe200078e00ff */
[----:B------:R-:W-:Y:S02]  /*0310*/  PLOP3.LUT P0, PT, P1, P0, PT, 0x8a, 0x0 ;  /* 0x000000000000781c */ /* 0x000fe40000f01172 */
[----:B------:R-:W-:-:S02]  /*0320*/  PLOP3.LUT P5, PT, P5, P2, PT, 0x8a, 0x0 ;  /* 0x000000000000781c */ /* 0x000fc40002fa5172 */
[----:B------:R-:W-:Y:S02]  /*0330*/  PLOP3.LUT P4, PT, P4, P6, PT, 0x8a, 0x0 ;  /* 0x000000000000781c */ /* 0x000fe4000278d172 */
[C---:B------:R-:W-:Y:S02]  /*0340*/  FSETP.GEU.FTZ.AND P3, PT, R17.reuse, UR6, PT ;  /* 0x0000000611007c0b */ /* 0x040fe4000bf7e000 */
[----:B------:R-:W-:Y:S02]  /*0350*/  FSETP.GT.FTZ.AND P1, PT, R17, UR7, PT ;  /* 0x0000000711007c0b */ /* 0x000fe4000bf34000 */
[C---:B------:R-:W-:Y:S02]  /*0360*/  FSETP.GEU.FTZ.AND P2, PT, R14.reuse, UR6, PT ;  /* 0x000000060e007c0b */ /* 0x040fe4000bf5e000 */
[----:B------:R-:W-:Y:S02]  /*0370*/  FSETP.GT.FTZ.AND P6, PT, R14, UR7, PT ;  /* 0x000000070e007c0b */ /* 0x000fe4000bfd4000 */
[----:B------:R-:W-:-:S02]  /*0380*/  PRMT R13, R13, 0x7632, R13 ;  /* 0x000076320d0d7816 */ /* 0x000fc4000000000d */
[----:B------:R-:W-:Y:S02]  /*0390*/  PLOP3.LUT P3, PT, P3, P1, PT, 0x8a, 0x0 ;  /* 0x000000000000781c */ /* 0x000fe40001f63172 */
[----:B------:R-:W-:Y:S01]  /*03a0*/  PLOP3.LUT P2, PT, P2, P6, PT, 0x8a, 0x0 ;  /* 0x000000000000781c */ /* 0x000fe2000174d172 */
[----:B------:R-:W-:Y:S01]  /*03b0*/  IMAD.U32 R13, R13, 0x10000, RZ ;  /* 0x000100000d0d7824 */ /* 0x000fe200078e00ff */
[C---:B------:R-:W-:Y:S02]  /*03c0*/  FSETP.GEU.FTZ.AND P1, PT, R18.reuse, UR6, PT ;  /* 0x0000000612007c0b */ /* 0x040fe4000bf3e000 */
[----:B------:R-:W-:Y:S02]  /*03d0*/  FSETP.GT.FTZ.AND P6, PT, R18, UR7, PT ;  /* 0x0000000712007c0b */ /* 0x000fe4000bfd4000 */
[----:B------:R-:W-:Y:S02]  /*03e0*/  P2R R7, PR, RZ, 0x1 ;  /* 0x00000001ff077803 */ /* 0x000fe40000000000 */
[----:B------:R-:W-:-:S02]  /*03f0*/  PLOP3.LUT P1, PT, P1, P6, PT, 0x8a, 0x0 ;  /* 0x000000000000781c */ /* 0x000fc40000f2d172 */
[C---:B------:R-:W-:Y:S02]  /*0400*/  FSETP.GEU.FTZ.AND P6, PT, R13.reuse, UR6, PT ;  /* 0x000000060d007c0b */ /* 0x040fe4000bfde000 */
[----:B------:R-:W-:-:S04]  /*0410*/  FSETP.GT.FTZ.AND P0, PT, R13, UR7, PT ;  /* 0x000000070d007c0b */ /* 0x000fc8000bf14000 */
[----:B------:R-:W-:Y:S02]  /*0420*/  PLOP3.LUT P6, PT, P6, P0, PT, 0x8a, 0x0 ;  /* 0x000000000000781c */ /* 0x000fe400037c1172 */
[----:B------:R-:W-:Y:S01]  /*0430*/  ISETP.NE.AND P0, PT, R7, RZ, PT ;  /* 0x000000ff0700720c */ /* 0x000fe20003f05270 */
[----:B------:R-:W-:-:S04]  /*0440*/  @!P5 FADD.FTZ R7, -R6, 1 ;  /* 0x3f8000000607d421 */ /* 0x000fc80000010100 */
[----:B------:R-:W-:Y:S01]  /*0450*/  @!P5 FMUL.FTZ R12, R6, R7 ;  /* 0x00000007060cd220 */ /* 0x000fe20000410000 */
[----:B------:R-:W-:Y:S01]  /*0460*/  @!P3 FADD.FTZ R6, -R17, 1 ;  /* 0x3f8000001106b421 */ /* 0x000fe20000010100 */
[----:B0-----:R-:W-:-:S03]  /*0470*/  @!P4 FADD.FTZ R2, -R15, 1 ;  /* 0x3f8000000f02c421 */ /* 0x001fc60000010100 */
[----:B------:R-:W-:-:S03]  /*0480*/  @!P3 FMUL.FTZ R6, R17, R6 ;  /* 0x000000061106b220 */ /* 0x000fc60000410000 */
[----:B------:R-:W-:-:S04]  /*0490*/  @!P0 FADD.FTZ R17, -R16, 1 ;  /* 0x3f80000010118421 */ /* 0x000fc80000010100 */
[----:B------:R-:W-:Y:S01]  /*04a0*/  @!P0 FMUL.FTZ R16, R16, R17 ;  /* 0x0000001110108220 */ /* 0x000fe20000410000 */
[----:B------:R-:W-:Y:S01]  /*04b0*/  @!P4 FMUL.FTZ R17, R15, R2 ;  /* 0x000000020f11c220 */ /* 0x000fe20000410000 */
[----:B------:R-:W-:Y:S01]  /*04c0*/  @!P1 FADD.FTZ R7, -R18, 1 ;  /* 0x3f80000012079421 */ /* 0x000fe20000010100 */
[----:B------:R-:W-:Y:S01]  /*04d0*/  @!P2 FADD.FTZ R3, -R14, 1 ;  /* 0x3f8000000e03a421 */ /* 0x000fe20000010100 */
[C---:B------:R-:W-:Y:S02]  /*04e0*/  @!P6 FADD.FTZ R2, -R13.reuse, 1 ;  /* 0x3f8000000d02e421 */ /* 0x040fe40000010100 */
[----:B------:R-:W-:Y:S01]  /*04f0*/  @!P1 FMUL.FTZ R7, R18, R7 ;  /* 0x0000000712079220 */ /* 0x000fe20000410000 */
[----:B------:R-:W-:Y:S01]  /*0500*/  @!P4 MUFU.RCP R17, R17 ;  /* 0x000000110011c308 */ /* 0x000fe20000001000 */
[----:B------:R-:W-:Y:S01]  /*0510*/  @!P2 FMUL.FTZ R15, R14, R3 ;  /* 0x000000030e0fa220 */ /* 0x000fe20000410000 */
[----:B------:R-:W-:Y:S02]  /*0520*/  @!P6 FMUL.FTZ R18, R13, R2 ;  /* 0x000000020d12e220 */ /* 0x000fe40000410000 */
[----:B------:R-:W0:Y:S04]  /*0530*/  LDC.64 R2, c[0x0][0x228] ;  /* 0x00008a00ff027b82 */ /* 0x000e280000000a00 */
[----:B------:R-:W1:Y:S01]  /*0540*/  @!P0 MUFU.RCP R16, R16 ;  /* 0x0000001000108308 */ /* 0x000e620000001000 */
[----:B------:R-:W-:-:S07]  /*0550*/  PRMT R13, R10, 0x7632, R13 ;  /* 0x000076320a0d7816 */ /* 0x000fce000000000d */
[----:B------:R-:W5:Y:S01]  /*0560*/  @!P5 MUFU.RCP R12, R12 ;  /* 0x0000000c000cd308 */ /* 0x000f620000001000 */
[----:B------:R-:W-:Y:S01]  /*0570*/  HFMA2.MMA R14, -RZ, RZ, 0, 0 ;  /* 0x00000000ff0e7435 */ /* 0x000fe200000001ff */
[----:B------:R-:W-:Y:S01]  /*0580*/  IMAD.U32 R19, R13, 0x10000, RZ ;  /* 0x000100000d137824 */ /* 0x000fe200078e00ff */
[----:B------:R-:W-:-:S05]  /*0590*/  MOV R13, RZ ;  /* 0x000000ff000d7202 */ /* 0x000fca0000000f00 */
[----:B------:R-:W4:Y:S08]  /*05a0*/  @!P3 MUFU.RCP R6, R6 ;  /* 0x000000060006b308 */ /* 0x000f300000001000 */
[----:B------:R-:W-:Y:S08]  /*05b0*/  @!P1 MUFU.RCP R7, R7 ;  /* 0x0000000700079308 */ /* 0x000ff00000001000 */
[----:B------:R-:W4:Y:S08]  /*05c0*/  @!P2 MUFU.RCP R15, R15 ;  /* 0x0000000f000fa308 */ /* 0x000f300000001000 */
[----:B------:R-:W4:Y:S01]  /*05d0*/  @!P6 MUFU.RCP R18, R18 ;  /* 0x000000120012e308 */ /* 0x000f220000001000 */
[----:B------:R-:W-:-:S02]  /*05e0*/  IMAD.MOV.U32 R10, RZ, RZ, RZ ;  /* 0x000000ffff0a7224 */ /* 0x000fc400078e00ff */
[----:B-1----:R-:W-:Y:S01]  /*05f0*/  @!P0 FMUL.FTZ R14, R19, R16 ;  /* 0x00000010130e8220 */ /* 0x002fe20000410000 */
[----:B0-----:R-:W-:-:S04]  /*0600*/  IMAD.WIDE.U32 R2, R0, 0x2, R2 ;  /* 0x0000000200027825 */ /* 0x001fc800078e0002 */
[----:B------:R-:W-:Y:S01]  /*0610*/  F2FP.BF16.F32.PACK_AB R5, R14, R5 ;  /* 0x000000050e05723e */ /* 0x000fe200000010ff */
[----:B------:R-:W-:-:S05]  /*0620*/  IMAD.WIDE R2, R4, 0x4, R2 ;  /* 0x0000000404027825 */ /* 0x000fca00078e0202 */
[----:B------:R-:W-:Y:S01]  /*0630*/  STG.E desc[UR4][R2.64], R5 ;  /* 0x0000000502007986 */ /* 0x000fe2000c101904 */
[C---:B--2---:R-:W-:Y:S01]  /*0640*/  PRMT R20, R11.reuse, 0x7632, R20 ;  /* 0x000076320b147816 */ /* 0x044fe20000000014 */
[----:B------:R-:W-:-:S04]  /*0650*/  IMAD.U32 R11, R11, 0x10000, RZ ;  /* 0x000100000b0b7824 */ /* 0x000fc800078e00ff */
[----:B------:R-:W-:-:S04]  /*0660*/  IMAD.U32 R20, R20, 0x10000, RZ ;  /* 0x0001000014147824 */ /* 0x000fc800078e00ff */
[----:B------:R-:W-:Y:S01]  /*0670*/  @!P4 FMUL.FTZ R13, R20, R17 ;  /* 0x00000011140dc220 */ /* 0x000fe20000410000 */
[----:B-----5:R-:W-:Y:S01]  /*0680*/  @!P5 FMUL.FTZ R10, R11, R12 ;  /* 0x0000000c0b0ad220 */ /* 0x020fe20000410000 */
[----:B------:R-:W-:Y:S01]  /*0690*/  HFMA2.MMA R11, -RZ, RZ, 0, 0 ;  /* 0x00000000ff0b7435 */ /* 0x000fe200000001ff */
[C---:B---3--:R-:W-:Y:S01]  /*06a0*/  PRMT R20, R8.reuse, 0x7632, R20 ;  /* 0x0000763208147816 */ /* 0x048fe20000000014 */
[----:B------:R-:W-:Y:S01]  /*06b0*/  IMAD.U32 R19, R8, 0x10000, RZ ;  /* 0x0001000008137824 */ /* 0x000fe200078e00ff */
[C---:B----4-:R-:W-:Y:S02]  /*06c0*/  PRMT R21, R9.reuse, 0x7632, R21 ;  /* 0x0000763209157816 */ /* 0x050fe40000000015 */
[----:B------:R-:W-:Y:S01]  /*06d0*/  SHF.L.U32 R8, R20, 0x10, RZ ;  /* 0x0000001014087819 */ /* 0x000fe200000006ff */
[----:B------:R-:W-:Y:S02]  /*06e0*/  IMAD.U32 R20, R9, 0x10000, RZ ;  /* 0x0001000009147824 */ /* 0x000fe400078e00ff */
[----:B------:R-:W-:Y:S01]  /*06f0*/  IMAD.U32 R9, R21, 0x10000, RZ ;  /* 0x0001000015097824 */ /* 0x000fe200078e00ff */
[----:B------:R-:W-:Y:S01]  /*0700*/  CS2R R16, SRZ ;  /* 0x0000000000107805 */ /* 0x000fe2000001ff00 */
[----:B------:R-:W-:-:S02]  /*0710*/  IMAD.MOV.U32 R12, RZ, RZ, RZ ;  /* 0x000000ffff0c7224 */ /* 0x000fc400078e00ff */
[----:B------:R-:W-:Y:S01]  /*0720*/  @!P3 FMUL.FTZ R17, R19, R6 ;  /* 0x000000061311b220 */ /* 0x000fe20000410000 */
[----:B------:R-:W-:Y:S01]  /*0730*/  @!P2 FMUL.FTZ R16, R8, R15 ;  /* 0x0000000f0810a220 */ /* 0x000fe20000410000 */
[----:B------:R-:W-:Y:S01]  /*0740*/  @!P1 FMUL.FTZ R11, R20, R7 ;  /* 0x00000007140b9220 */ /* 0x000fe20000410000 */
[----:B------:R-:W-:Y:S01]  /*0750*/  @!P6 FMUL.FTZ R12, R9, R18 ;  /* 0x00000012090ce220 */ /* 0x000fe20000410000 */
[----:B------:R-:W-:Y:S02]  /*0760*/  F2FP.BF16.F32.PACK_AB R13, R13, R10 ;  /* 0x0000000a0d0d723e */ /* 0x000fe400000010ff */
[----:B------:R-:W-:Y:S02]  /*0770*/  F2FP.BF16.F32.PACK_AB R17, R16, R17 ;  /* 0x000000111011723e */ /* 0x000fe400000010ff */
[----:B------:R-:W-:Y:S01]  /*0780*/  F2FP.BF16.F32.PACK_AB R11, R12, R11 ;  /* 0x0000000b0c0b723e */ /* 0x000fe200000010ff */
[----:B------:R-:W-:Y:S04]  /*0790*/  STG.E desc[UR4][R2.64+0x200], R13 ;  /* 0x0002000d02007986 */ /* 0x000fe8000c101904 */
[----:B------:R-:W-:Y:S04]  /*07a0*/  STG.E desc[UR4][R2.64+0x400], R17 ;  /* 0x0004001102007986 */ /* 0x000fe8000c101904 */
[----:B------:R-:W-:Y:S01]  /*07b0*/  STG.E desc[UR4][R2.64+0x600], R11 ;  /* 0x0006000b02007986 */ /* 0x000fe2000c101904 */
[----:B------:R-:W-:Y:S05]  /*07c0*/  EXIT ;  /* 0x000000000000794d */ /* 0x000fea0003800000 */
.L_x_4323:
[----:B------:R-:W0:Y:S02]  /*07d0*/  S2R R3, SR_TID.X ;  /* 0x0000000000037919 */ /* 0x000e240000002100 */
[----:B0-----:R-:W-:Y:S02]  /*07e0*/  ISETP.GE.AND P1, PT, R3, R2, PT ;  /* 0x000000020300720c */ /* 0x001fe40003f26270 */
[----:B------:R-:W-:-:S11]  /*07f0*/  MOV R23, R3 ;  /* 0x0000000300177202 */ /* 0x000fd60000000f00 */
[----:B------:R-:W-:Y:S02]  /*0800*/  @!P1 IMAD.IADD R22, R0, 0x1, R23 ;  /* 0x0000000100169824 */ /* 0x000fe400078e0217 */
[----:B------:R-:W-:-:S05]  /*0810*/  @!P1 VIADD R23, R23, 0x80 ;  /* 0x0000008017179836 */ /* 0x000fca0000000000 */
[----:B------:R-:W-:-:S13]  /*0820*/  ISETP.GE.AND P0, PT, R23, R2, PT ;  /* 0x000000021700720c */ /* 0x000fda0003f06270 */
[----:B------:R-:W-:Y:S01]  /*0830*/  @!P0 IADD3 R25, R0, R23, RZ ;  /* 0x0000001700198210 */ /* 0x000fe20007ffe0ff */
[----:B------:R-:W-:Y:S01]  /*0840*/  @!P0 VIADD R23, R23, 0x80 ;  /* 0x0000008017178836 */ /* 0x000fe20000000000 */
[----:B------:R-:W0:Y:S04]  /*0850*/  @!P0 LDC.64 R20, c[0x0][0x230] ;  /* 0x00008c00ff148b82 */ /* 0x000e280000000a00 */
[----:B------:R-:W-:-:S04]  /*0860*/  ISETP.GE.AND P2, PT, R23, R2, PT ;  /* 0x000000021700720c */ /* 0x000fc80003f46270 */
[----:B------:R-:W1:Y:S09]  /*0870*/  @!P0 LDC.64 R4, c[0x0][0x238] ;  /* 0x00008e00ff048b82 */ /* 0x000e720000000a00 */
[----:B------:R-:W-:Y:S01]  /*0880*/  @!P2 IMAD.IADD R7, R0, 0x1, R23 ;  /* 0x000000010007a824 */ /* 0x000fe200078e0217 */
[----:B------:R-:W-:Y:S01]  /*0890*/  @!P2 IADD3 R23, R23, 0x80, RZ ;  /* 0x000000801717a810 */ /* 0x000fe20007ffe0ff */
[----:B------:R-:W2:Y:S03]  /*08a0*/  @!P2 LDC.64 R18, c[0x0][0x230] ;  /* 0x00008c00ff12ab82 */ /* 0x000ea60000000a00 */
[----:B------:R-:W-:Y:S01]  /*08b0*/  ISETP.GE.AND P3, PT, R23, R2, PT ;  /* 0x000000021700720c */ /* 0x000fe20003f66270 */
[----:B0-----:R-:W-:-:S04]  /*08c0*/  @!P0 IMAD.WIDE.U32 R20, R25, 0x2, R20 ;  /* 0x0000000219148825 */ /* 0x001fc800078e0014 */
[----:B------:R-:W0:Y:S01]  /*08d0*/  @!P2 LDC.64 R16, c[0x0][0x238] ;  /* 0x00008e00ff10ab82 */ /* 0x000e220000000a00 */
[--C-:B-1----:R-:W-:Y:S01]  /*08e0*/  @!P0 IMAD.WIDE.U32 R24, R25, 0x2, R4.reuse ;  /* 0x0000000219188825 */ /* 0x102fe200078e0004 */
[----:B------:R-:W-:Y:S02]  /*08f0*/  PRMT R4, RZ, 0x7610, R4 ;  /* 0x00007610ff047816 */ /* 0x000fe40000000004 */
[----:B------:R-:W-:-:S04]  /*0900*/  PRMT R5, RZ, 0x7610, R5 ;  /* 0x00007610ff057816 */ /* 0x000fc80000000005 */
[----:B------:R-:W-:Y:S01]  /*0910*/  @!P3 IMAD.IADD R9, R0, 0x1, R23 ;  /* 0x000000010009b824 */ /* 0x000fe200078e0217 */
[----:B------:R-:W-:Y:S01]  /*0920*/  PRMT R6, RZ, 0x7610, R6 ;  /* 0x00007610ff067816 */ /* 0x000fe20000000006 */
[----:B------:R-:W-:Y:S01]  /*0930*/  @!P3 VIADD R23, R23, 0x80 ;  /* 0x000000801717b836 */ /* 0x000fe20000000000 */
[----:B------:R-:W5:Y:S01]  /*0940*/  @!P0 LDG.E.U16 R4, desc[UR4][R20.64] ;  /* 0x0000000414048981 */ /* 0x000f62000c1e1500 */
[----:B------:R-:W1:Y:S03]  /*0950*/  @!P3 LDC.64 R26, c[0x0][0x230] ;  /* 0x00008c00ff1abb82 */ /* 0x000e660000000a00 */
[----:B------:R-:W-:Y:S01]  /*0960*/  ISETP.GE.AND P4, PT, R23, R2, PT ;  /* 0x000000021700720c */ /* 0x000fe20003f86270 */
[----:B------:R3:W5:Y:S01]  /*0970*/  @!P0 LDG.E.U16 R5, desc[UR4][R24.64] ;  /* 0x0000000418058981 */ /* 0x000762000c1e1500 */
[----:B--2---:R-:W-:Y:S01]  /*0980*/  @!P2 IMAD.WIDE.U32 R18, R7, 0x2, R18 ;  /* 0x000000020712a825 */ /* 0x004fe200078e0012 */
[----:B------:R-:W-:-:S02]  /*0990*/  PRMT R10, RZ, 0x7610, R10 ;  /* 0x00007610ff0a7816 */ /* 0x000fc4000000000a */
[----:B------:R-:W2:Y:S02]  /*09a0*/  @!P3 LDC.64 R14, c[0x0][0x238] ;  /* 0x00008e00ff0ebb82 */ /* 0x000ea40000000a00 */
[----:B------:R4:W5:Y:S06]  /*09b0*/  @!P2 LDG.E.U16 R6, desc[UR4][R18.64] ;  /* 0x000000041206a981 */ /* 0x00096c000c1e1500 */
[----:B------:R-:W-:Y:S01]  /*09c0*/  @!P4 IADD3 R11, R0, R23, RZ ;  /* 0x00000017000bc210 */ /* 0x000fe20007ffe0ff */
[----:B------:R-:W-:Y:S01]  /*09d0*/  @!P4 VIADD R23, R23, 0x80 ;  /* 0x000000801717c836 */ /* 0x000fe20000000000 */
[----:B------:R-:W2:Y:S04]  /*09e0*/  @!P4 LDC.64 R12, c[0x0][0x230] ;  /* 0x00008c00ff0ccb82 */ /* 0x000ea80000000a00 */
[----:B------:R-:W-:Y:S01]  /*09f0*/  ISETP.GE.AND P0, PT, R23, R2, PT ;  /* 0x000000021700720c */ /* 0x000fe20003f06270 */
[----:B0-----:R-:W-:Y:S01]  /*0a00*/  @!P2 IMAD.WIDE.U32 R16, R7, 0x2, R16 ;  /* 0x000000020710a825 */ /* 0x001fe200078e0010 */
[----:B------:R-:W-:-:S02]  /*0a10*/  PRMT R7, RZ, 0x7610, R7 ;  /* 0x00007610ff077816 */ /* 0x000fc40000000007 */
[----:B---3--:R-:W0:Y:S04]  /*0a20*/  @!P4 LDC.64 R24, c[0x0][0x238] ;  /* 0x00008e00ff18cb82 */ /* 0x008e280000000a00 */
[----:B------:R3:W5:Y:S05]  /*0a30*/  @!P2 LDG.E.U16 R7, desc[UR4][R16.64] ;  /* 0x000000041007a981 */ /* 0x00076a000c1e1500 */
[----:B----4-:R-:W-:Y:S01]  /*0a40*/  @!P0 IMAD.IADD R19, R0, 0x1, R23 ;  /* 0x0000000100138824 */ /* 0x010fe200078e0217 */
[----:B------:R-:W-:Y:S01]  /*0a50*/  @!P0 IADD3 R23, R23, 0x80, RZ ;  /* 0x0000008017178810 */ /* 0x000fe20007ffe0ff */
[----:B-1----:R-:W-:Y:S01]  /*0a60*/  @!P3 IMAD.WIDE.U32 R26, R9, 0x2, R26 ;  /* 0x00000002091ab825 */ /* 0x002fe200078e001a */
[----:B------:R-:W-:Y:S01]  /*0a70*/  PRMT R8, RZ, 0x7610, R8 ;  /* 0x00007610ff087816 */ /* 0x000fe20000000008 */
[----:B------:R-:W1:Y:S01]  /*0a80*/  @!P0 LDC.64 R20, c[0x0][0x230] ;  /* 0x00008c00ff148b82 */ /* 0x000e620000000a00 */
[----:B------:R-:W-:Y:S01]  /*0a90*/  ISETP.GE.AND P2, PT, R23, R2, PT ;  /* 0x000000021700720c */ /* 0x000fe20003f46270 */
[----:B--2---:R-:W-:-:S03]  /*0aa0*/  @!P4 IMAD.WIDE.U32 R12, R11, 0x2, R12 ;  /* 0x000000020b0cc825 */ /* 0x004fc600078e000c */
[----:B------:R-:W5:Y:S01]  /*0ab0*/  @!P3 LDG.E.U16 R8, desc[UR4][R26.64] ;  /* 0x000000041a08b981 */ /* 0x000f62000c1e1500 */
[----:B------:R-:W-:Y:S02]  /*0ac0*/  @!P3 IMAD.WIDE.U32 R14, R9, 0x2, R14 ;  /* 0x00000002090eb825 */ /* 0x000fe400078e000e */
[----:B---3--:R-:W2:Y:S01]  /*0ad0*/  @!P0 LDC.64 R16, c[0x0][0x238] ;  /* 0x00008e00ff108b82 */ /* 0x008ea20000000a00 */
[----:B------:R3:W5:Y:S07]  /*0ae0*/  @!P4 LDG.E.U16 R10, desc[UR4][R12.64] ;  /* 0x000000040c0ac981 */ /* 0x00076e000c1e1500 */
[----:B---3--:R-:W3:Y:S01]  /*0af0*/  @!P2 LDC.64 R12, c[0x0][0x230] ;  /* 0x00008c00ff0cab82 */ /* 0x008ee20000000a00 */
[----:B0-----:R-:W-:Y:S01]  /*0b00*/  @!P4 IMAD.WIDE.U32 R24, R11, 0x2, R24 ;  /* 0x000000020b18c825 */ /* 0x001fe200078e0018 */
[----:B------:R-:W-:-:S02]  /*0b10*/  PRMT R11, RZ, 0x7610, R11 ;  /* 0x00007610ff0b7816 */ /* 0x000fc4000000000b */
[----:B------:R-:W-:Y:S01]  /*0b20*/  PRMT R9, RZ, 0x7610, R9 ;  /* 0x00007610ff097816 */ /* 0x000fe20000000009 */
[----:B------:R-:W-:-:S03]  /*0b30*/  @!P2 IMAD.IADD R27, R0, 0x1, R23 ;  /* 0x00000001001ba824 */ /* 0x000fc600078e0217 */
[----:B------:R0:W5:Y:S04]  /*0b40*/  @!P4 LDG.E.U16 R11, desc[UR4][R24.64] ;  /* 0x00000004180bc981 */ /* 0x000168000c1e1500 */
[----:B------:R4:W5:Y:S01]  /*0b50*/  @!P3 LDG.E.U16 R9, desc[UR4][R14.64] ;  /* 0x000000040e09b981 */ /* 0x000962000c1e1500 */
[----:B0-----:R-:W-:Y:S01]  /*0b60*/  PRMT R24, RZ, 0x7610, R24 ;  /* 0x00007610ff187816 */ /* 0x001fe20000000018 */
[----:B----4-:R-:W0:Y:S01]  /*0b70*/  @!P2 LDC.64 R14, c[0x0][0x238] ;  /* 0x00008e00ff0eab82 */ /* 0x010e220000000a00 */
[----:B---3--:R-:W-:-:S05]  /*0b80*/  @!P2 IMAD.WIDE.U32 R12, R27, 0x2, R12 ;  /* 0x000000021b0ca825 */ /* 0x008fca00078e000c */
[----:B------:R3:W5:Y:S02]  /*0b90*/  @!P2 LDG.E.U16 R24, desc[UR4][R12.64] ;  /* 0x000000040c18a981 */ /* 0x000764000c1e1500 */
[----:B---3--:R-:W3:Y:S01]  /*0ba0*/  @!P1 LDC.64 R12, c[0x0][0x230] ;  /* 0x00008c00ff0c9b82 */ /* 0x008ee20000000a00 */
[----:B------:R-:W-:Y:S01]  /*0bb0*/  PRMT R25, RZ, 0x7610, R25 ;  /* 0x00007610ff197816 */ /* 0x000fe20000000019 */
[----:B0-----:R-:W-:-:S05]  /*0bc0*/  @!P2 IMAD.WIDE.U32 R14, R27, 0x2, R14 ;  /* 0x000000021b0ea825 */ /* 0x001fca00078e000e */
[----:B------:R3:W5:Y:S02]  /*0bd0*/  @!P2 LDG.E.U16 R25, desc[UR4][R14.64] ;  /* 0x000000040e19a981 */ /* 0x000764000c1e1500 */
[----:B---3--:R-:W-:Y:S02]  /*0be0*/  @!P1 IMAD.WIDE.U32 R14, R22, 0x2, R12 ;  /* 0x00000002160e9825 */ /* 0x008fe400078e000c */
[----:B------:R-:W0:Y:S01]  /*0bf0*/  @!P1 LDC.64 R12, c[0x0][0x238] ;  /* 0x00008e00ff0c9b82 */ /* 0x000e220000000a00 */
[----:B------:R-:W-:-:S06]  /*0c00*/  PRMT R27, RZ, 0x7610, R27 ;  /* 0x00007610ff1b7816 */ /* 0x000fcc000000001b */
[----:B------:R-:W5:Y:S01]  /*0c10*/  @!P1 LDG.E.U16 R27, desc[UR4][R14.64] ;  /* 0x000000040e1b9981 */ /* 0x000f62000c1e1500 */
[----:B0-----:R-:W-:Y:S01]  /*0c20*/  @!P1 IMAD.WIDE.U32 R12, R22, 0x2, R12 ;  /* 0x00000002160c9825 */ /* 0x001fe200078e000c */
[----:B------:R-:W-:-:S06]  /*0c30*/  PRMT R22, RZ, 0x7610, R22 ;  /* 0x00007610ff167816 */ /* 0x000fcc0000000016 */
[----:B------:R-:W5:Y:S01]  /*0c40*/  @!P1 LDG.E.U16 R22, desc[UR4][R12.64] ;  /* 0x000000040c169981 */ /* 0x000f62000c1e1500 */
[----:B-1----:R-:W-:Y:S01]  /*0c50*/  @!P0 IMAD.WIDE.U32 R20, R19, 0x2, R20 ;  /* 0x0000000213148825 */ /* 0x002fe200078e0014 */
[----:B------:R-:W-:-:S03]  /*0c60*/  PRMT R18, RZ, 0x7610, R18 ;  /* 0x00007610ff127816 */ /* 0x000fc60000000012 */
[----:B--2---:R-:W-:Y:S01]  /*0c70*/  @!P0 IMAD.WIDE.U32 R16, R19, 0x2, R16 ;  /* 0x0000000213108825 */ /* 0x004fe200078e0010 */
[----:B------:R-:W-:Y:S02]  /*0c80*/  PRMT R19, RZ, 0x7610, R19 ;  /* 0x00007610ff137816 */ /* 0x000fe40000000013 */
[----:B------:R0:W5:Y:S01]  /*0c90*/  @!P0 LDG.E.U16 R18, desc[UR4][R20.64] ;  /* 0x0000000414128981 */ /* 0x000162000c1e1500 */
[----:B------:R-:W-:-:S03]  /*0ca0*/  @!P2 VIADD R23, R23, 0x80 ;  /* 0x000000801717a836 */ /* 0x000fc60000000000 */
[----:B------:R1:W5:Y:S02]  /*0cb0*/  @!P0 LDG.E.U16 R19, desc[UR4][R16.64] ;  /* 0x0000000410138981 */ /* 0x000364000c1e1500 */
[----:B------:R-:W-:-:S13]  /*0cc0*/  ISETP.GE.AND P0, PT, R23, R2, PT ;  /* 0x000000021700720c */ /* 0x000fda0003f06270 */
[----:B0-----:R-:W0:Y:S08]  /*0cd0*/  @!P0 LDC.64 R20, c[0x0][0x230] ;  /* 0x00008c00ff148b82 */ /* 0x001e300000000a00 */
[----:B-1----:R-:W1:Y:S01]  /*0ce0*/  @!P0 LDC.64 R16, c[0x0][0x238] ;  /* 0x00008e00ff108b82 */ /* 0x002e620000000a00 */
[----:B------:R-:W-:Y:S02]  /*0cf0*/  @!P0 IADD3 R23, R0, R23, RZ ;  /* 0x0000001700178210 */ /* 0x000fe40007ffe0ff */
[----:B------:R-:W-:Y:S01]  /*0d00*/  PRMT R26, RZ, 0x7610, R26 ;  /* 0x00007610ff1a7816 */ /* 0x000fe2000000001a */
[----:B------:R-:W-:Y:S02]  /*0d10*/  BSSY B0, `(.L_x_4324) ;  /* 0x0000017000007945 */ /* 0x000fe40003800000 */
[----:B0-----:R-:W-:-:S04]  /*0d20*/  @!P0 IMAD.WIDE.U32 R20, R23, 0x2, R20 ;  /* 0x0000000217148825 */ /* 0x001fc800078e0014 */
[----:B-1----:R-:W-:Y:S01]  /*0d30*/  @!P0 IMAD.WIDE.U32 R16, R23, 0x2, R16 ;  /* 0x0000000217108825 */ /* 0x002fe200078e0010 */
[----:B------:R-:W-:-:S04]  /*0d40*/  PRMT R23, RZ, 0x7610, R23 ;  /* 0x00007610ff177816 */ /* 0x000fc80000000017 */
[----:B------:R0:W5:Y:S04]  /*0d50*/  @!P0 LDG.E.U16 R26, desc[UR4][R16.64] ;  /* 0x00000004101a8981 */ /* 0x000168000c1e1500 */
[----:B------:R1:W5:Y:S01]  /*0d60*/  @!P0 LDG.E.U16 R23, desc[UR4][R20.64] ;  /* 0x0000000414178981 */ /* 0x000362000c1e1500 */
[C---:B0-----:R-:W-:Y:S02]  /*0d70*/  VIADD R17, R3.reuse, 0x80 ;  /* 0x0000008003117836 */ /* 0x041fe40000000000 */
[----:B-1----:R-:W-:-:S03]  /*0d80*/  VIADD R21, R3, 0x100 ;  /* 0x0000010003157836 */ /* 0x002fc60000000000 */
[-C--:B------:R-:W-:Y:S02]  /*0d90*/  ISETP.GE.AND P4, PT, R17, R2.reuse, PT ;  /* 0x000000021100720c */ /* 0x080fe40003f86270 */
[----:B------:R-:W-:Y:S01]  /*0da0*/  ISETP.GE.AND P2, PT, R21, R2, PT ;  /* 0x000000021500720c */ /* 0x000fe20003f46270 */
[----:B------:R-:W-:-:S12]  /*0db0*/  @P1 BRA `(.L_x_4325) ;  /* 0x0000000000301947 */ /* 0x000fd80003800000 */
        /* <DEDUP_REMOVED lines=12> */
.L_x_4325:
[----:B------:R-:W-:Y:S05]  /*0e80*/  BSYNC B0 ;  /* 0x0000000000007941 */ /* 0x000fea0003800000 */
.L_x_4324:
[----:B------:R-:W-:Y:S04]  /*0e90*/  BSSY B0, `(.L_x_4326) ;  /* 0x000000e000007945 */ /* 0x000fe80003800000 */
[----:B------:R-:W-:Y:S05]  /*0ea0*/  @P4 BRA `(.L_x_4327) ;  /* 0x0000000000304947 */ /* 0x000fea0003800000 */
[----:B-----5:R-:W-:Y:S01]  /*0eb0*/  SHF.L.U32 R14, R5, 0x10, RZ ;  /* 0x00000010050e7819 */ /* 0x020fe200000006ff */
[----:B------:R-:W-:Y:S01]  /*0ec0*/  ULDC.64 UR6, c[0x0][0x218] ;  /* 0x0000860000067ab9 */ /* 0x000fe20000000a00 */
[----:B------:R-:W-:Y:S02]  /*0ed0*/  IMAD.U32 R4, R4, 0x10000, RZ ;  /* 0x0001000004047824 */ /* 0x000fe400078e00ff */
[C---:B------:R-:W-:Y:S01]  /*0ee0*/  FSETP.GEU.FTZ.AND P3, PT, R14.reuse, UR6, PT ;  /* 0x000000060e007c0b */ /* 0x040fe2000bf7e000 */
[----:B------:R-:W-:Y:S01]  /*0ef0*/  IMAD.MOV.U32 R13, RZ, RZ, RZ ;  /* 0x000000ffff0d7224 */ /* 0x000fe200078e00ff */
[----:B------:R-:W-:-:S04]  /*0f00*/  FSETP.GT.FTZ.AND P0, PT, R14, UR7, PT ;  /* 0x000000070e007c0b */ /* 0x000fc8000bf14000 */
[----:B------:R-:W-:-:S13]  /*0f10*/  PLOP3.LUT P0, PT, P3, P0, PT, 0x8a, 0x0 ;  /* 0x000000000000781c */ /* 0x000fda0001f01172 */
[----:B------:R-:W-:-:S04]  /*0f20*/  @!P0 FADD.FTZ R5, -R14, 1 ;  /* 0x3f8000000e058421 */ /* 0x000fc80000010100 */
[----:B------:R-:W-:-:S06]  /*0f30*/  @!P0 FMUL.FTZ R5, R14, R5 ;  /* 0x000000050e058220 */ /* 0x000fcc0000410000 */
[----:B------:R-:W0:Y:S02]  /*0f40*/  @!P0 MUFU.RCP R5, R5 ;  /* 0x0000000500058308 */ /* 0x000e240000001000 */
[----:B0-----:R-:W-:-:S05]  /*0f50*/  @!P0 FMUL.FTZ R13, R4, R5 ;  /* 0x00000005040d8220 */ /* 0x001fca0000410000 */
[----:B------:R-:W-:-:S07]  /*0f60*/  F2FP.BF16.F32.PACK_AB R13, RZ, R13 ;  /* 0x0000000dff0d723e */ /* 0x000fce00000010ff */
.L_x_4327:
[----:B------:R-:W-:Y:S05]  /*0f70*/  BSYNC B0 ;  /* 0x0000000000007941 */ /* 0x000fea0003800000 */
.L_x_4326:
[----:B-----5:R-:W0:Y:S01]  /*0f80*/  @!P1 LDC.64 R4, c[0x0][0x228] ;  /* 0x00008a00ff049b82 */ /* 0x020e220000000a00 */
[C---:B------:R-:W-:Y:S01]  /*0f90*/  IADD3 R15, R3.reuse, 0x180, RZ ;  /* 0x00000180030f7810 */ /* 0x040fe20007ffe0ff */
[----:B------:R-:W-:Y:S01]  /*0fa0*/  VIADD R21, R3, 0x200 ;  /* 0x0000020003157836 */ /* 0x000fe20000000000 */
[----:B------:R-:W-:Y:S02]  /*0fb0*/  BSSY B0, `(.L_x_4328) ;  /* 0x0000015000007945 */ /* 0x000fe40003800000 */
[-C--:B------:R-:W-:Y:S01]  /*0fc0*/  ISETP.GE.AND P3, PT, R15, R2.reuse, PT ;  /* 0x000000020f00720c */ /* 0x080fe20003f66270 */
[----:B------:R-:W-:Y:S01]  /*0fd0*/  VIADD R15, R3, 0x280 ;  /* 0x00000280030f7836 */ /* 0x000fe20000000000 */
[-C--:B------:R-:W-:Y:S02]  /*0fe0*/  ISETP.GE.AND P4, PT, R21, R2.reuse, PT ;  /* 0x000000021500720c */ /* 0x080fe40003f86270 */
[----:B------:R-:W-:Y:S02]  /*0ff0*/  IADD3 R21, R3, 0x300, RZ ;  /* 0x0000030003157810 */ /* 0x000fe40007ffe0ff */
[-C--:B------:R-:W-:Y:S01]  /*1000*/  ISETP.GE.AND P5, PT, R15, R2.reuse, PT ;  /* 0x000000020f00720c */ /* 0x080fe20003fa6270 */
[----:B------:R-:W-:Y:S01]  /*1010*/  VIADD R15, R3, 0x380 ;  /* 0x00000380030f7836 */ /* 0x000fe20000000000 */
[----:B------:R-:W-:Y:S01]  /*1020*/  ISETP.GE.AND P6, PT, R21, R2, PT ;  /* 0x000000021500720c */ /* 0x000fe20003fc6270 */
[----:B------:R-:W-:-:S12]  /*1030*/  @P2 BRA `(.L_x_4329) ;  /* 0x0000000000302947 */ /* 0x000fd80003800000 */
[----:B------:R-:W-:Y:S01]  /*1040*/  IMAD.U32 R14, R7, 0x10000, RZ ;  /* 0x00010000070e7824 */ /* 0x000fe200078e00ff */
[----:B------:R-:W-:-:S04]  /*1050*/  ULDC.64 UR6, c[0x0][0x218] ;  /* 0x0000860000067ab9 */ /* 0x000fc80000000a00 */
[C---:B------:R-:W-:Y:S02]  /*1060*/  FSETP.GEU.FTZ.AND P2, PT, R14.reuse, UR6, PT ;  /* 0x000000060e007c0b */ /* 0x040fe4000bf5e000 */
[----:B------:R-:W-:-:S04]  /*1070*/  FSETP.GT.FTZ.AND P0, PT, R14, UR7, PT ;  /* 0x000000070e007c0b */ /* 0x000fc8000bf14000 */
[----:B------:R-:W-:-:S13]  /*1080*/  PLOP3.LUT P0, PT, P2, P0, PT, 0x8a, 0x0 ;  /* 0x000000000000781c */ /* 0x000fda0001701172 */
[----:B------:R-:W-:-:S04]  /*1090*/  @!P0 FADD.FTZ R7, -R14, 1 ;  /* 0x3f8000000e078421 */ /* 0x000fc80000010100 */
[----:B------:R-:W-:Y:S01]  /*10a0*/  @!P0 FMUL.FTZ R7, R14, R7 ;  /* 0x000000070e078220 */ /* 0x000fe20000410000 */
[----:B------:R-:W-:Y:S01]  /*10b0*/  SHF.L.U32 R14, R6, 0x10, RZ ;  /* 0x00000010060e7819 */ /* 0x000fe200000006ff */
[----:B------:R-:W-:-:S04]  /*10c0*/  IMAD.MOV.U32 R6, RZ, RZ, RZ ;  /* 0x000000ffff067224 */ /* 0x000fc800078e00ff */
[----:B------:R-:W1:Y:S02]  /*10d0*/  @!P0 MUFU.RCP R7, R7 ;  /* 0x0000000700078308 */ /* 0x000e640000001000 */
[----:B-1----:R-:W-:-:S05]  /*10e0*/  @!P0 FMUL.FTZ R6, R14, R7 ;  /* 0x000000070e068220 */ /* 0x002fca0000410000 */
[----:B------:R-:W-:-:S07]  /*10f0*/  F2FP.BF16.F32.PACK_AB R6, RZ, R6 ;  /* 0x00000006ff06723e */ /* 0x000fce00000010ff */
.L_x_4329:
[----:B------:R-:W-:Y:S05]  /*1100*/  BSYNC B0 ;  /* 0x0000000000007941 */ /* 0x000fea0003800000 */
.L_x_4328:
[----:B------:R-:W-:Y:S01]  /*1110*/  @!P1 IMAD.IADD R7, R0, 0x1, R3 ;  /* 0x0000000100079824 */ /* 0x000fe200078e0203 */
[----:B------:R-:W-:Y:S01]  /*1120*/  BSSY B0, `(.L_x_4330) ;  /* 0x0000010000007945 */ /* 0x000fe20003800000 */
[----:B------:R-:W-:Y:S02]  /*1130*/  ISETP.GE.AND P2, PT, R15, R2, PT ;  /* 0x000000020f00720c */ /* 0x000fe40003f46270 */
[----:B0-----:R-:W-:Y:S01]  /*1140*/  @!P1 IMAD.WIDE.U32 R4, R7, 0x2, R4 ;  /* 0x0000000207049825 */ /* 0x001fe200078e0004 */
[----:B------:R-:W-:Y:S10]  /*1150*/  @P3 BRA `(.L_x_4331) ;  /* 0x0000000000303947 */ /* 0x000ff40003800000 */
[----:B------:R-:W-:Y:S01]  /*1160*/  SHF.L.U32 R14, R9, 0x10, RZ ;  /* 0x00000010090e7819 */ /* 0x000fe200000006ff */
        /* <DEDUP_REMOVED lines=11> */
.L_x_4331:
[----:B------:R-:W-:Y:S05]  /*1220*/  BSYNC B0 ;  /* 0x0000000000007941 */ /* 0x000fea0003800000 */
.L_x_4330:
[----:B------:R-:W-:Y:S04]  /*1230*/  BSSY B0, `(.L_x_4332) ;  /* 0x000000e000007945 */ /* 0x000fe80003800000 */
[----:B------:R-:W-:Y:S05]  /*1240*/  @P4 BRA `(.L_x_4333) ;  /* 0x0000000000304947 */ /* 0x000fea0003800000 */
        /* <DEDUP_REMOVED lines=12> */
.L_x_4333:
[----:B------:R-:W-:Y:S05]  /*1310*/  BSYNC B0 ;  /* 0x0000000000007941 */ /* 0x000fea0003800000 */
.L_x_4332:
        /* <DEDUP_REMOVED lines=14> */
.L_x_4335:
[----:B------:R-:W-:Y:S05]  /*1400*/  BSYNC B0 ;  /* 0x0000000000007941 */ /* 0x000fea0003800000 */
.L_x_4334:
        /* <DEDUP_REMOVED lines=14> */
.L_x_4337:
[----:B------:R-:W-:Y:S05]  /*14f0*/  BSYNC B0 ;  /* 0x0000000000007941 */ /* 0x000fea0003800000 */
.L_x_4336:
        /* <DEDUP_REMOVED lines=14> */
.L_x_4339:
[----:B------:R-:W-:Y:S05]  /*15e0*/  BSYNC B0 ;  /* 0x0000000000007941 */ /* 0x000fea0003800000 */
.L_x_4338:
[----:B------:R0:W-:Y:S01]  /*15f0*/  @!P1 STG.E.U16 desc[UR4][R4.64], R12 ;  /* 0x0000000c04009986 */ /* 0x0001e2000c101504 */
[----:B------:R-:W-:Y:S01]  /*1600*/  @!P1 MOV R3, R17 ;  /* 0x0000001100039202 */ /* 0x000fe20000000f00 */
[----:B------:R-:W-:Y:S04]  /*1610*/  BSSY B0, `(.L_x_4340) ;  /* 0x000002d000007945 */ /* 0x000fe80003800000 */
[----:B------:R-:W-:Y:S01]  /*1620*/  BSSY B1, `(.L_x_4341) ;  /* 0x0000025000017945 */ /* 0x000fe20003800000 */
[----:B------:R-:W-:-:S13]  /*1630*/  ISETP.GE.AND P0, PT, R3, R2, PT ;  /* 0x000000020300720c */ /* 0x000fda0003f06270 */
[----:B0-----:R-:W-:Y:S05]  /*1640*/  @P0 BRA `(.L_x_4342) ;  /* 0x0000000000300947 */ /* 0x001fea0003800000 */
[----:B------:R-:W0:Y:S01]  /*1650*/  LDC.64 R4, c[0x0][0x228] ;  /* 0x00008a00ff047b82 */ /* 0x000e220000000a00 */
[----:B------:R-:W-:Y:S02]  /*1660*/  IMAD.IADD R15, R0, 0x1, R3 ;  /* 0x00000001000f7824 */ /* 0x000fe400078e0203 */
[----:B------:R-:W-:-:S05]  /*1670*/  VIADD R3, R3, 0x80 ;  /* 0x0000008003037836 */ /* 0x000fca0000000000 */
[----:B------:R-:W-:Y:S01]  /*1680*/  ISETP.GE.AND P0, PT, R3, R2, PT ;  /* 0x000000020300720c */ /* 0x000fe20003f06270 */
[----:B0-----:R-:W-:-:S05]  /*1690*/  IMAD.WIDE.U32 R4, R15, 0x2, R4 ;  /* 0x000000020f047825 */ /* 0x001fca00078e0004 */
[----:B------:R0:W-:Y:S07]  /*16a0*/  STG.E.U16 desc[UR4][R4.64], R13 ;  /* 0x0000000d04007986 */ /* 0x0001ee000c101504 */
[----:B------:R-:W-:Y:S05]  /*16b0*/  @P0 BRA `(.L_x_4343) ;  /* 0x0000000000300947 */ /* 0x000fea0003800000 */
[----:B0-----:R-:W0:Y:S01]  /*16c0*/  LDC.64 R4, c[0x0][0x228] ;  /* 0x00008a00ff047b82 */ /* 0x001e220000000a00 */
[----:B------:R-:W-:Y:S01]  /*16d0*/  IADD3 R13, R0, R3, RZ ;  /* 0x00000003000d7210 */ /* 0x000fe20007ffe0ff */
[----:B------:R-:W-:-:S04]  /*16e0*/  VIADD R3, R3, 0x80 ;  /* 0x0000008003037836 */ /* 0x000fc80000000000 */
[----:B0-----:R-:W-:-:S05]  /*16f0*/  IMAD.WIDE.U32 R4, R13, 0x2, R4 ;  /* 0x000000020d047825 */ /* 0x001fca00078e0004 */
[----:B------:R0:W-:Y:S02]  /*1700*/  STG.E.U16 desc[UR4][R4.64], R6 ;  /* 0x0000000604007986 */ /* 0x0001e4000c101504 */
.L_x_4342:
[----:B------:R-:W-:-:S13]  /*1710*/  ISETP.GE.AND P0, PT, R3, R2, PT ;  /* 0x000000020300720c */ /* 0x000fda0003f06270 */
[----:B------:R-:W-:Y:S05]  /*1720*/  @P0 BRA `(.L_x_4344) ;  /* 0x0000000000300947 */ /* 0x000fea0003800000 */
[----:B0-----:R-:W0:Y:S01]  /*1730*/  LDC.64 R4, c[0x0][0x228] ;  /* 0x00008a00ff047b82 */ /* 0x001e220000000a00 */
[----:B------:R-:W-:Y:S01]  /*1740*/  IMAD.IADD R13, R0, 0x1, R3 ;  /* 0x00000001000d7824 */ /* 0x000fe200078e0203 */
[----:B------:R-:W-:-:S03]  /*1750*/  IADD3 R3, R3, 0x80, RZ ;  /* 0x0000008003037810 */ /* 0x000fc60007ffe0ff */
[----:B0-----:R-:W-:-:S05]  /*1760*/  IMAD.WIDE.U32 R4, R13, 0x2, R4 ;  /* 0x000000020d047825 */ /* 0x001fca00078e0004 */
[----:B------:R1:W-:Y:S02]  /*1770*/  STG.E.U16 desc[UR4][R4.64], R7 ;  /* 0x0000000704007986 */ /* 0x0003e4000c101504 */
.L_x_4343:
[----:B------:R-:W-:-:S13]  /*1780*/  ISETP.GE.AND P0, PT, R3, R2, PT ;  /* 0x000000020300720c */ /* 0x000fda0003f06270 */
[----:B------:R-:W-:Y:S05]  /*1790*/  @P0 BRA `(.L_x_4345) ;  /* 0x0000000000340947 */ /* 0x000fea0003800000 */
[----:B01----:R-:W0:Y:S01]  /*17a0*/  LDC.64 R4, c[0x0][0x228] ;  /* 0x00008a00ff047b82 */ /* 0x003e220000000a00 */
[----:B------:R-:W-:Y:S02]  /*17b0*/  IMAD.IADD R7, R0, 0x1, R3 ;  /* 0x0000000100077824 */ /* 0x000fe400078e0203 */
[----:B------:R-:W-:Y:S02]  /*17c0*/  VIADD R3, R3, 0x80 ;  /* 0x0000008003037836 */ /* 0x000fe40000000000 */
[----:B0-----:R-:W-:-:S05]  /*17d0*/  IMAD.WIDE.U32 R4, R7, 0x2, R4 ;  /* 0x0000000207047825 */ /* 0x001fca00078e0004 */
[----:B------:R1:W-:Y:S02]  /*17e0*/  STG.E.U16 desc[UR4][R4.64], R8 ;  /* 0x0000000804007986 */ /* 0x0003e4000c101504 */
.L_x_4344:
[----:B------:R-:W-:-:S13]  /*17f0*/  ISETP.GE.AND P0, PT, R3, R2, PT ;  /* 0x000000020300720c */ /* 0x000fda0003f06270 */
[----:B------:R-:W-:Y:S05]  /*1800*/  @P0 BREAK B1 ;  /* 0x0000000000010942 */ /* 0x000fea0003800000 */
[----:B------:R-:W-:Y:S05]  /*1810*/  @P0 BRA `(.L_x_4346) ;  /* 0x0000000000300947 */ /* 0x000fea0003800000 */
[----:B01----:R-:W0:Y:S01]  /*1820*/  LDC.64 R4, c[0x0][0x228] ;  /* 0x00008a00ff047b82 */ /* 0x003e220000000a00 */
[----:B------:R-:W-:Y:S01]  /*1830*/  IADD3 R7, R0, R3, RZ ;  /* 0x0000000300077210 */ /* 0x000fe20007ffe0ff */
[----:B------:R-:W-:-:S04]  /*1840*/  VIADD R3, R3, 0x80 ;  /* 0x0000008003037836 */ /* 0x000fc80000000000 */
[----:B0-----:R-:W-:-:S05]  /*1850*/  IMAD.WIDE.U32 R4, R7, 0x2, R4 ;  /* 0x0000000207047825 */ /* 0x001fca00078e0004 */
[----:B------:R2:W-:Y:S02]  /*1860*/  STG.E.U16 desc[UR4][R4.64], R9 ;  /* 0x0000000904007986 */ /* 0x0005e4000c101504 */
.L_x_4345:
[----:B------:R-:W-:Y:S05]  /*1870*/  BSYNC B1 ;  /* 0x0000000000017941 */ /* 0x000fea0003800000 */
.L_x_4341:
[----:B------:R-:W-:-:S13]  /*1880*/  ISETP.GE.AND P0, PT, R3, R2, PT ;  /* 0x000000020300720c */ /* 0x000fda0003f06270 */
[----:B012---:R-:W0:Y:S01]  /*1890*/  @!P0 LDC.64 R4, c[0x0][0x228] ;  /* 0x00008a00ff048b82 */ /* 0x007e220000000a00 */
[----:B------:R-:W-:Y:S01]  /*18a0*/  @!P0 IMAD.IADD R7, R0, 0x1, R3 ;  /* 0x0000000100078824 */ /* 0x000fe200078e0203 */
[----:B------:R-:W-:-:S03]  /*18b0*/  @!P0 IADD3 R3, R3, 0x80, RZ ;  /* 0x0000008003038810 */ /* 0x000fc60007ffe0ff */
[----:B0-----:R-:W-:-:S05]  /*18c0*/  @!P0 IMAD.WIDE.U32 R4, R7, 0x2, R4 ;  /* 0x0000000207048825 */ /* 0x001fca00078e0004 */
[----:B------:R2:W-:Y:S02]  /*18d0*/  @!P0 STG.E.U16 desc[UR4][R4.64], R10 ;  /* 0x0000000a04008986 */ /* 0x0005e4000c101504 */
.L_x_4346:
[----:B------:R-:W-:Y:S05]  /*18e0*/  BSYNC B0 ;  /* 0x0000000000007941 */ /* 0x000fea0003800000 */
.L_x_4340:
[----:B------:R-:W-:Y:S05]  /*18f0*/  WARPSYNC.ALL ;  /* 0x0000000000007948 */ /* 0x000fea0003800000 */
[----:B------:R-:W-:-:S13]  /*1900*/  ISETP.GE.AND P0, PT, R3, R2, PT ;  /* 0x000000020300720c */ /* 0x000fda0003f06270 */
[----:B------:R-:W-:Y:S05]  /*1910*/  @P0 EXIT ;  /* 0x000000000000094d */ /* 0x000fea0003800000 */
[----:B012---:R-:W0:Y:S01]  /*1920*/  LDC.64 R4, c[0x0][0x228] ;  /* 0x00008a00ff047b82 */ /* 0x007e220000000a00 */
[----:B------:R-:W-:-:S04]  /*1930*/  IMAD.IADD R3, R0, 0x1, R3 ;  /* 0x0000000100037824 */ /* 0x000fc800078e0203 */
[----:B0-----:R-:W-:-:S05]  /*1940*/  IMAD.WIDE.U32 R2, R3, 0x2, R4 ;  /* 0x0000000203027825 */ /* 0x001fca00078e0004 */
[----:B------:R-:W-:Y:S01]  /*1950*/  STG.E.U16 desc[UR4][R2.64], R11 ;  /* 0x0000000b02007986 */ /* 0x000fe2000c101504 */
[----:B------:R-:W-:Y:S05]  /*1960*/  EXIT ;  /* 0x000000000000794d */ /* 0x000fea0003800000 */
.L_x_4347:
        /* <DEDUP_REMOVED lines=9> */
.L_x_14618:


//--------------------- .text._ZN2at6native29vectorized_elementwise_kernelILi4EZZZNS0_26logit_backward_kernel_cudaERNS_18TensorIteratorBaseERKN3c106ScalarEENKUlvE_clEvENKUlvE2_clEvEUlNS4_8BFloat16ESA_E0_St5arrayIPcLm3EEEEviT0_T1_ --------------------------
	.section	.text._ZN2at6native29vectorized_elementwise_kernelILi4EZZZNS0_26logit_backward_kernel_cudaERNS_18TensorIteratorBaseERKN3c106ScalarEENKUlvE_clEvENKUlvE2_clEvEUlNS4_8BFloat16ESA_E0_St5arrayIPcLm3EEEEviT0_T1_,"ax",@progbits
	.align	128
        .global         _ZN2at6native29vectorized_elementwise_kernelILi4EZZZNS0_26logit_backward_kernel_cudaERNS_18TensorIteratorBaseERKN3c106ScalarEENKUlvE_clEvENKUlvE2_clEvEUlNS4_8BFloat16ESA_E0_St5arrayIPcLm3EEEEviT0_T1_
        .type           _ZN2at6native29vectorized_elementwise_kernelILi4EZZZNS0_26logit_backward_kernel_cudaERNS_18TensorIteratorBaseERKN3c106ScalarEENKUlvE_clEvENKUlvE2_clEvEUlNS4_8BFloat16ESA_E0_St5arrayIPcLm3EEEEviT0_T1_,@function
        .size           _ZN2at6native29vectorized_elementwise_kernelILi4EZZZNS0_26logit_backward_kernel_cudaERNS_18TensorIteratorBaseERKN3c106ScalarEENKUlvE_clEvENKUlvE2_clEvEUlNS4_8BFloat16ESA_E0_St5arrayIPcLm3EEEEviT0_T1_,(.L_x_14619 - _ZN2at6native29vectorized_elementwise_kernelILi4EZZZNS0_26logit_backward_kernel_cudaERNS_18TensorIteratorBaseERKN3c106ScalarEENKUlvE_clEvENKUlvE2_clEvEUlNS4_8BFloat16ESA_E0_St5arrayIPcLm3EEEEviT0_T1_)
        .other          _ZN2at6native29vectorized_elementwise_kernelILi4EZZZNS0_26logit_backward_kernel_cudaERNS_18TensorIteratorBaseERKN3c106ScalarEENKUlvE_clEvENKUlvE2_clEvEUlNS4_8BFloat16ESA_E0_St5arrayIPcLm3EEEEviT0_T1_,@"STO_CUDA_ENTRY STV_DEFAULT"
_ZN2at6native29vectorized_elementwise_kernelILi4EZZZNS0_26logit_backward_kernel_cudaERNS_18TensorIteratorBaseERKN3c106ScalarEENKUlvE_clEvENKUlvE2_clEvEUlNS4_8BFloat16ESA_E0_St5arrayIPcLm3EEEEviT0_T1_:
.text._ZN2at6native29vectorized_elementwise_kernelILi4EZZZNS0_26logit_backward_kernel_cudaERNS_18TensorIteratorBaseERKN3c106ScalarEENKUlvE_clEvENKUlvE2_clEvEUlNS4_8BFloat16ESA_E0_St5arrayIPcLm3EEEEviT0_T1_:
        /* <DEDUP_REMOVED lines=10> */
[----:B------:R-:W-:-:S07]  /*00a0*/  ULDC.64 UR6, c[0x0][0x218] ;  /* 0x0000860000067ab9 */ /* 0x000fce0000000a00 */
[----:B------:R-:W2:Y:S01]  /*00b0*/  LDC.64 R4, c[0x0][0x230] ;  /* 0x00008c00ff047b82 */ /* 0x000ea20000000a00 */
[----:B-1----:R-:W-:-:S04]  /*00c0*/  IMAD.WIDE R2, R0, 0x2, R2 ;  /* 0x0000000200027825 */ /* 0x002fc800078e0202 */
[----:B0-----:R-:W-:-:S05]  /*00d0*/  IMAD.WIDE.U32 R12, R8, 0x8, R2 ;  /* 0x00000008080c7825 */ /* 0x001fca00078e0002 */
[----:B------:R-:W3:Y:S01]  /*00e0*/  LDG.E.64 R10, desc[UR4][R12.64] ;  /* 0x000000040c0a7981 */ /* 0x000ee2000c1e1b00 */
[----:B--2---:R-:W-:-:S03]  /*00f0*/  IMAD.WIDE R4, R0, 0x2, R4 ;  /* 0x0000000200047825 */ /* 0x004fc600078e0204 */
[----:B------:R0:W2:Y:S01]  /*0100*/  LDG.E.64 R6, desc[UR4][R12.64+0x400] ;  /* 0x000400040c067981 */ /* 0x0000a2000c1e1b00 */
[----:B------:R-:W-:-:S05]  /*0110*/  IMAD.WIDE.U32 R4, R8, 0x8, R4 ;  /* 0x0000000808047825 */ /* 0x000fca00078e0004 */
[----:B------:R-:W4:Y:S04]  /*0120*/  LDG.E.64 R2, desc[UR4][R4.64] ;  /* 0x0000000404027981 */ /* 0x000f28000c1e1b00 */
[----:B------:R-:W5:Y:S01]  /*0130*/  LDG.E.64 R4, desc[UR4][R4.64+0x400] ;  /* 0x0004000404047981 */ /* 0x000f62000c1e1b00 */
[----:B---3--:R-:W-:-:S05]  /*0140*/  IMAD.U32 R9, R10, 0x10000, RZ ;  /* 0x000100000a097824 */ /* 0x008fca00078e00ff */
[C---:B------:R-:W-:Y:S02]  /*0150*/  FSETP.GEU.FTZ.AND P1, PT, R9.reuse, UR6, PT ;  /* 0x0000000609007c0b */ /* 0x040fe4000bf3e000 */
[----:B------:R-:W-:-:S04]  /*0160*/  FSETP.GT.FTZ.AND P0, PT, R9, UR7, PT ;  /* 0x0000000709007c0b */ /* 0x000fc8000bf14000 */
[----:B------:R-:W-:-:S13]  /*0170*/  PLOP3.LUT P0, PT, P1, P0, PT, 0x8a, 0x0 ;  /* 0x000000000000781c */ /* 0x000fda0000f01172 */
[----:B------:R-:W-:-:S04]  /*0180*/  @!P0 FADD.FTZ R14, -R9, 1 ;  /* 0x3f800000090e8421 */ /* 0x000fc80000010100 */
[----:B------:R-:W-:-:S06]  /*0190*/  @!P0 FMUL.FTZ R15, R9, R14 ;  /* 0x0000000e090f8220 */ /* 0x000fcc0000410000 */
[----:B------:R-:W1:Y:S01]  /*01a0*/  @!P0 MUFU.RCP R15, R15 ;  /* 0x0000000f000f8308 */ /* 0x000e620000001000 */
[----:B----4-:R-:W-:Y:S02]  /*01b0*/  SHF.L.U32 R14, R2, 0x10, RZ ;  /* 0x00000010020e7819 */ /* 0x010fe400000006ff */
[C---:B------:R-:W-:Y:S01]  /*01c0*/  PRMT R2, R11.reuse, 0x7632, R2 ;  /* 0x000076320b027816 */ /* 0x040fe20000000002 */
[----:B------:R-:W-:Y:S01]  /*01d0*/  IMAD.MOV.U32 R9, RZ, RZ, RZ ;  /* 0x000000ffff097224 */ /* 0x000fe200078e00ff */
[----:B------:R-:W-:Y:S01]  /*01e0*/  PRMT R16, R10, 0x7632, R16 ;  /* 0x000076320a107816 */ /* 0x000fe20000000010 */
[----:B0-----:R-:W-:-:S03]  /*01f0*/  IMAD.U32 R12, R11, 0x10000, RZ ;  /* 0x000100000b0c7824 */ /* 0x001fc600078e00ff */
[----:B------:R-:W-:Y:S01]  /*0200*/  SHF.L.U32 R16, R16, 0x10, RZ ;  /* 0x0000001010107819 */ /* 0x000fe200000006ff */
[----:B--2---:R-:W-:Y:S01]  /*0210*/  IMAD.U32 R11, R6, 0x10000, RZ ;  /* 0x00010000060b7824 */ /* 0x004fe200078e00ff */
[----:B------:R-:W-:Y:S01]  /*0220*/  FSETP.GEU.FTZ.AND P1, PT, R12, UR6, PT ;  /* 0x000000060c007c0b */ /* 0x000fe2000bf3e000 */
[----:B-1----:R-:W-:Y:S01]  /*0230*/  @!P0 FMUL.FTZ R9, R14, R15 ;  /* 0x0000000f0e098220 */ /* 0x002fe20000410000 */
[----:B------:R-:W-:Y:S01]  /*0240*/  PRMT R14, R6, 0x7632, R14 ;  /* 0x00007632060e7816 */ /* 0x000fe2000000000e */
[----:B------:R-:W-:Y:S01]  /*0250*/  IMAD.U32 R15, R2, 0x10000, RZ ;  /* 0x00010000020f7824 */ /* 0x000fe200078e00ff */
[----:B------:R-:W-:Y:S02]  /*0260*/  FSETP.GT.FTZ.AND P0, PT, R12, UR7, PT ;  /* 0x000000070c007c0b */ /* 0x000fe4000bf14000 */
[----:B------:R-:W-:Y:S01]  /*0270*/  FSETP.GEU.FTZ.AND P2, PT, R16, UR6, PT ;  /* 0x0000000610007c0b */ /* 0x000fe2000bf5e000 */
[----:B------:R-:W-:Y:S01]  /*0280*/  IMAD.U32 R14, R14, 0x10000, RZ ;  /* 0x000100000e0e7824 */ /* 0x000fe200078e00ff */
[----:B------:R-:W-:-:S02]  /*0290*/  FSETP.GT.FTZ.AND P5, PT, R16, UR7, PT ;  /* 0x0000000710007c0b */ /* 0x000fc4000bfb4000 */
[C---:B------:R-:W-:Y:S02]  /*02a0*/  FSETP.GEU.FTZ.AND P4, PT, R15.reuse, UR6, PT ;  /* 0x000000060f007c0b */ /* 0x040fe4000bf9e000 */
[----:B------:R-:W-:Y:S01]  /*02b0*/  FSETP.GT.FTZ.AND P6, PT, R15, UR7, PT ;  /* 0x000000070f007c0b */ /* 0x000fe2000bfd4000 */
[----:B------:R-:W-:Y:S01]  /*02c0*/  IMAD.U32 R17, R7, 0x10000, RZ ;  /* 0x0001000007117824 */ /* 0x000fe200078e00ff */
[----:B------:R-:W-:Y:S02]  /*02d0*/  PLOP3.LUT P5, PT, P2, P5, PT, 0x8a, 0x0 ;  /* 0x000000000000781c */ /* 0x000fe400017ab172 */
[----:B------:R-:W-:Y:S02]  /*02e0*/  PLOP3.LUT P0, PT, P1, P0, PT, 0x8a, 0x0 ;  /* 0x000000000000781c */ /* 0x000fe40000f01172 */
[----:B------:R-:W-:Y:S02]  /*02f0*/  PLOP3.LUT P4, PT, P4, P6, PT, 0x8a, 0x0 ;  /* 0x000000000000781c */ /* 0x000fe4000278d172 */
[----:B------:R-:W-:-:S02]  /*0300*/  FSETP.GEU.FTZ.AND P3, PT, R11, UR6, PT ;  /* 0x000000060b007c0b */ /* 0x000fc4000bf7e000 */
[----:B------:R-:W-:Y:S02]  /*0310*/  FSETP.GT.FTZ.AND P2, PT, R11, UR7, PT ;  /* 0x000000070b007c0b */ /* 0x000fe4000bf54000 */
[C---:B------:R-:W-:Y:S02]  /*0320*/  FSETP.GEU.FTZ.AND P1, PT, R14.reuse, UR6, PT ;  /* 0x000000060e007c0b */ /* 0x040fe4000bf3e000 */
[----:B------:R-:W-:Y:S02]  /*0330*/  FSETP.GT.FTZ.AND P6, PT, R14, UR7, PT ;  /* 0x000000070e007c0b */ /* 0x000fe4000bfd4000 */
[----:B------:R-:W-:Y:S02]  /*0340*/  PRMT R10, R7, 0x7632, R10 ;  /* 0x00007632070a7816 */ /* 0x000fe4000000000a */
[----:B------:R-:W-:Y:S02]  /*0350*/  PLOP3.LUT P3, PT, P3, P2, PT, 0x8a, 0x0 ;  /* 0x000000000000781c */ /* 0x000fe40001f65172 */
[----:B------:R-:W-:Y:S01]  /*0360*/  PLOP3.LUT P1, PT, P1, P6, PT, 0x8a, 0x0 ;  /* 0x000000000000781c */ /* 0x000fe20000f2d172 */
[----:B------:R-:W-:Y:S01]  /*0370*/  IMAD.U32 R10, R10, 0x10000, RZ ;  /* 0x000100000a0a7824 */ /* 0x000fe200078e00ff */
[----:B------:R-:W-:-:S02]  /*0380*/  FSETP.GEU.FTZ.AND P2, PT, R17, UR6, PT ;  /* 0x0000000611007c0b */ /* 0x000fc4000bf5e000 */
[----:B------:R-:W-:Y:S02]  /*0390*/  FSETP.GT.FTZ.AND P6, PT, R17, UR7, PT ;  /* 0x0000000711007c0b */ /* 0x000fe4000bfd4000 */
[----:B------:R-:W-:Y:S02]  /*03a0*/  P2R R6, PR, RZ, 0x20 ;  /* 0x00000020ff067803 */ /* 0x000fe40000000000 */
[----:B------:R-:W-:Y:S02]  /*03b0*/  PLOP3.LUT P2, PT, P2, P6, PT, 0x8a, 0x0 ;  /* 0x000000000000781c */ /* 0x000fe4000174d172 */
[C---:B------:R-:W-:Y:S02]  /*03c0*/  FSETP.GEU.FTZ.AND P6, PT, R10.reuse, UR6, PT ;  /* 0x000000060a007c0b */ /* 0x040fe4000bfde000 */
[----:B------:R-:W-:Y:S01]  /*03d0*/  FSETP.GT.FTZ.AND P5, PT, R10, UR7, PT ;  /* 0x000000070a007c0b */ /* 0x000fe2000bfb4000 */
[----:B------:R-:W-:-:S03]  /*03e0*/  @!P0 FADD.FTZ R7, -R12, 1 ;  /* 0x3f8000000c078421 */ /* 0x000fc60000010100 */
[----:B------:R-:W-:Y:S02]  /*03f0*/  PLOP3.LUT P6, PT, P6, P5, PT, 0x8a, 0x0 ;  /* 0x000000000000781c */ /* 0x000fe400037cb172 */
[----:B------:R-:W-:Y:S01]  /*0400*/  ISETP.NE.AND P5, PT, R6, RZ, PT ;  /* 0x000000ff0600720c */ /* 0x000fe20003fa5270 */
[----:B------:R-:W-:Y:S01]  /*0410*/  @!P3 FADD.FTZ R6, -R11, 1 ;  /* 0x3f8000000b06b421 */ /* 0x000fe20000010100 */
[----:B------:R-:W-:-:S03]  /*0420*/  @!P0 FMUL.FTZ R13, R12, R7 ;  /* 0x000000070c0d8220 */ /* 0x000fc60000410000 */
[----:B------:R-:W-:Y:S01]  /*0430*/  @!P3 FMUL.FTZ R12, R11, R6 ;  /* 0x000000060b0cb220 */ /* 0x000fe20000410000 */
[----:B------:R-:W-:-:S04]  /*0440*/  @!P2 FADD.FTZ R6, -R17, 1 ;  /* 0x3f8000001106a421 */ /* 0x000fc80000010100 */
[----:B------:R-:W-:Y:S02]  /*0450*/  @!P2 FMUL.FTZ R11, R17, R6 ;  /* 0x00000006110ba220 */ /* 0x000fe40000410000 */
[----:B------:R-:W0:Y:S01]  /*0460*/  LDC.64 R6, c[0x0][0x228] ;  /* 0x00008a00ff067b82 */ /* 0x000e220000000a00 */
[----:B------:R-:W-:-:S04]  /*0470*/  @!P5 FADD.FTZ R17, -R16, 1 ;  /* 0x3f8000001011d421 */ /* 0x000fc80000010100 */
[----:B------:R-:W-:Y:S01]  /*0480*/  @!P5 FMUL.FTZ R18, R16, R17 ;  /* 0x000000111012d220 */ /* 0x000fe20000410000 */
[C---:B------:R-:W-:Y:S01]  /*0490*/  @!P4 FADD.FTZ R16, -R15.reuse, 1 ;  /* 0x3f8000000f10c421 */ /* 0x040fe20000010100 */
[----:B------:R-:W-:Y:S01]  /*04a0*/  @!P0 MUFU.RCP R13, R13 ;  /* 0x0000000d000d8308 */ /* 0x000fe20000001000 */
[----:B------:R-:W-:Y:S01]  /*04b0*/  @!P6 FADD.FTZ R21, -R10, 1 ;  /* 0x3f8000000a15e421 */ /* 0x000fe20000010100 */
[----:B------:R-:W-:Y:S01]  /*04c0*/  @!P1 FADD.FTZ R17, -R14, 1 ;  /* 0x3f8000000e119421 */ /* 0x000fe20000010100 */
[----:B------:R-:W-:Y:S01]  /*04d0*/  @!P4 FMUL.FTZ R15, R15, R16 ;  /* 0x000000100f0fc220 */ /* 0x000fe20000410000 */
[----:B------:R-:W-:-:S04]  /*04e0*/  PRMT R16, R2, 0x7632, R16 ;  /* 0x0000763202107816 */ /* 0x000fc80000000010 */
[----:B------:R-:W1:Y:S01]  /*04f0*/  @!P5 MUFU.RCP R18, R18 ;  /* 0x000000120012d308 */ /* 0x000e620000001000 */
[----:B------:R-:W-:Y:S01]  /*0500*/  @!P6 FMUL.FTZ R21, R10, R21 ;  /* 0x000000150a15e220 */ /* 0x000fe20000410000 */
[----:B------:R-:W-:Y:S01]  /*0510*/  @!P1 FMUL.FTZ R19, R14, R17 ;  /* 0x000000110e139220 */ /* 0x000fe20000410000 */
[----:B------:R-:W-:Y:S01]  /*0520*/  IMAD.U32 R17, R16, 0x10000, RZ ;  /* 0x0001000010117824 */ /* 0x000fe200078e00ff */
[----:B------:R-:W-:-:S04]  /*0530*/  HFMA2.MMA R14, -RZ, RZ, 0, 0 ;  /* 0x00000000ff0e7435 */ /* 0x000fc800000001ff */
[----:B------:R-:W2:Y:S01]  /*0540*/  @!P3 MUFU.RCP R12, R12 ;  /* 0x0000000c000cb308 */ /* 0x000ea20000001000 */
[----:B------:R-:W-:-:S07]  /*0550*/  IMAD.U32 R20, R3, 0x10000, RZ ;  /* 0x0001000003147824 */ /* 0x000fce00078e00ff */
[----:B------:R3:W4:Y:S01]  /*0560*/  @!P1 MUFU.RCP R16, R19 ;  /* 0x0000001300109308 */ /* 0x0007220000001000 */
[----:B------:R-:W-:Y:S02]  /*0570*/  IMAD.MOV.U32 R2, RZ, RZ, RZ ;  /* 0x000000ffff027224 */ /* 0x000fe400078e00ff */
[----:B-1----:R-:W-:-:S05]  /*0580*/  @!P5 FMUL.FTZ R14, R17, R18 ;  /* 0x00000012110ed220 */ /* 0x002fca0000410000 */
[----:B------:R-:W-:Y:S01]  /*0590*/  @!P2 MUFU.RCP R11, R11 ;  /* 0x0000000b000ba308 */ /* 0x000fe20000001000 */
[----:B------:R-:W-:-:S07]  /*05a0*/  @!P0 FMUL.FTZ R2, R20, R13 ;  /* 0x0000000d14028220 */ /* 0x000fce0000410000 */
[----:B------:R-:W1:Y:S01]  /*05b0*/  @!P4 MUFU.RCP R15, R15 ;  /* 0x0000000f000fc308 */ /* 0x000e620000001000 */
[----:B0-----:R-:W-:-:S07]  /*05c0*/  IMAD.WIDE.U32 R6, R0, 0x2, R6 ;  /* 0x0000000200067825 */ /* 0x001fce00078e0006 */
[----:B------:R-:W0:Y:S01]  /*05d0*/  @!P6 MUFU.RCP R21, R21 ;  /* 0x000000150015e308 */ /* 0x000e220000001000 */
[C---:B-----5:R-:W-:Y:S02]  /*05e0*/  PRMT R17, R4.reuse, 0x7632, R17 ;  /* 0x0000763204117816 */ /* 0x060fe40000000011 */
[----:B------:R-:W-:Y:S02]  /*05f0*/  PRMT R0, R3, 0x7632, R0 ;  /* 0x0000763203007816 */ /* 0x000fe40000000000 */
[----:B------:R-:W-:Y:S01]  /*0600*/  PRMT R20, R5, 0x7632, R20 ;  /* 0x0000763205147816 */ /* 0x000fe20000000014 */
[----:B------:R-:W-:Y:S01]  /*0610*/  IMAD.U32 R17, R17, 0x10000, RZ ;  /* 0x0001000011117824 */ /* 0x000fe200078e00ff */
[----:B------:R-:W-:Y:S01]  /*0620*/  SHF.L.U32 R13, R4, 0x10, RZ ;  /* 0x00000010040d7819 */ /* 0x000fe200000006ff */
[----:B------:R-:W-:Y:S01]  /*0630*/  IMAD.U32 R10, R5, 0x10000, RZ ;  /* 0x00010000050a7824 */ /* 0x000fe200078e00ff */
[----:B------:R-:W-:Y:S01]  /*0640*/  SHF.L.U32 R0, R0, 0x10, RZ ;  /* 0x0000001000007819 */ /* 0x000fe200000006ff */
[----:B------:R-:W-:Y:S01]  /*0650*/  IMAD.U32 R20, R20, 0x10000, RZ ;  /* 0x0001000014147824 */ /* 0x000fe200078e00ff */
[----:B------:R-:W-:-:S02]  /*0660*/  CS2R R4, SRZ ;  /* 0x0000000000047805 */ /* 0x000fc4000001ff00 */
[----:B---3--:R-:W-:Y:S01]  /*0670*/  CS2R R18, SRZ ;  /* 0x0000000000127805 */ /* 0x008fe2000001ff00 */
[----:B------:R-:W-:Y:S02]  /*0680*/  IMAD.MOV.U32 R3, RZ, RZ, RZ ;  /* 0x000000ffff037224 */ /* 0x000fe400078e00ff */
[----:B--2---:R-:W-:Y:S01]  /*0690*/  @!P3 FMUL.FTZ R5, R13, R12 ;  /* 0x0000000c0d05b220 */ /* 0x004fe20000410000 */
[----:B----4-:R-:W-:Y:S01]  /*06a0*/  @!P1 FMUL.FTZ R4, R17, R16 ;  /* 0x0000001011049220 */ /* 0x010fe20000410000 */
[----:B-1----:R-:W-:Y:S01]  /*06b0*/  @!P4 FMUL.FTZ R3, R0, R15 ;  /* 0x0000000f0003c220 */ /* 0x002fe20000410000 */
[----:B------:R-:W-:Y:S01]  /*06c0*/  @!P2 FMUL.FTZ R19, R10, R11 ;  /* 0x0000000b0a13a220 */ /* 0x000fe20000410000 */
[----:B0-----:R-:W-:Y:S01]  /*06d0*/  @!P6 FMUL.FTZ R18, R20, R21 ;  /* 0x000000151412e220 */ /* 0x001fe20000410000 */
[----:B------:R-:W-:Y:S01]  /*06e0*/  IMAD.WIDE R6, R8, 0x8, R6 ;  /* 0x0000000808067825 */ /* 0x000fe200078e0206 */
[----:B------:R-:W-:Y:S02]  /*06f0*/  F2FP.BF16.F32.PACK_AB R4, R4, R5 ;  /* 0x000000050404723e */ /* 0x000fe400000010ff */
[----:B------:R-:W-:-:S02]  /*0700*/  F2FP.BF16.F32.PACK_AB R14, R14, R9 ;  /* 0x000000090e0e723e */ /* 0x000fc400000010ff */
[----:B------:R-:W-:Y:S02]  /*0710*/  F2FP.BF16.F32.PACK_AB R15, R3, R2 ;  /* 0x00000002030f723e */ /* 0x000fe400000010ff */
[----:B------:R-:W-:-:S03]  /*0720*/  F2FP.BF16.F32.PACK_AB R5, R18, R19 ;  /* 0x000000131205723e */ /* 0x000fc600000010ff */
[----:B------:R-:W-:Y:S04]  /*0730*/  STG.E.64 desc[UR4][R6.64], R14 ;  /* 0x0000000e06007986 */ /* 0x000fe8000c101b04 */
[----:B------:R-:W-:Y:S01]  /*0740*/  STG.E.64 desc[UR4][R6.64+0x400], R4 ;  /* 0x0004000406007986 */ /* 0x000fe2000c101b04 */
[----:B------:R-:W-:Y:S05]  /*0750*/  EXIT ;  /* 0x000000000000794d */ /* 0x000fea0003800000 */
.L_x_4348:
        /* <DEDUP_REMOVED lines=107> */
.L_x_4350:
[----:B------:R-:W-:Y:S05]  /*0e10*/  BSYNC B0 ;  /* 0x0000000000007941 */ /* 0x000fea0003800000 */
.L_x_4349:
        /* <DEDUP_REMOVED lines=14> */
.L_x_4352:
[----:B------:R-:W-:Y:S05]  /*0f00*/  BSYNC B0 ;  /* 0x0000000000007941 */ /* 0x000fea0003800000 */
.L_x_4351:
        /* <DEDUP_REMOVED lines=24> */
.L_x_4354:
[----:B------:R-:W-:Y:S05]  /*1090*/  BSYNC B0 ;  /* 0x0000000000007941 */ /* 0x000fea0003800000 */
.L_x_4353:
        /* <DEDUP_REMOVED lines=17> */
.L_x_4356:
[----:B------:R-:W-:Y:S05]  /*11b0*/  BSYNC B0 ;  /* 0x0000000000007941 */ /* 0x000fea0003800000 */
.L_x_4355:
        /* <DEDUP_REMOVED lines=14> */
.L_x_4358:
[----:B------:R-:W-:Y:S05]  /*12a0*/  BSYNC B0 ;  /* 0x0000000000007941 */ /* 0x000fea0003800000 */
.L_x_4357:
        /* <DEDUP_REMOVED lines=14> */
.L_x_4360:
[----:B------:R-:W-:Y:S05]  /*1390*/  BSYNC B0 ;  /* 0x0000000000007941 */ /* 0x000fea0003800000 */
.L_x_4359:
        /* <DEDUP_REMOVED lines=14> */
.L_x_4362:
[----:B------:R-:W-:Y:S05]  /*1480*/  BSYNC B0 ;  /* 0x0000000000007941 */ /* 0x000fea0003800000 */
.L_x_4361:
        /* <DEDUP_REMOVED lines=14> */
.L_x_4364:
[----:B------:R-:W-:Y:S05]  /*1570*/  BSYNC B0 ;  /* 0x0000000000007941 */ /* 0x000fea0003800000 */
.L_x_4363:
        /* <DEDUP_REMOVED lines=18> */
.L_x_4367:
[----:B------:R-:W-:-:S13]  /*16a0*/  ISETP.GE.AND P0, PT, R3, R2, PT ;  /* 0x000000020300720c */ /* 0x000fda0003f06270 */
[----:B------:R-:W-:Y:S05]  /*16b0*/  @P0 BRA `(.L_x_4369) ;  /* 0x0000000000300947 */ /* 0x000fea0003800000 */
[----:B0-----:R-:W0:Y:S01]  /*16c0*/  LDC.64 R4, c[0x0][0x228] ;  /* 0x00008a00ff047b82 */ /* 0x001e220000000a00 */
[----:B------:R-:W-:Y:S01]  /*16d0*/  IMAD.IADD R13, R0, 0x1, R3 ;  /* 0x00000001000d7824 */ /* 0x000fe200078e0203 */
[----:B------:R-:W-:-:S03]  /*16e0*/  IADD3 R3, R3, 0x80, RZ ;  /* 0x0000008003037810 */ /* 0x000fc60007ffe0ff */
[----:B0-----:R-:W-:-:S05]  /*16f0*/  IMAD.WIDE.U32 R4, R13, 0x2, R4 ;  /* 0x000000020d047825 */ /* 0x001fca00078e0004 */
[----:B------:R1:W-:Y:S02]  /*1700*/  STG.E.U16 desc[UR4][R4.64], R7 ;  /* 0x0000000704007986 */ /* 0x0003e4000c101504 */
.L_x_4368:
[----:B------:R-:W-:-:S13]  /*1710*/  ISETP.GE.AND P0, PT, R3, R2, PT ;  /* 0x000000020300720c */ /* 0x000fda0003f06270 */
[----:B------:R-:W-:Y:S05]  /*1720*/  @P0 BRA `(.L_x_4370) ;  /* 0x0000000000340947 */ /* 0x000fea0003800000 */
[----:B01----:R-:W0:Y:S01]  /*1730*/  LDC.64 R4, c[0x0][0x228] ;  /* 0x00008a00ff047b82 */ /* 0x003e220000000a00 */
[----:B------:R-:W-:Y:S02]  /*1740*/  IMAD.IADD R7, R0, 0x1, R3 ;  /* 0x0000000100077824 */ /* 0x000fe400078e0203 */
[----:B------:R-:W-:Y:S02]  /*1750*/  VIADD R3, R3, 0x80 ;  /* 0x0000008003037836 */ /* 0x000fe40000000000 */
[----:B0-----:R-:W-:-:S05]  /*1760*/  IMAD.WIDE.U32 R4, R7, 0x2, R4 ;  /* 0x0000000207047825 */ /* 0x001fca00078e0004 */
[----:B------:R1:W-:Y:S02]  /*1770*/  STG.E.U16 desc[UR4][R4.64], R8 ;  /* 0x0000000804007986 */ /* 0x0003e4000c101504 */
.L_x_4369:
        /* <DEDUP_REMOVED lines=8> */
.L_x_4370:
[----:B------:R-:W-:Y:S05]  /*1800*/  BSYNC B1 ;  /* 0x0000000000017941 */ /* 0x000fea0003800000 */
.L_x_4366:
[----:B------:R-:W-:-:S13]  /*1810*/  ISETP.GE.AND P0, PT, R3, R2, PT ;  /* 0x000000020300720c */ /* 0x000fda0003f06270 */
[----:B012---:R-:W0:Y:S01]  /*1820*/  @!P0 LDC.64 R4, c[0x0][0x228] ;  /* 0x00008a00ff048b82 */ /* 0x007e220000000a00 */
[----:B------:R-:W-:Y:S01]  /*1830*/  @!P0 IMAD.IADD R7, R0, 0x1, R3 ;  /* 0x0000000100078824 */ /* 0x000fe200078e0203 */
[----:B------:R-:W-:-:S03]  /*1840*/  @!P0 IADD3 R3, R3, 0x80, RZ ;  /* 0x0000008003038810 */ /* 0x000fc60007ffe0ff */
[----:B0-----:R-:W-:-:S05]  /*1850*/  @!P0 IMAD.WIDE.U32 R4, R7, 0x2, R4 ;  /* 0x0000000207048825 */ /* 0x001fca00078e0004 */
[----:B------:R2:W-:Y:S02]  /*1860*/  @!P0 STG.E.U16 desc[UR4][R4.64], R10 ;  /* 0x0000000a04008986 */ /* 0x0005e4000c101504 */
.L_x_4371:
[----:B------:R-:W-:Y:S05]  /*1870*/  BSYNC B0 ;  /* 0x0000000000007941 */ /* 0x000fea0003800000 */
.L_x_4365:
        /* <DEDUP_REMOVED lines=8> */
.L_x_4372:
        /* <DEDUP_REMOVED lines=16> */
.L_x_14619:


//--------------------- .text._ZN2at6native29vectorized_elementwise_kernelILi8EZZZNS0_26logit_backward_kernel_cudaERNS_18TensorIteratorBaseERKN3c106ScalarEENKUlvE_clEvENKUlvE2_clEvEUlNS4_8BFloat16ESA_E0_St5arrayIPcLm3EEEEviT0_T1_ --------------------------
	.section	.text._ZN2at6native29vectorized_elementwise_kernelILi8EZZZNS0_26logit_backward_kernel_cudaERNS_18TensorIteratorBaseERKN3c106ScalarEENKUlvE_clEvENKUlvE2_clEvEUlNS4_8BFloat16ESA_E0_St5arrayIPcLm3EEEEviT0_T1_,"ax",@progbits
	.align	128
        .global         _ZN2at6native29vectorized_elementwise_kernelILi8EZZZNS0_26logit_backward_kernel_cudaERNS_18TensorIteratorBaseERKN3c106ScalarEENKUlvE_clEvENKUlvE2_clEvEUlNS4_8BFloat16ESA_E0_St5arrayIPcLm3EEEEviT0_T1_
        .type           _ZN2at6native29vectorized_elementwise_kernelILi8EZZZNS0_26logit_backward_kernel_cudaERNS_18TensorIteratorBaseERKN3c106ScalarEENKUlvE_clEvENKUlvE2_clEvEUlNS4_8BFloat16ESA_E0_St5arrayIPcLm3EEEEviT0_T1_,@function
        .size           _ZN2at6native29vectorized_elementwise_kernelILi8EZZZNS0_26logit_backward_kernel_cudaERNS_18TensorIteratorBaseERKN3c106ScalarEENKUlvE_clEvENKUlvE2_clEvEUlNS4_8BFloat16ESA_E0_St5arrayIPcLm3EEEEviT0_T1_,(.L_x_14620 - _ZN2at6native29vectorized_elementwise_kernelILi8EZZZNS0_26logit_backward_kernel_cudaERNS_18TensorIteratorBaseERKN3c106ScalarEENKUlvE_clEvENKUlvE2_clEvEUlNS4_8BFloat16ESA_E0_St5arrayIPcLm3EEEEviT0_T1_)
        .other          _ZN2at6native29vectorized_elementwise_kernelILi8EZZZNS0_26logit_backward_kernel_cudaERNS_18TensorIteratorBaseERKN3c106ScalarEENKUlvE_clEvENKUlvE2_clEvEUlNS4_8BFloat16ESA_E0_St5arrayIPcLm3EEEEviT0_T1_,@"STO_CUDA_ENTRY STV_DEFAULT"
_ZN2at6native29vectorized_elementwise_kernelILi8EZZZNS0_26logit_backward_kernel_cudaERNS_18TensorIteratorBaseERKN3c106ScalarEENKUlvE_clEvENKUlvE2_clEvEUlNS4_8BFloat16ESA_E0_St5arrayIPcLm3EEEEviT0_T1_:
.text._ZN2at6native29vectorized_elementwise_kernelILi8EZZZNS0_26logit_backward_kernel_cudaERNS_18TensorIteratorBaseERKN3c106ScalarEENKUlvE_clEvENKUlvE2_clEvEUlNS4_8BFloat16ESA_E0_St5arrayIPcLm3EEEEviT0_T1_:
        /* <DEDUP_REMOVED lines=13> */
[----:B------:R-:W0:Y:S04]  /*00d0*/  LDC.64 R2, c[0x0][0x230] ;  /* 0x00008c00ff027b82 */ /* 0x000e280000000a00 */
[----:B------:R-:W2:Y:S01]  /*00e0*/  LDG.E.128 R12, desc[UR4][R12.64] ;  /* 0x000000040c0c7981 */ /* 0x000ea2000c1e1d00 */
[----:B0-----:R-:W-:-:S04]  /*00f0*/  IMAD.WIDE R2, R0, 0x2, R2 ;  /* 0x0000000200027825 */ /* 0x001fc800078e0202 */
[----:B------:R-:W-:-:S05]  /*0100*/  IMAD.WIDE.U32 R2, R9, 0x10, R2 ;  /* 0x0000001009027825 */ /* 0x000fca00078e0002 */
[----:B------:R0:W3:Y:S01]  /*0110*/  LDG.E.128 R4, desc[UR4][R2.64] ;  /* 0x0000000402047981 */ /* 0x0000e2000c1e1d00 */
[C---:B--2---:R-:W-:Y:S01]  /*0120*/  IMAD.U32 R8, R12.reuse, 0x10000, RZ ;  /* 0x000100000c087824 */ /* 0x044fe200078e00ff */
[----:B------:R-:W-:Y:S01]  /*0130*/  PRMT R12, R12, 0x7632, R12 ;  /* 0x000076320c0c7816 */ /* 0x000fe2000000000c */
[C---:B0-----:R-:W-:Y:S01]  /*0140*/  IMAD.U32 R3, R13.reuse, 0x10000, RZ ;  /* 0x000100000d037824 */ /* 0x041fe200078e00ff */
[----:B------:R-:W-:Y:S01]  /*0150*/  PRMT R13, R13, 0x7632, R13 ;  /* 0x000076320d0d7816 */ /* 0x000fe2000000000d */
[----:B------:R-:W-:Y:S01]  /*0160*/  IMAD.U32 R16, R14, 0x10000, RZ ;  /* 0x000100000e107824 */ /* 0x000fe200078e00ff */
[C---:B------:R-:W-:Y:S01]  /*0170*/  FSETP.GEU.FTZ.AND P1, PT, R8.reuse, UR6, PT ;  /* 0x0000000608007c0b */ /* 0x040fe2000bf3e000 */
[----:B------:R-:W-:Y:S01]  /*0180*/  IMAD.U32 R18, R15, 0x10000, RZ ;  /* 0x000100000f127824 */ /* 0x000fe200078e00ff */
[----:B------:R-:W-:Y:S02]  /*0190*/  FSETP.GT.FTZ.AND P0, PT, R8, UR7, PT ;  /* 0x0000000708007c0b */ /* 0x000fe4000bf14000 */
[----:B------:R-:W-:-:S02]  /*01a0*/  SHF.L.U32 R2, R12, 0x10, RZ ;  /* 0x000000100c027819 */ /* 0x000fc400000006ff */
[----:B------:R-:W-:Y:S02]  /*01b0*/  PLOP3.LUT P0, PT, P1, P0, PT, 0x8a, 0x0 ;  /* 0x000000000000781c */ /* 0x000fe40000f01172 */
[----:B------:R-:W-:Y:S02]  /*01c0*/  FSETP.GT.FTZ.AND P3, PT, R3, UR7, PT ;  /* 0x0000000703007c0b */ /* 0x000fe4000bf74000 */
[C---:B------:R-:W-:Y:S02]  /*01d0*/  FSETP.GEU.FTZ.AND P4, PT, R2.reuse, UR6, PT ;  /* 0x0000000602007c0b */ /* 0x040fe4000bf9e000 */
[----:B------:R-:W-:Y:S02]  /*01e0*/  FSETP.GT.FTZ.AND P1, PT, R2, UR7, PT ;  /* 0x0000000702007c0b */ /* 0x000fe4000bf34000 */
[----:B------:R-:W-:Y:S02]  /*01f0*/  FSETP.GEU.FTZ.AND P5, PT, R16, UR6, PT ;  /* 0x0000000610007c0b */ /* 0x000fe4000bfbe000 */
[----:B------:R-:W-:-:S02]  /*0200*/  PLOP3.LUT P1, PT, P4, P1, PT, 0x8a, 0x0 ;  /* 0x000000000000781c */ /* 0x000fc40002723172 */
[----:B------:R-:W-:Y:S01]  /*0210*/  FSETP.GT.FTZ.AND P4, PT, R16, UR7, PT ;  /* 0x0000000710007c0b */ /* 0x000fe2000bf94000 */
[----:B------:R-:W-:-:S03]  /*0220*/  @!P0 FADD.FTZ R11, -R8, 1 ;  /* 0x3f800000080b8421 */ /* 0x000fc60000010100 */
[----:B------:R-:W-:Y:S01]  /*0230*/  PLOP3.LUT P5, PT, P5, P4, PT, 0x8a, 0x0 ;  /* 0x000000000000781c */ /* 0x000fe20002fa9172 */
[----:B------:R-:W-:Y:S01]  /*0240*/  @!P0 FMUL.FTZ R11, R8, R11 ;  /* 0x0000000b080b8220 */ /* 0x000fe20000410000 */
[----:B------:R-:W-:Y:S01]  /*0250*/  IMAD.MOV.U32 R8, RZ, RZ, RZ ;  /* 0x000000ffff087224 */ /* 0x000fe200078e00ff */
[----:B------:R-:W-:Y:S01]  /*0260*/  FSETP.GEU.FTZ.AND P4, PT, R18, UR6, PT ;  /* 0x0000000612007c0b */ /* 0x000fe2000bf9e000 */
[----:B---3--:R-:W-:Y:S01]  /*0270*/  IMAD.U32 R22, R6, 0x10000, RZ ;  /* 0x0001000006167824 */ /* 0x008fe200078e00ff */
[----:B------:R-:W-:Y:S02]  /*0280*/  SHF.L.U32 R10, R4, 0x10, RZ ;  /* 0x00000010040a7819 */ /* 0x000fe400000006ff */
[----:B------:R-:W0:Y:S01]  /*0290*/  @!P0 MUFU.RCP R11, R11 ;  /* 0x0000000b000b8308 */ /* 0x000e220000001000 */
[----:B------:R-:W-:Y:S01]  /*02a0*/  PRMT R4, R14, 0x7632, R4 ;  /* 0x000076320e047816 */ /* 0x000fe20000000004 */
[----:B------:R-:W-:Y:S01]  /*02b0*/  IMAD.U32 R14, R13, 0x10000, RZ ;  /* 0x000100000d0e7824 */ /* 0x000fe200078e00ff */
[----:B------:R-:W-:-:S02]  /*02c0*/  PRMT R13, R15, 0x7632, R13 ;  /* 0x000076320f0d7816 */ /* 0x000fc4000000000d */
[----:B------:R-:W-:Y:S01]  /*02d0*/  SHF.L.U32 R20, R5, 0x10, RZ ;  /* 0x0000001005147819 */ /* 0x000fe200000006ff */
[----:B------:R-:W-:Y:S01]  /*02e0*/  IMAD.U32 R12, R4, 0x10000, RZ ;  /* 0x00010000040c7824 */ /* 0x000fe200078e00ff */
[C---:B------:R-:W-:Y:S01]  /*02f0*/  FSETP.GEU.FTZ.AND P2, PT, R14.reuse, UR6, PT ;  /* 0x000000060e007c0b */ /* 0x040fe2000bf5e000 */
[----:B------:R-:W-:Y:S01]  /*0300*/  IMAD.U32 R13, R13, 0x10000, RZ ;  /* 0x000100000d0d7824 */ /* 0x000fe200078e00ff */
[----:B------:R-:W-:Y:S02]  /*0310*/  FSETP.GT.FTZ.AND P6, PT, R14, UR7, PT ;  /* 0x000000070e007c0b */ /* 0x000fe4000bfd4000 */
[----:B------:R-:W-:Y:S02]  /*0320*/  PRMT R4, R4, 0x7632, R4 ;  /* 0x0000763204047816 */ /* 0x000fe40000000004 */
[----:B------:R-:W-:Y:S02]  /*0330*/  PLOP3.LUT P2, PT, P2, P6, PT, 0x8a, 0x0 ;  /* 0x000000000000781c */ /* 0x000fe4000174d172 */
[----:B------:R-:W-:Y:S01]  /*0340*/  FSETP.GT.FTZ.AND P6, PT, R12, UR7, PT ;  /* 0x000000070c007c0b */ /* 0x000fe2000bfd4000 */
[----:B------:R-:W-:-:S02]  /*0350*/  IMAD.U32 R4, R4, 0x10000, RZ ;  /* 0x0001000004047824 */ /* 0x000fc400078e00ff */
[----:B0-----:R-:W-:Y:S01]  /*0360*/  @!P0 FMUL.FTZ R8, R10, R11 ;  /* 0x0000000b0a088220 */ /* 0x001fe20000410000 */
[----:B------:R-:W-:Y:S02]  /*0370*/  FSETP.GEU.FTZ.AND P0, PT, R3, UR6, PT ;  /* 0x0000000603007c0b */ /* 0x000fe4000bf1e000 */
[----:B------:R-:W-:Y:S02]  /*0380*/  P2R R10, PR, RZ, 0x2 ;  /* 0x00000002ff0a7803 */ /* 0x000fe40000000000 */
[----:B------:R-:W-:Y:S02]  /*0390*/  PLOP3.LUT P0, PT, P0, P3, PT, 0x8a, 0x0 ;  /* 0x000000000000781c */ /* 0x000fe40000707172 */
[----:B------:R-:W-:Y:S02]  /*03a0*/  FSETP.GEU.FTZ.AND P3, PT, R12, UR6, PT ;  /* 0x000000060c007c0b */ /* 0x000fe4000bf7e000 */
[----:B------:R-:W-:Y:S01]  /*03b0*/  FSETP.GT.FTZ.AND P1, PT, R13, UR7, PT ;  /* 0x000000070d007c0b */ /* 0x000fe2000bf34000 */
[----:B------:R-:W-:Y:S01]  /*03c0*/  @!P2 FADD.FTZ R19, -R14, 1 ;  /* 0x3f8000000e13a421 */ /* 0x000fe20000010100 */
[----:B------:R-:W-:-:S02]  /*03d0*/  PLOP3.LUT P3, PT, P3, P6, PT, 0x8a, 0x0 ;  /* 0x000000000000781c */ /* 0x000fc40001f6d172 */
[----:B------:R-:W-:Y:S01]  /*03e0*/  FSETP.GT.FTZ.AND P6, PT, R18, UR7, PT ;  /* 0x0000000712007c0b */ /* 0x000fe2000bfd4000 */
[----:B------:R-:W-:-:S03]  /*03f0*/  @!P2 FMUL.FTZ R14, R14, R19 ;  /* 0x000000130e0ea220 */ /* 0x000fc60000410000 */
[----:B------:R-:W-:Y:S02]  /*0400*/  PLOP3.LUT P4, PT, P4, P6, PT, 0x8a, 0x0 ;  /* 0x000000000000781c */ /* 0x000fe4000278d172 */
[----:B------:R-:W-:Y:S01]  /*0410*/  FSETP.GEU.FTZ.AND P6, PT, R13, UR6, PT ;  /* 0x000000060d007c0b */ /* 0x000fe2000bfde000 */
[----:B------:R-:W-:Y:S03]  /*0420*/  @!P2 MUFU.RCP R14, R14 ;  /* 0x0000000e000ea308 */ /* 0x000fe60000001000 */
[----:B------:R-:W-:Y:S01]  /*0430*/  PLOP3.LUT P6, PT, P6, P1, PT, 0x8a, 0x0 ;  /* 0x000000000000781c */ /* 0x000fe200037c3172 */
[----:B------:R-:W-:Y:S01]  /*0440*/  @!P3 FADD.FTZ R19, -R12, 1 ;  /* 0x3f8000000c13b421 */ /* 0x000fe20000010100 */
[----:B------:R-:W-:Y:S01]  /*0450*/  ISETP.NE.AND P1, PT, R10, RZ, PT ;  /* 0x000000ff0a00720c */ /* 0x000fe20003f25270 */
[----:B------:R-:W-:-:S04]  /*0460*/  @!P0 FADD.FTZ R10, -R3, 1 ;  /* 0x3f800000030a8421 */ /* 0x000fc80000010100 */
[----:B------:R-:W-:Y:S01]  /*0470*/  @!P0 FMUL.FTZ R17, R3, R10 ;  /* 0x0000000a03118220 */ /* 0x000fe20000410000 */
[----:B------:R-:W-:-:S04]  /*0480*/  @!P5 FADD.FTZ R3, -R16, 1 ;  /* 0x3f8000001003d421 */ /* 0x000fc80000010100 */
[----:B------:R-:W-:Y:S01]  /*0490*/  @!P5 FMUL.FTZ R15, R16, R3 ;  /* 0x00000003100fd220 */ /* 0x000fe20000410000 */
[----:B------:R-:W-:Y:S01]  /*04a0*/  @!P4 FADD.FTZ R3, -R18, 1 ;  /* 0x3f8000001203c421 */ /* 0x000fe20000010100 */
[----:B------:R-:W-:Y:S01]  /*04b0*/  @!P3 FMUL.FTZ R16, R12, R19 ;  /* 0x000000130c10b220 */ /* 0x000fe20000410000 */
[----:B------:R-:W0:Y:S01]  /*04c0*/  @!P0 MUFU.RCP R17, R17 ;  /* 0x0000001100118308 */ /* 0x000e220000001000 */
[----:B------:R-:W-:Y:S01]  /*04d0*/  PRMT R19, R6, 0x7632, R19 ;  /* 0x0000763206137816 */ /* 0x000fe20000000013 */
[----:B------:R-:W-:Y:S01]  /*04e0*/  @!P4 FMUL.FTZ R10, R18, R3 ;  /* 0x00000003120ac220 */ /* 0x000fe20000410000 */
[C---:B------:R-:W-:Y:S01]  /*04f0*/  @!P1 FADD.FTZ R3, -R2.reuse, 1 ;  /* 0x3f80000002039421 */ /* 0x040fe20000010100 */
[----:B------:R-:W-:Y:S02]  /*0500*/  @!P6 FADD.FTZ R18, -R13, 1 ;  /* 0x3f8000000d12e421 */ /* 0x000fe40000010100 */
[----:B------:R-:W-:Y:S02]  /*0510*/  IMAD.U32 R23, R19, 0x10000, RZ ;  /* 0x0001000013177824 */ /* 0x000fe400078e00ff */
[----:B------:R-:W-:Y:S01]  /*0520*/  @!P1 FMUL.FTZ R11, R2, R3 ;  /* 0x00000003020b9220 */ /* 0x000fe20000410000 */
[----:B------:R-:W-:Y:S01]  /*0530*/  @!P6 FMUL.FTZ R24, R13, R18 ;  /* 0x000000120d18e220 */ /* 0x000fe20000410000 */
[----:B------:R-:W1:Y:S01]  /*0540*/  LDC.64 R2, c[0x0][0x228] ;  /* 0x00008a00ff027b82 */ /* 0x000e620000000a00 */
[----:B------:R-:W2:Y:S01]  /*0550*/  @!P5 MUFU.RCP R15, R15 ;  /* 0x0000000f000fd308 */ /* 0x000ea20000001000 */
[----:B------:R-:W-:Y:S01]  /*0560*/  PRMT R18, R5, 0x7632, R18 ;  /* 0x0000763205127816 */ /* 0x000fe20000000012 */
[C---:B------:R-:W-:Y:S01]  /*0570*/  IMAD.U32 R5, R7.reuse, 0x10000, RZ ;  /* 0x0001000007057824 */ /* 0x040fe200078e00ff */
[----:B------:R-:W-:-:S02]  /*0580*/  PRMT R7, R7, 0x7632, R7 ;  /* 0x0000763207077816 */ /* 0x000fc40000000007 */
[----:B------:R-:W-:Y:S02]  /*0590*/  CS2R R12, SRZ ;  /* 0x00000000000c7805 */ /* 0x000fe4000001ff00 */
[----:B------:R-:W-:Y:S01]  /*05a0*/  SHF.L.U32 R19, R18, 0x10, RZ ;  /* 0x0000001012137819 */ /* 0x000fe200000006ff */
[----:B0-----:R-:W-:Y:S01]  /*05b0*/  @!P0 FMUL.FTZ R12, R20, R17 ;  /* 0x00000011140c8220 */ /* 0x001fe20000410000 */
[----:B------:R-:W0:Y:S01]  /*05c0*/  @!P4 MUFU.RCP R10, R10 ;  /* 0x0000000a000ac308 */ /* 0x000e220000001000 */
[----:B------:R-:W-:Y:S01]  /*05d0*/  IMAD.U32 R7, R7, 0x10000, RZ ;  /* 0x0001000007077824 */ /* 0x000fe200078e00ff */
[----:B------:R-:W-:Y:S01]  /*05e0*/  CS2R R20, SRZ ;  /* 0x0000000000147805 */ /* 0x000fe2000001ff00 */
[----:B------:R-:W-:Y:S02]  /*05f0*/  IMAD.MOV.U32 R17, RZ, RZ, RZ ;  /* 0x000000ffff117224 */ /* 0x000fe400078e00ff */
[----:B------:R-:W-:-:S03]  /*0600*/  @!P2 FMUL.FTZ R21, R19, R14 ;  /* 0x0000000e1315a220 */ /* 0x000fc60000410000 */
[----:B------:R-:W3:Y:S01]  /*0610*/  @!P1 MUFU.RCP R11, R11 ;  /* 0x0000000b000b9308 */ /* 0x000ee20000001000 */
[----:B--2---:R-:W-:Y:S01]  /*0620*/  @!P5 FMUL.FTZ R13, R22, R15 ;  /* 0x0000000f160dd220 */ /* 0x004fe20000410000 */
[----:B------:R-:W-:Y:S02]  /*0630*/  IMAD.MOV.U32 R15, RZ, RZ, RZ ;  /* 0x000000ffff0f7224 */ /* 0x000fe400078e00ff */
[----:B-1----:R-:W-:-:S04]  /*0640*/  IMAD.WIDE.U32 R2, R0, 0x2, R2 ;  /* 0x0000000200027825 */ /* 0x002fc800078e0002 */
[----:B------:R-:W1:Y:S01]  /*0650*/  @!P3 MUFU.RCP R16, R16 ;  /* 0x000000100010b308 */ /* 0x000e620000001000 */
[----:B------:R-:W-:Y:S01]  /*0660*/  HFMA2.MMA R0, -RZ, RZ, 0, 0 ;  /* 0x00000000ff007435 */ /* 0x000fe200000001ff */
[----:B------:R-:W-:Y:S01]  /*0670*/  IMAD.WIDE R2, R9, 0x10, R2 ;  /* 0x0000001009027825 */ /* 0x000fe200078e0202 */
[----:B------:R-:W-:-:S04]  /*0680*/  F2FP.BF16.F32.PACK_AB R9, R21, R12 ;  /* 0x0000000c1509723e */ /* 0x000fc800000010ff */
[----:B0-----:R-:W-:Y:S01]  /*0690*/  @!P4 FMUL.FTZ R0, R5, R10 ;  /* 0x0000000a0500c220 */ /* 0x001fe20000410000 */
[----:B------:R-:W0:Y:S01]  /*06a0*/  @!P6 MUFU.RCP R6, R24 ;  /* 0x000000180006e308 */ /* 0x000e220000001000 */
[----:B---3--:R-:W-:-:S05]  /*06b0*/  @!P1 FMUL.FTZ R17, R4, R11 ;  /* 0x0000000b04119220 */ /* 0x008fca0000410000 */
[----:B------:R-:W-:Y:S01]  /*06c0*/  F2FP.BF16.F32.PACK_AB R8, R17, R8 ;  /* 0x000000081108723e */ /* 0x000fe200000010ff */
[----:B-1----:R-:W-:-:S05]  /*06d0*/  @!P3 FMUL.FTZ R20, R23, R16 ;  /* 0x000000101714b220 */ /* 0x002fca0000410000 */
[----:B------:R-:W-:Y:S01]  /*06e0*/  F2FP.BF16.F32.PACK_AB R10, R20, R13 ;  /* 0x0000000d140a723e */ /* 0x000fe200000010ff */
[----:B0-----:R-:W-:-:S05]  /*06f0*/  @!P6 FMUL.FTZ R15, R7, R6 ;  /* 0x00000006070fe220 */ /* 0x001fca0000410000 */
[----:B------:R-:W-:-:S05]  /*0700*/  F2FP.BF16.F32.PACK_AB R11, R15, R0 ;  /* 0x000000000f0b723e */ /* 0x000fca00000010ff */
[----:B------:R-:W-:Y:S01]  /*0710*/  STG.E.128 desc[UR4][R2.64], R8 ;  /* 0x0000000802007986 */ /* 0x000fe2000c101d04 */
[----:B------:R-:W-:Y:S05]  /*0720*/  EXIT ;  /* 0x000000000000794d */ /* 0x000fea0003800000 */
.L_x_4373:
        /* <DEDUP_REMOVED lines=107> */
.L_x_4375:
[----:B------:R-:W-:Y:S05]  /*0de0*/  BSYNC B0 ;  /* 0x0000000000007941 */ /* 0x000fea0003800000 */
.L_x_4374:
        /* <DEDUP_REMOVED lines=14> */
.L_x_4377:
[----:B------:R-:W-:Y:S05]  /*0ed0*/  BSYNC B0 ;  /* 0x0000000000007941 */ /* 0x000fea0003800000 */
.L_x_4376:
        /* <DEDUP_REMOVED lines=24> */
.L_x_4379:
[----:B------:R-:W-:Y:S05]  /*1060*/  BSYNC B0 ;  /* 0x0000000000007941 */ /* 0x000fea0003800000 */
.L_x_4378:
        /* <DEDUP_REMOVED lines=17> */
.L_x_4381:
[----:B------:R-:W-:Y:S05]  /*1180*/  BSYNC B0 ;  /* 0x0000000000007941 */ /* 0x000fea0003800000 */
.L_x_4380:
        /* <DEDUP_REMOVED lines=14> */
.L_x_4383:
[----:B------:R-:W-:Y:S05]  /*1270*/  BSYNC B0 ;  /* 0x0000000000007941 */ /* 0x000fea0003800000 */
.L_x_4382:
        /* <DEDUP_REMOVED lines=14> */
.L_x_4385:
[----:B------:R-:W-:Y:S05]  /*1360*/  BSYNC B0 ;  /* 0x0000000000007941 */ /* 0x000fea0003800000 */
.L_x_4384:
        /* <DEDUP_REMOVED lines=14> */
.L_x_4387:
[----:B------:R-:W-:Y:S05]  /*1450*/  BSYNC B0 ;  /* 0x0000000000007941 */ /* 0x000fea0003800000 */
.L_x_4386:
        /* <DEDUP_REMOVED lines=14> */
.L_x_4389:
[----:B------:R-:W-:Y:S05]  /*1540*/  BSYNC B0 ;  /* 0x0000000000007941 */ /* 0x000fea0003800000 */
.L_x_4388:
        /* <DEDUP_REMOVED lines=18> */
.L_x_4392:
[----:B------:R-:W-:-:S13]  /*1670*/  ISETP.GE.AND P0, PT, R3, R2, PT ;  /* 0x000000020300720c */ /* 0x000fda0003f06270 */
[----:B------:R-:W-:Y:S05]  /*1680*/  @P0 BRA `(.L_x_4394) ;  /* 0x0000000000300947 */ /* 0x000fea0003800000 */
[----:B0-----:R-:W0:Y:S01]  /*1690*/  LDC.64 R4, c[0x0][0x228] ;  /* 0x00008a00ff047b82 */ /* 0x001e220000000a00 */
[----:B------:R-:W-:Y:S01]  /*16a0*/  IMAD.IADD R13, R0, 0x1, R3 ;  /* 0x00000001000d7824 */ /* 0x000fe200078e0203 */
[----:B------:R-:W-:-:S03]  /*16b0*/  IADD3 R3, R3, 0x80, RZ ;  /* 0x0000008003037810 */ /* 0x000fc60007ffe0ff */
[----:B0-----:R-:W-:-:S05]  /*16c0*/  IMAD.WIDE.U32 R4, R13, 0x2, R4 ;  /* 0x000000020d047825 */ /* 0x001fca00078e0004 */
[----:B------:R1:W-:Y:S02]  /*16d0*/  STG.E.U16 desc[UR4][R4.64], R7 ;  /* 0x0000000704007986 */ /* 0x0003e4000c101504 */
.L_x_4393:
[----:B------:R-:W-:-:S13]  /*16e0*/  ISETP.GE.AND P0, PT, R3, R2, PT ;  /* 0x000000020300720c */ /* 0x000fda0003f06270 */
[----:B------:R-:W-:Y:S05]  /*16f0*/  @P0 BRA `(.L_x_4395) ;  /* 0x0000000000340947 */ /* 0x000fea0003800000 */
[----:B01----:R-:W0:Y:S01]  /*1700*/  LDC.64 R4, c[0x0][0x228] ;  /* 0x00008a00ff047b82 */ /* 0x003e220000000a00 */
[----:B------:R-:W-:Y:S02]  /*1710*/  IMAD.IADD R7, R0, 0x1, R3 ;  /* 0x0000000100077824 */ /* 0x000fe400078e0203 */
[----:B------:R-:W-:Y:S02]  /*1720*/  VIADD R3, R3, 0x80 ;  /* 0x0000008003037836 */ /* 0x000fe40000000000 */
[----:B0-----:R-:W-:-:S05]  /*1730*/  IMAD.WIDE.U32 R4, R7, 0x2, R4 ;  /* 0x0000000207047825 */ /* 0x001fca00078e0004 */
[----:B------:R1:W-:Y:S02]  /*1740*/  STG.E.U16 desc[UR4][R4.64], R8 ;  /* 0x0000000804007986 */ /* 0x0003e4000c101504 */
.L_x_4394:
        /* <DEDUP_REMOVED lines=8> */
.L_x_4395:
[----:B------:R-:W-:Y:S05]  /*17d0*/  BSYNC B1 ;  /* 0x0000000000017941 */ /* 0x000fea0003800000 */
.L_x_4391:
[----:B------:R-:W-:-:S13]  /*17e0*/  ISETP.GE.AND P0, PT, R3, R2, PT ;  /* 0x000000020300720c */ /* 0x000fda0003f06270 */
[----:B012---:R-:W0:Y:S01]  /*17f0*/  @!P0 LDC.64 R4, c[0x0][0x228] ;  /* 0x00008a00ff048b82 */ /* 0x007e220000000a00 */
[----:B------:R-:W-:Y:S01]  /*1800*/  @!P0 IMAD.IADD R7, R0, 0x1, R3 ;  /* 0x0000000100078824 */ /* 0x000fe200078e0203 */
[----:B------:R-:W-:-:S03]  /*1810*/  @!P0 IADD3 R3, R3, 0x80, RZ ;  /* 0x0000008003038810 */ /* 0x000fc60007ffe0ff */
[----:B0-----:R-:W-:-:S05]  /*1820*/  @!P0 IMAD.WIDE.U32 R4, R7, 0x2, R4 ;  /* 0x0000000207048825 */ /* 0x001fca00078e0004 */
[----:B------:R2:W-:Y:S02]  /*1830*/  @!P0 STG.E.U16 desc[UR4][R4.64], R10 ;  /* 0x0000000a04008986 */ /* 0x0005e4000c101504 */
.L_x_4396:
[----:B------:R-:W-:Y:S05]  /*1840*/  BSYNC B0 ;  /* 0x0000000000007941 */ /* 0x000fea0003800000 */
.L_x_4390:
        /* <DEDUP_REMOVED lines=8> */
.L_x_4397:
        /* <DEDUP_REMOVED lines=11> */
.L_x_14620:


//--------------------- .text._ZN2at6native18elementwise_kernelILi128ELi4EZNS0_15gpu_kernel_implIZZZNS0_26logit_backward_kernel_cudaERNS_18TensorIteratorBaseERKN3c106ScalarEENKUlvE_clEvENKUlvE2_clEvEUlNS5_8BFloat16ESB_E_EEvS4_RKT_EUliE_EEviT1_ --------------------------
	.section	.text._ZN2at6native18elementwise_kernelILi128ELi4EZNS0_15gpu_kernel_implIZZZNS0_26logit_backward_kernel_cudaERNS_18TensorIteratorBaseERKN3c106ScalarEENKUlvE_clEvENKUlvE2_clEvEUlNS5_8BFloat16ESB_E_EEvS4_RKT_EUliE_EEviT1_,"ax",@progbits
	.align	128
        .global         _ZN2at6native18elementwise_kernelILi128ELi4EZNS0_15gpu_kernel_implIZZZNS0_26logit_backward_kernel_cudaERNS_18TensorIteratorBaseERKN3c106ScalarEENKUlvE_clEvENKUlvE2_clEvEUlNS5_8BFloat16ESB_E_EEvS4_RKT_EUliE_EEviT1_
        .type           _ZN2at6native18elementwise_kernelILi128ELi4EZNS0_15gpu_kernel_implIZZZNS0_26logit_backward_kernel_cudaERNS_18TensorIteratorBaseERKN3c106ScalarEENKUlvE_clEvENKUlvE2_clEvEUlNS5_8BFloat16ESB_E_EEvS4_RKT_EUliE_EEviT1_,@function
        .size           _ZN2at6native18elementwise_kernelILi128ELi4EZNS0_15gpu_kernel_implIZZZNS0_26logit_backward_kernel_cudaERNS_18TensorIteratorBaseERKN3c106ScalarEENKUlvE_clEvENKUlvE2_clEvEUlNS5_8BFloat16ESB_E_EEvS4_RKT_EUliE_EEviT1_,(.L_x_14621 - _ZN2at6native18elementwise_kernelILi128ELi4EZNS0_15gpu_kernel_implIZZZNS0_26logit_backward_kernel_cudaERNS_18TensorIteratorBaseERKN3c106ScalarEENKUlvE_clEvENKUlvE2_clEvEUlNS5_8BFloat16ESB_E_EEvS4_RKT_EUliE_EEviT1_)
        .other          _ZN2at6native18elementwise_kernelILi128ELi4EZNS0_15gpu_kernel_implIZZZNS0_26logit_backward_kernel_cudaERNS_18TensorIteratorBaseERKN3c106ScalarEENKUlvE_clEvENKUlvE2_clEvEUlNS5_8BFloat16ESB_E_EEvS4_RKT_EUliE_EEviT1_,@"STO_CUDA_ENTRY STV_DEFAULT"
_ZN2at6native18elementwise_kernelILi128ELi4EZNS0_15gpu_kernel_implIZZZNS0_26logit_backward_kernel_cudaERNS_18TensorIteratorBaseERKN3c106ScalarEENKUlvE_clEvENKUlvE2_clEvEUlNS5_8BFloat16ESB_E_EEvS4_RKT_EUliE_EEviT1_:
.text._ZN2at6native18elementwise_kernelILi128ELi4EZNS0_15gpu_kernel_implIZZZNS0_26logit_backward_kernel_cudaERNS_18TensorIteratorBaseERKN3c106ScalarEENKUlvE_clEvENKUlvE2_clEvEUlNS5_8BFloat16ESB_E_EEvS4_RKT_EUliE_EEviT1_:
        /* <DEDUP_REMOVED lines=365> */
.L_x_4400:
        /* <DEDUP_REMOVED lines=23> */
.L_x_4404:
[----:B------:R-:W2:Y:S02]  /*1840*/  LDG.E.U8 R2, desc[UR36][R2.64] ;  /* 0x0000002402027981 */ /* 0x000ea4000c1e1100 */
[----:B--2---:R-:W-:-:S04]  /*1850*/  I2FP.F32.U32 R0, R2 ;  /* 0x0000000200007245 */ /* 0x004fc80000201000 */
[----:B------:R-:W-:-:S04]  /*1860*/  F2FP.BF16.F32.PACK_AB R0, RZ, R0 ;  /* 0x00000000ff00723e */ /* 0x000fc800000010ff */
[----:B------:R-:W-:Y:S01]  /*1870*/  PRMT R19, R0, 0x7610, R19 ;  /* 0x0000761000137816 */ /* 0x000fe20000000013 */
[----:B------:R-:W-:Y:S06]  /*1880*/  BRA `(.L_x_4406) ;  /* 0x0000000c00c87947 */ /* 0x000fec0003800000 */
.L_x_4403:
        /* <DEDUP_REMOVED lines=11> */
.L_x_4408:
[----:B------:R-:W2:Y:S02]  /*1940*/  LDG.E R2, desc[UR36][R2.64] ;  /* 0x0000002402027981 */ /* 0x000ea4000c1e1900 */
[----:B--2---:R-:W-:-:S04]  /*1950*/  I2FP.F32.S32 R0, R2 ;  /* 0x0000000200007245 */ /* 0x004fc80000201400 */
[----:B------:R-:W-:-:S04]  /*1960*/  F2FP.BF16.F32.PACK_AB R0, RZ, R0 ;  /* 0x00000000ff00723e */ /* 0x000fc800000010ff */
[----:B------:R-:W-:Y:S01]  /*1970*/  PRMT R19, R0, 0x7610, R19 ;  /* 0x0000761000137816 */ /* 0x000fe20000000013 */
[----:B------:R-:W-:Y:S06]  /*1980*/  BRA `(.L_x_4406) ;  /* 0x0000000c00887947 */ /* 0x000fec0003800000 */
.L_x_4407:
[----:B------:R-:W2:Y:S02]  /*1990*/  LDG.E.U16 R2, desc[UR36][R2.64] ;  /* 0x0000002402027981 */ /* 0x000ea4000c1e1500 */
[----:B--2---:R-:W0:Y:S02]  /*19a0*/  I2F.S16 R0, R2 ;  /* 0x0000000200007306 */ /* 0x004e240000101400 */
[----:B0-----:R-:W-:-:S04]  /*19b0*/  F2FP.BF16.F32.PACK_AB R0, RZ, R0 ;  /* 0x00000000ff00723e */ /* 0x001fc800000010ff */
[----:B------:R-:W-:Y:S01]  /*19c0*/  PRMT R19, R0, 0x7610, R19 ;  /* 0x0000761000137816 */ /* 0x000fe20000000013 */
[----:B------:R-:W-:Y:S06]  /*19d0*/  BRA `(.L_x_4406) ;  /* 0x0000000c00747947 */ /* 0x000fec0003800000 */
.L_x_4402:
        /* <DEDUP_REMOVED lines=9> */
.L_x_4410:
[----:B------:R-:W2:Y:S02]  /*1a70*/  LDG.E.U16 R0, desc[UR36][R2.64] ;  /* 0x0000002402007981 */ /* 0x000ea4000c1e1500 */
[----:B--2---:R-:W-:-:S05]  /*1a80*/  HADD2.F32 R0, -RZ, R0.H0_H0 ;  /* 0x20000000ff007230 */ /* 0x004fca0000004100 */
[----:B------:R-:W-:-:S04]  /*1a90*/  F2FP.BF16.F32.PACK_AB R0, RZ, R0 ;  /* 0x00000000ff00723e */ /* 0x000fc800000010ff */
[----:B------:R-:W-:Y:S01]  /*1aa0*/  PRMT R19, R0, 0x7610, R19 ;  /* 0x0000761000137816 */ /* 0x000fe20000000013 */
[----:B------:R-:W-:Y:S06]  /*1ab0*/  BRA `(.L_x_4406) ;  /* 0x0000000c003c7947 */ /* 0x000fec0003800000 */
.L_x_4409:
        /* <DEDUP_REMOVED lines=9> */
.L_x_4412:
[----:B------:R-:W2:Y:S02]  /*1b50*/  LDG.E.U16 R2, desc[UR36][R2.64] ;  /* 0x0000002402027981 */ /* 0x000ea4000c1e1500 */
[----:B--2---:R-:W-:-:S05]  /*1b60*/  HADD2.F32 R0, -RZ, R2.H0_H0 ;  /* 0x20000002ff007230 */ /* 0x004fca0000004100 */
[----:B------:R-:W-:-:S04]  /*1b70*/  F2FP.BF16.F32.PACK_AB R0, RZ, R0 ;  /* 0x00000000ff00723e */ /* 0x000fc800000010ff */
[----:B------:R-:W-:Y:S01]  /*1b80*/  PRMT R19, R0, 0x7610, R19 ;  /* 0x0000761000137816 */ /* 0x000fe20000000013 */
[----:B------:R-:W-:Y:S06]  /*1b90*/  BRA `(.L_x_4406) ;  /* 0x0000000c00047947 */ /* 0x000fec0003800000 */
.L_x_4411:
        /* <DEDUP_REMOVED lines=9> */
.L_x_4401:
        /* <DEDUP_REMOVED lines=14> */
.L_x_4415:
        /* <DEDUP_REMOVED lines=9> */
.L_x_4414:
        /* <DEDUP_REMOVED lines=28> */
.L_x_4417:
        /* <DEDUP_REMOVED lines=15> */
.L_x_4416:
[----:B------:R0:W5:Y:S01]  /*2050*/  LDG.E.U16 R19, desc[UR36][R2.64] ;  /* 0x0000002402137981 */ /* 0x000162000c1e1500 */
[----:B------:R-:W-:Y:S05]  /*2060*/  BRA `(.L_x_4406) ;  /* 0x0000000400d07947 */ /* 0x000fea0003800000 */
.L_x_4413:
        /* <DEDUP_REMOVED lines=13> */
.L_x_4420:
        /* <DEDUP_REMOVED lines=21> */
.L_x_4424:
[----:B------:R-:W-:Y:S05]  /*2290*/  BSYNC B1 ;  /* 0x0000000000017941 */ /* 0x000fea0003800000 */
.L_x_4423:
[----:B------:R-:W-:Y:S01]  /*22a0*/  LEA R3, R0, 0x3b800000, 0x17 ;  /* 0x3b80000000037811 */ /* 0x000fe200078eb8ff */
[----:B------:R-:W-:-:S05]  /*22b0*/  IMAD.SHL.U32 R0, R2, 0x100000, RZ ;  /* 0x0010000002007824 */ /* 0x000fca00078e00ff */
[----:B------:R-:W-:-:S07]  /*22c0*/  LOP3.LUT R0, R3, R0, R4, 0xfe, !PT ;  /* 0x0000000003007212 */ /* 0x000fce00078efe04 */
.L_x_4422:
[----:B------:R-:W-:Y:S05]  /*22d0*/  BSYNC B0 ;  /* 0x0000000000007941 */ /* 0x000fea0003800000 */
.L_x_4421:
[----:B------:R-:W-:-:S04]  /*22e0*/  F2FP.BF16.F32.PACK_AB R0, RZ, R0 ;  /* 0x00000000ff00723e */ /* 0x000fc800000010ff */
[----:B------:R-:W-:Y:S01]  /*22f0*/  PRMT R19, R0, 0x7610, R19 ;  /* 0x0000761000137816 */ /* 0x000fe20000000013 */
[----:B------:R-:W-:Y:S06]  /*2300*/  BRA `(.L_x_4406) ;  /* 0x0000000400287947 */ /* 0x000fec0003800000 */
.L_x_4419:
        /* <DEDUP_REMOVED lines=21> */
.L_x_4428:
[----:B------:R-:W-:Y:S05]  /*2460*/  BSYNC B1 ;  /* 0x0000000000017941 */ /* 0x000fea0003800000 */
.L_x_4427:
[----:B------:R-:W-:Y:S01]  /*2470*/  LEA R3, R0, 0x37800000, 0x17 ;  /* 0x3780000000037811 */ /* 0x000fe200078eb8ff */
[----:B------:R-:W-:-:S05]  /*2480*/  IMAD.SHL.U32 R0, R2, 0x200000, RZ ;  /* 0x0020000002007824 */ /* 0x000fca00078e00ff */
[----:B------:R-:W-:-:S07]  /*2490*/  LOP3.LUT R0, R3, R0, R4, 0xfe, !PT ;  /* 0x0000000003007212 */ /* 0x000fce00078efe04 */
.L_x_4426:
[----:B------:R-:W-:Y:S05]  /*24a0*/  BSYNC B0 ;  /* 0x0000000000007941 */ /* 0x000fea0003800000 */
.L_x_4425:
[----:B------:R-:W-:-:S04]  /*24b0*/  F2FP.BF16.F32.PACK_AB R0, RZ, R0 ;  /* 0x00000000ff00723e */ /* 0x000fc800000010ff */
[----:B------:R-:W-:Y:S01]  /*24c0*/  PRMT R19, R0, 0x7610, R19 ;  /* 0x0000761000137816 */ /* 0x000fe20000000013 */
[----:B------:R-:W-:Y:S06]  /*24d0*/  BRA `(.L_x_4406) ;  /* 0x0000000000b47947 */ /* 0x000fec0003800000 */
.L_x_4418:
        /* <DEDUP_REMOVED lines=14> */
.L_x_4432:
[----:B------:R-:W-:Y:S05]  /*25c0*/  BSYNC B0 ;  /* 0x0000000000007941 */ /* 0x000fea0003800000 */
.L_x_4431:
[----:B------:R-:W-:-:S04]  /*25d0*/  F2FP.BF16.F32.PACK_AB R0, RZ, R0 ;  /* 0x00000000ff00723e */ /* 0x000fc800000010ff */
[----:B------:R-:W-:Y:S01]  /*25e0*/  PRMT R19, R0, 0x7610, R19 ;  /* 0x0000761000137816 */ /* 0x000fe20000000013 */
[----:B------:R-:W-:Y:S06]  /*25f0*/  BRA `(.L_x_4406) ;  /* 0x00000000006c7947 */ /* 0x000fec0003800000 */
.L_x_4405:
        /* <DEDUP_REMOVED lines=16> */
.L_x_4433:
[----:B------:R-:W-:Y:S01]  /*2700*/  PRMT R19, RZ, 0x7610, R19 ;  /* 0x00007610ff137816 */ /* 0x000fe20000000013 */
[----:B------:R-:W-:Y:S06]  /*2710*/  BRA `(.L_x_4406) ;  /* 0x0000000000247947 */ /* 0x000fec0003800000 */
.L_x_4430:
[----:B------:R-:W2:Y:S02]  /*2720*/  LDG.E.64 R2, desc[UR36][R2.64] ;  /* 0x0000002402027981 */ /* 0x000ea4000c1e1b00 */
[----:B--2---:R-:W0:Y:S02]  /*2730*/  I2F.U64 R0, R2 ;  /* 0x0000000200007312 */ /* 0x004e240000301000 */
[----:B0-----:R-:W-:-:S04]  /*2740*/  F2FP.BF16.F32.PACK_AB R0, RZ, R0 ;  /* 0x00000000ff00723e */ /* 0x001fc800000010ff */
[----:B------:R-:W-:Y:S01]  /*2750*/  PRMT R19, R0, 0x7610, R19 ;  /* 0x0000761000137816 */ /* 0x000fe20000000013 */
[----:B------:R-:W-:Y:S06]  /*2760*/  BRA `(.L_x_4406) ;  /* 0x0000000000107947 */ /* 0x000fec0003800000 */
.L_x_4429:
[----:B------:R-:W2:Y:S02]  /*2770*/  LDG.E R2, desc[UR36][R2.64] ;  /* 0x0000002402027981 */ /* 0x000ea4000c1e1900 */
[----:B--2---:R-:W-:-:S04]  /*2780*/  I2FP.F32.U32 R0, R2 ;  /* 0x0000000200007245 */ /* 0x004fc80000201000 */
[----:B------:R-:W-:-:S04]  /*2790*/  F2FP.BF16.F32.PACK_AB R0, RZ, R0 ;  /* 0x00000000ff00723e */ /* 0x000fc800000010ff */
[----:B------:R-:W-:-:S07]  /*27a0*/  PRMT R19, R0, 0x7610, R19 ;  /* 0x0000761000137816 */ /* 0x000fce0000000013 */
.L_x_4406:
        /* <DEDUP_REMOVED lines=19> */
.L_x_4437:
[----:B------:R-:W2:Y:S02]  /*28e0*/  LDG.E.U8 R2, desc[UR36][R2.64] ;  /* 0x0000002402027981 */ /* 0x000ea4000c1e1100 */
[----:B--2---:R-:W-:-:S04]  /*28f0*/  I2FP.F32.U32 R0, R2 ;  /* 0x0000000200007245 */ /* 0x004fc80000201000 */
[----:B------:R-:W-:Y:S01]  /*2900*/  F2FP.BF16.F32.PACK_AB R0, RZ, R0 ;  /* 0x00000000ff00723e */ /* 0x000fe200000010ff */
[----:B------:R-:W-:Y:S06]  /*2910*/  BRA `(.L_x_4439) ;  /* 0x0000000c00907947 */ /* 0x000fec0003800000 */
.L_x_4436:
        /* <DEDUP_REMOVED lines=10> */
.L_x_4441:
[----:B------:R-:W2:Y:S02]  /*29c0*/  LDG.E R2, desc[UR36][R2.64] ;  /* 0x0000002402027981 */ /* 0x000ea4000c1e1900 */
[----:B--2---:R-:W-:-:S04]  /*29d0*/  I2FP.F32.S32 R0, R2 ;  /* 0x0000000200007245 */ /* 0x004fc80000201400 */
[----:B------:R-:W-:Y:S01]  /*29e0*/  F2FP.BF16.F32.PACK_AB R0, RZ, R0 ;  /* 0x00000000ff00723e */ /* 0x000fe200000010ff */
[----:B------:R-:W-:Y:S06]  /*29f0*/  BRA `(.L_x_4439) ;  /* 0x0000000c00587947 */ /* 0x000fec0003800000 */
.L_x_4440:
[----:B------:R-:W2:Y:S02]  /*2a00*/  LDG.E.U16 R2, desc[UR36][R2.64] ;  /* 0x0000002402027981 */ /* 0x000ea4000c1e1500 */
[----:B--2---:R-:W0:Y:S02]  /*2a10*/  I2F.S16 R0, R2 ;  /* 0x0000000200007306 */ /* 0x004e240000101400 */
[----:B0-----:R-:W-:Y:S01]  /*2a20*/  F2FP.BF16.F32.PACK_AB R0, RZ, R0 ;  /* 0x00000000ff00723e */ /* 0x001fe200000010ff */
[----:B------:R-:W-:Y:S06]  /*2a30*/  BRA `(.L_x_4439) ;  /* 0x0000000c00487947 */ /* 0x000fec0003800000 */
.L_x_4435:
        /* <DEDUP_REMOVED lines=9> */
.L_x_4443:
[----:B------:R-:W2:Y:S02]  /*2ad0*/  LDG.E.U16 R0, desc[UR36][R2.64] ;  /* 0x0000002402007981 */ /* 0x000ea4000c1e1500 */
[----:B--2---:R-:W-:-:S05]  /*2ae0*/  HADD2.F32 R0, -RZ, R0.H0_H0 ;  /* 0x20000000ff007230 */ /* 0x004fca0000004100 */
[----:B------:R-:W-:Y:S01]  /*2af0*/  F2FP.BF16.F32.PACK_AB R0, RZ, R0 ;  /* 0x00000000ff00723e */ /* 0x000fe200000010ff */
[----:B------:R-:W-:Y:S06]  /*2b00*/  BRA `(.L_x_4439) ;  /* 0x0000000c00147947 */ /* 0x000fec0003800000 */
.L_x_4442:
        /* <DEDUP_REMOVED lines=9> */
.L_x_4445:
[----:B------:R-:W2:Y:S02]  /*2ba0*/  LDG.E.U16 R2, desc[UR36][R2.64] ;  /* 0x0000002402027981 */ /* 0x000ea4000c1e1500 */
[----:B--2---:R-:W-:-:S05]  /*2bb0*/  HADD2.F32 R0, -RZ, R2.H0_H0 ;  /* 0x20000002ff007230 */ /* 0x004fca0000004100 */
[----:B------:R-:W-:Y:S01]  /*2bc0*/  F2FP.BF16.F32.PACK_AB R0, RZ, R0 ;  /* 0x00000000ff00723e */ /* 0x000fe200000010ff */
[----:B------:R-:W-:Y:S06]  /*2bd0*/  BRA `(.L_x_4439) ;  /* 0x0000000800e07947 */ /* 0x000fec0003800000 */
.L_x_4444:
        /* <DEDUP_REMOVED lines=8> */
.L_x_4434:
        /* <DEDUP_REMOVED lines=13> */
.L_x_4448:
        /* <DEDUP_REMOVED lines=8> */
.L_x_4447:
        /* <DEDUP_REMOVED lines=28> */
.L_x_4450:
        /* <DEDUP_REMOVED lines=15> */
.L_x_4449:
[----:B------:R0:W5:Y:S01]  /*3060*/  LDG.E.U16 R0, desc[UR36][R2.64] ;  /* 0x0000002402007981 */ /* 0x000162000c1e1500 */
[----:B------:R-:W-:Y:S05]  /*3070*/  BRA `(.L_x_4439) ;  /* 0x0000000400b87947 */ /* 0x000fea0003800000 */
.L_x_4446:
        /* <DEDUP_REMOVED lines=12> */
.L_x_4453:
        /* <DEDUP_REMOVED lines=21> */
.L_x_4457:
[----:B------:R-:W-:Y:S05]  /*3290*/  BSYNC B1 ;  /* 0x0000000000017941 */ /* 0x000fea0003800000 */
.L_x_4456:
[----:B------:R-:W-:Y:S01]  /*32a0*/  LEA R3, R0, 0x3b800000, 0x17 ;  /* 0x3b80000000037811 */ /* 0x000fe200078eb8ff */
[----:B------:R-:W-:-:S05]  /*32b0*/  IMAD.SHL.U32 R0, R2, 0x100000, RZ ;  /* 0x0010000002007824 */ /* 0x000fca00078e00ff */
[----:B------:R-:W-:-:S07]  /*32c0*/  LOP3.LUT R0, R3, R0, R4, 0xfe, !PT ;  /* 0x0000000003007212 */ /* 0x000fce00078efe04 */
.L_x_4455:
[----:B------:R-:W-:Y:S05]  /*32d0*/  BSYNC B0 ;  /* 0x0000000000007941 */ /* 0x000fea0003800000 */
.L_x_4454:
[----:B------:R-:W-:Y:S01]  /*32e0*/  F2FP.BF16.F32.PACK_AB R0, RZ, R0 ;  /* 0x00000000ff00723e */ /* 0x000fe200000010ff */
[----:B------:R-:W-:Y:S06]  /*32f0*/  BRA `(.L_x_4439) ;  /* 0x0000000400187947 */ /* 0x000fec0003800000 */
.L_x_4452:
        /* <DEDUP_REMOVED lines=21> */
.L_x_4461:
[----:B------:R-:W-:Y:S05]  /*3450*/  BSYNC B1 ;  /* 0x0000000000017941 */ /* 0x000fea0003800000 */
.L_x_4460:
[----:B------:R-:W-:Y:S01]  /*3460*/  LEA R3, R0, 0x37800000, 0x17 ;  /* 0x3780000000037811 */ /* 0x000fe200078eb8ff */
[----:B------:R-:W-:-:S05]  /*3470*/  IMAD.SHL.U32 R0, R2, 0x200000, RZ ;  /* 0x0020000002007824 */ /* 0x000fca00078e00ff */
[----:B------:R-:W-:-:S07]  /*3480*/  LOP3.LUT R0, R3, R0, R4, 0xfe, !PT ;  /* 0x0000000003007212 */ /* 0x000fce00078efe04 */
.L_x_4459:
[----:B------:R-:W-:Y:S05]  /*3490*/  BSYNC B0 ;  /* 0x0000000000007941 */ /* 0x000fea0003800000 */
.L_x_4458:
[----:B------:R-:W-:Y:S01]  /*34a0*/  F2FP.BF16.F32.PACK_AB R0, RZ, R0 ;  /* 0x00000000ff00723e */ /* 0x000fe200000010ff */
[----:B------:R-:W-:Y:S06]  /*34b0*/  BRA `(.L_x_4439) ;  /* 0x0000000000a87947 */ /* 0x000fec0003800000 */
.L_x_4451:
        /* <DEDUP_REMOVED lines=14> */
.L_x_4465:
[----:B------:R-:W-:Y:S05]  /*35a0*/  BSYNC B0 ;  /* 0x0000000000007941 */ /* 0x000fea0003800000 */
.L_x_4464:
[----:B------:R-:W-:Y:S01]  /*35b0*/  F2FP.BF16.F32.PACK_AB R0, RZ, R0 ;  /* 0x00000000ff00723e */ /* 0x000fe200000010ff */
[----:B------:R-:W-:Y:S06]  /*35c0*/  BRA `(.L_x_4439) ;  /* 0x0000000000647947 */ /* 0x000fec0003800000 */
.L_x_4438:
        /* <DEDUP_REMOVED lines=16> */
.L_x_4466:
[----:B------:R-:W-:Y:S01]  /*36d0*/  PRMT R0, RZ, 0x7610, R0 ;  /* 0x00007610ff007816 */ /* 0x000fe20000000000 */
[----:B------:R-:W-:Y:S06]  /*36e0*/  BRA `(.L_x_4439) ;  /* 0x00000000001c7947 */ /* 0x000fec0003800000 */
.L_x_4463:
[----:B------:R-:W2:Y:S02]  /*36f0*/  LDG.E.64 R2, desc[UR36][R2.64] ;  /* 0x0000002402027981 */ /* 0x000ea4000c1e1b00 */
[----:B--2---:R-:W0:Y:S02]  /*3700*/  I2F.U64 R0, R2 ;  /* 0x0000000200007312 */ /* 0x004e240000301000 */
[----:B0-----:R-:W-:Y:S01]  /*3710*/  F2FP.BF16.F32.PACK_AB R0, RZ, R0 ;  /* 0x00000000ff00723e */ /* 0x001fe200000010ff */
[----:B------:R-:W-:Y:S06]  /*3720*/  BRA `(.L_x_4439) ;  /* 0x00000000000c7947 */ /* 0x000fec0003800000 */
.L_x_4462:
[----:B------:R-:W2:Y:S02]  /*3730*/  LDG.E R2, desc[UR36][R2.64] ;  /* 0x0000002402027981 */ /* 0x000ea4000c1e1900 */
[----:B--2---:R-:W-:-:S04]  /*3740*/  I2FP.F32.U32 R0, R2 ;  /* 0x0000000200007245 */ /* 0x004fc80000201000 */
[----:B------:R-:W-:-:S07]  /*3750*/  F2FP.BF16.F32.PACK_AB R0, RZ, R0 ;  /* 0x00000000ff00723e */ /* 0x000fce00000010ff */
.L_x_4439:
[----:B0----5:R-:W-:Y:S01]  /*3760*/  IMAD.U32 R3, R0, 0x10000, RZ ;  /* 0x0001000000037824 */ /* 0x021fe200078e00ff */
[----:B------:R-:W0:Y:S01]  /*3770*/  LDC.U8 R4, c[0x0][0x491] ;  /* 0x00012440ff047b82 */ /* 0x000e220000000000 */
[----:B------:R-:W-:-:S03]  /*3780*/  IMAD.U32 R19, R19, 0x10000, RZ ;  /* 0x0001000013137824 */ /* 0x000fc600078e00ff */
[C---:B------:R-:W-:Y:S02]  /*3790*/  FSETP.GEU.FTZ.AND P1, PT, R3.reuse, RZ, PT ;  /* 0x000000ff0300720b */ /* 0x040fe40003f3e000 */
[----:B------:R-:W-:-:S04]  /*37a0*/  FSETP.GT.FTZ.AND P0, PT, R3, 1, PT ;  /* 0x3f8000000300780b */ /* 0x000fc80003f14000 */
[----:B------:R-:W-:-:S13]  /*37b0*/  PLOP3.LUT P0, PT, P1, P0, PT, 0x8a, 0x0 ;  /* 0x000000000000781c */ /* 0x000fda0000f01172 */
[----:B------:R-:W-:-:S04]  /*37c0*/  @!P0 FADD.FTZ R0, -R3, 1 ;  /* 0x3f80000003008421 */ /* 0x000fc80000010100 */
[----:B------:R-:W-:Y:S01]  /*37d0*/  @!P0 FMUL.FTZ R2, R3, R0 ;  /* 0x0000000003028220 */ /* 0x000fe20000410000 */
[----:B0-----:R-:W-:Y:S01]  /*37e0*/  PRMT R3, R4, 0x9910, RZ ;  /* 0x0000991004037816 */ /* 0x001fe200000000ff */
[----:B------:R-:W-:-:S04]  /*37f0*/  IMAD.MOV.U32 R0, RZ, RZ, 0x7fc00000 ;  /* 0x7fc00000ff007424 */ /* 0x000fc800078e00ff */
        /* <DEDUP_REMOVED lines=17> */
.L_x_4470:
[----:B-1----:R-:W-:-:S06]  /*3910*/  IMAD.U32 R3, R5, 0x10000, RZ ;  /* 0x0001000005037824 */ /* 0x002fcc00078e00ff */
[----:B------:R-:W1:Y:S02]  /*3920*/  F2I.S64.TRUNC R2, R3 ;  /* 0x0000000300027311 */ /* 0x000e64000020d900 */
[----:B-1----:R1:W-:Y:S01]  /*3930*/  STG.E.U8 desc[UR36][R16.64], R2 ;  /* 0x0000000210007986 */ /* 0x0023e2000c101124 */
[----:B------:R-:W-:Y:S05]  /*3940*/  BRA `(.L_x_4472) ;  /* 0x0000000c00847947 */ /* 0x000fea0003800000 */
.L_x_4469:
        /* <DEDUP_REMOVED lines=10> */
.L_x_4474:
[----:B-1----:R-:W-:-:S06]  /*39f0*/  IMAD.U32 R5, R5, 0x10000, RZ ;  /* 0x0001000005057824 */ /* 0x002fcc00078e00ff */
[----:B------:R-:W1:Y:S02]  /*3a00*/  F2I.FTZ.TRUNC.NTZ R5, R5 ;  /* 0x0000000500057305 */ /* 0x000e64000021f100 */
[----:B-1----:R3:W-:Y:S01]  /*3a10*/  STG.E desc[UR36][R16.64], R5 ;  /* 0x0000000510007986 */ /* 0x0027e2000c101924 */
[----:B------:R-:W-:Y:S05]  /*3a20*/  BRA `(.L_x_4472) ;  /* 0x0000000c004c7947 */ /* 0x000fea0003800000 */
.L_x_4473:
[----:B-1----:R-:W-:-:S06]  /*3a30*/  IMAD.U32 R5, R5, 0x10000, RZ ;  /* 0x0001000005057824 */ /* 0x002fcc00078e00ff */
[----:B------:R-:W1:Y:S02]  /*3a40*/  F2I.FTZ.TRUNC.NTZ R5, R5 ;  /* 0x0000000500057305 */ /* 0x000e64000021f100 */
[----:B-1----:R2:W-:Y:S01]  /*3a50*/  STG.E.U16 desc[UR36][R16.64], R5 ;  /* 0x0000000510007986 */ /* 0x0025e2000c101524 */
[----:B------:R-:W-:Y:S05]  /*3a60*/  BRA `(.L_x_4472) ;  /* 0x0000000c003c7947 */ /* 0x000fea0003800000 */
.L_x_4468:
        /* <DEDUP_REMOVED lines=9> */
.L_x_4476:
[----:B01----:R-:W-:-:S05]  /*3b00*/  IMAD.U32 R0, R5, 0x10000, RZ ;  /* 0x0001000005007824 */ /* 0x003fca00078e00ff */
[----:B------:R-:W-:-:S05]  /*3b10*/  F2FP.F16.F32.PACK_AB R0, RZ, R0 ;  /* 0x00000000ff00723e */ /* 0x000fca00000000ff */
[----:B------:R0:W-:Y:S01]  /*3b20*/  STG.E.U16 desc[UR36][R16.64], R0 ;  /* 0x0000000010007986 */ /* 0x0001e2000c101524 */
[----:B------:R-:W-:Y:S05]  /*3b30*/  BRA `(.L_x_4472) ;  /* 0x0000000c00087947 */ /* 0x000fea0003800000 */
.L_x_4475:
        /* <DEDUP_REMOVED lines=10> */
.L_x_4478:
[----:B-1----:R-:W-:-:S05]  /*3be0*/  IMAD.U32 R5, R5, 0x10000, RZ ;  /* 0x0001000005057824 */ /* 0x002fca00078e00ff */
[----:B------:R-:W-:-:S04]  /*3bf0*/  F2FP.F16.F32.PACK_AB R3, RZ, R5 ;  /* 0x00000005ff03723e */ /* 0x000fc800000000ff */
[----:B------:R-:W-:-:S05]  /*3c00*/  PRMT R3, R3, 0x5410, RZ ;  /* 0x0000541003037816 */ /* 0x000fca00000000ff */
[----:B------:R1:W-:Y:S01]  /*3c10*/  STG.E desc[UR36][R16.64], R3 ;  /* 0x0000000310007986 */ /* 0x0003e2000c101924 */
[----:B------:R-:W-:Y:S05]  /*3c20*/  BRA `(.L_x_4472) ;  /* 0x0000000800cc7947 */ /* 0x000fea0003800000 */
.L_x_4477:
[----:B-1----:R-:W-:-:S04]  /*3c30*/  IMAD.U32 R2, R5, 0x10000, RZ ;  /* 0x0001000005027824 */ /* 0x002fc800078e00ff */
[----:B------:R-:W-:-:S06]  /*3c40*/  FMUL.FTZ R2, R2, 1 ;  /* 0x3f80000002027820 */ /* 0x000fcc0000410000 */
[----:B------:R-:W1:Y:S02]  /*3c50*/  F2F.F64.F32 R2, R2 ;  /* 0x0000000200027310 */ /* 0x000e640000201800 */
[----:B-1----:R1:W-:Y:S01]  /*3c60*/  STG.E.64 desc[UR36][R16.64], R2 ;  /* 0x0000000210007986 */ /* 0x0023e2000c101b24 */
[----:B------:R-:W-:Y:S05]  /*3c70*/  BRA `(.L_x_4472) ;  /* 0x0000000800b87947 */ /* 0x000fea0003800000 */
.L_x_4467:
        /* <DEDUP_REMOVED lines=13> */
.L_x_4481:
[----:B-1----:R-:W-:Y:S01]  /*3d50*/  IMAD.U32 R5, R5, 0x10000, RZ ;  /* 0x0001000005057824 */ /* 0x002fe200078e00ff */
[----:B------:R-:W-:-:S03]  /*3d60*/  CS2R R6, SRZ ;  /* 0x0000000000067805 */ /* 0x000fc6000001ff00 */
[----:B------:R-:W-:-:S06]  /*3d70*/  FMUL.FTZ R5, R5, 1 ;  /* 0x3f80000005057820 */ /* 0x000fcc0000410000 */
[----:B------:R-:W1:Y:S02]  /*3d80*/  F2F.F64.F32 R4, R5 ;  /* 0x0000000500047310 */ /* 0x000e640000201800 */
[----:B-1----:R1:W-:Y:S01]  /*3d90*/  STG.E.128 desc[UR36][R16.64], R4 ;  /* 0x0000000410007986 */ /* 0x0023e2000c101d24 */
[----:B------:R-:W-:Y:S05]  /*3da0*/  BRA `(.L_x_4472) ;  /* 0x00000008006c7947 */ /* 0x000fea0003800000 */
.L_x_4480:
        /* <DEDUP_REMOVED lines=21> */
.L_x_4485:
[----:B------:R-:W-:Y:S05]  /*3f00*/  BSYNC B0 ;  /* 0x0000000000007941 */ /* 0x000fea0003800000 */
.L_x_4484:
[----:B------:R-:W-:-:S05]  /*3f10*/  LOP3.LUT R3, R0, R3, RZ, 0xfc, !PT ;  /* 0x0000000300037212 */ /* 0x000fca00078efcff */
[----:B------:R0:W-:Y:S01]  /*3f20*/  STG.E.U8 desc[UR36][R16.64], R3 ;  /* 0x0000000310007986 */ /* 0x0001e2000c101124 */
[----:B------:R-:W-:Y:S05]  /*3f30*/  BRA `(.L_x_4472) ;  /* 0x0000000800087947 */ /* 0x000fea0003800000 */
.L_x_4483:
        /* <DEDUP_REMOVED lines=13> */
.L_x_4487:
[----:B0-----:R-:W-:Y:S01]  /*4010*/  IMAD.MOV.U32 R0, RZ, RZ, 0x7f ;  /* 0x0000007fff007424 */ /* 0x001fe200078e00ff */
[----:B------:R-:W-:-:S04]  /*4020*/  ISETP.GT.U32.AND P0, PT, R2, 0x7f800000, PT ;  /* 0x7f8000000200780c */ /* 0x000fc80003f04070 */
[----:B------:R-:W-:-:S09]  /*4030*/  SEL R0, R0, 0x7c, P0 ;  /* 0x0000007c00007807 */ /* 0x000fd20000000000 */
.L_x_4488:
[----:B------:R-:W-:Y:S05]  /*4040*/  BSYNC B0 ;  /* 0x0000000000007941 */ /* 0x000fea0003800000 */
.L_x_4486:
[----:B------:R-:W-:-:S04]  /*4050*/  LOP3.LUT R2, R5, 0x80000000, RZ, 0xc0, !PT ;  /* 0x8000000005027812 */ /* 0x000fc800078ec0ff */
[----:B------:R-:W-:-:S04]  /*4060*/  SHF.R.U32.HI R3, RZ, 0x18, R2 ;  /* 0x00000018ff037819 */ /* 0x000fc80000011602 */
[----:B------:R-:W-:-:S05]  /*4070*/  LOP3.LUT R3, R0, R3, RZ, 0xfc, !PT ;  /* 0x0000000300037212 */ /* 0x000fca00078efcff */
[----:B------:R0:W-:Y:S01]  /*4080*/  STG.E.U8 desc[UR36][R16.64], R3 ;  /* 0x0000000310007986 */ /* 0x0001e2000c101124 */
[----:B------:R-:W-:Y:S05]  /*4090*/  BRA `(.L_x_4472) ;  /* 0x0000000400b07947 */ /* 0x000fea0003800000 */
.L_x_4482:
[----:B-1----:R1:W-:Y:S01]  /*40a0*/  STG.E.U16 desc[UR36][R16.64], R5 ;  /* 0x0000000510007986 */ /* 0x0023e2000c101524 */
[----:B------:R-:W-:Y:S05]  /*40b0*/  BRA `(.L_x_4472) ;  /* 0x0000000400a87947 */ /* 0x000fea0003800000 */
.L_x_4479:
        /* <DEDUP_REMOVED lines=12> */
.L_x_4491:
        /* <DEDUP_REMOVED lines=17> */
.L_x_4494:
[----:B------:R-:W-:-:S04]  /*4290*/  LOP3.LUT R2, R5, 0x80000000, RZ, 0xc0, !PT ;  /* 0x8000000005027812 */ /* 0x000fc800078ec0ff */
[----:B------:R-:W-:-:S04]  /*42a0*/  SHF.R.U32.HI R3, RZ, 0x18, R2 ;  /* 0x00000018ff037819 */ /* 0x000fc80000011602 */
[----:B------:R-:W-:-:S04]  /*42b0*/  LOP3.LUT R0, R0, R3, RZ, 0xfc, !PT ;  /* 0x0000000300007212 */ /* 0x000fc800078efcff */
[----:B------:R-:W-:-:S07]  /*42c0*/  PRMT R8, R0, 0x7610, R8 ;  /* 0x0000761000087816 */ /* 0x000fce0000000008 */
.L_x_4493:
[----:B------:R-:W-:Y:S05]  /*42d0*/  BSYNC B0 ;  /* 0x0000000000007941 */ /* 0x000fea0003800000 */
.L_x_4492:
[----:B------:R1:W-:Y:S01]  /*42e0*/  STG.E.U8 desc[UR36][R16.64], R8 ;  /* 0x0000000810007986 */ /* 0x0003e2000c101124 */
[----:B------:R-:W-:Y:S05]  /*42f0*/  BRA `(.L_x_4472) ;  /* 0x0000000400187947 */ /* 0x000fea0003800000 */
.L_x_4490:
        /* <DEDUP_REMOVED lines=17> */
.L_x_4497:
[----:B------:R-:W-:-:S04]  /*4410*/  LOP3.LUT R2, R5, 0x80000000, RZ, 0xc0, !PT ;  /* 0x8000000005027812 */ /* 0x000fc800078ec0ff */
[----:B------:R-:W-:-:S04]  /*4420*/  SHF.R.U32.HI R3, RZ, 0x18, R2 ;  /* 0x00000018ff037819 */ /* 0x000fc80000011602 */
[----:B------:R-:W-:-:S04]  /*4430*/  LOP3.LUT R0, R0, R3, RZ, 0xfc, !PT ;  /* 0x0000000300007212 */ /* 0x000fc800078efcff */
[----:B------:R-:W-:-:S07]  /*4440*/  PRMT R8, R0, 0x7610, R8 ;  /* 0x0000761000087816 */ /* 0x000fce0000000008 */
.L_x_4496:
[----:B------:R-:W-:Y:S05]  /*4450*/  BSYNC B0 ;  /* 0x0000000000007941 */ /* 0x000fea0003800000 */
.L_x_4495:
[----:B------:R1:W-:Y:S01]  /*4460*/  STG.E.U8 desc[UR36][R16.64], R8 ;  /* 0x0000000810007986 */ /* 0x0003e2000c101124 */
[----:B------:R-:W-:Y:S05]  /*4470*/  BRA `(.L_x_4472) ;  /* 0x0000000000b87947 */ /* 0x000fea0003800000 */
.L_x_4489:
        /* <DEDUP_REMOVED lines=22> */
.L_x_4471:
        /* <DEDUP_REMOVED lines=16> */
.L_x_4500:
[----:B------:R-:W-:Y:S05]  /*46e0*/  BRA `(.L_x_4472) ;  /* 0x00000000001c7947 */ /* 0x000fea0003800000 */
.L_x_4499:
[----:B-1----:R-:W-:-:S06]  /*46f0*/  IMAD.U32 R2, R5, 0x10000, RZ ;  /* 0x0001000005027824 */ /* 0x002fcc00078e00ff */
[----:B------:R-:W1:Y:S02]  /*4700*/  F2I.U64.TRUNC R2, R2 ;  /* 0x0000000200027311 */ /* 0x000e64000020d800 */
[----:B-1----:R1:W-:Y:S01]  /*4710*/  STG.E.64 desc[UR36][R16.64], R2 ;  /* 0x0000000210007986 */ /* 0x0023e2000c101b24 */
[----:B------:R-:W-:Y:S05]  /*4720*/  BRA `(.L_x_4472) ;  /* 0x00000000000c7947 */ /* 0x000fea0003800000 */
.L_x_4498:
[----:B-1----:R-:W-:-:S06]  /*4730*/  IMAD.U32 R5, R5, 0x10000, RZ ;  /* 0x0001000005057824 */ /* 0x002fcc00078e00ff */
[----:B------:R-:W1:Y:S02]  /*4740*/  F2I.FTZ.U32.TRUNC.NTZ R5, R5 ;  /* 0x0000000500057305 */ /* 0x000e64000021f000 */
[----:B-1----:R1:W-:Y:S02]  /*4750*/  STG.E desc[UR36][R16.64], R5 ;  /* 0x0000000510007986 */ /* 0x0023e4000c101924 */
.L_x_4472:
[----:B------:R-:W-:-:S04]  /*4760*/  IMAD R18, R18, 0x200, R23 ;  /* 0x0000020012127824 */ /* 0x000fc800078e0217 */
[----:B------:R-:W-:-:S07]  /*4770*/  VIADD R19, R18, 0x80 ;  /* 0x0000008012137836 */ /* 0x000fce0000000000 */
.L_x_4399:
[----:B------:R-:W-:Y:S05]  /*4780*/  BSYNC B6 ;  /* 0x0000000000067941 */ /* 0x000fea0003800000 */
.L_x_4398:
        /* <DEDUP_REMOVED lines=358> */
.L_x_4503:
        /* <DEDUP_REMOVED lines=23> */
.L_x_4507:
[----:B------:R-:W2:Y:S02]  /*5f60*/  LDG.E.U8 R2, desc[UR36][R2.64] ;  /* 0x0000002402027981 */ /* 0x000ea4000c1e1100 */
[----:B--2---:R-:W-:-:S04]  /*5f70*/  I2FP.F32.U32 R0, R2 ;  /* 0x0000000200007245 */ /* 0x004fc80000201000 */
[----:B------:R-:W-:-:S04]  /*5f80*/  F2FP.BF16.F32.PACK_AB R0, RZ, R0 ;  /* 0x00000000ff00723e */ /* 0x000fc800000010ff */
[----:B------:R-:W-:Y:S01]  /*5f90*/  PRMT R22, R0, 0x7610, R22 ;  /* 0x0000761000167816 */ /* 0x000fe20000000016 */
[----:B------:R-:W-:Y:S06]  /*5fa0*/  BRA `(.L_x_4509) ;  /* 0x0000000c00c87947 */ /* 0x000fec0003800000 */
.L_x_4506:
        /* <DEDUP_REMOVED lines=11> */
.L_x_4511:
[----:B------:R-:W2:Y:S02]  /*6060*/  LDG.E R2, desc[UR36][R2.64] ;  /* 0x0000002402027981 */ /* 0x000ea4000c1e1900 */
[----:B--2---:R-:W-:-:S04]  /*6070*/  I2FP.F32.S32 R0, R2 ;  /* 0x0000000200007245 */ /* 0x004fc80000201400 */
[----:B------:R-:W-:-:S04]  /*6080*/  F2FP.BF16.F32.PACK_AB R0, RZ, R0 ;  /* 0x00000000ff00723e */ /* 0x000fc800000010ff */
[----:B------:R-:W-:Y:S01]  /*6090*/  PRMT R22, R0, 0x7610, R22 ;  /* 0x0000761000167816 */ /* 0x000fe20000000016 */
[----:B------:R-:W-:Y:S06]  /*60a0*/  BRA `(.L_x_4509) ;  /* 0x0000000c00887947 */ /* 0x000fec0003800000 */
.L_x_4510:
[----:B------:R-:W2:Y:S02]  /*60b0*/  LDG.E.U16 R2, desc[UR36][R2.64] ;  /* 0x0000002402027981 */ /* 0x000ea4000c1e1500 */
[----:B--2---:R-:W0:Y:S02]  /*60c0*/  I2F.S16 R0, R2 ;  /* 0x0000000200007306 */ /* 0x004e240000101400 */
[----:B0-----:R-:W-:-:S04]  /*60d0*/  F2FP.BF16.F32.PACK_AB R0, RZ, R0 ;  /* 0x00000000ff00723e */ /* 0x001fc800000010ff */
[----:B------:R-:W-:Y:S01]  /*60e0*/  PRMT R22, R0, 0x7610, R22 ;  /* 0x0000761000167816 */ /* 0x000fe20000000016 */
[----:B------:R-:W-:Y:S06]  /*60f0*/  BRA `(.L_x_4509) ;  /* 0x0000000c00747947 */ /* 0x000fec0003800000 */
.L_x_4505:
        /* <DEDUP_REMOVED lines=9> */
.L_x_4513:
[----:B------:R-:W2:Y:S02]  /*6190*/  LDG.E.U16 R0, desc[UR36][R2.64] ;  /* 0x0000002402007981 */ /* 0x000ea4000c1e1500 */
[----:B--2---:R-:W-:-:S05]  /*61a0*/  HADD2.F32 R0, -RZ, R0.H0_H0 ;  /* 0x20000000ff007230 */ /* 0x004fca0000004100 */
[----:B------:R-:W-:-:S04]  /*61b0*/  F2FP.BF16.F32.PACK_AB R0, RZ, R0 ;  /* 0x00000000ff00723e */ /* 0x000fc800000010ff */
[----:B------:R-:W-:Y:S01]  /*61c0*/  PRMT R22, R0, 0x7610, R22 ;  /* 0x0000761000167816 */ /* 0x000fe20000000016 */
[----:B------:R-:W-:Y:S06]  /*61d0*/  BRA `(.L_x_4509) ;  /* 0x0000000c003c7947 */ /* 0x000fec0003800000 */
.L_x_4512:
        /* <DEDUP_REMOVED lines=9> */
.L_x_4515:
[----:B------:R-:W2:Y:S02]  /*6270*/  LDG.E.U16 R2, desc[UR36][R2.64] ;  /* 0x0000002402027981 */ /* 0x000ea4000c1e1500 */
[----:B--2---:R-:W-:-:S05]  /*6280*/  HADD2.F32 R0, -RZ, R2.H0_H0 ;  /* 0x20000002ff007230 */ /* 0x004fca0000004100 */
[----:B------:R-:W-:-:S04]  /*6290*/  F2FP.BF16.F32.PACK_AB R0, RZ, R0 ;  /* 0x00000000ff00723e */ /* 0x000fc800000010ff */
[----:B------:R-:W-:Y:S01]  /*62a0*/  PRMT R22, R0, 0x7610, R22 ;  /* 0x0000761000167816 */ /* 0x000fe20000000016 */
[----:B------:R-:W-:Y:S06]  /*62b0*/  BRA `(.L_x_4509) ;  /* 0x0000000c00047947 */ /* 0x000fec0003800000 */
.L_x_4514:
        /* <DEDUP_REMOVED lines=9> */
.L_x_4504:
        /* <DEDUP_REMOVED lines=14> */
.L_x_4518:
        /* <DEDUP_REMOVED lines=9> */
.L_x_4517:
        /* <DEDUP_REMOVED lines=28> */
.L_x_4520:
        /* <DEDUP_REMOVED lines=15> */
.L_x_4519:
[----:B------:R0:W5:Y:S01]  /*6770*/  LDG.E.U16 R22, desc[UR36][R2.64] ;  /* 0x0000002402167981 */ /* 0x000162000c1e1500 */
[----:B------:R-:W-:Y:S05]  /*6780*/  BRA `(.L_x_4509) ;  /* 0x0000000400d07947 */ /* 0x000fea0003800000 */
.L_x_4516:
        /* <DEDUP_REMOVED lines=13> */
.L_x_4523:
        /* <DEDUP_REMOVED lines=21> */
.L_x_4527:
[----:B------:R-:W-:Y:S05]  /*69b0*/  BSYNC B1 ;  /* 0x0000000000017941 */ /* 0x000fea0003800000 */
.L_x_4526:
[----:B------:R-:W-:Y:S01]  /*69c0*/  LEA R3, R0, 0x3b800000, 0x17 ;  /* 0x3b80000000037811 */ /* 0x000fe200078eb8ff */
[----:B------:R-:W-:-:S05]  /*69d0*/  IMAD.SHL.U32 R0, R2, 0x100000, RZ ;  /* 0x0010000002007824 */ /* 0x000fca00078e00ff */
[----:B------:R-:W-:-:S07]  /*69e0*/  LOP3.LUT R0, R3, R0, R4, 0xfe, !PT ;  /* 0x0000000003007212 */ /* 0x000fce00078efe04 */
.L_x_4525:
[----:B------:R-:W-:Y:S05]  /*69f0*/  BSYNC B0 ;  /* 0x0000000000007941 */ /* 0x000fea0003800000 */
.L_x_4524:
[----:B------:R-:W-:-:S04]  /*6a00*/  F2FP.BF16.F32.PACK_AB R0, RZ, R0 ;  /* 0x00000000ff00723e */ /* 0x000fc800000010ff */
[----:B------:R-:W-:Y:S01]  /*6a10*/  PRMT R22, R0, 0x7610, R22 ;  /* 0x0000761000167816 */ /* 0x000fe20000000016 */
[----:B------:R-:W-:Y:S06]  /*6a20*/  BRA `(.L_x_4509) ;  /* 0x0000000400287947 */ /* 0x000fec0003800000 */
.L_x_4522:
        /* <DEDUP_REMOVED lines=21> */
.L_x_4531:
[----:B------:R-:W-:Y:S05]  /*6b80*/  BSYNC B1 ;  /* 0x0000000000017941 */ /* 0x000fea0003800000 */
.L_x_4530:
[----:B------:R-:W-:Y:S01]  /*6b90*/  LEA R3, R0, 0x37800000, 0x17 ;  /* 0x3780000000037811 */ /* 0x000fe200078eb8ff */
[----:B------:R-:W-:-:S05]  /*6ba0*/  IMAD.SHL.U32 R0, R2, 0x200000, RZ ;  /* 0x0020000002007824 */ /* 0x000fca00078e00ff */
[----:B------:R-:W-:-:S07]  /*6bb0*/  LOP3.LUT R0, R3, R0, R4, 0xfe, !PT ;  /* 0x0000000003007212 */ /* 0x000fce00078efe04 */
.L_x_4529:
[----:B------:R-:W-:Y:S05]  /*6bc0*/  BSYNC B0 ;  /* 0x0000000000007941 */ /* 0x000fea0003800000 */
.L_x_4528:
[----:B------:R-:W-:-:S04]  /*6bd0*/  F2FP.BF16.F32.PACK_AB R0, RZ, R0 ;  /* 0x00000000ff00723e */ /* 0x000fc800000010ff */
[----:B------:R-:W-:Y:S01]  /*6be0*/  PRMT R22, R0, 0x7610, R22 ;  /* 0x0000761000167816 */ /* 0x000fe20000000016 */
[----:B------:R-:W-:Y:S06]  /*6bf0*/  BRA `(.L_x_4509) ;  /* 0x0000000000b47947 */ /* 0x000fec0003800000 */
.L_x_4521:
        /* <DEDUP_REMOVED lines=14> */
.L_x_4535:
[----:B------:R-:W-:Y:S05]  /*6ce0*/  BSYNC B0 ;  /* 0x0000000000007941 */ /* 0x000fea0003800000 */
.L_x_4534:
[----:B------:R-:W-:-:S04]  /*6cf0*/  F2FP.BF16.F32.PACK_AB R0, RZ, R0 ;  /* 0x00000000ff00723e */ /* 0x000fc800000010ff */
[----:B------:R-:W-:Y:S01]  /*6d00*/  PRMT R22, R0, 0x7610, R22 ;  /* 0x0000761000167816 */ /* 0x000fe20000000016 */
[----:B------:R-:W-:Y:S06]  /*6d10*/  BRA `(.L_x_4509) ;  /* 0x00000000006c7947 */ /* 0x000fec0003800000 */
.L_x_4508:
        /* <DEDUP_REMOVED lines=16> */
.L_x_4536:
[----:B------:R-:W-:Y:S01]  /*6e20*/  PRMT R22, RZ, 0x7610, R22 ;  /* 0x00007610ff167816 */ /* 0x000fe20000000016 */
[----:B------:R-:W-:Y:S06]  /*6e30*/  BRA `(.L_x_4509) ;  /* 0x0000000000247947 */ /* 0x000fec0003800000 */
.L_x_4533:
[----:B------:R-:W2:Y:S02]  /*6e40*/  LDG.E.64 R2, desc[UR36][R2.64] ;  /* 0x0000002402027981 */ /* 0x000ea4000c1e1b00 */
[----:B--2---:R-:W0:Y:S02]  /*6e50*/  I2F.U64 R0, R2 ;  /* 0x0000000200007312 */ /* 0x004e240000301000 */
[----:B0-----:R-:W-:-:S04]  /*6e60*/  F2FP.BF16.F32.PACK_AB R0, RZ, R0 ;  /* 0x00000000ff00723e */ /* 0x001fc800000010ff */
[----:B------:R-:W-:Y:S01]  /*6e70*/  PRMT R22, R0, 0x7610, R22 ;  /* 0x0000761000167816 */ /* 0x000fe20000000016 */
[----:B------:R-:W-:Y:S06]  /*6e80*/  BRA `(.L_x_4509) ;  /* 0x0000000000107947 */ /* 0x000fec0003800000 */
.L_x_4532:
[----:B------:R-:W2:Y:S02]  /*6e90*/  LDG.E R2, desc[UR36][R2.64] ;  /* 0x0000002402027981 */ /* 0x000ea4000c1e1900 */
[----:B--2---:R-:W-:-:S04]  /*6ea0*/  I2FP.F32.U32 R0, R2 ;  /* 0x0000000200007245 */ /* 0x004fc80000201000 */
[----:B------:R-:W-:-:S04]  /*6eb0*/  F2FP.BF16.F32.PACK_AB R0, RZ, R0 ;  /* 0x00000000ff00723e */ /* 0x000fc800000010ff */
[----:B------:R-:W-:-:S07]  /*6ec0*/  PRMT R22, R0, 0x7610, R22 ;  /* 0x0000761000167816 */ /* 0x000fce0000000016 */
.L_x_4509:
        /* <DEDUP_REMOVED lines=19> */
.L_x_4540:
[----:B------:R-:W2:Y:S02]  /*7000*/  LDG.E.U8 R2, desc[UR36][R2.64] ;  /* 0x0000002402027981 */ /* 0x000ea4000c1e1100 */
[----:B--2---:R-:W-:-:S04]  /*7010*/  I2FP.F32.U32 R0, R2 ;  /* 0x0000000200007245 */ /* 0x004fc80000201000 */
[----:B------:R-:W-:Y:S01]  /*7020*/  F2FP.BF16.F32.PACK_AB R0, RZ, R0 ;  /* 0x00000000ff00723e */ /* 0x000fe200000010ff */
[----:B------:R-:W-:Y:S06]  /*7030*/  BRA `(.L_x_4542) ;  /* 0x0000000c00907947 */ /* 0x000fec0003800000 */
.L_x_4539:
        /* <DEDUP_REMOVED lines=10> */
.L_x_4544:
[----:B------:R-:W2:Y:S02]  /*70e0*/  LDG.E R2, desc[UR36][R2.64] ;  /* 0x0000002402027981 */ /* 0x000ea4000c1e1900 */
[----:B--2---:R-:W-:-:S04]  /*70f0*/  I2FP.F32.S32 R0, R2 ;  /* 0x0000000200007245 */ /* 0x004fc80000201400 */
[----:B------:R-:W-:Y:S01]  /*7100*/  F2FP.BF16.F32.PACK_AB R0, RZ, R0 ;  /* 0x00000000ff00723e */ /* 0x000fe200000010ff */
[----:B------:R-:W-:Y:S06]  /*7110*/  BRA `(.L_x_4542) ;  /* 0x0000000c00587947 */ /* 0x000fec0003800000 */
.L_x_4543:
[----:B------:R-:W2:Y:S02]  /*7120*/  LDG.E.U16 R2, desc[UR36][R2.64] ;  /* 0x0000002402027981 */ /* 0x000ea4000c1e1500 */
[----:B--2---:R-:W0:Y:S02]  /*7130*/  I2F.S16 R0, R2 ;  /* 0x0000000200007306 */ /* 0x004e240000101400 */
[----:B0-----:R-:W-:Y:S01]  /*7140*/  F2FP.BF16.F32.PACK_AB R0, RZ, R0 ;  /* 0x00000000ff00723e */ /* 0x001fe200000010ff */
[----:B------:R-:W-:Y:S06]  /*7150*/  BRA `(.L_x_4542) ;  /* 0x0000000c00487947 */ /* 0x000fec0003800000 */
.L_x_4538:
        /* <DEDUP_REMOVED lines=9> */
.L_x_4546:
[----:B------:R-:W2:Y:S02]  /*71f0*/  LDG.E.U16 R0, desc[UR36][R2.64] ;  /* 0x0000002402007981 */ /* 0x000ea4000c1e1500 */
[----:B--2---:R-:W-:-:S05]  /*7200*/  HADD2.F32 R0, -RZ, R0.H0_H0 ;  /* 0x20000000ff007230 */ /* 0x004fca0000004100 */
[----:B------:R-:W-:Y:S01]  /*7210*/  F2FP.BF16.F32.PACK_AB R0, RZ, R0 ;  /* 0x00000000ff00723e */ /* 0x000fe200000010ff */
[----:B------:R-:W-:Y:S06]  /*7220*/  BRA `(.L_x_4542) ;  /* 0x0000000c00147947 */ /* 0x000fec0003800000 */
.L_x_4545:
        /* <DEDUP_REMOVED lines=9> */
.L_x_4548:
[----:B------:R-:W2:Y:S02]  /*72c0*/  LDG.E.U16 R2, desc[UR36][R2.64] ;  /* 0x0000002402027981 */ /* 0x000ea4000c1e1500 */
[----:B--2---:R-:W-:-:S05]  /*72d0*/  HADD2.F32 R0, -RZ, R2.H0_H0 ;  /* 0x20000002ff007230 */ /* 0x004fca0000004100 */
[----:B------:R-:W-:Y:S01]  /*72e0*/  F2FP.BF16.F32.PACK_AB R0, RZ, R0 ;  /* 0x00000000ff00723e */ /* 0x000fe200000010ff */
[----:B------:R-:W-:Y:S06]  /*72f0*/  BRA `(.L_x_4542) ;  /* 0x0000000800e07947 */ /* 0x000fec0003800000 */
.L_x_4547:
        /* <DEDUP_REMOVED lines=8> */
.L_x_4537:
        /* <DEDUP_REMOVED lines=13> */
.L_x_4551:
        /* <DEDUP_REMOVED lines=8> */
.L_x_4550:
        /* <DEDUP_REMOVED lines=28> */
.L_x_4553:
        /* <DEDUP_REMOVED lines=15> */
.L_x_4552:
[----:B------:R0:W5:Y:S01]  /*7780*/  LDG.E.U16 R0, desc[UR36][R2.64] ;  /* 0x0000002402007981 */ /* 0x000162000c1e1500 */
[----:B------:R-:W-:Y:S05]  /*7790*/  BRA `(.L_x_4542) ;  /* 0x0000000400b87947 */ /* 0x000fea0003800000 */
.L_x_4549:
        /* <DEDUP_REMOVED lines=12> */
.L_x_4556:
        /* <DEDUP_REMOVED lines=21> */
.L_x_4560:
[----:B------:R-:W-:Y:S05]  /*79b0*/  BSYNC B1 ;  /* 0x0000000000017941 */ /* 0x000fea0003800000 */
.L_x_4559:
[----:B------:R-:W-:Y:S01]  /*79c0*/  LEA R3, R0, 0x3b800000, 0x17 ;  /* 0x3b80000000037811 */ /* 0x000fe200078eb8ff */
[----:B------:R-:W-:-:S05]  /*79d0*/  IMAD.SHL.U32 R0, R2, 0x100000, RZ ;  /* 0x0010000002007824 */ /* 0x000fca00078e00ff */
[----:B------:R-:W-:-:S07]  /*79e0*/  LOP3.LUT R0, R3, R0, R4, 0xfe, !PT ;  /* 0x0000000003007212 */ /* 0x000fce00078efe04 */
.L_x_4558:
[----:B------:R-:W-:Y:S05]  /*79f0*/  BSYNC B0 ;  /* 0x0000000000007941 */ /* 0x000fea0003800000 */
.L_x_4557:
[----:B------:R-:W-:Y:S01]  /*7a00*/  F2FP.BF16.F32.PACK_AB R0, RZ, R0 ;  /* 0x00000000ff00723e */ /* 0x000fe200000010ff */
[----:B------:R-:W-:Y:S06]  /*7a10*/  BRA `(.L_x_4542) ;  /* 0x0000000400187947 */ /* 0x000fec0003800000 */
.L_x_4555:
        /* <DEDUP_REMOVED lines=21> */
.L_x_4564:
[----:B------:R-:W-:Y:S05]  /*7b70*/  BSYNC B1 ;  /* 0x0000000000017941 */ /* 0x000fea0003800000 */
.L_x_4563:
[----:B------:R-:W-:Y:S01]  /*7b80*/  LEA R3, R0, 0x37800000, 0x17 ;  /* 0x3780000000037811 */ /* 0x000fe200078eb8ff */
[----:B------:R-:W-:-:S05]  /*7b90*/  IMAD.SHL.U32 R0, R2, 0x200000, RZ ;  /* 0x0020000002007824 */ /* 0x000fca00078e00ff */
[----:B------:R-:W-:-:S07]  /*7ba0*/  LOP3.LUT R0, R3, R0, R4, 0xfe, !PT ;  /* 0x0000000003007212 */ /* 0x000fce00078efe04 */
.L_x_4562:
[----:B------:R-:W-:Y:S05]  /*7bb0*/  BSYNC B0 ;  /* 0x0000000000007941 */ /* 0x000fea0003800000 */
.L_x_4561:
[----:B------:R-:W-:Y:S01]  /*7bc0*/  F2FP.BF16.F32.PACK_AB R0, RZ, R0 ;  /* 0x00000000ff00723e */ /* 0x000fe200000010ff */
[----:B------:R-:W-:Y:S06]  /*7bd0*/  BRA `(.L_x_4542) ;  /* 0x0000000000a87947 */ /* 0x000fec0003800000 */
.L_x_4554:
        /* <DEDUP_REMOVED lines=14> */
.L_x_4568:
[----:B------:R-:W-:Y:S05]  /*7cc0*/  BSYNC B0 ;  /* 0x0000000000007941 */ /* 0x000fea0003800000 */
.L_x_4567:
[----:B------:R-:W-:Y:S01]  /*7cd0*/  F2FP.BF16.F32.PACK_AB R0, RZ, R0 ;  /* 0x00000000ff00723e */ /* 0x000fe200000010ff */
[----:B------:R-:W-:Y:S06]  /*7ce0*/  BRA `(.L_x_4542) ;  /* 0x0000000000647947 */ /* 0x000fec0003800000 */
.L_x_4541:
        /* <DEDUP_REMOVED lines=16> */
.L_x_4569:
[----:B------:R-:W-:Y:S01]  /*7df0*/  PRMT R0, RZ, 0x7610, R0 ;  /* 0x00007610ff007816 */ /* 0x000fe20000000000 */
[----:B------:R-:W-:Y:S06]  /*7e00*/  BRA `(.L_x_4542) ;  /* 0x00000000001c7947 */ /* 0x000fec0003800000 */
.L_x_4566:
[----:B------:R-:W2:Y:S02]  /*7e10*/  LDG.E.64 R2, desc[UR36][R2.64] ;  /* 0x0000002402027981 */ /* 0x000ea4000c1e1b00 */
[----:B--2---:R-:W0:Y:S02]  /*7e20*/  I2F.U64 R0, R2 ;  /* 0x0000000200007312 */ /* 0x004e240000301000 */
[----:B0-----:R-:W-:Y:S01]  /*7e30*/  F2FP.BF16.F32.PACK_AB R0, RZ, R0 ;  /* 0x00000000ff00723e */ /* 0x001fe200000010ff */
[----:B------:R-:W-:Y:S06]  /*7e40*/  BRA `(.L_x_4542) ;  /* 0x00000000000c7947 */ /* 0x000fec0003800000 */
.L_x_4565:
[----:B------:R-:W2:Y:S02]  /*7e50*/  LDG.E R2, desc[UR36][R2.64] ;  /* 0x0000002402027981 */ /* 0x000ea4000c1e1900 */
[----:B--2---:R-:W-:-:S04]  /*7e60*/  I2FP.F32.U32 R0, R2 ;  /* 0x0000000200007245 */ /* 0x004fc80000201000 */
[----:B------:R-:W-:-:S07]  /*7e70*/  F2FP.BF16.F32.PACK_AB R0, RZ, R0 ;  /* 0x00000000ff00723e */ /* 0x000fce00000010ff */
.L_x_4542:
[----:B0----5:R-:W-:Y:S01]  /*7e80*/  IMAD.U32 R3, R0, 0x10000, RZ ;  /* 0x0001000000037824 */ /* 0x021fe200078e00ff */
[----:B------:R-:W0:Y:S04]  /*7e90*/  LDC.U8 R5, c[0x0][0x491] ;  /* 0x00012440ff057b82 */ /* 0x000e280000000000 */
[C---:B------:R-:W-:Y:S02]  /*7ea0*/  FSETP.GEU.FTZ.AND P1, PT, R3.reuse, RZ, PT ;  /* 0x000000ff0300720b */ /* 0x040fe40003f3e000 */
[----:B------:R-:W-:-:S04]  /*7eb0*/  FSETP.GT.FTZ.AND P0, PT, R3, 1, PT ;  /* 0x3f8000000300780b */ /* 0x000fc80003f14000 */
[----:B------:R-:W-:-:S13]  /*7ec0*/  PLOP3.LUT P0, PT, P1, P0, PT, 0x8a, 0x0 ;  /* 0x000000000000781c */ /* 0x000fda0000f01172 */
[----:B------:R-:W-:Y:S01]  /*7ed0*/  @!P0 FADD.FTZ R0, -R3, 1 ;  /* 0x3f80000003008421 */ /* 0x000fe20000010100 */
[----:B0-----:R-:W-:-:S03]  /*7ee0*/  PRMT R4, R5, 0x9910, RZ ;  /* 0x0000991005047816 */ /* 0x001fc600000000ff */
[----:B------:R-:W-:Y:S01]  /*7ef0*/  @!P0 FMUL.FTZ R2, R3, R0 ;  /* 0x0000000003028220 */ /* 0x000fe20000410000 */
[----:B------:R-:W-:Y:S02]  /*7f00*/  IMAD.U32 R3, R22, 0x10000, RZ ;  /* 0x0001000016037824 */ /* 0x000fe400078e00ff */
[----:B------:R-:W-:-:S03]  /*7f10*/  IMAD.MOV.U32 R0, RZ, RZ, 0x7fc00000 ;  /* 0x7fc00000ff007424 */ /* 0x000fc600078e00ff */
        /* <DEDUP_REMOVED lines=17> */
.L_x_4573:
[----:B-1----:R-:W-:-:S06]  /*8030*/  IMAD.U32 R3, R3, 0x10000, RZ ;  /* 0x0001000003037824 */ /* 0x002fcc00078e00ff */
[----:B------:R-:W1:Y:S02]  /*8040*/  F2I.S64.TRUNC R2, R3 ;  /* 0x0000000300027311 */ /* 0x000e64000020d900 */
[----:B-1----:R1:W-:Y:S01]  /*8050*/  STG.E.U8 desc[UR36][R16.64], R2 ;  /* 0x0000000210007986 */ /* 0x0023e2000c101124 */
[----:B------:R-:W-:Y:S05]  /*8060*/  BRA `(.L_x_4575) ;  /* 0x0000000c00847947 */ /* 0x000fea0003800000 */
.L_x_4572:
        /* <DEDUP_REMOVED lines=10> */
.L_x_4577:
[----:B-1----:R-:W-:-:S06]  /*8110*/  IMAD.U32 R3, R3, 0x10000, RZ ;  /* 0x0001000003037824 */ /* 0x002fcc00078e00ff */
[----:B------:R-:W1:Y:S02]  /*8120*/  F2I.FTZ.TRUNC.NTZ R3, R3 ;  /* 0x0000000300037305 */ /* 0x000e64000021f100 */
[----:B-1----:R4:W-:Y:S01]  /*8130*/  STG.E desc[UR36][R16.64], R3 ;  /* 0x0000000310007986 */ /* 0x0029e2000c101924 */
[----:B------:R-:W-:Y:S05]  /*8140*/  BRA `(.L_x_4575) ;  /* 0x0000000c004c7947 */ /* 0x000fea0003800000 */
.L_x_4576:
[----:B-1----:R-:W-:-:S06]  /*8150*/  IMAD.U32 R3, R3, 0x10000, RZ ;  /* 0x0001000003037824 */ /* 0x002fcc00078e00ff */
[----:B------:R-:W1:Y:S02]  /*8160*/  F2I.FTZ.TRUNC.NTZ R3, R3 ;  /* 0x0000000300037305 */ /* 0x000e64000021f100 */
[----:B-1----:R3:W-:Y:S01]  /*8170*/  STG.E.U16 desc[UR36][R16.64], R3 ;  /* 0x0000000310007986 */ /* 0x0027e2000c101524 */
[----:B------:R-:W-:Y:S05]  /*8180*/  BRA `(.L_x_4575) ;  /* 0x0000000c003c7947 */ /* 0x000fea0003800000 */
.L_x_4571:
        /* <DEDUP_REMOVED lines=9> */
.L_x_4579:
[----:B01----:R-:W-:-:S05]  /*8220*/  IMAD.U32 R0, R3, 0x10000, RZ ;  /* 0x0001000003007824 */ /* 0x003fca00078e00ff */
[----:B------:R-:W-:-:S05]  /*8230*/  F2FP.F16.F32.PACK_AB R0, RZ, R0 ;  /* 0x00000000ff00723e */ /* 0x000fca00000000ff */
[----:B------:R0:W-:Y:S01]  /*8240*/  STG.E.U16 desc[UR36][R16.64], R0 ;  /* 0x0000000010007986 */ /* 0x0001e2000c101524 */
[----:B------:R-:W-:Y:S05]  /*8250*/  BRA `(.L_x_4575) ;  /* 0x0000000c00087947 */ /* 0x000fea0003800000 */
.L_x_4578:
        /* <DEDUP_REMOVED lines=10> */
.L_x_4581:
[----:B-1----:R-:W-:-:S05]  /*8300*/  IMAD.U32 R3, R3, 0x10000, RZ ;  /* 0x0001000003037824 */ /* 0x002fca00078e00ff */
[----:B------:R-:W-:-:S04]  /*8310*/  F2FP.F16.F32.PACK_AB R3, RZ, R3 ;  /* 0x00000003ff03723e */ /* 0x000fc800000000ff */
[----:B------:R-:W-:-:S05]  /*8320*/  PRMT R3, R3, 0x5410, RZ ;  /* 0x0000541003037816 */ /* 0x000fca00000000ff */
[----:B------:R1:W-:Y:S01]  /*8330*/  STG.E desc[UR36][R16.64], R3 ;  /* 0x0000000310007986 */ /* 0x0003e2000c101924 */
[----:B------:R-:W-:Y:S05]  /*8340*/  BRA `(.L_x_4575) ;  /* 0x0000000800cc7947 */ /* 0x000fea0003800000 */
.L_x_4580:
[----:B-1----:R-:W-:-:S04]  /*8350*/  IMAD.U32 R2, R3, 0x10000, RZ ;  /* 0x0001000003027824 */ /* 0x002fc800078e00ff */
[----:B------:R-:W-:-:S06]  /*8360*/  FMUL.FTZ R2, R2, 1 ;  /* 0x3f80000002027820 */ /* 0x000fcc0000410000 */
[----:B------:R-:W1:Y:S02]  /*8370*/  F2F.F64.F32 R2, R2 ;  /* 0x0000000200027310 */ /* 0x000e640000201800 */
[----:B-1----:R1:W-:Y:S01]  /*8380*/  STG.E.64 desc[UR36][R16.64], R2 ;  /* 0x0000000210007986 */ /* 0x0023e2000c101b24 */
[----:B------:R-:W-:Y:S05]  /*8390*/  BRA `(.L_x_4575) ;  /* 0x0000000800b87947 */ /* 0x000fea0003800000 */
.L_x_4570:
        /* <DEDUP_REMOVED lines=13> */
.L_x_4584:
[----:B-1----:R-:W-:Y:S01]  /*8470*/  IMAD.U32 R3, R3, 0x10000, RZ ;  /* 0x0001000003037824 */ /* 0x002fe200078e00ff */
[----:B------:R-:W-:-:S03]  /*8480*/  CS2R R6, SRZ ;  /* 0x0000000000067805 */ /* 0x000fc6000001ff00 */
[----:B------:R-:W-:-:S04]  /*8490*/  FMUL.FTZ R3, R3, 1 ;  /* 0x3f80000003037820 */ /* 0x000fc80000410000 */
[----:B------:R-:W1:Y:S02]  /*84a0*/  F2F.F64.F32 R4, R3 ;  /* 0x0000000300047310 */ /* 0x000e640000201800 */
[----:B-1----:R1:W-:Y:S01]  /*84b0*/  STG.E.128 desc[UR36][R16.64], R4 ;  /* 0x0000000410007986 */ /* 0x0023e2000c101d24 */
[----:B------:R-:W-:Y:S05]  /*84c0*/  BRA `(.L_x_4575) ;  /* 0x00000008006c7947 */ /* 0x000fea0003800000 */
.L_x_4583:
        /* <DEDUP_REMOVED lines=21> */
.L_x_4588:
[----:B------:R-:W-:Y:S05]  /*8620*/  BSYNC B0 ;  /* 0x0000000000007941 */ /* 0x000fea0003800000 */
.L_x_4587:
[----:B------:R-:W-:-:S05]  /*8630*/  LOP3.LUT R3, R0, R3, RZ, 0xfc, !PT ;  /* 0x0000000300037212 */ /* 0x000fca00078efcff */
[----:B------:R0:W-:Y:S01]  /*8640*/  STG.E.U8 desc[UR36][R16.64], R3 ;  /* 0x0000000310007986 */ /* 0x0001e2000c101124 */
[----:B------:R-:W-:Y:S05]  /*8650*/  BRA `(.L_x_4575) ;  /* 0x0000000800087947 */ /* 0x000fea0003800000 */
.L_x_4586:
        /* <DEDUP_REMOVED lines=13> */
.L_x_4590:
[----:B0-----:R-:W-:Y:S01]  /*8730*/  IMAD.MOV.U32 R0, RZ, RZ, 0x7f ;  /* 0x0000007fff007424 */ /* 0x001fe200078e00ff */
[----:B------:R-:W-:-:S04]  /*8740*/  ISETP.GT.U32.AND P0, PT, R2, 0x7f800000, PT ;  /* 0x7f8000000200780c */ /* 0x000fc80003f04070 */
[----:B------:R-:W-:-:S09]  /*8750*/  SEL R0, R0, 0x7c, P0 ;  /* 0x0000007c00007807 */ /* 0x000fd20000000000 */
.L_x_4591:
[----:B------:R-:W-:Y:S05]  /*8760*/  BSYNC B0 ;  /* 0x0000000000007941 */ /* 0x000fea0003800000 */
.L_x_4589:
[----:B------:R-:W-:-:S04]  /*8770*/  LOP3.LUT R2, R3, 0x80000000, RZ, 0xc0, !PT ;  /* 0x8000000003027812 */ /* 0x000fc800078ec0ff */
[----:B------:R-:W-:-:S04]  /*8780*/  SHF.R.U32.HI R3, RZ, 0x18, R2 ;  /* 0x00000018ff037819 */ /* 0x000fc80000011602 */
[----:B------:R-:W-:-:S05]  /*8790*/  LOP3.LUT R3, R0, R3, RZ, 0xfc, !PT ;  /* 0x0000000300037212 */ /* 0x000fca00078efcff */
[----:B------:R0:W-:Y:S01]  /*87a0*/  STG.E.U8 desc[UR36][R16.64], R3 ;  /* 0x0000000310007986 */ /* 0x0001e2000c101124 */
[----:B------:R-:W-:Y:S05]  /*87b0*/  BRA `(.L_x_4575) ;  /* 0x0000000400b07947 */ /* 0x000fea0003800000 */
.L_x_4585:
[----:B-1----:R1:W-:Y:S01]  /*87c0*/  STG.E.U16 desc[UR36][R16.64], R3 ;  /* 0x0000000310007986 */ /* 0x0023e2000c101524 */
[----:B------:R-:W-:Y:S05]  /*87d0*/  BRA `(.L_x_4575) ;  /* 0x0000000400a87947 */ /* 0x000fea0003800000 */
.L_x_4582:
        /* <DEDUP_REMOVED lines=12> */
.L_x_4594:
        /* <DEDUP_REMOVED lines=17> */
.L_x_4597:
[----:B------:R-:W-:-:S04]  /*89b0*/  LOP3.LUT R2, R3, 0x80000000, RZ, 0xc0, !PT ;  /* 0x8000000003027812 */ /* 0x000fc800078ec0ff */
[----:B------:R-:W-:-:S04]  /*89c0*/  SHF.R.U32.HI R3, RZ, 0x18, R2 ;  /* 0x00000018ff037819 */ /* 0x000fc80000011602 */
[----:B------:R-:W-:-:S04]  /*89d0*/  LOP3.LUT R0, R0, R3, RZ, 0xfc, !PT ;  /* 0x0000000300007212 */ /* 0x000fc800078efcff */
[----:B------:R-:W-:-:S07]  /*89e0*/  PRMT R8, R0, 0x7610, R8 ;  /* 0x0000761000087816 */ /* 0x000fce0000000008 */
.L_x_4596:
[----:B------:R-:W-:Y:S05]  /*89f0*/  BSYNC B0 ;  /* 0x0000000000007941 */ /* 0x000fea0003800000 */
.L_x_4595:
[----:B------:R1:W-:Y:S01]  /*8a00*/  STG.E.U8 desc[UR36][R16.64], R8 ;  /* 0x0000000810007986 */ /* 0x0003e2000c101124 */
[----:B------:R-:W-:Y:S05]  /*8a10*/  BRA `(.L_x_4575) ;  /* 0x0000000400187947 */ /* 0x000fea0003800000 */
.L_x_4593:
        /* <DEDUP_REMOVED lines=17> */
.L_x_4600:
[----:B------:R-:W-:-:S04]  /*8b30*/  LOP3.LUT R2, R3, 0x80000000, RZ, 0xc0, !PT ;  /* 0x8000000003027812 */ /* 0x000fc800078ec0ff */
[----:B------:R-:W-:-:S04]  /*8b40*/  SHF.R.U32.HI R3, RZ, 0x18, R2 ;  /* 0x00000018ff037819 */ /* 0x000fc80000011602 */
[----:B------:R-:W-:-:S04]  /*8b50*/  LOP3.LUT R0, R0, R3, RZ, 0xfc, !PT ;  /* 0x0000000300007212 */ /* 0x000fc800078efcff */
[----:B------:R-:W-:-:S07]  /*8b60*/  PRMT R8, R0, 0x7610, R8 ;  /* 0x0000761000087816 */ /* 0x000fce0000000008 */
.L_x_4599:
[----:B------:R-:W-:Y:S05]  /*8b70*/  BSYNC B0 ;  /* 0x0000000000007941 */ /* 0x000fea0003800000 */
.L_x_4598:
[----:B------:R1:W-:Y:S01]  /*8b80*/  STG.E.U8 desc[UR36][R16.64], R8 ;  /* 0x0000000810007986 */ /* 0x0003e2000c101124 */
[----:B------:R-:W-:Y:S05]  /*8b90*/  BRA `(.L_x_4575) ;  /* 0x0000000000b87947 */ /* 0x000fea0003800000 */
.L_x_4592:
        /* <DEDUP_REMOVED lines=22> */
.L_x_4574:
        /* <DEDUP_REMOVED lines=16> */
.L_x_4603:
[----:B------:R-:W-:Y:S05]  /*8e00*/  BRA `(.L_x_4575) ;  /* 0x00000000001c7947 */ /* 0x000fea0003800000 */
.L_x_4602:
[----:B-1----:R-:W-:-:S06]  /*8e10*/  IMAD.U32 R3, R3, 0x10000, RZ ;  /* 0x0001000003037824 */ /* 0x002fcc00078e00ff */
[----:B------:R-:W1:Y:S02]  /*8e20*/  F2I.U64.TRUNC R2, R3 ;  /* 0x0000000300027311 */ /* 0x000e64000020d800 */
[----:B-1----:R1:W-:Y:S01]  /*8e30*/  STG.E.64 desc[UR36][R16.64], R2 ;  /* 0x0000000210007986 */ /* 0x0023e2000c101b24 */
[----:B------:R-:W-:Y:S05]  /*8e40*/  BRA `(.L_x_4575) ;  /* 0x00000000000c7947 */ /* 0x000fea0003800000 */
.L_x_4601:
[----:B-1----:R-:W-:-:S06]  /*8e50*/  IMAD.U32 R3, R3, 0x10000, RZ ;  /* 0x0001000003037824 */ /* 0x002fcc00078e00ff */
[----:B------:R-:W1:Y:S02]  /*8e60*/  F2I.FTZ.U32.TRUNC.NTZ R3, R3 ;  /* 0x0000000300037305 */ /* 0x000e64000021f000 */
[----:B-1----:R1:W-:Y:S02]  /*8e70*/  STG.E desc[UR36][R16.64], R3 ;  /* 0x0000000310007986 */ /* 0x0023e4000c101924 */
.L_x_4575:
[----:B------:R-:W-:-:S07]  /*8e80*/  VIADD R19, R19, 0x80 ;  /* 0x0000008013137836 */ /* 0x000fce0000000000 */
.L_x_4502:
[----:B------:R-:W-:Y:S05]  /*8e90*/  BSYNC B6 ;  /* 0x0000000000067941 */ /* 0x000fea0003800000 */
.L_x_4501:
        /* <DEDUP_REMOVED lines=358> */
.L_x_4606:
        /* <DEDUP_REMOVED lines=23> */
.L_x_4610:
[----:B------:R-:W2:Y:S02]  /*a670*/  LDG.E.U8 R2, desc[UR36][R2.64] ;  /* 0x0000002402027981 */ /* 0x000ea4000c1e1100 */
[----:B--2---:R-:W-:-:S04]  /*a680*/  I2FP.F32.U32 R0, R2 ;  /* 0x0000000200007245 */ /* 0x004fc80000201000 */
[----:B------:R-:W-:-:S04]  /*a690*/  F2FP.BF16.F32.PACK_AB R0, RZ, R0 ;  /* 0x00000000ff00723e */ /* 0x000fc800000010ff */
[----:B------:R-:W-:Y:S01]  /*a6a0*/  PRMT R22, R0, 0x7610, R22 ;  /* 0x0000761000167816 */ /* 0x000fe20000000016 */
[----:B------:R-:W-:Y:S06]  /*a6b0*/  BRA `(.L_x_4612) ;  /* 0x0000000c00c87947 */ /* 0x000fec0003800000 */
.L_x_4609:
        /* <DEDUP_REMOVED lines=11> */
.L_x_4614:
[----:B------:R-:W2:Y:S02]  /*a770*/  LDG.E R2, desc[UR36][R2.64] ;  /* 0x0000002402027981 */ /* 0x000ea4000c1e1900 */
[----:B--2---:R-:W-:-:S04]  /*a780*/  I2FP.F32.S32 R0, R2 ;  /* 0x0000000200007245 */ /* 0x004fc80000201400 */
[----:B------:R-:W-:-:S04]  /*a790*/  F2FP.BF16.F32.PACK_AB R0, RZ, R0 ;  /* 0x00000000ff00723e */ /* 0x000fc800000010ff */
[----:B------:R-:W-:Y:S01]  /*a7a0*/  PRMT R22, R0, 0x7610, R22 ;  /* 0x0000761000167816 */ /* 0x000fe20000000016 */
[----:B------:R-:W-:Y:S06]  /*a7b0*/  BRA `(.L_x_4612) ;  /* 0x0000000c00887947 */ /* 0x000fec0003800000 */
.L_x_4613:
[----:B------:R-:W2:Y:S02]  /*a7c0*/  LDG.E.U16 R2, desc[UR36][R2.64] ;  /* 0x0000002402027981 */ /* 0x000ea4000c1e1500 */
[----:B--2---:R-:W0:Y:S02]  /*a7d0*/  I2F.S16 R0, R2 ;  /* 0x0000000200007306 */ /* 0x004e240000101400 */
[----:B0-----:R-:W-:-:S04]  /*a7e0*/  F2FP.BF16.F32.PACK_AB R0, RZ, R0 ;  /* 0x00000000ff00723e */ /* 0x001fc800000010ff */
[----:B------:R-:W-:Y:S01]  /*a7f0*/  PRMT R22, R0, 0x7610, R22 ;  /* 0x0000761000167816 */ /* 0x000fe20000000016 */
[----:B------:R-:W-:Y:S06]  /*a800*/  BRA `(.L_x_4612) ;  /* 0x0000000c00747947 */ /* 0x000fec0003800000 */
.L_x_4608:
        /* <DEDUP_REMOVED lines=9> */
.L_x_4616:
[----:B------:R-:W2:Y:S02]  /*a8a0*/  LDG.E.U16 R0, desc[UR36][R2.64] ;  /* 0x0000002402007981 */ /* 0x000ea4000c1e1500 */
[----:B--2---:R-:W-:-:S05]  /*a8b0*/  HADD2.F32 R0, -RZ, R0.H0_H0 ;  /* 0x20000000ff007230 */ /* 0x004fca0000004100 */
[----:B------:R-:W-:-:S04]  /*a8c0*/  F2FP.BF16.F32.PACK_AB R0, RZ, R0 ;  /* 0x00000000ff00723e */ /* 0x000fc800000010ff */
[----:B------:R-:W-:Y:S01]  /*a8d0*/  PRMT R22, R0, 0x7610, R22 ;  /* 0x0000761000167816 */ /* 0x000fe20000000016 */
[----:B------:R-:W-:Y:S06]  /*a8e0*/  BRA `(.L_x_4612) ;  /* 0x0000000c003c7947 */ /* 0x000fec0003800000 */
.L_x_4615:
        /* <DEDUP_REMOVED lines=9> */
.L_x_4618:
[----:B------:R-:W2:Y:S02]  /*a980*/  LDG.E.U16 R2, desc[UR36][R2.64] ;  /* 0x0000002402027981 */ /* 0x000ea4000c1e1500 */
[----:B--2---:R-:W-:-:S05]  /*a990*/  HADD2.F32 R0, -RZ, R2.H0_H0 ;  /* 0x20000002ff007230 */ /* 0x004fca0000004100 */
[----:B------:R-:W-:-:S04]  /*a9a0*/  F2FP.BF16.F32.PACK_AB R0, RZ, R0 ;  /* 0x00000000ff00723e */ /* 0x000fc800000010ff */
[----:B------:R-:W-:Y:S01]  /*a9b0*/  PRMT R22, R0, 0x7610, R22 ;  /* 0x0000761000167816 */ /* 0x000fe20000000016 */
[----:B------:R-:W-:Y:S06]  /*a9c0*/  BRA `(.L_x_4612) ;  /* 0x0000000c00047947 */ /* 0x000fec0003800000 */
.L_x_4617:
        /* <DEDUP_REMOVED lines=9> */
.L_x_4607:
        /* <DEDUP_REMOVED lines=14> */
.L_x_4621:
        /* <DEDUP_REMOVED lines=9> */
.L_x_4620:
        /* <DEDUP_REMOVED lines=28> */
.L_x_4623:
        /* <DEDUP_REMOVED lines=15> */
.L_x_4622:
[----:B------:R0:W5:Y:S01]  /*ae80*/  LDG.E.U16 R22, desc[UR36][R2.64] ;  /* 0x0000002402167981 */ /* 0x000162000c1e1500 */
[----:B------:R-:W-:Y:S05]  /*ae90*/  BRA `(.L_x_4612) ;  /* 0x0000000400d07947 */ /* 0x000fea0003800000 */
.L_x_4619:
        /* <DEDUP_REMOVED lines=13> */
.L_x_4626:
        /* <DEDUP_REMOVED lines=21> */
.L_x_4630:
[----:B------:R-:W-:Y:S05]  /*b0c0*/  BSYNC B1 ;  /* 0x0000000000017941 */ /* 0x000fea0003800000 */
.L_x_4629:
[----:B------:R-:W-:Y:S01]  /*b0d0*/  LEA R3, R0, 0x3b800000, 0x17 ;  /* 0x3b80000000037811 */ /* 0x000fe200078eb8ff */
[----:B------:R-:W-:-:S05]  /*b0e0*/  IMAD.SHL.U32 R0, R2, 0x100000, RZ ;  /* 0x0010000002007824 */ /* 0x000fca00078e00ff */
[----:B------:R-:W-:-:S07]  /*b0f0*/  LOP3.LUT R0, R3, R0, R4, 0xfe, !PT ;  /* 0x0000000003007212 */ /* 0x000fce00078efe04 */
.L_x_4628:
[----:B------:R-:W-:Y:S05]  /*b100*/  BSYNC B0 ;  /* 0x0000000000007941 */ /* 0x000fea0003800000 */
.L_x_4627:
[----:B------:R-:W-:-:S04]  /*b110*/  F2FP.BF16.F32.PACK_AB R0, RZ, R0 ;  /* 0x00000000ff00723e */ /* 0x000fc800000010ff */
[----:B------:R-:W-:Y:S01]  /*b120*/  PRMT R22, R0, 0x7610, R22 ;  /* 0x0000761000167816 */ /* 0x000fe20000000016 */
[----:B------:R-:W-:Y:S06]  /*b130*/  BRA `(.L_x_4612) ;  /* 0x0000000400287947 */ /* 0x000fec0003800000 */
.L_x_4625:
        /* <DEDUP_REMOVED lines=21> */
.L_x_4634:
[----:B------:R-:W-:Y:S05]  /*b290*/  BSYNC B1 ;  /* 0x0000000000017941 */ /* 0x000fea0003800000 */
.L_x_4633:
[----:B------:R-:W-:Y:S01]  /*b2a0*/  LEA R3, R0, 0x37800000, 0x17 ;  /* 0x3780000000037811 */ /* 0x000fe200078eb8ff */
[----:B------:R-:W-:-:S05]  /*b2b0*/  IMAD.SHL.U32 R0, R2, 0x200000, RZ ;  /* 0x0020000002007824 */ /* 0x000fca00078e00ff */
[----:B------:R-:W-:-:S07]  /*b2c0*/  LOP3.LUT R0, R3, R0, R4, 0xfe, !PT ;  /* 0x0000000003007212 */ /* 0x000fce00078efe04 */
.L_x_4632:
[----:B------:R-:W-:Y:S05]  /*b2d0*/  BSYNC B0 ;  /* 0x0000000000007941 */ /* 0x000fea0003800000 */
.L_x_4631:
[----:B------:R-:W-:-:S04]  /*b2e0*/  F2FP.BF16.F32.PACK_AB R0, RZ, R0 ;  /* 0x00000000ff00723e */ /* 0x000fc800000010ff */
[----:B------:R-:W-:Y:S01]  /*b2f0*/  PRMT R22, R0, 0x7610, R22 ;  /* 0x0000761000167816 */ /* 0x000fe20000000016 */
[----:B------:R-:W-:Y:S06]  /*b300*/  BRA `(.L_x_4612) ;  /* 0x0000000000b47947 */ /* 0x000fec0003800000 */
.L_x_4624:
        /* <DEDUP_REMOVED lines=14> */
.L_x_4638:
[----:B------:R-:W-:Y:S05]  /*b3f0*/  BSYNC B0 ;  /* 0x0000000000007941 */ /* 0x000fea0003800000 */
.L_x_4637:
[----:B------:R-:W-:-:S04]  /*b400*/  F2FP.BF16.F32.PACK_AB R0, RZ, R0 ;  /* 0x00000000ff00723e */ /* 0x000fc800000010ff */
[----:B------:R-:W-:Y:S01]  /*b410*/  PRMT R22, R0, 0x7610, R22 ;  /* 0x0000761000167816 */ /* 0x000fe20000000016 */
[----:B------:R-:W-:Y:S06]  /*b420*/  BRA `(.L_x_4612) ;  /* 0x00000000006c7947 */ /* 0x000fec0003800000 */
.L_x_4611:
        /* <DEDUP_REMOVED lines=16> */
.L_x_4639:
[----:B------:R-:W-:Y:S01]  /*b530*/  PRMT R22, RZ, 0x7610, R22 ;  /* 0x00007610ff167816 */ /* 0x000fe20000000016 */
[----:B------:R-:W-:Y:S06]  /*b540*/  BRA `(.L_x_4612) ;  /* 0x0000000000247947 */ /* 0x000fec0003800000 */
.L_x_4636:
[----:B------:R-:W2:Y:S02]  /*b550*/  LDG.E.64 R2, desc[UR36][R2.64] ;  /* 0x0000002402027981 */ /* 0x000ea4000c1e1b00 */
[----:B--2---:R-:W0:Y:S02]  /*b560*/  I2F.U64 R0, R2 ;  /* 0x0000000200007312 */ /* 0x004e240000301000 */
[----:B0-----:R-:W-:-:S04]  /*b570*/  F2FP.BF16.F32.PACK_AB R0, RZ, R0 ;  /* 0x00000000ff00723e */ /* 0x001fc800000010ff */
[----:B------:R-:W-:Y:S01]  /*b580*/  PRMT R22, R0, 0x7610, R22 ;  /* 0x0000761000167816 */ /* 0x000fe20000000016 */
[----:B------:R-:W-:Y:S06]  /*b590*/  BRA `(.L_x_4612) ;  /* 0x0000000000107947 */ /* 0x000fec0003800000 */
.L_x_4635:
[----:B------:R-:W2:Y:S02]  /*b5a0*/  LDG.E R2, desc[UR36][R2.64] ;  /* 0x0000002402027981 */ /* 0x000ea4000c1e1900 */
[----:B--2---:R-:W-:-:S04]  /*b5b0*/  I2FP.F32.U32 R0, R2 ;  /* 0x0000000200007245 */ /* 0x004fc80000201000 */
[----:B------:R-:W-:-:S04]  /*b5c0*/  F2FP.BF16.F32.PACK_AB R0, RZ, R0 ;  /* 0x00000000ff00723e */ /* 0x000fc800000010ff */
[----:B------:R-:W-:-:S07]  /*b5d0*/  PRMT R22, R0, 0x7610, R22 ;  /* 0x0000761000167816 */ /* 0x000fce0000000016 */
.L_x_4612:
        /* <DEDUP_REMOVED lines=19> */
.L_x_4643:
[----:B------:R-:W2:Y:S02]  /*b710*/  LDG.E.U8 R2, desc[UR36][R2.64] ;  /* 0x0000002402027981 */ /* 0x000ea4000c1e1100 */
[----:B--2---:R-:W-:-:S04]  /*b720*/  I2FP.F32.U32 R0, R2 ;  /* 0x0000000200007245 */ /* 0x004fc80000201000 */
[----:B------:R-:W-:Y:S01]  /*b730*/  F2FP.BF16.F32.PACK_AB R0, RZ, R0 ;  /* 0x00000000ff00723e */ /* 0x000fe200000010ff */
[----:B------:R-:W-:Y:S06]  /*b740*/  BRA `(.L_x_4645) ;  /* 0x0000000c00907947 */ /* 0x000fec0003800000 */
.L_x_4642:
        /* <DEDUP_REMOVED lines=10> */
.L_x_4647:
[----:B------:R-:W2:Y:S02]  /*b7f0*/  LDG.E R2, desc[UR36][R2.64] ;  /* 0x0000002402027981 */ /* 0x000ea4000c1e1900 */
[----:B--2---:R-:W-:-:S04]  /*b800*/  I2FP.F32.S32 R0, R2 ;  /* 0x0000000200007245 */ /* 0x004fc80000201400 */
[----:B------:R-:W-:Y:S01]  /*b810*/  F2FP.BF16.F32.PACK_AB R0, RZ, R0 ;  /* 0x00000000ff00723e */ /* 0x000fe200000010ff */
[----:B------:R-:W-:Y:S06]  /*b820*/  BRA `(.L_x_4645) ;  /* 0x0000000c00587947 */ /* 0x000fec0003800000 */
.L_x_4646:
[----:B------:R-:W2:Y:S02]  /*b830*/  LDG.E.U16 R2, desc[UR36][R2.64] ;  /* 0x0000002402027981 */ /* 0x000ea4000c1e1500 */
[----:B--2---:R-:W0:Y:S02]  /*b840*/  I2F.S16 R0, R2 ;  /* 0x0000000200007306 */ /* 0x004e240000101400 */
[----:B0-----:R-:W-:Y:S01]  /*b850*/  F2FP.BF16.F32.PACK_AB R0, RZ, R0 ;  /* 0x00000000ff00723e */ /* 0x001fe200000010ff */
[----:B------:R-:W-:Y:S06]  /*b860*/  BRA `(.L_x_4645) ;  /* 0x0000000c00487947 */ /* 0x000fec0003800000 */
.L_x_4641:
        /* <DEDUP_REMOVED lines=9> */
.L_x_4649:
[----:B------:R-:W2:Y:S02]  /*b900*/  LDG.E.U16 R0, desc[UR36][R2.64] ;  /* 0x0000002402007981 */ /* 0x000ea4000c1e1500 */
[----:B--2---:R-:W-:-:S05]  /*b910*/  HADD2.F32 R0, -RZ, R0.H0_H0 ;  /* 0x20000000ff007230 */ /* 0x004fca0000004100 */
[----:B------:R-:W-:Y:S01]  /*b920*/  F2FP.BF16.F32.PACK_AB R0, RZ, R0 ;  /* 0x00000000ff00723e */ /* 0x000fe200000010ff */
[----:B------:R-:W-:Y:S06]  /*b930*/  BRA `(.L_x_4645) ;  /* 0x0000000c00147947 */ /* 0x000fec0003800000 */
.L_x_4648:
        /* <DEDUP_REMOVED lines=9> */
.L_x_4651:
[----:B------:R-:W2:Y:S02]  /*b9d0*/  LDG.E.U16 R2, desc[UR36][R2.64] ;  /* 0x0000002402027981 */ /* 0x000ea4000c1e1500 */
[----:B--2---:R-:W-:-:S05]  /*b9e0*/  HADD2.F32 R0, -RZ, R2.H0_H0 ;  /* 0x20000002ff007230 */ /* 0x004fca0000004100 */
[----:B------:R-:W-:Y:S01]  /*b9f0*/  F2FP.BF16.F32.PACK_AB R0, RZ, R0 ;  /* 0x00000000ff00723e */ /* 0x000fe200000010ff */
[----:B------:R-:W-:Y:S06]  /*ba00*/  BRA `(.L_x_4645) ;  /* 0x0000000800e07947 */ /* 0x000fec0003800000 */
.L_x_4650:
        /* <DEDUP_REMOVED lines=8> */
.L_x_4640:
        /* <DEDUP_REMOVED lines=13> */
.L_x_4654:
        /* <DEDUP_REMOVED lines=8> */
.L_x_4653:
        /* <DEDUP_REMOVED lines=28> */
.L_x_4656:
        /* <DEDUP_REMOVED lines=15> */
.L_x_4655:
[----:B------:R0:W5:Y:S01]  /*be90*/  LDG.E.U16 R0, desc[UR36][R2.64] ;  /* 0x0000002402007981 */ /* 0x000162000c1e1500 */
[----:B------:R-:W-:Y:S05]  /*bea0*/  BRA `(.L_x_4645) ;  /* 0x0000000400b87947 */ /* 0x000fea0003800000 */
.L_x_4652:
        /* <DEDUP_REMOVED lines=12> */
.L_x_4659:
        /* <DEDUP_REMOVED lines=21> */
.L_x_4663:
[----:B------:R-:W-:Y:S05]  /*c0c0*/  BSYNC B1 ;  /* 0x0000000000017941 */ /* 0x000fea0003800000 */
.L_x_4662:
[----:B------:R-:W-:Y:S01]  /*c0d0*/  LEA R3, R0, 0x3b800000, 0x17 ;  /* 0x3b80000000037811 */ /* 0x000fe200078eb8ff */
[----:B------:R-:W-:-:S05]  /*c0e0*/  IMAD.SHL.U32 R0, R2, 0x100000, RZ ;  /* 0x0010000002007824 */ /* 0x000fca00078e00ff */
[----:B------:R-:W-:-:S07]  /*c0f0*/  LOP3.LUT R0, R3, R0, R4, 0xfe, !PT ;  /* 0x0000000003007212 */ /* 0x000fce00078efe04 */
.L_x_4661:
[----:B------:R-:W-:Y:S05]  /*c100*/  BSYNC B0 ;  /* 0x0000000000007941 */ /* 0x000fea0003800000 */
.L_x_4660:
[----:B------:R-:W-:Y:S01]  /*c110*/  F2FP.BF16.F32.PACK_AB R0, RZ, R0 ;  /* 0x00000000ff00723e */ /* 0x000fe200000010ff */
[----:B------:R-:W-:Y:S06]  /*c120*/  BRA `(.L_x_4645) ;  /* 0x0000000400187947 */ /* 0x000fec0003800000 */
.L_x_4658:
        /* <DEDUP_REMOVED lines=21> */
.L_x_4667:
[----:B------:R-:W-:Y:S05]  /*c280*/  BSYNC B1 ;  /* 0x0000000000017941 */ /* 0x000fea0003800000 */
.L_x_4666:
[----:B------:R-:W-:Y:S01]  /*c290*/  LEA R3, R0, 0x37800000, 0x17 ;  /* 0x3780000000037811 */ /* 0x000fe200078eb8ff */
[----:B------:R-:W-:-:S05]  /*c2a0*/  IMAD.SHL.U32 R0, R2, 0x200000, RZ ;  /* 0x0020000002007824 */ /* 0x000fca00078e00ff */
[----:B------:R-:W-:-:S07]  /*c2b0*/  LOP3.LUT R0, R3, R0, R4, 0xfe, !PT ;  /* 0x0000000003007212 */ /* 0x000fce00078efe04 */
.L_x_4665:
[----:B------:R-:W-:Y:S05]  /*c2c0*/  BSYNC B0 ;  /* 0x0000000000007941 */ /* 0x000fea0003800000 */
.L_x_4664:
[----:B------:R-:W-:Y:S01]  /*c2d0*/  F2FP.BF16.F32.PACK_AB R0, RZ, R0 ;  /* 0x00000000ff00723e */ /* 0x000fe200000010ff */
[----:B------:R-:W-:Y:S06]  /*c2e0*/  BRA `(.L_x_4645) ;  /* 0x0000000000a87947 */ /* 0x000fec0003800000 */
.L_x_4657:
        /* <DEDUP_REMOVED lines=14> */
.L_x_4671:
[----:B------:R-:W-:Y:S05]  /*c3d0*/  BSYNC B0 ;  /* 0x0000000000007941 */ /* 0x000fea0003800000 */
.L_x_4670:
[----:B------:R-:W-:Y:S01]  /*c3e0*/  F2FP.BF16.F32.PACK_AB R0, RZ, R0 ;  /* 0x00000000ff00723e */ /* 0x000fe200000010ff */
[----:B------:R-:W-:Y:S06]  /*c3f0*/  BRA `(.L_x_4645) ;  /* 0x0000000000647947 */ /* 0x000fec0003800000 */
.L_x_4644:
        /* <DEDUP_REMOVED lines=16> */
.L_x_4672:
[----:B------:R-:W-:Y:S01]  /*c500*/  PRMT R0, RZ, 0x7610, R0 ;  /* 0x00007610ff007816 */ /* 0x000fe20000000000 */
[----:B------:R-:W-:Y:S06]  /*c510*/  BRA `(.L_x_4645) ;  /* 0x00000000001c7947 */ /* 0x000fec0003800000 */
.L_x_4669:
[----:B------:R-:W2:Y:S02]  /*c520*/  LDG.E.64 R2, desc[UR36][R2.64] ;  /* 0x0000002402027981 */ /* 0x000ea4000c1e1b00 */
[----:B--2---:R-:W0:Y:S02]  /*c530*/  I2F.U64 R0, R2 ;  /* 0x0000000200007312 */ /* 0x004e240000301000 */
[----:B0-----:R-:W-:Y:S01]  /*c540*/  F2FP.BF16.F32.PACK_AB R0, RZ, R0 ;  /* 0x00000000ff00723e */ /* 0x001fe200000010ff */
[----:B------:R-:W-:Y:S06]  /*c550*/  BRA `(.L_x_4645) ;  /* 0x00000000000c7947 */ /* 0x000fec0003800000 */
.L_x_4668:
[----:B------:R-:W2:Y:S02]  /*c560*/  LDG.E R2, desc[UR36][R2.64] ;  /* 0x0000002402027981 */ /* 0x000ea4000c1e1900 */
[----:B--2---:R-:W-:-:S04]  /*c570*/  I2FP.F32.U32 R0, R2 ;  /* 0x0000000200007245 */ /* 0x004fc80000201000 */
[----:B------:R-:W-:-:S07]  /*c580*/  F2FP.BF16.F32.PACK_AB R0, RZ, R0 ;  /* 0x00000000ff00723e */ /* 0x000fce00000010ff */
.L_x_4645:
        /* <DEDUP_REMOVED lines=27> */
.L_x_4676:
[----:B-1----:R-:W-:-:S06]  /*c740*/  IMAD.U32 R3, R3, 0x10000, RZ ;  /* 0x0001000003037824 */ /* 0x002fcc00078e00ff */
[----:B------:R-:W1:Y:S02]  /*c750*/  F2I.S64.TRUNC R2, R3 ;  /* 0x0000000300027311 */ /* 0x000e64000020d900 */
[----:B-1----:R1:W-:Y:S01]  /*c760*/  STG.E.U8 desc[UR36][R16.64], R2 ;  /* 0x0000000210007986 */ /* 0x0023e2000c101124 */
[----:B------:R-:W-:Y:S05]  /*c770*/  BRA `(.L_x_4678) ;  /* 0x0000000c00847947 */ /* 0x000fea0003800000 */
.L_x_4675:
        /* <DEDUP_REMOVED lines=10> */
.L_x_4680:
[----:B-1----:R-:W-:-:S06]  /*c820*/  IMAD.U32 R3, R3, 0x10000, RZ ;  /* 0x0001000003037824 */ /* 0x002fcc00078e00ff */
[----:B------:R-:W1:Y:S02]  /*c830*/  F2I.FTZ.TRUNC.NTZ R3, R3 ;  /* 0x0000000300037305 */ /* 0x000e64000021f100 */
[----:B-1----:R1:W-:Y:S01]  /*c840*/  STG.E desc[UR36][R16.64], R3 ;  /* 0x0000000310007986 */ /* 0x0023e2000c101924 */
[----:B------:R-:W-:Y:S05]  /*c850*/  BRA `(.L_x_4678) ;  /* 0x0000000c004c7947 */ /* 0x000fea0003800000 */
.L_x_4679:
[----:B-1----:R-:W-:-:S06]  /*c860*/  IMAD.U32 R3, R3, 0x10000, RZ ;  /* 0x0001000003037824 */ /* 0x002fcc00078e00ff */
[----:B------:R-:W1:Y:S02]  /*c870*/  F2I.FTZ.TRUNC.NTZ R3, R3 ;  /* 0x0000000300037305 */ /* 0x000e64000021f100 */
[----:B-1----:R1:W-:Y:S01]  /*c880*/  STG.E.U16 desc[UR36][R16.64], R3 ;  /* 0x0000000310007986 */ /* 0x0023e2000c101524 */
[----:B------:R-:W-:Y:S05]  /*c890*/  BRA `(.L_x_4678) ;  /* 0x0000000c003c7947 */ /* 0x000fea0003800000 */
.L_x_4674:
        /* <DEDUP_REMOVED lines=9> */
.L_x_4682:
[----:B01----:R-:W-:-:S05]  /*c930*/  IMAD.U32 R0, R3, 0x10000, RZ ;  /* 0x0001000003007824 */ /* 0x003fca00078e00ff */
[----:B------:R-:W-:-:S05]  /*c940*/  F2FP.F16.F32.PACK_AB R0, RZ, R0 ;  /* 0x00000000ff00723e */ /* 0x000fca00000000ff */
[----:B------:R0:W-:Y:S01]  /*c950*/  STG.E.U16 desc[UR36][R16.64], R0 ;  /* 0x0000000010007986 */ /* 0x0001e2000c101524 */
[----:B------:R-:W-:Y:S05]  /*c960*/  BRA `(.L_x_4678) ;  /* 0x0000000c00087947 */ /* 0x000fea0003800000 */
.L_x_4681:
        /* <DEDUP_REMOVED lines=10> */
.L_x_4684:
[----:B-1----:R-:W-:-:S05]  /*ca10*/  IMAD.U32 R3, R3, 0x10000, RZ ;  /* 0x0001000003037824 */ /* 0x002fca00078e00ff */
[----:B------:R-:W-:-:S04]  /*ca20*/  F2FP.F16.F32.PACK_AB R3, RZ, R3 ;  /* 0x00000003ff03723e */ /* 0x000fc800000000ff */
[----:B------:R-:W-:-:S05]  /*ca30*/  PRMT R3, R3, 0x5410, RZ ;  /* 0x0000541003037816 */ /* 0x000fca00000000ff */
[----:B------:R1:W-:Y:S01]  /*ca40*/  STG.E desc[UR36][R16.64], R3 ;  /* 0x0000000310007986 */ /* 0x0003e2000c101924 */
[----:B------:R-:W-:Y:S05]  /*ca50*/  BRA `(.L_x_4678) ;  /* 0x0000000800cc7947 */ /* 0x000fea0003800000 */
.L_x_4683:
[----:B-1----:R-:W-:-:S04]  /*ca60*/  IMAD.U32 R2, R3, 0x10000, RZ ;  /* 0x0001000003027824 */ /* 0x002fc800078e00ff */
[----:B------:R-:W-:-:S06]  /*ca70*/  FMUL.FTZ R2, R2, 1 ;  /* 0x3f80000002027820 */ /* 0x000fcc0000410000 */
[----:B------:R-:W1:Y:S02]  /*ca80*/  F2F.F64.F32 R2, R2 ;  /* 0x0000000200027310 */ /* 0x000e640000201800 */
[----:B-1----:R1:W-:Y:S01]  /*ca90*/  STG.E.64 desc[UR36][R16.64], R2 ;  /* 0x0000000210007986 */ /* 0x0023e2000c101b24 */
[----:B------:R-:W-:Y:S05]  /*caa0*/  BRA `(.L_x_4678) ;  /* 0x0000000800b87947 */ /* 0x000fea0003800000 */
.L_x_4673:
        /* <DEDUP_REMOVED lines=13> */
.L_x_4687:
[----:B-1----:R-:W-:Y:S01]  /*cb80*/  IMAD.U32 R3, R3, 0x10000, RZ ;  /* 0x0001000003037824 */ /* 0x002fe200078e00ff */
[----:B------:R-:W-:-:S03]  /*cb90*/  CS2R R6, SRZ ;  /* 0x0000000000067805 */ /* 0x000fc6000001ff00 */
[----:B------:R-:W-:-:S04]  /*cba0*/  FMUL.FTZ R3, R3, 1 ;  /* 0x3f80000003037820 */ /* 0x000fc80000410000 */
[----:B------:R-:W1:Y:S02]  /*cbb0*/  F2F.F64.F32 R4, R3 ;  /* 0x0000000300047310 */ /* 0x000e640000201800 */
[----:B-1----:R1:W-:Y:S01]  /*cbc0*/  STG.E.128 desc[UR36][R16.64], R4 ;  /* 0x0000000410007986 */ /* 0x0023e2000c101d24 */
[----:B------:R-:W-:Y:S05]  /*cbd0*/  BRA `(.L_x_4678) ;  /* 0x00000008006c7947 */ /* 0x000fea0003800000 */
.L_x_4686:
        /* <DEDUP_REMOVED lines=21> */
.L_x_4691:
[----:B------:R-:W-:Y:S05]  /*cd30*/  BSYNC B0 ;  /* 0x0000000000007941 */ /* 0x000fea0003800000 */
.L_x_4690:
[----:B------:R-:W-:-:S05]  /*cd40*/  LOP3.LUT R3, R0, R3, RZ, 0xfc, !PT ;  /* 0x0000000300037212 */ /* 0x000fca00078efcff */
[----:B------:R0:W-:Y:S01]  /*cd50*/  STG.E.U8 desc[UR36][R16.64], R3 ;  /* 0x0000000310007986 */ /* 0x0001e2000c101124 */
[----:B------:R-:W-:Y:S05]  /*cd60*/  BRA `(.L_x_4678) ;  /* 0x0000000800087947 */ /* 0x000fea0003800000 */
.L_x_4689:
        /* <DEDUP_REMOVED lines=13> */
.L_x_4693:
[----:B0-----:R-:W-:Y:S01]  /*ce40*/  IMAD.MOV.U32 R0, RZ, RZ, 0x7f ;  /* 0x0000007fff007424 */ /* 0x001fe200078e00ff */
[----:B------:R-:W-:-:S04]  /*ce50*/  ISETP.GT.U32.AND P0, PT, R2, 0x7f800000, PT ;  /* 0x7f8000000200780c */ /* 0x000fc80003f04070 */
[----:B------:R-:W-:-:S09]  /*ce60*/  SEL R0, R0, 0x7c, P0 ;  /* 0x0000007c00007807 */ /* 0x000fd20000000000 */
.L_x_4694:
[----:B------:R-:W-:Y:S05]  /*ce70*/  BSYNC B0 ;  /* 0x0000000000007941 */ /* 0x000fea0003800000 */
.L_x_4692:
[----:B------:R-:W-:-:S04]  /*ce80*/  LOP3.LUT R2, R3, 0x80000000, RZ, 0xc0, !PT ;  /* 0x8000000003027812 */ /* 0x000fc800078ec0ff */
[----:B------:R-:W-:-:S04]  /*ce90*/  SHF.R.U32.HI R3, RZ, 0x18, R2 ;  /* 0x00000018ff037819 */ /* 0x000fc80000011602 */
[----:B------:R-:W-:-:S05]  /*cea0*/  LOP3.LUT R3, R0, R3, RZ, 0xfc, !PT ;  /* 0x0000000300037212 */ /* 0x000fca00078efcff */
[----:B------:R0:W-:Y:S01]  /*ceb0*/  STG.E.U8 desc[UR36][R16.64], R3 ;  /* 0x0000000310007986 */ /* 0x0001e2000c101124 */
[----:B------:R-:W-:Y:S05]  /*cec0*/  BRA `(.L_x_4678) ;  /* 0x0000000400b07947 */ /* 0x000fea0003800000 */
.L_x_4688:
[----:B-1----:R1:W-:Y:S01]  /*ced0*/  STG.E.U16 desc[UR36][R16.64], R3 ;  /* 0x0000000310007986 */ /* 0x0023e2000c101524 */
[----:B------:R-:W-:Y:S05]  /*cee0*/  BRA `(.L_x_4678) ;  /* 0x0000000400a87947 */ /* 0x000fea0003800000 */
.L_x_4685:
        /* <DEDUP_REMOVED lines=12> */
.L_x_4697:
        /* <DEDUP_REMOVED lines=17> */
.L_x_4700:
[----:B------:R-:W-:-:S04]  /*d0c0*/  LOP3.LUT R2, R3, 0x80000000, RZ, 0xc0, !PT ;  /* 0x8000000003027812 */ /* 0x000fc800078ec0ff */
[----:B------:R-:W-:-:S04]  /*d0d0*/  SHF.R.U32.HI R3, RZ, 0x18, R2 ;  /* 0x00000018ff037819 */ /* 0x000fc80000011602 */
[----:B------:R-:W-:-:S04]  /*d0e0*/  LOP3.LUT R0, R0, R3, RZ, 0xfc, !PT ;  /* 0x0000000300007212 */ /* 0x000fc800078efcff */
[----:B------:R-:W-:-:S07]  /*d0f0*/  PRMT R8, R0, 0x7610, R8 ;  /* 0x0000761000087816 */ /* 0x000fce0000000008 */
.L_x_4699:
[----:B------:R-:W-:Y:S05]  /*d100*/  BSYNC B0 ;  /* 0x0000000000007941 */ /* 0x000fea0003800000 */
.L_x_4698:
[----:B------:R4:W-:Y:S01]  /*d110*/  STG.E.U8 desc[UR36][R16.64], R8 ;  /* 0x0000000810007986 */ /* 0x0009e2000c101124 */
[----:B------:R-:W-:Y:S05]  /*d120*/  BRA `(.L_x_4678) ;  /* 0x0000000400187947 */ /* 0x000fea0003800000 */
.L_x_4696:
        /* <DEDUP_REMOVED lines=17> */
.L_x_4703:
[----:B------:R-:W-:-:S04]  /*d240*/  LOP3.LUT R2, R3, 0x80000000, RZ, 0xc0, !PT ;  /* 0x8000000003027812 */ /* 0x000fc800078ec0ff */
[----:B------:R-:W-:-:S04]  /*d250*/  SHF.R.U32.HI R3, RZ, 0x18, R2 ;  /* 0x00000018ff037819 */ /* 0x000fc80000011602 */
[----:B------:R-:W-:-:S04]  /*d260*/  LOP3.LUT R0, R0, R3, RZ, 0xfc, !PT ;  /* 0x0000000300007212 */ /* 0x000fc800078efcff */
[----:B------:R-:W-:-:S07]  /*d270*/  PRMT R8, R0, 0x7610, R8 ;  /* 0x0000761000087816 */ /* 0x000fce0000000008 */
.L_x_4702:
[----:B------:R-:W-:Y:S05]  /*d280*/  BSYNC B0 ;  /* 0x0000000000007941 */ /* 0x000fea0003800000 */
.L_x_4701:
[----:B------:R1:W-:Y:S01]  /*d290*/  STG.E.U8 desc[UR36][R16.64], R8 ;  /* 0x0000000810007986 */ /* 0x0003e2000c101124 */
[----:B------:R-:W-:Y:S05]  /*d2a0*/  BRA `(.L_x_4678) ;  /* 0x0000000000b87947 */ /* 0x000fea0003800000 */
.L_x_4695:
        /* <DEDUP_REMOVED lines=22> */
.L_x_4677:
        /* <DEDUP_REMOVED lines=16> */
.L_x_4706:
[----:B------:R-:W-:Y:S05]  /*d510*/  BRA `(.L_x_4678) ;  /* 0x00000000001c7947 */ /* 0x000fea0003800000 */
.L_x_4705:
[----:B-1----:R-:W-:-:S06]  /*d520*/  IMAD.U32 R3, R3, 0x10000, RZ ;  /* 0x0001000003037824 */ /* 0x002fcc00078e00ff */
[----:B------:R-:W1:Y:S02]  /*d530*/  F2I.U64.TRUNC R2, R3 ;  /* 0x0000000300027311 */ /* 0x000e64000020d800 */
[----:B-1----:R2:W-:Y:S01]  /*d540*/  STG.E.64 desc[UR36][R16.64], R2 ;  /* 0x0000000210007986 */ /* 0x0025e2000c101b24 */
[----:B------:R-:W-:Y:S05]  /*d550*/  BRA `(.L_x_4678) ;  /* 0x00000000000c7947 */ /* 0x000fea0003800000 */
.L_x_4704:
[----:B-1----:R-:W-:-:S06]  /*d560*/  IMAD.U32 R3, R3, 0x10000, RZ ;  /* 0x0001000003037824 */ /* 0x002fcc00078e00ff */
[----:B------:R-:W1:Y:S02]  /*d570*/  F2I.FTZ.U32.TRUNC.NTZ R3, R3 ;  /* 0x0000000300037305 */ /* 0x000e64000021f000 */
[----:B-1----:R1:W-:Y:S02]  /*d580*/  STG.E desc[UR36][R16.64], R3 ;  /* 0x0000000310007986 */ /* 0x0023e4000c101924 */
.L_x_4678:
[----:B------:R-:W-:-:S07]  /*d590*/  VIADD R19, R19, 0x80 ;  /* 0x0000008013137836 */ /* 0x000fce0000000000 */
.L_x_4605:
[----:B------:R-:W-:Y:S05]  /*d5a0*/  BSYNC B6 ;  /* 0x0000000000067941 */ /* 0x000fea0003800000 */
.L_x_4604:
        /* <DEDUP_REMOVED lines=357> */
.L_x_4707:
        /* <DEDUP_REMOVED lines=23> */
.L_x_4711:
[----:B------:R-:W2:Y:S02]  /*ed70*/  LDG.E.U8 R2, desc[UR36][R2.64] ;  /* 0x0000002402027981 */ /* 0x000ea4000c1e1100 */
[----:B--2---:R-:W-:-:S04]  /*ed80*/  I2FP.F32.U32 R0, R2 ;  /* 0x0000000200007245 */ /* 0x004fc80000201000 */
[----:B------:R-:W-:-:S04]  /*ed90*/  F2FP.BF16.F32.PACK_AB R0, RZ, R0 ;  /* 0x00000000ff00723e */ /* 0x000fc800000010ff */
[----:B------:R-:W-:Y:S01]  /*eda0*/  PRMT R19, R0, 0x7610, R19 ;  /* 0x0000761000137816 */ /* 0x000fe20000000013 */
[----:B------:R-:W-:Y:S06]  /*edb0*/  BRA `(.L_x_4713) ;  /* 0x0000000c00c87947 */ /* 0x000fec0003800000 */
.L_x_4710:
        /* <DEDUP_REMOVED lines=11> */
.L_x_4715:
[----:B------:R-:W2:Y:S02]  /*ee70*/  LDG.E R2, desc[UR36][R2.64] ;  /* 0x0000002402027981 */ /* 0x000ea4000c1e1900 */
[----:B--2---:R-:W-:-:S04]  /*ee80*/  I2FP.F32.S32 R0, R2 ;  /* 0x0000000200007245 */ /* 0x004fc80000201400 */
[----:B------:R-:W-:-:S04]  /*ee90*/  F2FP.BF16.F32.PACK_AB R0, RZ, R0 ;  /* 0x00000000ff00723e */ /* 0x000fc800000010ff */
[----:B------:R-:W-:Y:S01]  /*eea0*/  PRMT R19, R0, 0x7610, R19 ;  /* 0x0000761000137816 */ /* 0x000fe20000000013 */
[----:B------:R-:W-:Y:S06]  /*eeb0*/  BRA `(.L_x_4713) ;  /* 0x0000000c00887947 */ /* 0x000fec0003800000 */
.L_x_4714:
[----:B------:R-:W2:Y:S02]  /*eec0*/  LDG.E.U16 R2, desc[UR36][R2.64] ;  /* 0x0000002402027981 */ /* 0x000ea4000c1e1500 */
[----:B--2---:R-:W0:Y:S02]  /*eed0*/  I2F.S16 R0, R2 ;  /* 0x0000000200007306 */ /* 0x004e240000101400 */
[----:B0-----:R-:W-:-:S04]  /*eee0*/  F2FP.BF16.F32.PACK_AB R0, RZ, R0 ;  /* 0x00000000ff00723e */ /* 0x001fc800000010ff */
[----:B------:R-:W-:Y:S01]  /*eef0*/  PRMT R19, R0, 0x7610, R19 ;  /* 0x0000761000137816 */ /* 0x000fe20000000013 */
[----:B------:R-:W-:Y:S06]  /*ef00*/  BRA `(.L_x_4713) ;  /* 0x0000000c00747947 */ /* 0x000fec0003800000 */
.L_x_4709:
        /* <DEDUP_REMOVED lines=9> */
.L_x_4717:
[----:B------:R-:W2:Y:S02]  /*efa0*/  LDG.E.U16 R0, desc[UR36][R2.64] ;  /* 0x0000002402007981 */ /* 0x000ea4000c1e1500 */
[----:B--2---:R-:W-:-:S05]  /*efb0*/  HADD2.F32 R0, -RZ, R0.H0_H0 ;  /* 0x20000000ff007230 */ /* 0x004fca0000004100 */
[----:B------:R-:W-:-:S04]  /*efc0*/  F2FP.BF16.F32.PACK_AB R0, RZ, R0 ;  /* 0x00000000ff00723e */ /* 0x000fc800000010ff */
[----:B------:R-:W-:Y:S01]  /*efd0*/  PRMT R19, R0, 0x7610, R19 ;  /* 0x0000761000137816 */ /* 0x000fe20000000013 */
[----:B------:R-:W-:Y:S06]  /*efe0*/  BRA `(.L_x_4713) ;  /* 0x0000000c003c7947 */ /* 0x000fec0003800000 */
.L_x_4716:
        /* <DEDUP_REMOVED lines=9> */
.L_x_4719:
[----:B------:R-:W2:Y:S02]  /*f080*/  LDG.E.U16 R2, desc[UR36][R2.64] ;  /* 0x0000002402027981 */ /* 0x000ea4000c1e1500 */
[----:B--2---:R-:W-:-:S05]  /*f090*/  HADD2.F32 R0, -RZ, R2.H0_H0 ;  /* 0x20000002ff007230 */ /* 0x004fca0000004100 */
[----:B------:R-:W-:-:S04]  /*f0a0*/  F2FP.BF16.F32.PACK_AB R0, RZ, R0 ;  /* 0x00000000ff00723e */ /* 0x000fc800000010ff */
[----:B------:R-:W-:Y:S01]  /*f0b0*/  PRMT R19, R0, 0x7610, R19 ;  /* 0x0000761000137816 */ /* 0x000fe20000000013 */
[----:B------:R-:W-:Y:S06]  /*f0c0*/  BRA `(.L_x_4713) ;  /* 0x0000000c00047947 */ /* 0x000fec0003800000 */
.L_x_4718:
        /* <DEDUP_REMOVED lines=9> */
.L_x_4708:
        /* <DEDUP_REMOVED lines=14> */
.L_x_4722:
        /* <DEDUP_REMOVED lines=9> */
.L_x_4721:
        /* <DEDUP_REMOVED lines=28> */
.L_x_4724:
        /* <DEDUP_REMOVED lines=15> */
.L_x_4723:
[----:B------:R0:W5:Y:S01]  /*f580*/  LDG.E.U16 R19, desc[UR36][R2.64] ;  /* 0x0000002402137981 */ /* 0x000162000c1e1500 */
[----:B------:R-:W-:Y:S05]  /*f590*/  BRA `(.L_x_4713) ;  /* 0x0000000400d07947 */ /* 0x000fea0003800000 */
.L_x_4720:
        /* <DEDUP_REMOVED lines=13> */
.L_x_4727:
        /* <DEDUP_REMOVED lines=21> */
.L_x_4731:
[----:B------:R-:W-:Y:S05]  /*f7c0*/  BSYNC B1 ;  /* 0x0000000000017941 */ /* 0x000fea0003800000 */
.L_x_4730:
[----:B------:R-:W-:Y:S01]  /*f7d0*/  LEA R3, R0, 0x3b800000, 0x17 ;  /* 0x3b80000000037811 */ /* 0x000fe200078eb8ff */
[----:B------:R-:W-:-:S05]  /*f7e0*/  IMAD.SHL.U32 R0, R2, 0x100000, RZ ;  /* 0x0010000002007824 */ /* 0x000fca00078e00ff */
[----:B------:R-:W-:-:S07]  /*f7f0*/  LOP3.LUT R0, R3, R0, R4, 0xfe, !PT ;  /* 0x0000000003007212 */ /* 0x000fce00078efe04 */
.L_x_4729:
[----:B------:R-:W-:Y:S05]  /*f800*/  BSYNC B0 ;  /* 0x0000000000007941 */ /* 0x000fea0003800000 */
.L_x_4728:
[----:B------:R-:W-:-:S04]  /*f810*/  F2FP.BF16.F32.PACK_AB R0, RZ, R0 ;  /* 0x00000000ff00723e */ /* 0x000fc800000010ff */
[----:B------:R-:W-:Y:S01]  /*f820*/  PRMT R19, R0, 0x7610, R19 ;  /* 0x0000761000137816 */ /* 0x000fe20000000013 */
[----:B------:R-:W-:Y:S06]  /*f830*/  BRA `(.L_x_4713) ;  /* 0x0000000400287947 */ /* 0x000fec0003800000 */
.L_x_4726:
        /* <DEDUP_REMOVED lines=21> */
.L_x_4735:
[----:B------:R-:W-:Y:S05]  /*f990*/  BSYNC B1 ;  /* 0x0000000000017941 */ /* 0x000fea0003800000 */
.L_x_4734:
[----:B------:R-:W-:Y:S01]  /*f9a0*/  LEA R3, R0, 0x37800000, 0x17 ;  /* 0x3780000000037811 */ /* 0x000fe200078eb8ff */
[----:B------:R-:W-:-:S05]  /*f9b0*/  IMAD.SHL.U32 R0, R2, 0x200000, RZ ;  /* 0x0020000002007824 */ /* 0x000fca00078e00ff */
[----:B------:R-:W-:-:S07]  /*f9c0*/  LOP3.LUT R0, R3, R0, R4, 0xfe, !PT ;  /* 0x0000000003007212 */ /* 0x000fce00078efe04 */
.L_x_4733:
[----:B------:R-:W-:Y:S05]  /*f9d0*/  BSYNC B0 ;  /* 0x0000000000007941 */ /* 0x000fea0003800000 */
.L_x_4732:
[----:B------:R-:W-:-:S04]  /*f9e0*/  F2FP.BF16.F32.PACK_AB R0, RZ, R0 ;  /* 0x00000000ff00723e */ /* 0x000fc800000010ff */
[----:B------:R-:W-:Y:S01]  /*f9f0*/  PRMT R19, R0, 0x7610, R19 ;  /* 0x0000761000137816 */ /* 0x000fe20000000013 */
[----:B------:R-:W-:Y:S06]  /*fa00*/  BRA `(.L_x_4713) ;  /* 0x0000000000b47947 */ /* 0x000fec0003800000 */
.L_x_4725:
        /* <DEDUP_REMOVED lines=14> */
.L_x_4739:
[----:B------:R-:W-:Y:S05]  /*faf0*/  BSYNC B0 ;  /* 0x0000000000007941 */ /* 0x000fea0003800000 */
.L_x_4738:
[----:B------:R-:W-:-:S04]  /*fb00*/  F2FP.BF16.F32.PACK_AB R0, RZ, R0 ;  /* 0x00000000ff00723e */ /* 0x000fc800000010ff */
[----:B------:R-:W-:Y:S01]  /*fb10*/  PRMT R19, R0, 0x7610, R19 ;  /* 0x0000761000137816 */ /* 0x000fe20000000013 */
[----:B------:R-:W-:Y:S06]  /*fb20*/  BRA `(.L_x_4713) ;  /* 0x00000000006c7947 */ /* 0x000fec0003800000 */
.L_x_4712:
        /* <DEDUP_REMOVED lines=16> */
.L_x_4740:
[----:B------:R-:W-:Y:S01]  /*fc30*/  PRMT R19, RZ, 0x7610, R19 ;  /* 0x00007610ff137816 */ /* 0x000fe20000000013 */
[----:B------:R-:W-:Y:S06]  /*fc40*/  BRA `(.L_x_4713) ;  /* 0x0000000000247947 */ /* 0x000fec0003800000 */
.L_x_4737:
[----:B------:R-:W2:Y:S02]  /*fc50*/  LDG.E.64 R2, desc[UR36][R2.64] ;  /* 0x0000002402027981 */ /* 0x000ea4000c1e1b00 */
[----:B--2---:R-:W0:Y:S02]  /*fc60*/  I2F.U64 R0, R2 ;  /* 0x0000000200007312 */ /* 0x004e240000301000 */
[----:B0-----:R-:W-:-:S04]  /*fc70*/  F2FP.BF16.F32.PACK_AB R0, RZ, R0 ;  /* 0x00000000ff00723e */ /* 0x001fc800000010ff */
[----:B------:R-:W-:Y:S01]  /*fc80*/  PRMT R19, R0, 0x7610, R19 ;  /* 0x0000761000137816 */ /* 0x000fe20000000013 */
[----:B------:R-:W-:Y:S06]  /*fc90*/  BRA `(.L_x_4713) ;  /* 0x0000000000107947 */ /* 0x000fec0003800000 */
.L_x_4736:
[----:B------:R-:W2:Y:S02]  /*fca0*/  LDG.E R2, desc[UR36][R2.64] ;  /* 0x0000002402027981 */ /* 0x000ea4000c1e1900 */
[----:B--2---:R-:W-:-:S04]  /*fcb0*/  I2FP.F32.U32 R0, R2 ;  /* 0x0000000200007245 */ /* 0x004fc80000201000 */
[----:B------:R-:W-:-:S04]  /*fcc0*/  F2FP.BF16.F32.PACK_AB R0, RZ, R0 ;  /* 0x00000000ff00723e */ /* 0x000fc800000010ff */
[----:B------:R-:W-:-:S07]  /*fcd0*/  PRMT R19, R0, 0x7610, R19 ;  /* 0x0000761000137816 */ /* 0x000fce0000000013 */
.L_x_4713:
        /* <DEDUP_REMOVED lines=19> */
.L_x_4744:
[----:B------:R-:W2:Y:S02]  /*fe10*/  LDG.E.U8 R2, desc[UR36][R2.64] ;  /* 0x0000002402027981 */ /* 0x000ea4000c1e1100 */
[----:B--2---:R-:W-:-:S04]  /*fe20*/  I2FP.F32.U32 R0, R2 ;  /* 0x0000000200007245 */ /* 0x004fc80000201000 */
[----:B------:R-:W-:Y:S01]  /*fe30*/  F2FP.BF16.F32.PACK_AB R0, RZ, R0 ;  /* 0x00000000ff00723e */ /* 0x000fe200000010ff */
[----:B------:R-:W-:Y:S06]  /*fe40*/  BRA `(.L_x_4746) ;  /* 0x0000000c00907947 */ /* 0x000fec0003800000 */
.L_x_4743:
        /* <DEDUP_REMOVED lines=10> */
.L_x_4748:
[----:B------:R-:W2:Y:S02]  /*fef0*/  LDG.E R2, desc[UR36][R2.64] ;  /* 0x0000002402027981 */ /* 0x000ea4000c1e1900 */
[----:B--2---:R-:W-:-:S04]  /*ff00*/  I2FP.F32.S32 R0, R2 ;  /* 0x0000000200007245 */ /* 0x004fc80000201400 */
[----:B------:R-:W-:Y:S01]  /*ff10*/  F2FP.BF16.F32.PACK_AB R0, RZ, R0 ;  /* 0x00000000ff00723e */ /* 0x000fe200000010ff */
[----:B------:R-:W-:Y:S06]  /*ff20*/  BRA `(.L_x_4746) ;  /* 0x0000000c00587947 */ /* 0x000fec0003800000 */
.L_x_4747:
[----:B------:R-:W2:Y:S02]  /*ff30*/  LDG.E.U16 R2, desc[UR36][R2.64] ;  /* 0x0000002402027981 */ /* 0x000ea4000c1e1500 */
[----:B--2---:R-:W0:Y:S02]  /*ff40*/  I2F.S16 R0, R2 ;  /* 0x0000000200007306 */ /* 0x004e240000101400 */
[----:B0-----:R-:W-:Y:S01]  /*ff50*/  F2FP.BF16.F32.PACK_AB R0, RZ, R0 ;  /* 0x00000000ff00723e */ /* 0x001fe200000010ff */
[----:B------:R-:W-:Y:S06]  /*ff60*/  BRA `(.L_x_4746) ;  /* 0x0000000c00487947 */ /* 0x000fec0003800000 */
.L_x_4742:
        /* <DEDUP_REMOVED lines=9> */
.L_x_4750:
[----:B------:R-:W2:Y:S02]  /*10000*/  LDG.E.U16 R0, desc[UR36][R2.64] ;  /* 0x0000002402007981 */ /* 0x000ea4000c1e1500 */
[----:B--2---:R-:W-:-:S05]  /*10010*/  HADD2.F32 R0, -RZ, R0.H0_H0 ;  /* 0x20000000ff007230 */ /* 0x004fca0000004100 */
[----:B------:R-:W-:Y:S01]  /*10020*/  F2FP.BF16.F32.PACK_AB R0, RZ, R0 ;  /* 0x00000000ff00723e */ /* 0x000fe200000010ff */
[----:B------:R-:W-:Y:S06]  /*10030*/  BRA `(.L_x_4746) ;  /* 0x0000000c00147947 */ /* 0x000fec0003800000 */
.L_x_4749:
        /* <DEDUP_REMOVED lines=9> */
.L_x_4752:
[----:B------:R-:W2:Y:S02]  /*100d0*/  LDG.E.U16 R2, desc[UR36][R2.64] ;  /* 0x0000002402027981 */ /* 0x000ea4000c1e1500 */
[----:B--2---:R-:W-:-:S05]  /*100e0*/  HADD2.F32 R0, -RZ, R2.H0_H0 ;  /* 0x20000002ff007230 */ /* 0x004fca0000004100 */
[----:B------:R-:W-:Y:S01]  /*100f0*/  F2FP.BF16.F32.PACK_AB R0, RZ, R0 ;  /* 0x00000000ff00723e */ /* 0x000fe200000010ff */
[----:B------:R-:W-:Y:S06]  /*10100*/  BRA `(.L_x_4746) ;  /* 0x0000000800e07947 */ /* 0x000fec0003800000 */
.L_x_4751:
        /* <DEDUP_REMOVED lines=8> */
.L_x_4741:
        /* <DEDUP_REMOVED lines=13> */
.L_x_4755:
        /* <DEDUP_REMOVED lines=8> */
.L_x_4754:
        /* <DEDUP_REMOVED lines=28> */
.L_x_4757:
        /* <DEDUP_REMOVED lines=15> */
.L_x_4756:
[----:B------:R0:W5:Y:S01]  /*10590*/  LDG.E.U16 R0, desc[UR36][R2.64] ;  /* 0x0000002402007981 */ /* 0x000162000c1e1500 */
[----:B------:R-:W-:Y:S05]  /*105a0*/  BRA `(.L_x_4746) ;  /* 0x0000000400b87947 */ /* 0x000fea0003800000 */
.L_x_4753:
        /* <DEDUP_REMOVED lines=12> */
.L_x_4760:
        /* <DEDUP_REMOVED lines=21> */
.L_x_4764:
[----:B------:R-:W-:Y:S05]  /*107c0*/  BSYNC B1 ;  /* 0x0000000000017941 */ /* 0x000fea0003800000 */
.L_x_4763:
[----:B------:R-:W-:Y:S01]  /*107d0*/  LEA R3, R0, 0x3b800000, 0x17 ;  /* 0x3b80000000037811 */ /* 0x000fe200078eb8ff */
[----:B------:R-:W-:-:S05]  /*107e0*/  IMAD.SHL.U32 R0, R2, 0x100000, RZ ;  /* 0x0010000002007824 */ /* 0x000fca00078e00ff */
[----:B------:R-:W-:-:S07]  /*107f0*/  LOP3.LUT R0, R3, R0, R4, 0xfe, !PT ;  /* 0x0000000003007212 */ /* 0x000fce00078efe04 */
.L_x_4762:
[----:B------:R-:W-:Y:S05]  /*10800*/  BSYNC B0 ;  /* 0x0000000000007941 */ /* 0x000fea0003800000 */
.L_x_4761:
[----:B------:R-:W-:Y:S01]  /*10810*/  F2FP.BF16.F32.PACK_AB R0, RZ, R0 ;  /* 0x00000000ff00723e */ /* 0x000fe200000010ff */
[----:B------:R-:W-:Y:S06]  /*10820*/  BRA `(.L_x_4746) ;  /* 0x0000000400187947 */ /* 0x000fec0003800000 */
.L_x_4759:
        /* <DEDUP_REMOVED lines=21> */
.L_x_4768:
[----:B------:R-:W-:Y:S05]  /*10980*/  BSYNC B1 ;  /* 0x0000000000017941 */ /* 0x000fea0003800000 */
.L_x_4767:
[----:B------:R-:W-:Y:S01]  /*10990*/  LEA R3, R0, 0x37800000, 0x17 ;  /* 0x3780000000037811 */ /* 0x000fe200078eb8ff */
[----:B------:R-:W-:-:S05]  /*109a0*/  IMAD.SHL.U32 R0, R2, 0x200000, RZ ;  /* 0x0020000002007824 */ /* 0x000fca00078e00ff */
[----:B------:R-:W-:-:S07]  /*109b0*/  LOP3.LUT R0, R3, R0, R4, 0xfe, !PT ;  /* 0x0000000003007212 */ /* 0x000fce00078efe04 */
.L_x_4766:
[----:B------:R-:W-:Y:S05]  /*109c0*/  BSYNC B0 ;  /* 0x0000000000007941 */ /* 0x000fea0003800000 */
.L_x_4765:
[----:B------:R-:W-:Y:S01]  /*109d0*/  F2FP.BF16.F32.PACK_AB R0, RZ, R0 ;  /* 0x00000000ff00723e */ /* 0x000fe200000010ff */
[----:B------:R-:W-:Y:S06]  /*109e0*/  BRA `(.L_x_4746) ;  /* 0x0000000000a87947 */ /* 0x000fec0003800000 */
.L_x_4758:
        /* <DEDUP_REMOVED lines=14> */
.L_x_4772:
[----:B------:R-:W-:Y:S05]  /*10ad0*/  BSYNC B0 ;  /* 0x0000000000007941 */ /* 0x000fea0003800000 */
.L_x_4771:
[----:B------:R-:W-:Y:S01]  /*10ae0*/  F2FP.BF16.F32.PACK_AB R0, RZ, R0 ;  /* 0x00000000ff00723e */ /* 0x000fe200000010ff */
[----:B------:R-:W-:Y:S06]  /*10af0*/  BRA `(.L_x_4746) ;  /* 0x0000000000647947 */ /* 0x000fec0003800000 */
.L_x_4745:
        /* <DEDUP_REMOVED lines=16> */
.L_x_4773:
[----:B------:R-:W-:Y:S01]  /*10c00*/  PRMT R0, RZ, 0x7610, R0 ;  /* 0x00007610ff007816 */ /* 0x000fe20000000000 */
[----:B------:R-:W-:Y:S06]  /*10c10*/  BRA `(.L_x_4746) ;  /* 0x00000000001c7947 */ /* 0x000fec0003800000 */
.L_x_4770:
[----:B------:R-:W2:Y:S02]  /*10c20*/  LDG.E.64 R2, desc[UR36][R2.64] ;  /* 0x0000002402027981 */ /* 0x000ea4000c1e1b00 */
[----:B--2---:R-:W0:Y:S02]  /*10c30*/  I2F.U64 R0, R2 ;  /* 0x0000000200007312 */ /* 0x004e240000301000 */
[----:B0-----:R-:W-:Y:S01]  /*10c40*/  F2FP.BF16.F32.PACK_AB R0, RZ, R0 ;  /* 0x00000000ff00723e */ /* 0x001fe200000010ff */
[----:B------:R-:W-:Y:S06]  /*10c50*/  BRA `(.L_x_4746) ;  /* 0x00000000000c7947 */ /* 0x000fec0003800000 */
.L_x_4769:
[----:B------:R-:W2:Y:S02]  /*10c60*/  LDG.E R2, desc[UR36][R2.64] ;  /* 0x0000002402027981 */ /* 0x000ea4000c1e1900 */
[----:B--2---:R-:W-:-:S04]  /*10c70*/  I2FP.F32.U32 R0, R2 ;  /* 0x0000000200007245 */ /* 0x004fc80000201000 */
[----:B------:R-:W-:-:S07]  /*10c80*/  F2FP.BF16.F32.PACK_AB R0, RZ, R0 ;  /* 0x00000000ff00723e */ /* 0x000fce00000010ff */
.L_x_4746:
[----:B0----5:R-:W-:Y:S01]  /*10c90*/  IMAD.U32 R3, R0, 0x10000, RZ ;  /* 0x0001000000037824 */ /* 0x021fe200078e00ff */
[----:B------:R-:W0:Y:S01]  /*10ca0*/  LDC.U8 R5, c[0x0][0x491] ;  /* 0x00012440ff057b82 */ /* 0x000e220000000000 */
[----:B------:R-:W-:-:S03]  /*10cb0*/  IMAD.U32 R19, R19, 0x10000, RZ ;  /* 0x0001000013137824 */ /* 0x000fc600078e00ff */
[C---:B------:R-:W-:Y:S02]  /*10cc0*/  FSETP.GEU.FTZ.AND P1, PT, R3.reuse, RZ, PT ;  /* 0x000000ff0300720b */ /* 0x040fe40003f3e000 */
[----:B------:R-:W-:-:S04]  /*10cd0*/  FSETP.GT.FTZ.AND P0, PT, R3, 1, PT ;  /* 0x3f8000000300780b */ /* 0x000fc80003f14000 */
[----:B------:R-:W-:-:S13]  /*10ce0*/  PLOP3.LUT P0, PT, P1, P0, PT, 0x8a, 0x0 ;  /* 0x000000000000781c */ /* 0x000fda0000f01172 */
[----:B------:R-:W-:Y:S01]  /*10cf0*/  @!P0 FADD.FTZ R0, -R3, 1 ;  /* 0x3f80000003008421 */ /* 0x000fe20000010100 */
[----:B0-----:R-:W-:-:S03]  /*10d00*/  PRMT R4, R5, 0x9910, RZ ;  /* 0x0000991005047816 */ /* 0x001fc600000000ff */
[----:B------:R-:W-:Y:S01]  /*10d10*/  @!P0 FMUL.FTZ R2, R3, R0 ;  /* 0x0000000003028220 */ /* 0x000fe20000410000 */
[----:B------:R-:W-:-:S05]  /*10d20*/  IMAD.MOV.U32 R0, RZ, RZ, 0x7fc00000 ;  /* 0x7fc00000ff007424 */ /* 0x000fca00078e00ff */
        /* <DEDUP_REMOVED lines=17> */
.L_x_4777:
[----:B-1----:R-:W-:-:S06]  /*10e40*/  IMAD.U32 R3, R3, 0x10000, RZ ;  /* 0x0001000003037824 */ /* 0x002fcc00078e00ff */
[----:B------:R-:W1:Y:S02]  /*10e50*/  F2I.S64.TRUNC R2, R3 ;  /* 0x0000000300027311 */ /* 0x000e64000020d900 */
[----:B-1----:R-:W-:Y:S01]  /*10e60*/  STG.E.U8 desc[UR36][R16.64], R2 ;  /* 0x0000000210007986 */ /* 0x002fe2000c101124 */
[----:B------:R-:W-:Y:S05]  /*10e70*/  EXIT ;  /* 0x000000000000794d */ /* 0x000fea0003800000 */
.L_x_4776:
        /* <DEDUP_REMOVED lines=10> */
.L_x_4780:
[----:B-1----:R-:W-:-:S06]  /*10f20*/  IMAD.U32 R3, R3, 0x10000, RZ ;  /* 0x0001000003037824 */ /* 0x002fcc00078e00ff */
[----:B------:R-:W1:Y:S02]  /*10f30*/  F2I.FTZ.TRUNC.NTZ R3, R3 ;  /* 0x0000000300037305 */ /* 0x000e64000021f100 */
[----:B-1----:R-:W-:Y:S01]  /*10f40*/  STG.E desc[UR36][R16.64], R3 ;  /* 0x0000000310007986 */ /* 0x002fe2000c101924 */
[----:B------:R-:W-:Y:S05]  /*10f50*/  EXIT ;  /* 0x000000000000794d */ /* 0x000fea0003800000 */
.L_x_4779:
[----:B-1----:R-:W-:-:S06]  /*10f60*/  IMAD.U32 R3, R3, 0x10000, RZ ;  /* 0x0001000003037824 */ /* 0x002fcc00078e00ff */
[----:B------:R-:W1:Y:S02]  /*10f70*/  F2I.FTZ.TRUNC.NTZ R3, R3 ;  /* 0x0000000300037305 */ /* 0x000e64000021f100 */
[----:B-1----:R-:W-:Y:S01]  /*10f80*/  STG.E.U16 desc[UR36][R16.64], R3 ;  /* 0x0000000310007986 */ /* 0x002fe2000c101524 */
[----:B------:R-:W-:Y:S05]  /*10f90*/  EXIT ;  /* 0x000000000000794d */ /* 0x000fea0003800000 */
.L_x_4775:
        /* <DEDUP_REMOVED lines=9> */
.L_x_4782:
[----:B01----:R-:W-:-:S05]  /*11030*/  IMAD.U32 R0, R3, 0x10000, RZ ;  /* 0x0001000003007824 */ /* 0x003fca00078e00ff */
[----:B------:R-:W-:-:S05]  /*11040*/  F2FP.F16.F32.PACK_AB R0, RZ, R0 ;  /* 0x00000000ff00723e */ /* 0x000fca00000000ff */
[----:B------:R-:W-:Y:S01]  /*11050*/  STG.E.U16 desc[UR36][R16.64], R0 ;  /* 0x0000000010007986 */ /* 0x000fe2000c101524 */
[----:B------:R-:W-:Y:S05]  /*11060*/  EXIT ;  /* 0x000000000000794d */ /* 0x000fea0003800000 */
.L_x_4781:
        /* <DEDUP_REMOVED lines=10> */
.L_x_4784:
[----:B-1----:R-:W-:-:S05]  /*11110*/  IMAD.U32 R3, R3, 0x10000, RZ ;  /* 0x0001000003037824 */ /* 0x002fca00078e00ff */
[----:B------:R-:W-:-:S04]  /*11120*/  F2FP.F16.F32.PACK_AB R3, RZ, R3 ;  /* 0x00000003ff03723e */ /* 0x000fc800000000ff */
[----:B------:R-:W-:-:S05]  /*11130*/  PRMT R3, R3, 0x5410, RZ ;  /* 0x0000541003037816 */ /* 0x000fca00000000ff */
[----:B------:R-:W-:Y:S01]  /*11140*/  STG.E desc[UR36][R16.64], R3 ;  /* 0x0000000310007986 */ /* 0x000fe2000c101924 */
[----:B------:R-:W-:Y:S05]  /*11150*/  EXIT ;  /* 0x000000000000794d */ /* 0x000fea0003800000 */
.L_x_4783:
[----:B-1----:R-:W-:-:S04]  /*11160*/  IMAD.U32 R2, R3, 0x10000, RZ ;  /* 0x0001000003027824 */ /* 0x002fc800078e00ff */
[----:B------:R-:W-:-:S06]  /*11170*/  FMUL.FTZ R2, R2, 1 ;  /* 0x3f80000002027820 */ /* 0x000fcc0000410000 */
[----:B------:R-:W1:Y:S02]  /*11180*/  F2F.F64.F32 R2, R2 ;  /* 0x0000000200027310 */ /* 0x000e640000201800 */
[----:B-1----:R-:W-:Y:S01]  /*11190*/  STG.E.64 desc[UR36][R16.64], R2 ;  /* 0x0000000210007986 */ /* 0x002fe2000c101b24 */
[----:B------:R-:W-:Y:S05]  /*111a0*/  EXIT ;  /* 0x000000000000794d */ /* 0x000fea0003800000 */
.L_x_4774:
        /* <DEDUP_REMOVED lines=13> */
.L_x_4787:
[----:B-1----:R-:W-:Y:S01]  /*11280*/  IMAD.U32 R3, R3, 0x10000, RZ ;  /* 0x0001000003037824 */ /* 0x002fe200078e00ff */
[----:B------:R-:W-:-:S03]  /*11290*/  CS2R R6, SRZ ;  /* 0x0000000000067805 */ /* 0x000fc6000001ff00 */
[----:B------:R-:W-:-:S04]  /*112a0*/  FMUL.FTZ R3, R3, 1 ;  /* 0x3f80000003037820 */ /* 0x000fc80000410000 */
[----:B------:R-:W1:Y:S02]  /*112b0*/  F2F.F64.F32 R4, R3 ;  /* 0x0000000300047310 */ /* 0x000e640000201800 */
[----:B-1----:R-:W-:Y:S01]  /*112c0*/  STG.E.128 desc[UR36][R16.64], R4 ;  /* 0x0000000410007986 */ /* 0x002fe2000c101d24 */
[----:B------:R-:W-:Y:S05]  /*112d0*/  EXIT ;  /* 0x000000000000794d */ /* 0x000fea0003800000 */
.L_x_4786:
        /* <DEDUP_REMOVED lines=21> */
.L_x_4791:
[----:B------:R-:W-:Y:S05]  /*11430*/  BSYNC B0 ;  /* 0x0000000000007941 */ /* 0x000fea0003800000 */
.L_x_4790:
[----:B------:R-:W-:-:S05]  /*11440*/  LOP3.LUT R3, R0, R3, RZ, 0xfc, !PT ;  /* 0x0000000300037212 */ /* 0x000fca00078efcff */
[----:B------:R-:W-:Y:S01]  /*11450*/  STG.E.U8 desc[UR36][R16.64], R3 ;  /* 0x0000000310007986 */ /* 0x000fe2000c101124 */
[----:B------:R-:W-:Y:S05]  /*11460*/  EXIT ;  /* 0x000000000000794d */ /* 0x000fea0003800000 */
.L_x_4789:
        /* <DEDUP_REMOVED lines=13> */
.L_x_4793:
[----:B0-----:R-:W-:Y:S01]  /*11540*/  IMAD.MOV.U32 R0, RZ, RZ, 0x7f ;  /* 0x0000007fff007424 */ /* 0x001fe200078e00ff */
[----:B------:R-:W-:-:S04]  /*11550*/  ISETP.GT.U32.AND P0, PT, R2, 0x7f800000, PT ;  /* 0x7f8000000200780c */ /* 0x000fc80003f04070 */
[----:B------:R-:W-:-:S09]  /*11560*/  SEL R0, R0, 0x7c, P0 ;  /* 0x0000007c00007807 */ /* 0x000fd20000000000 */
.L_x_4794:
[----:B------:R-:W-:Y:S05]  /*11570*/  BSYNC B0 ;  /* 0x0000000000007941 */ /* 0x000fea0003800000 */
.L_x_4792:
[----:B------:R-:W-:-:S04]  /*11580*/  LOP3.LUT R2, R3, 0x80000000, RZ, 0xc0, !PT ;  /* 0x8000000003027812 */ /* 0x000fc800078ec0ff */
[----:B------:R-:W-:-:S04]  /*11590*/  SHF.R.U32.HI R3, RZ, 0x18, R2 ;  /* 0x00000018ff037819 */ /* 0x000fc80000011602 */
[----:B------:R-:W-:-:S05]  /*115a0*/  LOP3.LUT R3, R0, R3, RZ, 0xfc, !PT ;  /* 0x0000000300037212 */ /* 0x000fca00078efcff */
[----:B------:R-:W-:Y:S01]  /*115b0*/  STG.E.U8 desc[UR36][R16.64], R3 ;  /* 0x0000000310007986 */ /* 0x000fe2000c101124 */
[----:B------:R-:W-:Y:S05]  /*115c0*/  EXIT ;  /* 0x000000000000794d */ /* 0x000fea0003800000 */
.L_x_4788:
[----:B-1----:R-:W-:Y:S01]  /*115d0*/  STG.E.U16 desc[UR36][R16.64], R3 ;  /* 0x0000000310007986 */ /* 0x002fe2000c101524 */
[----:B------:R-:W-:Y:S05]  /*115e0*/  EXIT ;  /* 0x000000000000794d */ /* 0x000fea0003800000 */
.L_x_4785:
        /* <DEDUP_REMOVED lines=12> */
.L_x_4797:
        /* <DEDUP_REMOVED lines=17> */
.L_x_4800:
[----:B------:R-:W-:-:S04]  /*117c0*/  LOP3.LUT R2, R3, 0x80000000, RZ, 0xc0, !PT ;  /* 0x8000000003027812 */ /* 0x000fc800078ec0ff */
[----:B------:R-:W-:-:S04]  /*117d0*/  SHF.R.U32.HI R3, RZ, 0x18, R2 ;  /* 0x00000018ff037819 */ /* 0x000fc80000011602 */
[----:B------:R-:W-:-:S04]  /*117e0*/  LOP3.LUT R0, R0, R3, RZ, 0xfc, !PT ;  /* 0x0000000300007212 */ /* 0x000fc800078efcff */
[----:B------:R-:W-:-:S07]  /*117f0*/  PRMT R8, R0, 0x7610, R8 ;  /* 0x0000761000087816 */ /* 0x000fce0000000008 */
.L_x_4799:
[----:B------:R-:W-:Y:S05]  /*11800*/  BSYNC B0 ;  /* 0x0000000000007941 */ /* 0x000fea0003800000 */
.L_x_4798:
[----:B------:R-:W-:Y:S01]  /*11810*/  STG.E.U8 desc[UR36][R16.64], R8 ;  /* 0x0000000810007986 */ /* 0x000fe2000c101124 */
[----:B------:R-:W-:Y:S05]  /*11820*/  EXIT ;  /* 0x000000000000794d */ /* 0x000fea0003800000 */
.L_x_4796:
        /* <DEDUP_REMOVED lines=17> */
.L_x_4803:
[----:B------:R-:W-:-:S04]  /*11940*/  LOP3.LUT R2, R3, 0x80000000, RZ, 0xc0, !PT ;  /* 0x8000000003027812 */ /* 0x000fc800078ec0ff */
[----:B------:R-:W-:-:S04]  /*11950*/  SHF.R.U32.HI R3, RZ, 0x18, R2 ;  /* 0x00000018ff037819 */ /* 0x000fc80000011602 */
[----:B------:R-:W-:-:S04]  /*11960*/  LOP3.LUT R0, R0, R3, RZ, 0xfc, !PT ;  /* 0x0000000300007212 */ /* 0x000fc800078efcff */
[----:B------:R-:W-:-:S07]  /*11970*/  PRMT R8, R0, 0x7610, R8 ;  /* 0x0000761000087816 */ /* 0x000fce0000000008 */
.L_x_4802:
[----:B------:R-:W-:Y:S05]  /*11980*/  BSYNC B0 ;  /* 0x0000000000007941 */ /* 0x000fea0003800000 */
.L_x_4801:
[----:B------:R-:W-:Y:S01]  /*11990*/  STG.E.U8 desc[UR36][R16.64], R8 ;  /* 0x0000000810007986 */ /* 0x000fe2000c101124 */
[----:B------:R-:W-:Y:S05]  /*119a0*/  EXIT ;  /* 0x000000000000794d */ /* 0x000fea0003800000 */
.L_x_4795:
        /* <DEDUP_REMOVED lines=22> */
.L_x_4778:
        /* <DEDUP_REMOVED lines=16> */
.L_x_4806:
[----:B------:R-:W-:Y:S05]  /*11c10*/  EXIT ;  /* 0x000000000000794d */ /* 0x000fea0003800000 */
.L_x_4805:
[----:B-1----:R-:W-:-:S06]  /*11c20*/  IMAD.U32 R3, R3, 0x10000, RZ ;  /* 0x0001000003037824 */ /* 0x002fcc00078e00ff */
[----:B------:R-:W1:Y:S02]  /*11c30*/  F2I.U64.TRUNC R2, R3 ;  /* 0x0000000300027311 */ /* 0x000e64000020d800 */
[----:B-1----:R-:W-:Y:S01]  /*11c40*/  STG.E.64 desc[UR36][R16.64], R2 ;  /* 0x0000000210007986 */ /* 0x002fe2000c101b24 */
[----:B------:R-:W-:Y:S05]  /*11c50*/  EXIT ;  /* 0x000000000000794d */ /* 0x000fea0003800000 */
.L_x_4804:
[----:B-1----:R-:W-:-:S06]  /*11c60*/  IMAD.U32 R3, R3, 0x10000, RZ ;  /* 0x0001000003037824 */ /* 0x002fcc00078e00ff */
[----:B------:R-:W1:Y:S02]  /*11c70*/  F2I.FTZ.U32.TRUNC.NTZ R3, R3 ;  /* 0x0000000300037305 */ /* 0x000e64000021f000 */
[----:B-1----:R-:W-:Y:S01]  /*11c80*/  STG.E desc[UR36][R16.64], R3 ;  /* 0x0000000310007986 */ /* 0x002fe2000c101924 */
[----:B------:R-:W-:Y:S05]  /*11c90*/  EXIT ;  /* 0x000000000000794d */ /* 0x000fea0003800000 */
.L_x_4807:
        /* <DEDUP_REMOVED lines=14> */
.L_x_14621:


//--------------------- .text._ZN2at6native27unrolled_elementwise_kernelIZZZNS0_26logit_backward_kernel_cudaERNS_18TensorIteratorBaseERKN3c106ScalarEENKUlvE_clEvENKUlvE2_clEvEUlNS4_8BFloat16ESA_E_St5arrayIPcLm3EELi4E23TrivialOffsetCalculatorILi2EjESF_ILi1EjENS0_6memory12LoadWithCastILi2EEENSI_13StoreWithCastILi1EEEEEviT_T0_T2_T3_T4_T5_ --------------------------
	.section	.text._ZN2at6native27unrolled_elementwise_kernelIZZZNS0_26logit_backward_kernel_cudaERNS_18TensorIteratorBaseERKN3c106ScalarEENKUlvE_clEvENKUlvE2_clEvEUlNS4_8BFloat16ESA_E_St5arrayIPcLm3EELi4E23TrivialOffsetCalculatorILi2EjESF_ILi1EjENS0_6memory12LoadWithCastILi2EEENSI_13StoreWithCastILi1EEEEEviT_T0_T2_T3_T4_T5_,"ax",@progbits
	.align	128
        .global         _ZN2at6native27unrolled_elementwise_kernelIZZZNS0_26logit_backward_kernel_cudaERNS_18TensorIteratorBaseERKN3c106ScalarEENKUlvE_clEvENKUlvE2_clEvEUlNS4_8BFloat16ESA_E_St5arrayIPcLm3EELi4E23TrivialOffsetCalculatorILi2EjESF_ILi1EjENS0_6memory12LoadWithCastILi2EEENSI_13StoreWithCastILi1EEEEEviT_T0_T2_T3_T4_T5_
        .type           _ZN2at6native27unrolled_elementwise_kernelIZZZNS0_26logit_backward_kernel_cudaERNS_18TensorIteratorBaseERKN3c106ScalarEENKUlvE_clEvENKUlvE2_clEvEUlNS4_8BFloat16ESA_E_St5arrayIPcLm3EELi4E23TrivialOffsetCalculatorILi2EjESF_ILi1EjENS0_6memory12LoadWithCastILi2EEENSI_13StoreWithCastILi1EEEEEviT_T0_T2_T3_T4_T5_,@function
        .size           _ZN2at6native27unrolled_elementwise_kernelIZZZNS0_26logit_backward_kernel_cudaERNS_18TensorIteratorBaseERKN3c106ScalarEENKUlvE_clEvENKUlvE2_clEvEUlNS4_8BFloat16ESA_E_St5arrayIPcLm3EELi4E23TrivialOffsetCalculatorILi2EjESF_ILi1EjENS0_6memory12LoadWithCastILi2EEENSI_13StoreWithCastILi1EEEEEviT_T0_T2_T3_T4_T5_,(.L_x_14622 - _ZN2at6native27unrolled_elementwise_kernelIZZZNS0_26logit_backward_kernel_cudaERNS_18TensorIteratorBaseERKN3c106ScalarEENKUlvE_clEvENKUlvE2_clEvEUlNS4_8BFloat16ESA_E_St5arrayIPcLm3EELi4E23TrivialOffsetCalculatorILi2EjESF_ILi1EjENS0_6memory12LoadWithCastILi2EEENSI_13StoreWithCastILi1EEEEEviT_T0_T2_T3_T4_T5_)
        .other          _ZN2at6native27unrolled_elementwise_kernelIZZZNS0_26logit_backward_kernel_cudaERNS_18TensorIteratorBaseERKN3c106ScalarEENKUlvE_clEvENKUlvE2_clEvEUlNS4_8BFloat16ESA_E_St5arrayIPcLm3EELi4E23TrivialOffsetCalculatorILi2EjESF_ILi1EjENS0_6memory12LoadWithCastILi2EEENSI_13StoreWithCastILi1EEEEEviT_T0_T2_T3_T4_T5_,@"STO_CUDA_ENTRY STV_DEFAULT"
_ZN2at6native27unrolled_elementwise_kernelIZZZNS0_26logit_backward_kernel_cudaERNS_18TensorIteratorBaseERKN3c106ScalarEENKUlvE_clEvENKUlvE2_clEvEUlNS4_8BFloat16ESA_E_St5arrayIPcLm3EELi4E23TrivialOffsetCalculatorILi2EjESF_ILi1EjENS0_6memory12LoadWithCastILi2EEENSI_13StoreWithCastILi1EEEEEviT_T0_T2_T3_T4_T5_:
.text._ZN2at6native27unrolled_elementwise_kernelIZZZNS0_26logit_backward_kernel_cudaERNS_18TensorIteratorBaseERKN3c106ScalarEENKUlvE_clEvENKUlvE2_clEvEUlNS4_8BFloat16ESA_E_St5arrayIPcLm3EELi4E23TrivialOffsetCalculatorILi2EjESF_ILi1EjENS0_6memory12LoadWithCastILi2EEENSI_13StoreWithCastILi1EEEEEviT_T0_T2_T3_T4_T5_:
        /* <DEDUP_REMOVED lines=36> */
.L_x_4813:
[----:B------:R-:W2:Y:S02]  /*0240*/  LDG.E.U8 R4, desc[UR36][R4.64] ;  /* 0x0000002404047981 */ /* 0x000ea4000c1e1100 */
[----:B--2---:R-:W-:-:S04]  /*0250*/  I2FP.F32.U32 R0, R4 ;  /* 0x0000000400007245 */ /* 0x004fc80000201000 */
[----:B------:R-:W-:-:S04]  /*0260*/  F2FP.BF16.F32.PACK_AB R0, RZ, R0 ;  /* 0x00000000ff00723e */ /* 0x000fc800000010ff */
[----:B------:R-:W-:Y:S01]  /*0270*/  PRMT R22, R0, 0x7610, R22 ;  /* 0x0000761000167816 */ /* 0x000fe20000000016 */
[----:B------:R-:W-:Y:S06]  /*0280*/  BRA `(.L_x_4815) ;  /* 0x0000000c00c87947 */ /* 0x000fec0003800000 */
.L_x_4812:
        /* <DEDUP_REMOVED lines=11> */
.L_x_4817:
[----:B------:R-:W2:Y:S02]  /*0340*/  LDG.E R4, desc[UR36][R4.64] ;  /* 0x0000002404047981 */ /* 0x000ea4000c1e1900 */
[----:B--2---:R-:W-:-:S04]  /*0350*/  I2FP.F32.S32 R0, R4 ;  /* 0x0000000400007245 */ /* 0x004fc80000201400 */
[----:B------:R-:W-:-:S04]  /*0360*/  F2FP.BF16.F32.PACK_AB R0, RZ, R0 ;  /* 0x00000000ff00723e */ /* 0x000fc800000010ff */
[----:B------:R-:W-:Y:S01]  /*0370*/  PRMT R22, R0, 0x7610, R22 ;  /* 0x0000761000167816 */ /* 0x000fe20000000016 */
[----:B------:R-:W-:Y:S06]  /*0380*/  BRA `(.L_x_4815) ;  /* 0x0000000c00887947 */ /* 0x000fec0003800000 */
.L_x_4816:
[----:B------:R-:W2:Y:S02]  /*0390*/  LDG.E.U16 R4, desc[UR36][R4.64] ;  /* 0x0000002404047981 */ /* 0x000ea4000c1e1500 */
[----:B--2---:R-:W0:Y:S02]  /*03a0*/  I2F.S16 R0, R4 ;  /* 0x0000000400007306 */ /* 0x004e240000101400 */
[----:B0-----:R-:W-:-:S04]  /*03b0*/  F2FP.BF16.F32.PACK_AB R0, RZ, R0 ;  /* 0x00000000ff00723e */ /* 0x001fc800000010ff */
[----:B------:R-:W-:Y:S01]  /*03c0*/  PRMT R22, R0, 0x7610, R22 ;  /* 0x0000761000167816 */ /* 0x000fe20000000016 */
[----:B------:R-:W-:Y:S06]  /*03d0*/  BRA `(.L_x_4815) ;  /* 0x0000000c00747947 */ /* 0x000fec0003800000 */
.L_x_4811:
        /* <DEDUP_REMOVED lines=9> */
.L_x_4819:
[----:B------:R-:W2:Y:S02]  /*0470*/  LDG.E.U16 R0, desc[UR36][R4.64] ;  /* 0x0000002404007981 */ /* 0x000ea4000c1e1500 */
[----:B--2---:R-:W-:-:S05]  /*0480*/  HADD2.F32 R0, -RZ, R0.H0_H0 ;  /* 0x20000000ff007230 */ /* 0x004fca0000004100 */
[----:B------:R-:W-:-:S04]  /*0490*/  F2FP.BF16.F32.PACK_AB R0, RZ, R0 ;  /* 0x00000000ff00723e */ /* 0x000fc800000010ff */
[----:B------:R-:W-:Y:S01]  /*04a0*/  PRMT R22, R0, 0x7610, R22 ;  /* 0x0000761000167816 */ /* 0x000fe20000000016 */
[----:B------:R-:W-:Y:S06]  /*04b0*/  BRA `(.L_x_4815) ;  /* 0x0000000c003c7947 */ /* 0x000fec0003800000 */
.L_x_4818:
        /* <DEDUP_REMOVED lines=9> */
.L_x_4821:
[----:B------:R-:W2:Y:S02]  /*0550*/  LDG.E.U16 R4, desc[UR36][R4.64] ;  /* 0x0000002404047981 */ /* 0x000ea4000c1e1500 */
[----:B--2---:R-:W-:-:S05]  /*0560*/  HADD2.F32 R0, -RZ, R4.H0_H0 ;  /* 0x20000004ff007230 */ /* 0x004fca0000004100 */
[----:B------:R-:W-:-:S04]  /*0570*/  F2FP.BF16.F32.PACK_AB R0, RZ, R0 ;  /* 0x00000000ff00723e */ /* 0x000fc800000010ff */
[----:B------:R-:W-:Y:S01]  /*0580*/  PRMT R22, R0, 0x7610, R22 ;  /* 0x0000761000167816 */ /* 0x000fe20000000016 */
[----:B------:R-:W-:Y:S06]  /*0590*/  BRA `(.L_x_4815) ;  /* 0x0000000c00047947 */ /* 0x000fec0003800000 */
.L_x_4820:
        /* <DEDUP_REMOVED lines=9> */
.L_x_4810:
        /* <DEDUP_REMOVED lines=14> */
.L_x_4824:
        /* <DEDUP_REMOVED lines=9> */
.L_x_4823:
        /* <DEDUP_REMOVED lines=28> */
.L_x_4826:
        /* <DEDUP_REMOVED lines=15> */
.L_x_4825:
[----:B------:R0:W5:Y:S01]  /*0a50*/  LDG.E.U16 R22, desc[UR36][R4.64] ;  /* 0x0000002404167981 */ /* 0x000162000c1e1500 */
[----:B------:R-:W-:Y:S05]  /*0a60*/  BRA `(.L_x_4815) ;  /* 0x0000000400d07947 */ /* 0x000fea0003800000 */
.L_x_4822:
        /* <DEDUP_REMOVED lines=13> */
.L_x_4829:
        /* <DEDUP_REMOVED lines=21> */
.L_x_4833:
[----:B------:R-:W-:Y:S05]  /*0c90*/  BSYNC B1 ;  /* 0x0000000000017941 */ /* 0x000fea0003800000 */
.L_x_4832:
[----:B------:R-:W-:Y:S01]  /*0ca0*/  LEA R5, R0, 0x3b800000, 0x17 ;  /* 0x3b80000000057811 */ /* 0x000fe200078eb8ff */
[----:B------:R-:W-:-:S05]  /*0cb0*/  IMAD.SHL.U32 R0, R3, 0x100000, RZ ;  /* 0x0010000003007824 */ /* 0x000fca00078e00ff */
[----:B------:R-:W-:-:S07]  /*0cc0*/  LOP3.LUT R0, R5, R0, R6, 0xfe, !PT ;  /* 0x0000000005007212 */ /* 0x000fce00078efe06 */
.L_x_4831:
[----:B------:R-:W-:Y:S05]  /*0cd0*/  BSYNC B0 ;  /* 0x0000000000007941 */ /* 0x000fea0003800000 */
.L_x_4830:
[----:B------:R-:W-:-:S04]  /*0ce0*/  F2FP.BF16.F32.PACK_AB R0, RZ, R0 ;  /* 0x00000000ff00723e */ /* 0x000fc800000010ff */
[----:B------:R-:W-:Y:S01]  /*0cf0*/  PRMT R22, R0, 0x7610, R22 ;  /* 0x0000761000167816 */ /* 0x000fe20000000016 */
[----:B------:R-:W-:Y:S06]  /*0d00*/  BRA `(.L_x_4815) ;  /* 0x0000000400287947 */ /* 0x000fec0003800000 */
.L_x_4828:
        /* <DEDUP_REMOVED lines=21> */
.L_x_4837:
[----:B------:R-:W-:Y:S05]  /*0e60*/  BSYNC B1 ;  /* 0x0000000000017941 */ /* 0x000fea0003800000 */
.L_x_4836:
[----:B------:R-:W-:Y:S01]  /*0e70*/  LEA R5, R0, 0x37800000, 0x17 ;  /* 0x3780000000057811 */ /* 0x000fe200078eb8ff */
[----:B------:R-:W-:-:S05]  /*0e80*/  IMAD.SHL.U32 R0, R3, 0x200000, RZ ;  /* 0x0020000003007824 */ /* 0x000fca00078e00ff */
[----:B------:R-:W-:-:S07]  /*0e90*/  LOP3.LUT R0, R5, R0, R6, 0xfe, !PT ;  /* 0x0000000005007212 */ /* 0x000fce00078efe06 */
.L_x_4835:
[----:B------:R-:W-:Y:S05]  /*0ea0*/  BSYNC B0 ;  /* 0x0000000000007941 */ /* 0x000fea0003800000 */
.L_x_4834:
[----:B------:R-:W-:-:S04]  /*0eb0*/  F2FP.BF16.F32.PACK_AB R0, RZ, R0 ;  /* 0x00000000ff00723e */ /* 0x000fc800000010ff */
[----:B------:R-:W-:Y:S01]  /*0ec0*/  PRMT R22, R0, 0x7610, R22 ;  /* 0x0000761000167816 */ /* 0x000fe20000000016 */
[----:B------:R-:W-:Y:S06]  /*0ed0*/  BRA `(.L_x_4815) ;  /* 0x0000000000b47947 */ /* 0x000fec0003800000 */
.L_x_4827:
        /* <DEDUP_REMOVED lines=14> */
.L_x_4841:
[----:B------:R-:W-:Y:S05]  /*0fc0*/  BSYNC B0 ;  /* 0x0000000000007941 */ /* 0x000fea0003800000 */
.L_x_4840:
[----:B------:R-:W-:-:S04]  /*0fd0*/  F2FP.BF16.F32.PACK_AB R0, RZ, R0 ;  /* 0x00000000ff00723e */ /* 0x000fc800000010ff */
[----:B------:R-:W-:Y:S01]  /*0fe0*/  PRMT R22, R0, 0x7610, R22 ;  /* 0x0000761000167816 */ /* 0x000fe20000000016 */
[----:B------:R-:W-:Y:S06]  /*0ff0*/  BRA `(.L_x_4815) ;  /* 0x00000000006c7947 */ /* 0x000fec0003800000 */
.L_x_4814:
        /* <DEDUP_REMOVED lines=16> */
.L_x_4842:
[----:B------:R-:W-:Y:S01]  /*1100*/  PRMT R22, RZ, 0x7610, R22 ;  /* 0x00007610ff167816 */ /* 0x000fe20000000016 */
[----:B------:R-:W-:Y:S06]  /*1110*/  BRA `(.L_x_4815) ;  /* 0x0000000000247947 */ /* 0x000fec0003800000 */
.L_x_4839:
[----:B------:R-:W2:Y:S02]  /*1120*/  LDG.E.64 R4, desc[UR36][R4.64] ;  /* 0x0000002404047981 */ /* 0x000ea4000c1e1b00 */
[----:B--2---:R-:W0:Y:S02]  /*1130*/  I2F.U64 R0, R4 ;  /* 0x0000000400007312 */ /* 0x004e240000301000 */
[----:B0-----:R-:W-:-:S04]  /*1140*/  F2FP.BF16.F32.PACK_AB R0, RZ, R0 ;  /* 0x00000000ff00723e */ /* 0x001fc800000010ff */
[----:B------:R-:W-:Y:S01]  /*1150*/  PRMT R22, R0, 0x7610, R22 ;  /* 0x0000761000167816 */ /* 0x000fe20000000016 */
[----:B------:R-:W-:Y:S06]  /*1160*/  BRA `(.L_x_4815) ;  /* 0x0000000000107947 */ /* 0x000fec0003800000 */
.L_x_4838:
[----:B------:R-:W2:Y:S02]  /*1170*/  LDG.E R4, desc[UR36][R4.64] ;  /* 0x0000002404047981 */ /* 0x000ea4000c1e1900 */
[----:B--2---:R-:W-:-:S04]  /*1180*/  I2FP.F32.U32 R0, R4 ;  /* 0x0000000400007245 */ /* 0x004fc80000201000 */
[----:B------:R-:W-:-:S04]  /*1190*/  F2FP.BF16.F32.PACK_AB R0, RZ, R0 ;  /* 0x00000000ff00723e */ /* 0x000fc800000010ff */
[----:B------:R-:W-:-:S07]  /*11a0*/  PRMT R22, R0, 0x7610, R22 ;  /* 0x0000761000167816 */ /* 0x000fce0000000016 */
.L_x_4815:
        /* <DEDUP_REMOVED lines=21> */
.L_x_4846:
[----:B------:R-:W2:Y:S02]  /*1300*/  LDG.E.U8 R4, desc[UR36][R4.64] ;  /* 0x0000002404047981 */ /* 0x000ea4000c1e1100 */
[----:B--2---:R-:W-:-:S04]  /*1310*/  I2FP.F32.U32 R0, R4 ;  /* 0x0000000400007245 */ /* 0x004fc80000201000 */
[----:B------:R-:W-:-:S04]  /*1320*/  F2FP.BF16.F32.PACK_AB R0, RZ, R0 ;  /* 0x00000000ff00723e */ /* 0x000fc800000010ff */
[----:B------:R-:W-:Y:S01]  /*1330*/  PRMT R26, R0, 0x7610, R26 ;  /* 0x00007610001a7816 */ /* 0x000fe2000000001a */
[----:B------:R-:W-:Y:S06]  /*1340*/  BRA `(.L_x_4848) ;  /* 0x0000000c00c87947 */ /* 0x000fec0003800000 */
.L_x_4845:
        /* <DEDUP_REMOVED lines=11> */
.L_x_4850:
[----:B------:R-:W2:Y:S02]  /*1400*/  LDG.E R4, desc[UR36][R4.64] ;  /* 0x0000002404047981 */ /* 0x000ea4000c1e1900 */
[----:B--2---:R-:W-:-:S04]  /*1410*/  I2FP.F32.S32 R0, R4 ;  /* 0x0000000400007245 */ /* 0x004fc80000201400 */
[----:B------:R-:W-:-:S04]  /*1420*/  F2FP.BF16.F32.PACK_AB R0, RZ, R0 ;  /* 0x00000000ff00723e */ /* 0x000fc800000010ff */
[----:B------:R-:W-:Y:S01]  /*1430*/  PRMT R26, R0, 0x7610, R26 ;  /* 0x00007610001a7816 */ /* 0x000fe2000000001a */
[----:B------:R-:W-:Y:S06]  /*1440*/  BRA `(.L_x_4848) ;  /* 0x0000000c00887947 */ /* 0x000fec0003800000 */
.L_x_4849:
[----:B------:R-:W2:Y:S02]  /*1450*/  LDG.E.U16 R4, desc[UR36][R4.64] ;  /* 0x0000002404047981 */ /* 0x000ea4000c1e1500 */
[----:B--2---:R-:W0:Y:S02]  /*1460*/  I2F.S16 R0, R4 ;  /* 0x0000000400007306 */ /* 0x004e240000101400 */
[----:B0-----:R-:W-:-:S04]  /*1470*/  F2FP.BF16.F32.PACK_AB R0, RZ, R0 ;  /* 0x00000000ff00723e */ /* 0x001fc800000010ff */
[----:B------:R-:W-:Y:S01]  /*1480*/  PRMT R26, R0, 0x7610, R26 ;  /* 0x00007610001a7816 */ /* 0x000fe2000000001a */
[----:B------:R-:W-:Y:S06]  /*1490*/  BRA `(.L_x_4848) ;  /* 0x0000000c00747947 */ /* 0x000fec0003800000 */
.L_x_4844:
        /* <DEDUP_REMOVED lines=9> */
.L_x_4852:
[----:B------:R-:W2:Y:S02]  /*1530*/  LDG.E.U16 R0, desc[UR36][R4.64] ;  /* 0x0000002404007981 */ /* 0x000ea4000c1e1500 */
[----:B--2---:R-:W-:-:S05]  /*1540*/  HADD2.F32 R0, -RZ, R0.H0_H0 ;  /* 0x20000000ff007230 */ /* 0x004fca0000004100 */
[----:B------:R-:W-:-:S04]  /*1550*/  F2FP.BF16.F32.PACK_AB R0, RZ, R0 ;  /* 0x00000000ff00723e */ /* 0x000fc800000010ff */
[----:B------:R-:W-:Y:S01]  /*1560*/  PRMT R26, R0, 0x7610, R26 ;  /* 0x00007610001a7816 */ /* 0x000fe2000000001a */
[----:B------:R-:W-:Y:S06]  /*1570*/  BRA `(.L_x_4848) ;  /* 0x0000000c003c7947 */ /* 0x000fec0003800000 */
.L_x_4851:
        /* <DEDUP_REMOVED lines=9> */
.L_x_4854:
[----:B------:R-:W2:Y:S02]  /*1610*/  LDG.E.U16 R4, desc[UR36][R4.64] ;  /* 0x0000002404047981 */ /* 0x000ea4000c1e1500 */
[----:B--2---:R-:W-:-:S05]  /*1620*/  HADD2.F32 R0, -RZ, R4.H0_H0 ;  /* 0x20000004ff007230 */ /* 0x004fca0000004100 */
[----:B------:R-:W-:-:S04]  /*1630*/  F2FP.BF16.F32.PACK_AB R0, RZ, R0 ;  /* 0x00000000ff00723e */ /* 0x000fc800000010ff */
[----:B------:R-:W-:Y:S01]  /*1640*/  PRMT R26, R0, 0x7610, R26 ;  /* 0x00007610001a7816 */ /* 0x000fe2000000001a */
[----:B------:R-:W-:Y:S06]  /*1650*/  BRA `(.L_x_4848) ;  /* 0x0000000c00047947 */ /* 0x000fec0003800000 */
.L_x_4853:
        /* <DEDUP_REMOVED lines=9> */
.L_x_4843:
        /* <DEDUP_REMOVED lines=14> */
.L_x_4857:
        /* <DEDUP_REMOVED lines=9> */
.L_x_4856:
        /* <DEDUP_REMOVED lines=28> */
.L_x_4859:
        /* <DEDUP_REMOVED lines=15> */
.L_x_4858:
[----:B------:R0:W5:Y:S01]  /*1b10*/  LDG.E.U16 R26, desc[UR36][R4.64] ;  /* 0x00000024041a7981 */ /* 0x000162000c1e1500 */
[----:B------:R-:W-:Y:S05]  /*1b20*/  BRA `(.L_x_4848) ;  /* 0x0000000400d07947 */ /* 0x000fea0003800000 */
.L_x_4855:
        /* <DEDUP_REMOVED lines=13> */
.L_x_4862:
        /* <DEDUP_REMOVED lines=21> */
.L_x_4866:
[----:B------:R-:W-:Y:S05]  /*1d50*/  BSYNC B1 ;  /* 0x0000000000017941 */ /* 0x000fea0003800000 */
.L_x_4865:
[----:B------:R-:W-:Y:S01]  /*1d60*/  LEA R5, R0, 0x3b800000, 0x17 ;  /* 0x3b80000000057811 */ /* 0x000fe200078eb8ff */
[----:B------:R-:W-:-:S05]  /*1d70*/  IMAD.SHL.U32 R0, R3, 0x100000, RZ ;  /* 0x0010000003007824 */ /* 0x000fca00078e00ff */
[----:B------:R-:W-:-:S07]  /*1d80*/  LOP3.LUT R0, R5, R0, R6, 0xfe, !PT ;  /* 0x0000000005007212 */ /* 0x000fce00078efe06 */
.L_x_4864:
[----:B------:R-:W-:Y:S05]  /*1d90*/  BSYNC B0 ;  /* 0x0000000000007941 */ /* 0x000fea0003800000 */
.L_x_4863:
[----:B------:R-:W-:-:S04]  /*1da0*/  F2FP.BF16.F32.PACK_AB R0, RZ, R0 ;  /* 0x00000000ff00723e */ /* 0x000fc800000010ff */
[----:B------:R-:W-:Y:S01]  /*1db0*/  PRMT R26, R0, 0x7610, R26 ;  /* 0x00007610001a7816 */ /* 0x000fe2000000001a */
[----:B------:R-:W-:Y:S06]  /*1dc0*/  BRA `(.L_x_4848) ;  /* 0x0000000400287947 */ /* 0x000fec0003800000 */
.L_x_4861:
        /* <DEDUP_REMOVED lines=21> */
.L_x_4870:
[----:B------:R-:W-:Y:S05]  /*1f20*/  BSYNC B1 ;  /* 0x0000000000017941 */ /* 0x000fea0003800000 */
.L_x_4869:
[----:B------:R-:W-:Y:S01]  /*1f30*/  LEA R5, R0, 0x37800000, 0x17 ;  /* 0x3780000000057811 */ /* 0x000fe200078eb8ff */
[----:B------:R-:W-:-:S05]  /*1f40*/  IMAD.SHL.U32 R0, R3, 0x200000, RZ ;  /* 0x0020000003007824 */ /* 0x000fca00078e00ff */
[----:B------:R-:W-:-:S07]  /*1f50*/  LOP3.LUT R0, R5, R0, R6, 0xfe, !PT ;  /* 0x0000000005007212 */ /* 0x000fce00078efe06 */
.L_x_4868:
[----:B------:R-:W-:Y:S05]  /*1f60*/  BSYNC B0 ;  /* 0x0000000000007941 */ /* 0x000fea0003800000 */
.L_x_4867:
[----:B------:R-:W-:-:S04]  /*1f70*/  F2FP.BF16.F32.PACK_AB R0, RZ, R0 ;  /* 0x00000000ff00723e */ /* 0x000fc800000010ff */
[----:B------:R-:W-:Y:S01]  /*1f80*/  PRMT R26, R0, 0x7610, R26 ;  /* 0x00007610001a7816 */ /* 0x000fe2000000001a */
[----:B------:R-:W-:Y:S06]  /*1f90*/  BRA `(.L_x_4848) ;  /* 0x0000000000b47947 */ /* 0x000fec0003800000 */
.L_x_4860:
        /* <DEDUP_REMOVED lines=14> */
.L_x_4874:
[----:B------:R-:W-:Y:S05]  /*2080*/  BSYNC B0 ;  /* 0x0000000000007941 */ /* 0x000fea0003800000 */
.L_x_4873:
[----:B------:R-:W-:-:S04]  /*2090*/  F2FP.BF16.F32.PACK_AB R0, RZ, R0 ;  /* 0x00000000ff00723e */ /* 0x000fc800000010ff */
[----:B------:R-:W-:Y:S01]  /*20a0*/  PRMT R26, R0, 0x7610, R26 ;  /* 0x00007610001a7816 */ /* 0x000fe2000000001a */
[----:B------:R-:W-:Y:S06]  /*20b0*/  BRA `(.L_x_4848) ;  /* 0x00000000006c7947 */ /* 0x000fec0003800000 */
.L_x_4847:
        /* <DEDUP_REMOVED lines=16> */
.L_x_4875:
[----:B------:R-:W-:Y:S01]  /*21c0*/  PRMT R26, RZ, 0x7610, R26 ;  /* 0x00007610ff1a7816 */ /* 0x000fe2000000001a */
[----:B------:R-:W-:Y:S06]  /*21d0*/  BRA `(.L_x_4848) ;  /* 0x0000000000247947 */ /* 0x000fec0003800000 */
.L_x_4872:
[----:B------:R-:W2:Y:S02]  /*21e0*/  LDG.E.64 R4, desc[UR36][R4.64] ;  /* 0x0000002404047981 */ /* 0x000ea4000c1e1b00 */
[----:B--2---:R-:W0:Y:S02]  /*21f0*/  I2F.U64 R0, R4 ;  /* 0x0000000400007312 */ /* 0x004e240000301000 */
[----:B0-----:R-:W-:-:S04]  /*2200*/  F2FP.BF16.F32.PACK_AB R0, RZ, R0 ;  /* 0x00000000ff00723e */ /* 0x001fc800000010ff */
[----:B------:R-:W-:Y:S01]  /*2210*/  PRMT R26, R0, 0x7610, R26 ;  /* 0x00007610001a7816 */ /* 0x000fe2000000001a */
[----:B------:R-:W-:Y:S06]  /*2220*/  BRA `(.L_x_4848) ;  /* 0x0000000000107947 */ /* 0x000fec0003800000 */
.L_x_4871:
[----:B------:R-:W2:Y:S02]  /*2230*/  LDG.E R4, desc[UR36][R4.64] ;  /* 0x0000002404047981 */ /* 0x000ea4000c1e1900 */
[----:B--2---:R-:W-:-:S04]  /*2240*/  I2FP.F32.U32 R0, R4 ;  /* 0x0000000400007245 */ /* 0x004fc80000201000 */
[----:B------:R-:W-:-:S04]  /*2250*/  F2FP.BF16.F32.PACK_AB R0, RZ, R0 ;  /* 0x00000000ff00723e */ /* 0x000fc800000010ff */
[----:B------:R-:W-:-:S07]  /*2260*/  PRMT R26, R0, 0x7610, R26 ;  /* 0x00007610001a7816 */ /* 0x000fce000000001a */
.L_x_4848:
[----:B------:R-:W-:-:S07]  /*2270*/  VIADD R23, R23, 0x80 ;  /* 0x0000008017177836 */ /* 0x000fce0000000000 */
.L_x_4809:
[----:B------:R-:W-:Y:S05]  /*2280*/  BSYNC B6 ;  /* 0x0000000000067941 */ /* 0x000fea0003800000 */
.L_x_4808:
        /* <DEDUP_REMOVED lines=26> */
.L_x_4881:
[----:B------:R-:W2:Y:S02]  /*2430*/  LDG.E.U8 R4, desc[UR36][R4.64] ;  /* 0x0000002404047981 */ /* 0x000ea4000c1e1100 */
[----:B--2---:R-:W-:-:S04]  /*2440*/  I2FP.F32.U32 R0, R4 ;  /* 0x0000000400007245 */ /* 0x004fc80000201000 */
[----:B------:R-:W-:-:S04]  /*2450*/  F2FP.BF16.F32.PACK_AB R0, RZ, R0 ;  /* 0x00000000ff00723e */ /* 0x000fc800000010ff */
[----:B------:R-:W-:Y:S01]  /*2460*/  PRMT R28, R0, 0x7610, R28 ;  /* 0x00007610001c7816 */ /* 0x000fe2000000001c */
[----:B------:R-:W-:Y:S06]  /*2470*/  BRA `(.L_x_4883) ;  /* 0x0000000c00cc7947 */ /* 0x000fec0003800000 */
.L_x_4880:
        /* <DEDUP_REMOVED lines=11> */
.L_x_4885:
[----:B------:R-:W2:Y:S02]  /*2530*/  LDG.E R4, desc[UR36][R4.64] ;  /* 0x0000002404047981 */ /* 0x000ea4000c1e1900 */
[----:B--2---:R-:W-:-:S04]  /*2540*/  I2FP.F32.S32 R0, R4 ;  /* 0x0000000400007245 */ /* 0x004fc80000201400 */
[----:B------:R-:W-:-:S04]  /*2550*/  F2FP.BF16.F32.PACK_AB R0, RZ, R0 ;  /* 0x00000000ff00723e */ /* 0x000fc800000010ff */
[----:B------:R-:W-:Y:S01]  /*2560*/  PRMT R28, R0, 0x7610, R28 ;  /* 0x00007610001c7816 */ /* 0x000fe2000000001c */
[----:B------:R-:W-:Y:S06]  /*2570*/  BRA `(.L_x_4883) ;  /* 0x0000000c008c7947 */ /* 0x000fec0003800000 */
.L_x_4884:
[----:B------:R-:W2:Y:S02]  /*2580*/  LDG.E.U16 R4, desc[UR36][R4.64] ;  /* 0x0000002404047981 */ /* 0x000ea4000c1e1500 */
[----:B--2---:R-:W0:Y:S02]  /*2590*/  I2F.S16 R0, R4 ;  /* 0x0000000400007306 */ /* 0x004e240000101400 */
[----:B0-----:R-:W-:-:S04]  /*25a0*/  F2FP.BF16.F32.PACK_AB R0, RZ, R0 ;  /* 0x00000000ff00723e */ /* 0x001fc800000010ff */
[----:B------:R-:W-:Y:S01]  /*25b0*/  PRMT R28, R0, 0x7610, R28 ;  /* 0x00007610001c7816 */ /* 0x000fe2000000001c */
[----:B------:R-:W-:Y:S06]  /*25c0*/  BRA `(.L_x_4883) ;  /* 0x0000000c00787947 */ /* 0x000fec0003800000 */
.L_x_4879:
        /* <DEDUP_REMOVED lines=9> */
.L_x_4887:
[----:B------:R-:W2:Y:S02]  /*2660*/  LDG.E.U16 R0, desc[UR36][R4.64] ;  /* 0x0000002404007981 */ /* 0x000ea4000c1e1500 */
[----:B--2---:R-:W-:-:S05]  /*2670*/  HADD2.F32 R0, -RZ, R0.H0_H0 ;  /* 0x20000000ff007230 */ /* 0x004fca0000004100 */
[----:B------:R-:W-:-:S04]  /*2680*/  F2FP.BF16.F32.PACK_AB R0, RZ, R0 ;  /* 0x00000000ff00723e */ /* 0x000fc800000010ff */
[----:B------:R-:W-:Y:S01]  /*2690*/  PRMT R28, R0, 0x7610, R28 ;  /* 0x00007610001c7816 */ /* 0x000fe2000000001c */
[----:B------:R-:W-:Y:S06]  /*26a0*/  BRA `(.L_x_4883) ;  /* 0x0000000c00407947 */ /* 0x000fec0003800000 */
.L_x_4886:
        /* <DEDUP_REMOVED lines=9> */
.L_x_4889:
[----:B------:R-:W2:Y:S02]  /*2740*/  LDG.E.U16 R4, desc[UR36][R4.64] ;  /* 0x0000002404047981 */ /* 0x000ea4000c1e1500 */
[----:B--2---:R-:W-:-:S05]  /*2750*/  HADD2.F32 R0, -RZ, R4.H0_H0 ;  /* 0x20000004ff007230 */ /* 0x004fca0000004100 */
[----:B------:R-:W-:-:S04]  /*2760*/  F2FP.BF16.F32.PACK_AB R0, RZ, R0 ;  /* 0x00000000ff00723e */ /* 0x000fc800000010ff */
[----:B------:R-:W-:Y:S01]  /*2770*/  PRMT R28, R0, 0x7610, R28 ;  /* 0x00007610001c7816 */ /* 0x000fe2000000001c */
[----:B------:R-:W-:Y:S06]  /*2780*/  BRA `(.L_x_4883) ;  /* 0x0000000c00087947 */ /* 0x000fec0003800000 */
.L_x_4888:
        /* <DEDUP_REMOVED lines=9> */
.L_x_4878:
        /* <DEDUP_REMOVED lines=14> */
.L_x_4892:
        /* <DEDUP_REMOVED lines=9> */
.L_x_4891:
        /* <DEDUP_REMOVED lines=28> */
.L_x_4894:
        /* <DEDUP_REMOVED lines=16> */
.L_x_4893:
[----:B------:R0:W5:Y:S01]  /*2c50*/  LDG.E.U16 R28, desc[UR36][R4.64] ;  /* 0x00000024041c7981 */ /* 0x000162000c1e1500 */
[----:B------:R-:W-:Y:S05]  /*2c60*/  BRA `(.L_x_4883) ;  /* 0x0000000400d07947 */ /* 0x000fea0003800000 */
.L_x_4890:
        /* <DEDUP_REMOVED lines=13> */
.L_x_4897:
        /* <DEDUP_REMOVED lines=21> */
.L_x_4901:
[----:B------:R-:W-:Y:S05]  /*2e90*/  BSYNC B1 ;  /* 0x0000000000017941 */ /* 0x000fea0003800000 */
.L_x_4900:
[----:B------:R-:W-:Y:S01]  /*2ea0*/  LEA R5, R0, 0x3b800000, 0x17 ;  /* 0x3b80000000057811 */ /* 0x000fe200078eb8ff */
[----:B------:R-:W-:-:S05]  /*2eb0*/  IMAD.SHL.U32 R0, R3, 0x100000, RZ ;  /* 0x0010000003007824 */ /* 0x000fca00078e00ff */
[----:B------:R-:W-:-:S07]  /*2ec0*/  LOP3.LUT R0, R5, R0, R6, 0xfe, !PT ;  /* 0x0000000005007212 */ /* 0x000fce00078efe06 */
.L_x_4899:
[----:B------:R-:W-:Y:S05]  /*2ed0*/  BSYNC B0 ;  /* 0x0000000000007941 */ /* 0x000fea0003800000 */
.L_x_4898:
[----:B------:R-:W-:-:S04]  /*2ee0*/  F2FP.BF16.F32.PACK_AB R0, RZ, R0 ;  /* 0x00000000ff00723e */ /* 0x000fc800000010ff */
[----:B------:R-:W-:Y:S01]  /*2ef0*/  PRMT R28, R0, 0x7610, R28 ;  /* 0x00007610001c7816 */ /* 0x000fe2000000001c */
[----:B------:R-:W-:Y:S06]  /*2f00*/  BRA `(.L_x_4883) ;  /* 0x0000000400287947 */ /* 0x000fec0003800000 */
.L_x_4896:
        /* <DEDUP_REMOVED lines=21> */
.L_x_4905:
[----:B------:R-:W-:Y:S05]  /*3060*/  BSYNC B1 ;  /* 0x0000000000017941 */ /* 0x000fea0003800000 */
.L_x_4904:
[----:B------:R-:W-:Y:S01]  /*3070*/  LEA R5, R0, 0x37800000, 0x17 ;  /* 0x3780000000057811 */ /* 0x000fe200078eb8ff */
[----:B------:R-:W-:-:S05]  /*3080*/  IMAD.SHL.U32 R0, R3, 0x200000, RZ ;  /* 0x0020000003007824 */ /* 0x000fca00078e00ff */
[----:B------:R-:W-:-:S07]  /*3090*/  LOP3.LUT R0, R5, R0, R6, 0xfe, !PT ;  /* 0x0000000005007212 */ /* 0x000fce00078efe06 */
.L_x_4903:
[----:B------:R-:W-:Y:S05]  /*30a0*/  BSYNC B0 ;  /* 0x0000000000007941 */ /* 0x000fea0003800000 */
.L_x_4902:
[----:B------:R-:W-:-:S04]  /*30b0*/  F2FP.BF16.F32.PACK_AB R0, RZ, R0 ;  /* 0x00000000ff00723e */ /* 0x000fc800000010ff */
[----:B------:R-:W-:Y:S01]  /*30c0*/  PRMT R28, R0, 0x7610, R28 ;  /* 0x00007610001c7816 */ /* 0x000fe2000000001c */
[----:B------:R-:W-:Y:S06]  /*30d0*/  BRA `(.L_x_4883) ;  /* 0x0000000000b47947 */ /* 0x000fec0003800000 */
.L_x_4895:
        /* <DEDUP_REMOVED lines=14> */
.L_x_4909:
[----:B------:R-:W-:Y:S05]  /*31c0*/  BSYNC B0 ;  /* 0x0000000000007941 */ /* 0x000fea0003800000 */
.L_x_4908:
[----:B------:R-:W-:-:S04]  /*31d0*/  F2FP.BF16.F32.PACK_AB R0, RZ, R0 ;  /* 0x00000000ff00723e */ /* 0x000fc800000010ff */
[----:B------:R-:W-:Y:S01]  /*31e0*/  PRMT R28, R0, 0x7610, R28 ;  /* 0x00007610001c7816 */ /* 0x000fe2000000001c */
[----:B------:R-:W-:Y:S06]  /*31f0*/  BRA `(.L_x_4883) ;  /* 0x00000000006c7947 */ /* 0x000fec0003800000 */
.L_x_4882:
        /* <DEDUP_REMOVED lines=16> */
.L_x_4910:
[----:B------:R-:W-:Y:S01]  /*3300*/  PRMT R28, RZ, 0x7610, R28 ;  /* 0x00007610ff1c7816 */ /* 0x000fe2000000001c */
[----:B------:R-:W-:Y:S06]  /*3310*/  BRA `(.L_x_4883) ;  /* 0x0000000000247947 */ /* 0x000fec0003800000 */
.L_x_4907:
[----:B------:R-:W2:Y:S02]  /*3320*/  LDG.E.64 R4, desc[UR36][R4.64] ;  /* 0x0000002404047981 */ /* 0x000ea4000c1e1b00 */
[----:B--2---:R-:W0:Y:S02]  /*3330*/  I2F.U64 R0, R4 ;  /* 0x0000000400007312 */ /* 0x004e240000301000 */
[----:B0-----:R-:W-:-:S04]  /*3340*/  F2FP.BF16.F32.PACK_AB R0, RZ, R0 ;  /* 0x00000000ff00723e */ /* 0x001fc800000010ff */
[----:B------:R-:W-:Y:S01]  /*3350*/  PRMT R28, R0, 0x7610, R28 ;  /* 0x00007610001c7816 */ /* 0x000fe2000000001c */
[----:B------:R-:W-:Y:S06]  /*3360*/  BRA `(.L_x_4883) ;  /* 0x0000000000107947 */ /* 0x000fec0003800000 */
.L_x_4906:
[----:B------:R-:W2:Y:S02]  /*3370*/  LDG.E R4, desc[UR36][R4.64] ;  /* 0x0000002404047981 */ /* 0x000ea4000c1e1900 */
[----:B--2---:R-:W-:-:S04]  /*3380*/  I2FP.F32.U32 R0, R4 ;  /* 0x0000000400007245 */ /* 0x004fc80000201000 */
[----:B------:R-:W-:-:S04]  /*3390*/  F2FP.BF16.F32.PACK_AB R0, RZ, R0 ;  /* 0x00000000ff00723e */ /* 0x000fc800000010ff */
[----:B------:R-:W-:-:S07]  /*33a0*/  PRMT R28, R0, 0x7610, R28 ;  /* 0x00007610001c7816 */ /* 0x000fce000000001c */
.L_x_4883:
        /* <DEDUP_REMOVED lines=21> */
.L_x_4914:
[----:B------:R-:W2:Y:S02]  /*3500*/  LDG.E.U8 R4, desc[UR36][R4.64] ;  /* 0x0000002404047981 */ /* 0x000ea4000c1e1100 */
[----:B--2---:R-:W-:-:S04]  /*3510*/  I2FP.F32.U32 R0, R4 ;  /* 0x0000000400007245 */ /* 0x004fc80000201000 */
[----:B------:R-:W-:-:S04]  /*3520*/  F2FP.BF16.F32.PACK_AB R0, RZ, R0 ;  /* 0x00000000ff00723e */ /* 0x000fc800000010ff */
[----:B------:R-:W-:Y:S01]  /*3530*/  PRMT R27, R0, 0x7610, R27 ;  /* 0x00007610001b7816 */ /* 0x000fe2000000001b */
[----:B------:R-:W-:Y:S06]  /*3540*/  BRA `(.L_x_4916) ;  /* 0x0000000c00c87947 */ /* 0x000fec0003800000 */
.L_x_4913:
        /* <DEDUP_REMOVED lines=11> */
.L_x_4918:
[----:B------:R-:W2:Y:S02]  /*3600*/  LDG.E R4, desc[UR36][R4.64] ;  /* 0x0000002404047981 */ /* 0x000ea4000c1e1900 */
[----:B--2---:R-:W-:-:S04]  /*3610*/  I2FP.F32.S32 R0, R4 ;  /* 0x0000000400007245 */ /* 0x004fc80000201400 */
[----:B------:R-:W-:-:S04]  /*3620*/  F2FP.BF16.F32.PACK_AB R0, RZ, R0 ;  /* 0x00000000ff00723e */ /* 0x000fc800000010ff */
[----:B------:R-:W-:Y:S01]  /*3630*/  PRMT R27, R0, 0x7610, R27 ;  /* 0x00007610001b7816 */ /* 0x000fe2000000001b */
[----:B------:R-:W-:Y:S06]  /*3640*/  BRA `(.L_x_4916) ;  /* 0x0000000c00887947 */ /* 0x000fec0003800000 */
.L_x_4917:
[----:B------:R-:W2:Y:S02]  /*3650*/  LDG.E.U16 R4, desc[UR36][R4.64] ;  /* 0x0000002404047981 */ /* 0x000ea4000c1e1500 */
[----:B--2---:R-:W0:Y:S02]  /*3660*/  I2F.S16 R0, R4 ;  /* 0x0000000400007306 */ /* 0x004e240000101400 */
[----:B0-----:R-:W-:-:S04]  /*3670*/  F2FP.BF16.F32.PACK_AB R0, RZ, R0 ;  /* 0x00000000ff00723e */ /* 0x001fc800000010ff */
[----:B------:R-:W-:Y:S01]  /*3680*/  PRMT R27, R0, 0x7610, R27 ;  /* 0x00007610001b7816 */ /* 0x000fe2000000001b */
[----:B------:R-:W-:Y:S06]  /*3690*/  BRA `(.L_x_4916) ;  /* 0x0000000c00747947 */ /* 0x000fec0003800000 */
.L_x_4912:
        /* <DEDUP_REMOVED lines=9> */
.L_x_4920:
[----:B------:R-:W2:Y:S02]  /*3730*/  LDG.E.U16 R0, desc[UR36][R4.64] ;  /* 0x0000002404007981 */ /* 0x000ea4000c1e1500 */
[----:B--2---:R-:W-:-:S05]  /*3740*/  HADD2.F32 R0, -RZ, R0.H0_H0 ;  /* 0x20000000ff007230 */ /* 0x004fca0000004100 */
[----:B------:R-:W-:-:S04]  /*3750*/  F2FP.BF16.F32.PACK_AB R0, RZ, R0 ;  /* 0x00000000ff00723e */ /* 0x000fc800000010ff */
[----:B------:R-:W-:Y:S01]  /*3760*/  PRMT R27, R0, 0x7610, R27 ;  /* 0x00007610001b7816 */ /* 0x000fe2000000001b */
[----:B------:R-:W-:Y:S06]  /*3770*/  BRA `(.L_x_4916) ;  /* 0x0000000c003c7947 */ /* 0x000fec0003800000 */
.L_x_4919:
        /* <DEDUP_REMOVED lines=9> */
.L_x_4922:
[----:B------:R-:W2:Y:S02]  /*3810*/  LDG.E.U16 R4, desc[UR36][R4.64] ;  /* 0x0000002404047981 */ /* 0x000ea4000c1e1500 */
[----:B--2---:R-:W-:-:S05]  /*3820*/  HADD2.F32 R0, -RZ, R4.H0_H0 ;  /* 0x20000004ff007230 */ /* 0x004fca0000004100 */
[----:B------:R-:W-:-:S04]  /*3830*/  F2FP.BF16.F32.PACK_AB R0, RZ, R0 ;  /* 0x00000000ff00723e */ /* 0x000fc800000010ff */
[----:B------:R-:W-:Y:S01]  /*3840*/  PRMT R27, R0, 0x7610, R27 ;  /* 0x00007610001b7816 */ /* 0x000fe2000000001b */
[----:B------:R-:W-:Y:S06]  /*3850*/  BRA `(.L_x_4916) ;  /* 0x0000000c00047947 */ /* 0x000fec0003800000 */
.L_x_4921:
        /* <DEDUP_REMOVED lines=9> */
.L_x_4911:
        /* <DEDUP_REMOVED lines=14> */
.L_x_4925:
        /* <DEDUP_REMOVED lines=9> */
.L_x_4924:
        /* <DEDUP_REMOVED lines=28> */
.L_x_4927:
        /* <DEDUP_REMOVED lines=15> */
.L_x_4926:
[----:B------:R0:W5:Y:S01]  /*3d10*/  LDG.E.U16 R27, desc[UR36][R4.64] ;  /* 0x00000024041b7981 */ /* 0x000162000c1e1500 */
[----:B------:R-:W-:Y:S05]  /*3d20*/  BRA `(.L_x_4916) ;  /* 0x0000000400d07947 */ /* 0x000fea0003800000 */
.L_x_4923:
        /* <DEDUP_REMOVED lines=13> */
.L_x_4930:
        /* <DEDUP_REMOVED lines=21> */
.L_x_4934:
[----:B------:R-:W-:Y:S05]  /*3f50*/  BSYNC B1 ;  /* 0x0000000000017941 */ /* 0x000fea0003800000 */
.L_x_4933:
[----:B------:R-:W-:Y:S01]  /*3f60*/  LEA R5, R0, 0x3b800000, 0x17 ;  /* 0x3b80000000057811 */ /* 0x000fe200078eb8ff */
[----:B------:R-:W-:-:S05]  /*3f70*/  IMAD.SHL.U32 R0, R3, 0x100000, RZ ;  /* 0x0010000003007824 */ /* 0x000fca00078e00ff */
[----:B------:R-:W-:-:S07]  /*3f80*/  LOP3.LUT R0, R5, R0, R6, 0xfe, !PT ;  /* 0x0000000005007212 */ /* 0x000fce00078efe06 */
.L_x_4932:
[----:B------:R-:W-:Y:S05]  /*3f90*/  BSYNC B0 ;  /* 0x0000000000007941 */ /* 0x000fea0003800000 */
.L_x_4931:
[----:B------:R-:W-:-:S04]  /*3fa0*/  F2FP.BF16.F32.PACK_AB R0, RZ, R0 ;  /* 0x00000000ff00723e */ /* 0x000fc800000010ff */
[----:B------:R-:W-:Y:S01]  /*3fb0*/  PRMT R27, R0, 0x7610, R27 ;  /* 0x00007610001b7816 */ /* 0x000fe2000000001b */
[----:B------:R-:W-:Y:S06]  /*3fc0*/  BRA `(.L_x_4916) ;  /* 0x0000000400287947 */ /* 0x000fec0003800000 */
.L_x_4929:
        /* <DEDUP_REMOVED lines=21> */
.L_x_4938:
[----:B------:R-:W-:Y:S05]  /*4120*/  BSYNC B1 ;  /* 0x0000000000017941 */ /* 0x000fea0003800000 */
.L_x_4937:
[----:B------:R-:W-:Y:S01]  /*4130*/  LEA R5, R0, 0x37800000, 0x17 ;  /* 0x3780000000057811 */ /* 0x000fe200078eb8ff */
[----:B------:R-:W-:-:S05]  /*4140*/  IMAD.SHL.U32 R0, R3, 0x200000, RZ ;  /* 0x0020000003007824 */ /* 0x000fca00078e00ff */
[----:B------:R-:W-:-:S07]  /*4150*/  LOP3.LUT R0, R5, R0, R6, 0xfe, !PT ;  /* 0x0000000005007212 */ /* 0x000fce00078efe06 */
.L_x_4936:
[----:B------:R-:W-:Y:S05]  /*4160*/  BSYNC B0 ;  /* 0x0000000000007941 */ /* 0x000fea0003800000 */
.L_x_4935:
[----:B------:R-:W-:-:S04]  /*4170*/  F2FP.BF16.F32.PACK_AB R0, RZ, R0 ;  /* 0x00000000ff00723e */ /* 0x000fc800000010ff */
[----:B------:R-:W-:Y:S01]  /*4180*/  PRMT R27, R0, 0x7610, R27 ;  /* 0x00007610001b7816 */ /* 0x000fe2000000001b */
[----:B------:R-:W-:Y:S06]  /*4190*/  BRA `(.L_x_4916) ;  /* 0x0000000000b47947 */ /* 0x000fec0003800000 */
.L_x_4928:
        /* <DEDUP_REMOVED lines=14> */
.L_x_4942:
[----:B------:R-:W-:Y:S05]  /*4280*/  BSYNC B0 ;  /* 0x0000000000007941 */ /* 0x000fea0003800000 */
.L_x_4941:
[----:B------:R-:W-:-:S04]  /*4290*/  F2FP.BF16.F32.PACK_AB R0, RZ, R0 ;  /* 0x00000000ff00723e */ /* 0x000fc800000010ff */
[----:B------:R-:W-:Y:S01]  /*42a0*/  PRMT R27, R0, 0x7610, R27 ;  /* 0x00007610001b7816 */ /* 0x000fe2000000001b */
[----:B------:R-:W-:Y:S06]  /*42b0*/  BRA `(.L_x_4916) ;  /* 0x00000000006c7947 */ /* 0x000fec0003800000 */
.L_x_4915:
        /* <DEDUP_REMOVED lines=16> */
.L_x_4943:
[----:B------:R-:W-:Y:S01]  /*43c0*/  PRMT R27, RZ, 0x7610, R27 ;  /* 0x00007610ff1b7816 */ /* 0x000fe2000000001b */
[----:B------:R-:W-:Y:S06]  /*43d0*/  BRA `(.L_x_4916) ;  /* 0x0000000000247947 */ /* 0x000fec0003800000 */
.L_x_4940:
[----:B------:R-:W2:Y:S02]  /*43e0*/  LDG.E.64 R4, desc[UR36][R4.64] ;  /* 0x0000002404047981 */ /* 0x000ea4000c1e1b00 */
[----:B--2---:R-:W0:Y:S02]  /*43f0*/  I2F.U64 R0, R4 ;  /* 0x0000000400007312 */ /* 0x004e240000301000 */
[----:B0-----:R-:W-:-:S04]  /*4400*/  F2FP.BF16.F32.PACK_AB R0, RZ, R0 ;  /* 0x00000000ff00723e */ /* 0x001fc800000010ff */
[----:B------:R-:W-:Y:S01]  /*4410*/  PRMT R27, R0, 0x7610, R27 ;  /* 0x00007610001b7816 */ /* 0x000fe2000000001b */
[----:B------:R-:W-:Y:S06]  /*4420*/  BRA `(.L_x_4916) ;  /* 0x0000000000107947 */ /* 0x000fec0003800000 */
.L_x_4939:
[----:B------:R-:W2:Y:S02]  /*4430*/  LDG.E R4, desc[UR36][R4.64] ;  /* 0x0000002404047981 */ /* 0x000ea4000c1e1900 */
[----:B--2---:R-:W-:-:S04]  /*4440*/  I2FP.F32.U32 R0, R4 ;  /* 0x0000000400007245 */ /* 0x004fc80000201000 */
[----:B------:R-:W-:-:S04]  /*4450*/  F2FP.BF16.F32.PACK_AB R0, RZ, R0 ;  /* 0x00000000ff00723e */ /* 0x000fc800000010ff */
[----:B------:R-:W-:-:S07]  /*4460*/  PRMT R27, R0, 0x7610, R27 ;  /* 0x00007610001b7816 */ /* 0x000fce000000001b */
.L_x_4916:
[----:B------:R-:W-:-:S07]  /*4470*/  VIADD R23, R23, 0x80 ;  /* 0x0000008017177836 */ /* 0x000fce0000000000 */
.L_x_4877:
[----:B------:R-:W-:Y:S05]  /*4480*/  BSYNC B6 ;  /* 0x0000000000067941 */ /* 0x000fea0003800000 */
.L_x_4876:
        /* <DEDUP_REMOVED lines=28> */
.L_x_4949:
[----:B------:R-:W2:Y:S02]  /*4650*/  LDG.E.U8 R4, desc[UR36][R4.64] ;  /* 0x0000002404047981 */ /* 0x000ea4000c1e1100 */
[----:B--2---:R-:W-:-:S04]  /*4660*/  I2FP.F32.U32 R0, R4 ;  /* 0x0000000400007245 */ /* 0x004fc80000201000 */
[----:B------:R-:W-:-:S04]  /*4670*/  F2FP.BF16.F32.PACK_AB R0, RZ, R0 ;  /* 0x00000000ff00723e */ /* 0x000fc800000010ff */
[----:B------:R-:W-:Y:S01]  /*4680*/  PRMT R18, R0, 0x7610, R18 ;  /* 0x0000761000127816 */ /* 0x000fe20000000012 */
[----:B------:R-:W-:Y:S06]  /*4690*/  BRA `(.L_x_4951) ;  /* 0x0000000c00c87947 */ /* 0x000fec0003800000 */
.L_x_4948:
        /* <DEDUP_REMOVED lines=11> */
.L_x_4953:
[----:B------:R-:W2:Y:S02]  /*4750*/  LDG.E R4, desc[UR36][R4.64] ;  /* 0x0000002404047981 */ /* 0x000ea4000c1e1900 */
[----:B--2---:R-:W-:-:S04]  /*4760*/  I2FP.F32.S32 R0, R4 ;  /* 0x0000000400007245 */ /* 0x004fc80000201400 */
[----:B------:R-:W-:-:S04]  /*4770*/  F2FP.BF16.F32.PACK_AB R0, RZ, R0 ;  /* 0x00000000ff00723e */ /* 0x000fc800000010ff */
[----:B------:R-:W-:Y:S01]  /*4780*/  PRMT R18, R0, 0x7610, R18 ;  /* 0x0000761000127816 */ /* 0x000fe20000000012 */
[----:B------:R-:W-:Y:S06]  /*4790*/  BRA `(.L_x_4951) ;  /* 0x0000000c00887947 */ /* 0x000fec0003800000 */
.L_x_4952:
[----:B------:R-:W2:Y:S02]  /*47a0*/  LDG.E.U16 R4, desc[UR36][R4.64] ;  /* 0x0000002404047981 */ /* 0x000ea4000c1e1500 */
[----:B--2---:R-:W0:Y:S02]  /*47b0*/  I2F.S16 R0, R4 ;  /* 0x0000000400007306 */ /* 0x004e240000101400 */
[----:B0-----:R-:W-:-:S04]  /*47c0*/  F2FP.BF16.F32.PACK_AB R0, RZ, R0 ;  /* 0x00000000ff00723e */ /* 0x001fc800000010ff */
[----:B------:R-:W-:Y:S01]  /*47d0*/  PRMT R18, R0, 0x7610, R18 ;  /* 0x0000761000127816 */ /* 0x000fe20000000012 */
[----:B------:R-:W-:Y:S06]  /*47e0*/  BRA `(.L_x_4951) ;  /* 0x0000000c00747947 */ /* 0x000fec0003800000 */
.L_x_4947:
        /* <DEDUP_REMOVED lines=9> */
.L_x_4955:
[----:B------:R-:W2:Y:S02]  /*4880*/  LDG.E.U16 R0, desc[UR36][R4.64] ;  /* 0x0000002404007981 */ /* 0x000ea4000c1e1500 */
[----:B--2---:R-:W-:-:S05]  /*4890*/  HADD2.F32 R0, -RZ, R0.H0_H0 ;  /* 0x20000000ff007230 */ /* 0x004fca0000004100 */
[----:B------:R-:W-:-:S04]  /*48a0*/  F2FP.BF16.F32.PACK_AB R0, RZ, R0 ;  /* 0x00000000ff00723e */ /* 0x000fc800000010ff */
[----:B------:R-:W-:Y:S01]  /*48b0*/  PRMT R18, R0, 0x7610, R18 ;  /* 0x0000761000127816 */ /* 0x000fe20000000012 */
[----:B------:R-:W-:Y:S06]  /*48c0*/  BRA `(.L_x_4951) ;  /* 0x0000000c003c7947 */ /* 0x000fec0003800000 */
.L_x_4954:
        /* <DEDUP_REMOVED lines=9> */
.L_x_4957:
[----:B------:R-:W2:Y:S02]  /*4960*/  LDG.E.U16 R4, desc[UR36][R4.64] ;  /* 0x0000002404047981 */ /* 0x000ea4000c1e1500 */
[----:B--2---:R-:W-:-:S05]  /*4970*/  HADD2.F32 R0, -RZ, R4.H0_H0 ;  /* 0x20000004ff007230 */ /* 0x004fca0000004100 */
[----:B------:R-:W-:-:S04]  /*4980*/  F2FP.BF16.F32.PACK_AB R0, RZ, R0 ;  /* 0x00000000ff00723e */ /* 0x000fc800000010ff */
[----:B------:R-:W-:Y:S01]  /*4990*/  PRMT R18, R0, 0x7610, R18 ;  /* 0x0000761000127816 */ /* 0x000fe20000000012 */
[----:B------:R-:W-:Y:S06]  /*49a0*/  BRA `(.L_x_4951) ;  /* 0x0000000c00047947 */ /* 0x000fec0003800000 */
.L_x_4956:
        /* <DEDUP_REMOVED lines=9> */
.L_x_4946:
        /* <DEDUP_REMOVED lines=14> */
.L_x_4960:
        /* <DEDUP_REMOVED lines=9> */
.L_x_4959:
        /* <DEDUP_REMOVED lines=28> */
.L_x_4962:
        /* <DEDUP_REMOVED lines=15> */
.L_x_4961:
[----:B------:R0:W5:Y:S01]  /*4e60*/  LDG.E.U16 R18, desc[UR36][R4.64] ;  /* 0x0000002404127981 */ /* 0x000162000c1e1500 */
[----:B------:R-:W-:Y:S05]  /*4e70*/  BRA `(.L_x_4951) ;  /* 0x0000000400d07947 */ /* 0x000fea0003800000 */
.L_x_4958:
        /* <DEDUP_REMOVED lines=13> */
.L_x_4965:
        /* <DEDUP_REMOVED lines=21> */
.L_x_4969:
[----:B------:R-:W-:Y:S05]  /*50a0*/  BSYNC B1 ;  /* 0x0000000000017941 */ /* 0x000fea0003800000 */
.L_x_4968:
[----:B------:R-:W-:Y:S01]  /*50b0*/  LEA R5, R0, 0x3b800000, 0x17 ;  /* 0x3b80000000057811 */ /* 0x000fe200078eb8ff */
[----:B------:R-:W-:-:S05]  /*50c0*/  IMAD.SHL.U32 R0, R3, 0x100000, RZ ;  /* 0x0010000003007824 */ /* 0x000fca00078e00ff */
[----:B------:R-:W-:-:S07]  /*50d0*/  LOP3.LUT R0, R5, R0, R6, 0xfe, !PT ;  /* 0x0000000005007212 */ /* 0x000fce00078efe06 */
.L_x_4967:
[----:B------:R-:W-:Y:S05]  /*50e0*/  BSYNC B0 ;  /* 0x0000000000007941 */ /* 0x000fea0003800000 */
.L_x_4966:
[----:B------:R-:W-:-:S04]  /*50f0*/  F2FP.BF16.F32.PACK_AB R0, RZ, R0 ;  /* 0x00000000ff00723e */ /* 0x000fc800000010ff */
[----:B------:R-:W-:Y:S01]  /*5100*/  PRMT R18, R0, 0x7610, R18 ;  /* 0x0000761000127816 */ /* 0x000fe20000000012 */
[----:B------:R-:W-:Y:S06]  /*5110*/  BRA `(.L_x_4951) ;  /* 0x0000000400287947 */ /* 0x000fec0003800000 */
.L_x_4964:
        /* <DEDUP_REMOVED lines=21> */
.L_x_4973:
[----:B------:R-:W-:Y:S05]  /*5270*/  BSYNC B1 ;  /* 0x0000000000017941 */ /* 0x000fea0003800000 */
.L_x_4972:
[----:B------:R-:W-:Y:S01]  /*5280*/  LEA R5, R0, 0x37800000, 0x17 ;  /* 0x3780000000057811 */ /* 0x000fe200078eb8ff */
[----:B------:R-:W-:-:S05]  /*5290*/  IMAD.SHL.U32 R0, R3, 0x200000, RZ ;  /* 0x0020000003007824 */ /* 0x000fca00078e00ff */
[----:B------:R-:W-:-:S07]  /*52a0*/  LOP3.LUT R0, R5, R0, R6, 0xfe, !PT ;  /* 0x0000000005007212 */ /* 0x000fce00078efe06 */
.L_x_4971:
[----:B------:R-:W-:Y:S05]  /*52b0*/  BSYNC B0 ;  /* 0x0000000000007941 */ /* 0x000fea0003800000 */
.L_x_4970:
[----:B------:R-:W-:-:S04]  /*52c0*/  F2FP.BF16.F32.PACK_AB R0, RZ, R0 ;  /* 0x00000000ff00723e */ /* 0x000fc800000010ff */
[----:B------:R-:W-:Y:S01]  /*52d0*/  PRMT R18, R0, 0x7610, R18 ;  /* 0x0000761000127816 */ /* 0x000fe20000000012 */
[----:B------:R-:W-:Y:S06]  /*52e0*/  BRA `(.L_x_4951) ;  /* 0x0000000000b47947 */ /* 0x000fec0003800000 */
.L_x_4963:
        /* <DEDUP_REMOVED lines=14> */
.L_x_4977:
[----:B------:R-:W-:Y:S05]  /*53d0*/  BSYNC B0 ;  /* 0x0000000000007941 */ /* 0x000fea0003800000 */
.L_x_4976:
[----:B------:R-:W-:-:S04]  /*53e0*/  F2FP.BF16.F32.PACK_AB R0, RZ, R0 ;  /* 0x00000000ff00723e */ /* 0x000fc800000010ff */
[----:B------:R-:W-:Y:S01]  /*53f0*/  PRMT R18, R0, 0x7610, R18 ;  /* 0x0000761000127816 */ /* 0x000fe20000000012 */
[----:B------:R-:W-:Y:S06]  /*5400*/  BRA `(.L_x_4951) ;  /* 0x00000000006c7947 */ /* 0x000fec0003800000 */
.L_x_4950:
        /* <DEDUP_REMOVED lines=16> */
.L_x_4978:
[----:B------:R-:W-:Y:S01]  /*5510*/  PRMT R18, RZ, 0x7610, R18 ;  /* 0x00007610ff127816 */ /* 0x000fe20000000012 */
[----:B------:R-:W-:Y:S06]  /*5520*/  BRA `(.L_x_4951) ;  /* 0x0000000000247947 */ /* 0x000fec0003800000 */
.L_x_4975:
[----:B------:R-:W2:Y:S02]  /*5530*/  LDG.E.64 R4, desc[UR36][R4.64] ;  /* 0x0000002404047981 */ /* 0x000ea4000c1e1b00 */
[----:B--2---:R-:W0:Y:S02]  /*5540*/  I2F.U64 R0, R4 ;  /* 0x0000000400007312 */ /* 0x004e240000301000 */
[----:B0-----:R-:W-:-:S04]  /*5550*/  F2FP.BF16.F32.PACK_AB R0, RZ, R0 ;  /* 0x00000000ff00723e */ /* 0x001fc800000010ff */
[----:B------:R-:W-:Y:S01]  /*5560*/  PRMT R18, R0, 0x7610, R18 ;  /* 0x0000761000127816 */ /* 0x000fe20000000012 */
[----:B------:R-:W-:Y:S06]  /*5570*/  BRA `(.L_x_4951) ;  /* 0x0000000000107947 */ /* 0x000fec0003800000 */
.L_x_4974:
[----:B------:R-:W2:Y:S02]  /*5580*/  LDG.E R4, desc[UR36][R4.64] ;  /* 0x0000002404047981 */ /* 0x000ea4000c1e1900 */
[----:B--2---:R-:W-:-:S04]  /*5590*/  I2FP.F32.U32 R0, R4 ;  /* 0x0000000400007245 */ /* 0x004fc80000201000 */
[----:B------:R-:W-:-:S04]  /*55a0*/  F2FP.BF16.F32.PACK_AB R0, RZ, R0 ;  /* 0x00000000ff00723e */ /* 0x000fc800000010ff */
[----:B------:R-:W-:-:S07]  /*55b0*/  PRMT R18, R0, 0x7610, R18 ;  /* 0x0000761000127816 */ /* 0x000fce0000000012 */
.L_x_4951:
        /* <DEDUP_REMOVED lines=22> */
.L_x_4982:
[----:B------:R-:W2:Y:S02]  /*5720*/  LDG.E.U8 R4, desc[UR36][R4.64] ;  /* 0x0000002404047981 */ /* 0x000ea4000c1e1100 */
[----:B--2---:R-:W-:-:S04]  /*5730*/  I2FP.F32.U32 R0, R4 ;  /* 0x0000000400007245 */ /* 0x004fc80000201000 */
[----:B------:R-:W-:-:S04]  /*5740*/  F2FP.BF16.F32.PACK_AB R0, RZ, R0 ;  /* 0x00000000ff00723e */ /* 0x000fc800000010ff */
[----:B------:R-:W-:Y:S01]  /*5750*/  PRMT R24, R0, 0x7610, R24 ;  /* 0x0000761000187816 */ /* 0x000fe20000000018 */
[----:B------:R-:W-:Y:S06]  /*5760*/  BRA `(.L_x_4984) ;  /* 0x0000000c00c87947 */ /* 0x000fec0003800000 */
.L_x_4981:
        /* <DEDUP_REMOVED lines=11> */
.L_x_4986:
[----:B------:R-:W2:Y:S02]  /*5820*/  LDG.E R4, desc[UR36][R4.64] ;  /* 0x0000002404047981 */ /* 0x000ea4000c1e1900 */
[----:B--2---:R-:W-:-:S04]  /*5830*/  I2FP.F32.S32 R0, R4 ;  /* 0x0000000400007245 */ /* 0x004fc80000201400 */
[----:B------:R-:W-:-:S04]  /*5840*/  F2FP.BF16.F32.PACK_AB R0, RZ, R0 ;  /* 0x00000000ff00723e */ /* 0x000fc800000010ff */
[----:B------:R-:W-:Y:S01]  /*5850*/  PRMT R24, R0, 0x7610, R24 ;  /* 0x0000761000187816 */ /* 0x000fe20000000018 */
[----:B------:R-:W-:Y:S06]  /*5860*/  BRA `(.L_x_4984) ;  /* 0x0000000c00887947 */ /* 0x000fec0003800000 */
.L_x_4985:
[----:B------:R-:W2:Y:S02]  /*5870*/  LDG.E.U16 R4, desc[UR36][R4.64] ;  /* 0x0000002404047981 */ /* 0x000ea4000c1e1500 */
[----:B--2---:R-:W0:Y:S02]  /*5880*/  I2F.S16 R0, R4 ;  /* 0x0000000400007306 */ /* 0x004e240000101400 */
[----:B0-----:R-:W-:-:S04]  /*5890*/  F2FP.BF16.F32.PACK_AB R0, RZ, R0 ;  /* 0x00000000ff00723e */ /* 0x001fc800000010ff */
[----:B------:R-:W-:Y:S01]  /*58a0*/  PRMT R24, R0, 0x7610, R24 ;  /* 0x0000761000187816 */ /* 0x000fe20000000018 */
[----:B------:R-:W-:Y:S06]  /*58b0*/  BRA `(.L_x_4984) ;  /* 0x0000000c00747947 */ /* 0x000fec0003800000 */
.L_x_4980:
        /* <DEDUP_REMOVED lines=9> */
.L_x_4988:
[----:B------:R-:W2:Y:S02]  /*5950*/  LDG.E.U16 R0, desc[UR36][R4.64] ;  /* 0x0000002404007981 */ /* 0x000ea4000c1e1500 */
[----:B--2---:R-:W-:-:S05]  /*5960*/  HADD2.F32 R0, -RZ, R0.H0_H0 ;  /* 0x20000000ff007230 */ /* 0x004fca0000004100 */
[----:B------:R-:W-:-:S04]  /*5970*/  F2FP.BF16.F32.PACK_AB R0, RZ, R0 ;  /* 0x00000000ff00723e */ /* 0x000fc800000010ff */
[----:B------:R-:W-:Y:S01]  /*5980*/  PRMT R24, R0, 0x7610, R24 ;  /* 0x0000761000187816 */ /* 0x000fe20000000018 */
[----:B------:R-:W-:Y:S06]  /*5990*/  BRA `(.L_x_4984) ;  /* 0x0000000c003c7947 */ /* 0x000fec0003800000 */
.L_x_4987:
        /* <DEDUP_REMOVED lines=9> */
.L_x_4990:
[----:B------:R-:W2:Y:S02]  /*5a30*/  LDG.E.U16 R4, desc[UR36][R4.64] ;  /* 0x0000002404047981 */ /* 0x000ea4000c1e1500 */
[----:B--2---:R-:W-:-:S05]  /*5a40*/  HADD2.F32 R0, -RZ, R4.H0_H0 ;  /* 0x20000004ff007230 */ /* 0x004fca0000004100 */
[----:B------:R-:W-:-:S04]  /*5a50*/  F2FP.BF16.F32.PACK_AB R0, RZ, R0 ;  /* 0x00000000ff00723e */ /* 0x000fc800000010ff */
[----:B------:R-:W-:Y:S01]  /*5a60*/  PRMT R24, R0, 0x7610, R24 ;  /* 0x0000761000187816 */ /* 0x000fe20000000018 */
[----:B------:R-:W-:Y:S06]  /*5a70*/  BRA `(.L_x_4984) ;  /* 0x0000000c00047947 */ /* 0x000fec0003800000 */
.L_x_4989:
        /* <DEDUP_REMOVED lines=9> */
.L_x_4979:
        /* <DEDUP_REMOVED lines=14> */
.L_x_4993:
        /* <DEDUP_REMOVED lines=9> */
.L_x_4992:
        /* <DEDUP_REMOVED lines=28> */
.L_x_4995:
        /* <DEDUP_REMOVED lines=15> */
.L_x_4994:
[----:B------:R0:W5:Y:S01]  /*5f30*/  LDG.E.U16 R24, desc[UR36][R4.64] ;  /* 0x0000002404187981 */ /* 0x000162000c1e1500 */
[----:B------:R-:W-:Y:S05]  /*5f40*/  BRA `(.L_x_4984) ;  /* 0x0000000400d07947 */ /* 0x000fea0003800000 */
.L_x_4991:
        /* <DEDUP_REMOVED lines=13> */
.L_x_4998:
        /* <DEDUP_REMOVED lines=21> */
.L_x_5002:
[----:B------:R-:W-:Y:S05]  /*6170*/  BSYNC B1 ;  /* 0x0000000000017941 */ /* 0x000fea0003800000 */
.L_x_5001:
[----:B------:R-:W-:Y:S01]  /*6180*/  LEA R5, R0, 0x3b800000, 0x17 ;  /* 0x3b80000000057811 */ /* 0x000fe200078eb8ff */
[----:B------:R-:W-:-:S05]  /*6190*/  IMAD.SHL.U32 R0, R3, 0x100000, RZ ;  /* 0x0010000003007824 */ /* 0x000fca00078e00ff */
[----:B------:R-:W-:-:S07]  /*61a0*/  LOP3.LUT R0, R5, R0, R6, 0xfe, !PT ;  /* 0x0000000005007212 */ /* 0x000fce00078efe06 */
.L_x_5000:
[----:B------:R-:W-:Y:S05]  /*61b0*/  BSYNC B0 ;  /* 0x0000000000007941 */ /* 0x000fea0003800000 */
.L_x_4999:
[----:B------:R-:W-:-:S04]  /*61c0*/  F2FP.BF16.F32.PACK_AB R0, RZ, R0 ;  /* 0x00000000ff00723e */ /* 0x000fc800000010ff */
[----:B------:R-:W-:Y:S01]  /*61d0*/  PRMT R24, R0, 0x7610, R24 ;  /* 0x0000761000187816 */ /* 0x000fe20000000018 */
[----:B------:R-:W-:Y:S06]  /*61e0*/  BRA `(.L_x_4984) ;  /* 0x0000000400287947 */ /* 0x000fec0003800000 */
.L_x_4997:
        /* <DEDUP_REMOVED lines=21> */
.L_x_5006:
[----:B------:R-:W-:Y:S05]  /*6340*/  BSYNC B1 ;  /* 0x0000000000017941 */ /* 0x000fea0003800000 */
.L_x_5005:
[----:B------:R-:W-:Y:S01]  /*6350*/  LEA R5, R0, 0x37800000, 0x17 ;  /* 0x3780000000057811 */ /* 0x000fe200078eb8ff */
[----:B------:R-:W-:-:S05]  /*6360*/  IMAD.SHL.U32 R0, R3, 0x200000, RZ ;  /* 0x0020000003007824 */ /* 0x000fca00078e00ff */
[----:B------:R-:W-:-:S07]  /*6370*/  LOP3.LUT R0, R5, R0, R6, 0xfe, !PT ;  /* 0x0000000005007212 */ /* 0x000fce00078efe06 */
.L_x_5004:
[----:B------:R-:W-:Y:S05]  /*6380*/  BSYNC B0 ;  /* 0x0000000000007941 */ /* 0x000fea0003800000 */
.L_x_5003:
[----:B------:R-:W-:-:S04]  /*6390*/  F2FP.BF16.F32.PACK_AB R0, RZ, R0 ;  /* 0x00000000ff00723e */ /* 0x000fc800000010ff */
[----:B------:R-:W-:Y:S01]  /*63a0*/  PRMT R24, R0, 0x7610, R24 ;  /* 0x0000761000187816 */ /* 0x000fe20000000018 */
[----:B------:R-:W-:Y:S06]  /*63b0*/  BRA `(.L_x_4984) ;  /* 0x0000000000b47947 */ /* 0x000fec0003800000 */
.L_x_4996:
        /* <DEDUP_REMOVED lines=14> */
.L_x_5010:
[----:B------:R-:W-:Y:S05]  /*64a0*/  BSYNC B0 ;  /* 0x0000000000007941 */ /* 0x000fea0003800000 */
.L_x_5009:
[----:B------:R-:W-:-:S04]  /*64b0*/  F2FP.BF16.F32.PACK_AB R0, RZ, R0 ;  /* 0x00000000ff00723e */ /* 0x000fc800000010ff */
[----:B------:R-:W-:Y:S01]  /*64c0*/  PRMT R24, R0, 0x7610, R24 ;  /* 0x0000761000187816 */ /* 0x000fe20000000018 */
[----:B------:R-:W-:Y:S06]  /*64d0*/  BRA `(.L_x_4984) ;  /* 0x00000000006c7947 */ /* 0x000fec0003800000 */
.L_x_4983:
        /* <DEDUP_REMOVED lines=16> */
.L_x_5011:
[----:B------:R-:W-:Y:S01]  /*65e0*/  PRMT R24, RZ, 0x7610, R24 ;  /* 0x00007610ff187816 */ /* 0x000fe20000000018 */
[----:B------:R-:W-:Y:S06]  /*65f0*/  BRA `(.L_x_4984) ;  /* 0x0000000000247947 */ /* 0x000fec0003800000 */
.L_x_5008:
[----:B------:R-:W2:Y:S02]  /*6600*/  LDG.E.64 R4, desc[UR36][R4.64] ;  /* 0x0000002404047981 */ /* 0x000ea4000c1e1b00 */
[----:B--2---:R-:W0:Y:S02]  /*6610*/  I2F.U64 R0, R4 ;  /* 0x0000000400007312 */ /* 0x004e240000301000 */
[----:B0-----:R-:W-:-:S04]  /*6620*/  F2FP.BF16.F32.PACK_AB R0, RZ, R0 ;  /* 0x00000000ff00723e */ /* 0x001fc800000010ff */
[----:B------:R-:W-:Y:S01]  /*6630*/  PRMT R24, R0, 0x7610, R24 ;  /* 0x0000761000187816 */ /* 0x000fe20000000018 */
[----:B------:R-:W-:Y:S06]  /*6640*/  BRA `(.L_x_4984) ;  /* 0x0000000000107947 */ /* 0x000fec0003800000 */
.L_x_5007:
[----:B------:R-:W2:Y:S02]  /*6650*/  LDG.E R4, desc[UR36][R4.64] ;  /* 0x0000002404047981 */ /* 0x000ea4000c1e1900 */
[----:B--2---:R-:W-:-:S04]  /*6660*/  I2FP.F32.U32 R0, R4 ;  /* 0x0000000400007245 */ /* 0x004fc80000201000 */
[----:B------:R-:W-:-:S04]  /*6670*/  F2FP.BF16.F32.PACK_AB R0, RZ, R0 ;  /* 0x00000000ff00723e */ /* 0x000fc800000010ff */
[----:B------:R-:W-:-:S07]  /*6680*/  PRMT R24, R0, 0x7610, R24 ;  /* 0x0000761000187816 */ /* 0x000fce0000000018 */
.L_x_4984:
[----:B------:R-:W-:-:S07]  /*6690*/  VIADD R23, R23, 0x80 ;  /* 0x0000008017177836 */ /* 0x000fce0000000000 */
.L_x_4945:
[----:B------:R-:W-:Y:S05]  /*66a0*/  BSYNC B6 ;  /* 0x0000000000067941 */ /* 0x000fea0003800000 */
.L_x_4944:
        /* <DEDUP_REMOVED lines=26> */
.L_x_5017:
[----:B------:R-:W2:Y:S02]  /*6850*/  LDG.E.U8 R4, desc[UR36][R4.64] ;  /* 0x0000002404047981 */ /* 0x000ea4000c1e1100 */
[----:B--2---:R-:W-:-:S04]  /*6860*/  I2FP.F32.U32 R0, R4 ;  /* 0x0000000400007245 */ /* 0x004fc80000201000 */
[----:B------:R-:W-:-:S04]  /*6870*/  F2FP.BF16.F32.PACK_AB R0, RZ, R0 ;  /* 0x00000000ff00723e */ /* 0x000fc800000010ff */
[----:B------:R-:W-:Y:S01]  /*6880*/  PRMT R19, R0, 0x7610, R19 ;  /* 0x0000761000137816 */ /* 0x000fe20000000013 */
[----:B------:R-:W-:Y:S06]  /*6890*/  BRA `(.L_x_5019) ;  /* 0x0000000c00c87947 */ /* 0x000fec0003800000 */
.L_x_5016:
        /* <DEDUP_REMOVED lines=11> */
.L_x_5021:
[----:B------:R-:W2:Y:S02]  /*6950*/  LDG.E R4, desc[UR36][R4.64] ;  /* 0x0000002404047981 */ /* 0x000ea4000c1e1900 */
[----:B--2---:R-:W-:-:S04]  /*6960*/  I2FP.F32.S32 R0, R4 ;  /* 0x0000000400007245 */ /* 0x004fc80000201400 */
[----:B------:R-:W-:-:S04]  /*6970*/  F2FP.BF16.F32.PACK_AB R0, RZ, R0 ;  /* 0x00000000ff00723e */ /* 0x000fc800000010ff */
[----:B------:R-:W-:Y:S01]  /*6980*/  PRMT R19, R0, 0x7610, R19 ;  /* 0x0000761000137816 */ /* 0x000fe20000000013 */
[----:B------:R-:W-:Y:S06]  /*6990*/  BRA `(.L_x_5019) ;  /* 0x0000000c00887947 */ /* 0x000fec0003800000 */
.L_x_5020:
[----:B------:R-:W2:Y:S02]  /*69a0*/  LDG.E.U16 R4, desc[UR36][R4.64] ;  /* 0x0000002404047981 */ /* 0x000ea4000c1e1500 */
[----:B--2---:R-:W0:Y:S02]  /*69b0*/  I2F.S16 R0, R4 ;  /* 0x0000000400007306 */ /* 0x004e240000101400 */
[----:B0-----:R-:W-:-:S04]  /*69c0*/  F2FP.BF16.F32.PACK_AB R0, RZ, R0 ;  /* 0x00000000ff00723e */ /* 0x001fc800000010ff */
[----:B------:R-:W-:Y:S01]  /*69d0*/  PRMT R19, R0, 0x7610, R19 ;  /* 0x0000761000137816 */ /* 0x000fe20000000013 */
[----:B------:R-:W-:Y:S06]  /*69e0*/  BRA `(.L_x_5019) ;  /* 0x0000000c00747947 */ /* 0x000fec0003800000 */
.L_x_5015:
        /* <DEDUP_REMOVED lines=9> */
.L_x_5023:
[----:B------:R-:W2:Y:S02]  /*6a80*/  LDG.E.U16 R0, desc[UR36][R4.64] ;  /* 0x0000002404007981 */ /* 0x000ea4000c1e1500 */
[----:B--2---:R-:W-:-:S05]  /*6a90*/  HADD2.F32 R0, -RZ, R0.H0_H0 ;  /* 0x20000000ff007230 */ /* 0x004fca0000004100 */
[----:B------:R-:W-:-:S04]  /*6aa0*/  F2FP.BF16.F32.PACK_AB R0, RZ, R0 ;  /* 0x00000000ff00723e */ /* 0x000fc800000010ff */
[----:B------:R-:W-:Y:S01]  /*6ab0*/  PRMT R19, R0, 0x7610, R19 ;  /* 0x0000761000137816 */ /* 0x000fe20000000013 */
[----:B------:R-:W-:Y:S06]  /*6ac0*/  BRA `(.L_x_5019) ;  /* 0x0000000c003c7947 */ /* 0x000fec0003800000 */
.L_x_5022:
        /* <DEDUP_REMOVED lines=9> */
.L_x_5025:
[----:B------:R-:W2:Y:S02]  /*6b60*/  LDG.E.U16 R4, desc[UR36][R4.64] ;  /* 0x0000002404047981 */ /* 0x000ea4000c1e1500 */
[----:B--2---:R-:W-:-:S05]  /*6b70*/  HADD2.F32 R0, -RZ, R4.H0_H0 ;  /* 0x20000004ff007230 */ /* 0x004fca0000004100 */
[----:B------:R-:W-:-:S04]  /*6b80*/  F2FP.BF16.F32.PACK_AB R0, RZ, R0 ;  /* 0x00000000ff00723e */ /* 0x000fc800000010ff */
[----:B------:R-:W-:Y:S01]  /*6b90*/  PRMT R19, R0, 0x7610, R19 ;  /* 0x0000761000137816 */ /* 0x000fe20000000013 */
[----:B------:R-:W-:Y:S06]  /*6ba0*/  BRA `(.L_x_5019) ;  /* 0x0000000c00047947 */ /* 0x000fec0003800000 */
.L_x_5024:
        /* <DEDUP_REMOVED lines=9> */
.L_x_5014:
        /* <DEDUP_REMOVED lines=14> */
.L_x_5028:
        /* <DEDUP_REMOVED lines=9> */
.L_x_5027:
        /* <DEDUP_REMOVED lines=28> */
.L_x_5030:
        /* <DEDUP_REMOVED lines=15> */
.L_x_5029:
[----:B------:R0:W5:Y:S01]  /*7060*/  LDG.E.U16 R19, desc[UR36][R4.64] ;  /* 0x0000002404137981 */ /* 0x000162000c1e1500 */
[----:B------:R-:W-:Y:S05]  /*7070*/  BRA `(.L_x_5019) ;  /* 0x0000000400d07947 */ /* 0x000fea0003800000 */
.L_x_5026:
        /* <DEDUP_REMOVED lines=13> */
.L_x_5033:
        /* <DEDUP_REMOVED lines=21> */
.L_x_5037:
[----:B------:R-:W-:Y:S05]  /*72a0*/  BSYNC B1 ;  /* 0x0000000000017941 */ /* 0x000fea0003800000 */
.L_x_5036:
[----:B------:R-:W-:Y:S01]  /*72b0*/  LEA R5, R0, 0x3b800000, 0x17 ;  /* 0x3b80000000057811 */ /* 0x000fe200078eb8ff */
[----:B------:R-:W-:-:S05]  /*72c0*/  IMAD.SHL.U32 R0, R3, 0x100000, RZ ;  /* 0x0010000003007824 */ /* 0x000fca00078e00ff */
[----:B------:R-:W-:-:S07]  /*72d0*/  LOP3.LUT R0, R5, R0, R6, 0xfe, !PT ;  /* 0x0000000005007212 */ /* 0x000fce00078efe06 */
.L_x_5035:
[----:B------:R-:W-:Y:S05]  /*72e0*/  BSYNC B0 ;  /* 0x0000000000007941 */ /* 0x000fea0003800000 */
.L_x_5034:
[----:B------:R-:W-:-:S04]  /*72f0*/  F2FP.BF16.F32.PACK_AB R0, RZ, R0 ;  /* 0x00000000ff00723e */ /* 0x000fc800000010ff */
[----:B------:R-:W-:Y:S01]  /*7300*/  PRMT R19, R0, 0x7610, R19 ;  /* 0x0000761000137816 */ /* 0x000fe20000000013 */
[----:B------:R-:W-:Y:S06]  /*7310*/  BRA `(.L_x_5019) ;  /* 0x0000000400287947 */ /* 0x000fec0003800000 */
.L_x_5032:
        /* <DEDUP_REMOVED lines=21> */
.L_x_5041:
[----:B------:R-:W-:Y:S05]  /*7470*/  BSYNC B1 ;  /* 0x0000000000017941 */ /* 0x000fea0003800000 */
.L_x_5040:
[----:B------:R-:W-:Y:S01]  /*7480*/  LEA R5, R0, 0x37800000, 0x17 ;  /* 0x3780000000057811 */ /* 0x000fe200078eb8ff */
[----:B------:R-:W-:-:S05]  /*7490*/  IMAD.SHL.U32 R0, R3, 0x200000, RZ ;  /* 0x0020000003007824 */ /* 0x000fca00078e00ff */
[----:B------:R-:W-:-:S07]  /*74a0*/  LOP3.LUT R0, R5, R0, R6, 0xfe, !PT ;  /* 0x0000000005007212 */ /* 0x000fce00078efe06 */
.L_x_5039:
[----:B------:R-:W-:Y:S05]  /*74b0*/  BSYNC B0 ;  /* 0x0000000000007941 */ /* 0x000fea0003800000 */
.L_x_5038:
[----:B------:R-:W-:-:S04]  /*74c0*/  F2FP.BF16.F32.PACK_AB R0, RZ, R0 ;  /* 0x00000000ff00723e */ /* 0x000fc800000010ff */
[----:B------:R-:W-:Y:S01]  /*74d0*/  PRMT R19, R0, 0x7610, R19 ;  /* 0x0000761000137816 */ /* 0x000fe20000000013 */
[----:B------:R-:W-:Y:S06]  /*74e0*/  BRA `(.L_x_5019) ;  /* 0x0000000000b47947 */ /* 0x000fec0003800000 */
.L_x_5031:
        /* <DEDUP_REMOVED lines=14> */
.L_x_5045:
[----:B------:R-:W-:Y:S05]  /*75d0*/  BSYNC B0 ;  /* 0x0000000000007941 */ /* 0x000fea0003800000 */
.L_x_5044:
[----:B------:R-:W-:-:S04]  /*75e0*/  F2FP.BF16.F32.PACK_AB R0, RZ, R0 ;  /* 0x00000000ff00723e */ /* 0x000fc800000010ff */
[----:B------:R-:W-:Y:S01]  /*75f0*/  PRMT R19, R0, 0x7610, R19 ;  /* 0x0000761000137816 */ /* 0x000fe20000000013 */
[----:B------:R-:W-:Y:S06]  /*7600*/  BRA `(.L_x_5019) ;  /* 0x00000000006c7947 */ /* 0x000fec0003800000 */
.L_x_5018:
        /* <DEDUP_REMOVED lines=16> */
.L_x_5046:
[----:B------:R-:W-:Y:S01]  /*7710*/  PRMT R19, RZ, 0x7610, R19 ;  /* 0x00007610ff137816 */ /* 0x000fe20000000013 */
[----:B------:R-:W-:Y:S06]  /*7720*/  BRA `(.L_x_5019) ;  /* 0x0000000000247947 */ /* 0x000fec0003800000 */
.L_x_5043:
[----:B------:R-:W2:Y:S02]  /*7730*/  LDG.E.64 R4, desc[UR36][R4.64] ;  /* 0x0000002404047981 */ /* 0x000ea4000c1e1b00 */
[----:B--2---:R-:W0:Y:S02]  /*7740*/  I2F.U64 R0, R4 ;  /* 0x0000000400007312 */ /* 0x004e240000301000 */
[----:B0-----:R-:W-:-:S04]  /*7750*/  F2FP.BF16.F32.PACK_AB R0, RZ, R0 ;  /* 0x00000000ff00723e */ /* 0x001fc800000010ff */
[----:B------:R-:W-:Y:S01]  /*7760*/  PRMT R19, R0, 0x7610, R19 ;  /* 0x0000761000137816 */ /* 0x000fe20000000013 */
[----:B------:R-:W-:Y:S06]  /*7770*/  BRA `(.L_x_5019) ;  /* 0x0000000000107947 */ /* 0x000fec0003800000 */
.L_x_5042:
[----:B------:R-:W2:Y:S02]  /*7780*/  LDG.E R4, desc[UR36][R4.64] ;  /* 0x0000002404047981 */ /* 0x000ea4000c1e1900 */
[----:B--2---:R-:W-:-:S04]  /*7790*/  I2FP.F32.U32 R0, R4 ;  /* 0x0000000400007245 */ /* 0x004fc80000201000 */
[----:B------:R-:W-:-:S04]  /*77a0*/  F2FP.BF16.F32.PACK_AB R0, RZ, R0 ;  /* 0x00000000ff00723e */ /* 0x000fc800000010ff */
[----:B------:R-:W-:-:S07]  /*77b0*/  PRMT R19, R0, 0x7610, R19 ;  /* 0x0000761000137816 */ /* 0x000fce0000000013 */
.L_x_5019:
        /* <DEDUP_REMOVED lines=21> */
.L_x_5050:
[----:B------:R-:W2:Y:S02]  /*7910*/  LDG.E.U8 R4, desc[UR36][R4.64] ;  /* 0x0000002404047981 */ /* 0x000ea4000c1e1100 */
[----:B--2---:R-:W-:-:S04]  /*7920*/  I2FP.F32.U32 R0, R4 ;  /* 0x0000000400007245 */ /* 0x004fc80000201000 */
[----:B------:R-:W-:Y:S01]  /*7930*/  F2FP.BF16.F32.PACK_AB R0, RZ, R0 ;  /* 0x00000000ff00723e */ /* 0x000fe200000010ff */
[----:B------:R-:W-:Y:S06]  /*7940*/  BRA `(.L_x_5013) ;  /* 0x0000000c008c7947 */ /* 0x000fec0003800000 */
.L_x_5049:
        /* <DEDUP_REMOVED lines=10> */
.L_x_5053:
[----:B------:R-:W2:Y:S02]  /*79f0*/  LDG.E R4, desc[UR36][R4.64] ;  /* 0x0000002404047981 */ /* 0x000ea4000c1e1900 */
[----:B--2---:R-:W-:-:S04]  /*7a00*/  I2FP.F32.S32 R0, R4 ;  /* 0x0000000400007245 */ /* 0x004fc80000201400 */
[----:B------:R-:W-:Y:S01]  /*7a10*/  F2FP.BF16.F32.PACK_AB R0, RZ, R0 ;  /* 0x00000000ff00723e */ /* 0x000fe200000010ff */
[----:B------:R-:W-:Y:S06]  /*7a20*/  BRA `(.L_x_5013) ;  /* 0x0000000c00547947 */ /* 0x000fec0003800000 */
.L_x_5052:
[----:B------:R-:W2:Y:S02]  /*7a30*/  LDG.E.U16 R4, desc[UR36][R4.64] ;  /* 0x0000002404047981 */ /* 0x000ea4000c1e1500 */
[----:B--2---:R-:W0:Y:S02]  /*7a40*/  I2F.S16 R0, R4 ;  /* 0x0000000400007306 */ /* 0x004e240000101400 */
[----:B0-----:R-:W-:Y:S01]  /*7a50*/  F2FP.BF16.F32.PACK_AB R0, RZ, R0 ;  /* 0x00000000ff00723e */ /* 0x001fe200000010ff */
[----:B------:R-:W-:Y:S06]  /*7a60*/  BRA `(.L_x_5013) ;  /* 0x0000000c00447947 */ /* 0x000fec0003800000 */
.L_x_5048:
        /* <DEDUP_REMOVED lines=9> */
.L_x_5055:
[----:B------:R-:W2:Y:S02]  /*7b00*/  LDG.E.U16 R0, desc[UR36][R4.64] ;  /* 0x0000002404007981 */ /* 0x000ea4000c1e1500 */
[----:B--2---:R-:W-:-:S05]  /*7b10*/  HADD2.F32 R0, -RZ, R0.H0_H0 ;  /* 0x20000000ff007230 */ /* 0x004fca0000004100 */
[----:B------:R-:W-:Y:S01]  /*7b20*/  F2FP.BF16.F32.PACK_AB R0, RZ, R0 ;  /* 0x00000000ff00723e */ /* 0x000fe200000010ff */
[----:B------:R-:W-:Y:S06]  /*7b30*/  BRA `(.L_x_5013) ;  /* 0x0000000c00107947 */ /* 0x000fec0003800000 */
.L_x_5054:
        /* <DEDUP_REMOVED lines=9> */
.L_x_5057:
[----:B------:R-:W2:Y:S02]  /*7bd0*/  LDG.E.U16 R4, desc[UR36][R4.64] ;  /* 0x0000002404047981 */ /* 0x000ea4000c1e1500 */
[----:B--2---:R-:W-:-:S05]  /*7be0*/  HADD2.F32 R0, -RZ, R4.H0_H0 ;  /* 0x20000004ff007230 */ /* 0x004fca0000004100 */
[----:B------:R-:W-:Y:S01]  /*7bf0*/  F2FP.BF16.F32.PACK_AB R0, RZ, R0 ;  /* 0x00000000ff00723e */ /* 0x000fe200000010ff */
[----:B------:R-:W-:Y:S06]  /*7c00*/  BRA `(.L_x_5013) ;  /* 0x0000000800dc7947 */ /* 0x000fec0003800000 */
.L_x_5056:
        /* <DEDUP_REMOVED lines=8> */
.L_x_5047:
        /* <DEDUP_REMOVED lines=13> */
.L_x_5060:
        /* <DEDUP_REMOVED lines=8> */
.L_x_5059:
        /* <DEDUP_REMOVED lines=28> */
.L_x_5062:
        /* <DEDUP_REMOVED lines=14> */
.L_x_5061:
[----:B------:R1:W5:Y:S01]  /*8080*/  LDG.E.U16 R0, desc[UR36][R4.64] ;  /* 0x0000002404007981 */ /* 0x000362000c1e1500 */
[----:B------:R-:W-:Y:S05]  /*8090*/  BRA `(.L_x_5013) ;  /* 0x0000000400b87947 */ /* 0x000fea0003800000 */
.L_x_5058:
        /* <DEDUP_REMOVED lines=12> */
.L_x_5065:
        /* <DEDUP_REMOVED lines=21> */
.L_x_5069:
[----:B------:R-:W-:Y:S05]  /*82b0*/  BSYNC B1 ;  /* 0x0000000000017941 */ /* 0x000fea0003800000 */
.L_x_5068:
[----:B------:R-:W-:Y:S01]  /*82c0*/  LEA R5, R0, 0x3b800000, 0x17 ;  /* 0x3b80000000057811 */ /* 0x000fe200078eb8ff */
[----:B------:R-:W-:-:S05]  /*82d0*/  IMAD.SHL.U32 R0, R3, 0x100000, RZ ;  /* 0x0010000003007824 */ /* 0x000fca00078e00ff */
[----:B------:R-:W-:-:S07]  /*82e0*/  LOP3.LUT R0, R5, R0, R6, 0xfe, !PT ;  /* 0x0000000005007212 */ /* 0x000fce00078efe06 */
.L_x_5067:
[----:B------:R-:W-:Y:S05]  /*82f0*/  BSYNC B0 ;  /* 0x0000000000007941 */ /* 0x000fea0003800000 */
.L_x_5066:
[----:B------:R-:W-:Y:S01]  /*8300*/  F2FP.BF16.F32.PACK_AB R0, RZ, R0 ;  /* 0x00000000ff00723e */ /* 0x000fe200000010ff */
[----:B------:R-:W-:Y:S06]  /*8310*/  BRA `(.L_x_5013) ;  /* 0x0000000400187947 */ /* 0x000fec0003800000 */
.L_x_5064:
        /* <DEDUP_REMOVED lines=21> */
.L_x_5073:
[----:B------:R-:W-:Y:S05]  /*8470*/  BSYNC B1 ;  /* 0x0000000000017941 */ /* 0x000fea0003800000 */
.L_x_5072:
[----:B------:R-:W-:Y:S01]  /*8480*/  LEA R5, R0, 0x37800000, 0x17 ;  /* 0x3780000000057811 */ /* 0x000fe200078eb8ff */
[----:B------:R-:W-:-:S05]  /*8490*/  IMAD.SHL.U32 R0, R3, 0x200000, RZ ;  /* 0x0020000003007824 */ /* 0x000fca00078e00ff */
[----:B------:R-:W-:-:S07]  /*84a0*/  LOP3.LUT R0, R5, R0, R6, 0xfe, !PT ;  /* 0x0000000005007212 */ /* 0x000fce00078efe06 */
.L_x_5071:
[----:B------:R-:W-:Y:S05]  /*84b0*/  BSYNC B0 ;  /* 0x0000000000007941 */ /* 0x000fea0003800000 */
.L_x_5070:
[----:B------:R-:W-:Y:S01]  /*84c0*/  F2FP.BF16.F32.PACK_AB R0, RZ, R0 ;  /* 0x00000000ff00723e */ /* 0x000fe200000010ff */
[----:B------:R-:W-:Y:S06]  /*84d0*/  BRA `(.L_x_5013) ;  /* 0x0000000000a87947 */ /* 0x000fec0003800000 */
.L_x_5063:
        /* <DEDUP_REMOVED lines=14> */
.L_x_5077:
[----:B------:R-:W-:Y:S05]  /*85c0*/  BSYNC B0 ;  /* 0x0000000000007941 */ /* 0x000fea0003800000 */
.L_x_5076:
[----:B------:R-:W-:Y:S01]  /*85d0*/  F2FP.BF16.F32.PACK_AB R0, RZ, R0 ;  /* 0x00000000ff00723e */ /* 0x000fe200000010ff */
[----:B------:R-:W-:Y:S06]  /*85e0*/  BRA `(.L_x_5013) ;  /* 0x0000000000647947 */ /* 0x000fec0003800000 */
.L_x_5051:
        /* <DEDUP_REMOVED lines=16> */
.L_x_5078:
[----:B------:R-:W-:Y:S01]  /*86f0*/  PRMT R0, RZ, 0x7610, R0 ;  /* 0x00007610ff007816 */ /* 0x000fe20000000000 */
[----:B------:R-:W-:Y:S06]  /*8700*/  BRA `(.L_x_5013) ;  /* 0x00000000001c7947 */ /* 0x000fec0003800000 */
.L_x_5075:
[----:B------:R-:W2:Y:S02]  /*8710*/  LDG.E.64 R4, desc[UR36][R4.64] ;  /* 0x0000002404047981 */ /* 0x000ea4000c1e1b00 */
[----:B--2---:R-:W0:Y:S02]  /*8720*/  I2F.U64 R0, R4 ;  /* 0x0000000400007312 */ /* 0x004e240000301000 */
[----:B0-----:R-:W-:Y:S01]  /*8730*/  F2FP.BF16.F32.PACK_AB R0, RZ, R0 ;  /* 0x00000000ff00723e */ /* 0x001fe200000010ff */
[----:B------:R-:W-:Y:S06]  /*8740*/  BRA `(.L_x_5013) ;  /* 0x00000000000c7947 */ /* 0x000fec0003800000 */
.L_x_5074:
[----:B------:R-:W2:Y:S02]  /*8750*/  LDG.E R4, desc[UR36][R4.64] ;  /* 0x0000002404047981 */ /* 0x000ea4000c1e1900 */
[----:B--2---:R-:W-:-:S04]  /*8760*/  I2FP.F32.U32 R0, R4 ;  /* 0x0000000400007245 */ /* 0x004fc80000201000 */
[----:B------:R-:W-:-:S07]  /*8770*/  F2FP.BF16.F32.PACK_AB R0, RZ, R0 ;  /* 0x00000000ff00723e */ /* 0x000fce00000010ff */
.L_x_5013:
[----:B------:R-:W-:Y:S05]  /*8780*/  BSYNC B6 ;  /* 0x0000000000067941 */ /* 0x000fea0003800000 */
.L_x_5012:
        /* <DEDUP_REMOVED lines=12> */
[----:B------:R-:W-:-:S03]  /*8850*/  IMAD.U32 R5, R22, 0x10000, RZ ;  /* 0x0001000016057824 */ /* 0x000fc600078e00ff */
[C---:B------:R-:W-:Y:S02]  /*8860*/  FSETP.GEU.FTZ.AND P5, PT, R26.reuse, RZ, PT ;  /* 0x000000ff1a00720b */ /* 0x040fe40003fbe000 */
[----:B------:R-:W-:-:S04]  /*8870*/  FSETP.GT.FTZ.AND P0, PT, R26, 1, PT ;  /* 0x3f8000001a00780b */ /* 0x000fc80003f14000 */
[----:B------:R-:W-:-:S13]  /*8880*/  PLOP3.LUT P0, PT, P5, P0, PT, 0x8a, 0x0 ;  /* 0x000000000000781c */ /* 0x000fda0002f01172 */
[----:B------:R-:W-:-:S04]  /*8890*/  @!P0 FADD.FTZ R3, -R26, 1 ;  /* 0x3f8000001a038421 */ /* 0x000fc80000010100 */
[----:B------:R-:W-:Y:S01]  /*88a0*/  @!P0 FMUL.FTZ R4, R26, R3 ;  /* 0x000000031a048220 */ /* 0x000fe20000410000 */
[----:B------:R-:W-:-:S05]  /*88b0*/  IMAD.MOV.U32 R3, RZ, RZ, 0x7fc00000 ;  /* 0x7fc00000ff037424 */ /* 0x000fca00078e00ff */
[----:B------:R-:W0:Y:S02]  /*88c0*/  @!P0 MUFU.RCP R4, R4 ;  /* 0x0000000400048308 */ /* 0x000e240000001000 */
[----:B0-----:R-:W-:-:S06]  /*88d0*/  @!P0 FMUL.FTZ R3, R5, R4 ;  /* 0x0000000405038220 */ /* 0x001fcc0000410000 */
[----:B------:R-:W0:Y:S02]  /*88e0*/  F2F.BF16.F32 R3, R3 ;  /* 0x0000000300037304 */ /* 0x000e240000202000 */
.L_x_5080:
[----:B------:R-:W-:Y:S05]  /*88f0*/  BSYNC B0 ;  /* 0x0000000000007941 */ /* 0x000fea0003800000 */
.L_x_5079:
[----:B------:R-:W-:Y:S04]  /*8900*/  BSSY B0, `(.L_x_5081) ;  /* 0x000000d000007945 */ /* 0x000fe80003800000 */
[----:B------:R-:W-:Y:S05]  /*8910*/  @P4 BRA `(.L_x_5082) ;  /* 0x00000000002c4947 */ /* 0x000fea0003800000 */
[----:B-----5:R-:W-:Y:S02]  /*8920*/  IMAD.U32 R27, R27, 0x10000, RZ ;  /* 0x000100001b1b7824 */ /* 0x020fe400078e00ff */
[----:B------:R-:W-:Y:S02]  /*8930*/  IMAD.U32 R5, R28, 0x10000, RZ ;  /* 0x000100001c057824 */ /* 0x000fe400078e00ff */
[----:B------:R-:W-:Y:S01]  /*8940*/  IMAD.MOV.U32 R22, RZ, RZ, 0x7fc00000 ;  /* 0x7fc00000ff167424 */ /* 0x000fe200078e00ff */
[C---:B------:R-:W-:Y:S02]  /*8950*/  FSETP.GEU.FTZ.AND P4, PT, R27.reuse, RZ, PT ;  /* 0x000000ff1b00720b */ /* 0x040fe40003f9e000 */
[----:B------:R-:W-:-:S04]  /*8960*/  FSETP.GT.FTZ.AND P0, PT, R27, 1, PT ;  /* 0x3f8000001b00780b */ /* 0x000fc80003f14000 */
[----:B------:R-:W-:-:S13]  /*8970*/  PLOP3.LUT P0, PT, P4, P0, PT, 0x8a, 0x0 ;  /* 0x000000000000781c */ /* 0x000fda0002701172 */
[----:B------:R-:W-:-:S04]  /*8980*/  @!P0 FADD.FTZ R4, -R27, 1 ;  /* 0x3f8000001b048421 */ /* 0x000fc80000010100 */
[----:B------:R-:W-:-:S06]  /*8990*/  @!P0 FMUL.FTZ R4, R27, R4 ;  /* 0x000000041b048220 */ /* 0x000fcc0000410000 */
[----:B------:R-:W1:Y:S02]  /*89a0*/  @!P0 MUFU.RCP R4, R4 ;  /* 0x0000000400048308 */ /* 0x000e640000001000 */
[----:B-1----:R-:W-:-:S06]  /*89b0*/  @!P0 FMUL.FTZ R22, R5, R4 ;  /* 0x0000000405168220 */ /* 0x002fcc0000410000 */
[----:B------:R-:W1:Y:S02]  /*89c0*/  F2F.BF16.F32 R22, R22 ;  /* 0x0000001600167304 */ /* 0x000e640000202000 */
.L_x_5082:
[----:B------:R-:W-:Y:S05]  /*89d0*/  BSYNC B0 ;  /* 0x0000000000007941 */ /* 0x000fea0003800000 */
.L_x_5081:
[----:B------:R-:W-:Y:S04]  /*89e0*/  BSSY B0, `(.L_x_5083) ;  /* 0x000000d000007945 */ /* 0x000fe80003800000 */
[----:B------:R-:W-:Y:S05]  /*89f0*/  @P1 BRA `(.L_x_5084) ;  /* 0x00000000002c1947 */ /* 0x000fea0003800000 */
[----:B-----5:R-:W-:-:S05]  /*8a00*/  IMAD.U32 R5, R24, 0x10000, RZ ;  /* 0x0001000018057824 */ /* 0x020fca00078e00ff */
[C---:B------:R-:W-:Y:S02]  /*8a10*/  FSETP.GEU.FTZ.AND P1, PT, R5.reuse, RZ, PT ;  /* 0x000000ff0500720b */ /* 0x040fe40003f3e000 */
[----:B------:R-:W-:-:S04]  /*8a20*/  FSETP.GT.FTZ.AND P0, PT, R5, 1, PT ;  /* 0x3f8000000500780b */ /* 0x000fc80003f14000 */
[----:B------:R-:W-:-:S13]  /*8a30*/  PLOP3.LUT P0, PT, P1, P0, PT, 0x8a, 0x0 ;  /* 0x000000000000781c */ /* 0x000fda0000f01172 */
[----:B------:R-:W-:-:S04]  /*8a40*/  @!P0 FADD.FTZ R4, -R5, 1 ;  /* 0x3f80000005048421 */ /* 0x000fc80000010100 */
[----:B------:R-:W-:Y:S01]  /*8a50*/  @!P0 FMUL.FTZ R4, R5, R4 ;  /* 0x0000000405048220 */ /* 0x000fe20000410000 */
[----:B------:R-:W-:Y:S02]  /*8a60*/  IMAD.U32 R5, R18, 0x10000, RZ ;  /* 0x0001000012057824 */ /* 0x000fe400078e00ff */
[----:B------:R-:W-:-:S03]  /*8a70*/  IMAD.MOV.U32 R18, RZ, RZ, 0x7fc00000 ;  /* 0x7fc00000ff127424 */ /* 0x000fc600078e00ff */
[----:B------:R-:W2:Y:S02]  /*8a80*/  @!P0 MUFU.RCP R4, R4 ;  /* 0x0000000400048308 */ /* 0x000ea40000001000 */
[----:B--2---:R-:W-:-:S06]  /*8a90*/  @!P0 FMUL.FTZ R18, R5, R4 ;  /* 0x0000000405128220 */ /* 0x004fcc0000410000 */
[----:B------:R-:W2:Y:S02]  /*8aa0*/  F2F.BF16.F32 R18, R18 ;  /* 0x0000001200127304 */ /* 0x000ea40000202000 */
.L_x_5084:
[----:B------:R-:W-:Y:S05]  /*8ab0*/  BSYNC B0 ;  /* 0x0000000000007941 */ /* 0x000fea0003800000 */
.L_x_5083:
        /* <DEDUP_REMOVED lines=10> */
[----:B------:R-:W4:Y:S02]  /*8b60*/  @!P0 MUFU.RCP R0, R0 ;  /* 0x0000000000008308 */ /* 0x000f240000001000 */
[----:B----4-:R-:W-:-:S06]  /*8b70*/  @!P0 FMUL.FTZ R19, R5, R0 ;  /* 0x0000000005138220 */ /* 0x010fcc0000410000 */
[----:B------:R-:W4:Y:S02]  /*8b80*/  F2F.BF16.F32 R19, R19 ;  /* 0x0000001300137304 */ /* 0x000f240000202000 */
.L_x_5086:
[----:B------:R-:W-:Y:S05]  /*8b90*/  BSYNC B0 ;  /* 0x0000000000007941 */ /* 0x000fea0003800000 */
.L_x_5085:
        /* <DEDUP_REMOVED lines=24> */
.L_x_5092:
[----:B------:R-:W-:Y:S02]  /*8d20*/  IMAD.U32 R5, R3, 0x10000, RZ ;  /* 0x0001000003057824 */ /* 0x000fe400078e00ff */
[----:B------:R-:W-:-:S04]  /*8d30*/  IMAD.MOV.U32 R25, RZ, RZ, R23 ;  /* 0x000000ffff197224 */ /* 0x000fc800078e0017 */
[----:B------:R-:W0:Y:S02]  /*8d40*/  F2I.S64.TRUNC R4, R5 ;  /* 0x0000000500047311 */ /* 0x000e24000020d900 */
[----:B0-----:R0:W-:Y:S01]  /*8d50*/  STG.E.U8 desc[UR36][R8.64], R4 ;  /* 0x0000000408007986 */ /* 0x0011e2000c101124 */
[----:B------:R-:W-:Y:S05]  /*8d60*/  BRA `(.L_x_5088) ;  /* 0x0000000c00d47947 */ /* 0x000fea0003800000 */
.L_x_5091:
        /* <DEDUP_REMOVED lines=11> */
.L_x_5095:
[----:B------:R-:W-:Y:S02]  /*8e20*/  IMAD.U32 R3, R3, 0x10000, RZ ;  /* 0x0001000003037824 */ /* 0x000fe400078e00ff */
[----:B------:R-:W-:-:S04]  /*8e30*/  IMAD.MOV.U32 R25, RZ, RZ, R23 ;  /* 0x000000ffff197224 */ /* 0x000fc800078e0017 */
[----:B------:R-:W0:Y:S02]  /*8e40*/  F2I.FTZ.TRUNC.NTZ R3, R3 ;  /* 0x0000000300037305 */ /* 0x000e24000021f100 */
[----:B0-----:R0:W-:Y:S01]  /*8e50*/  STG.E desc[UR36][R8.64], R3 ;  /* 0x0000000308007986 */ /* 0x0011e2000c101924 */
[----:B------:R-:W-:Y:S05]  /*8e60*/  BRA `(.L_x_5088) ;  /* 0x0000000c00947947 */ /* 0x000fea0003800000 */
.L_x_5094:
[----:B------:R-:W-:Y:S02]  /*8e70*/  IMAD.U32 R3, R3, 0x10000, RZ ;  /* 0x0001000003037824 */ /* 0x000fe400078e00ff */
[----:B------:R-:W-:-:S04]  /*8e80*/  IMAD.MOV.U32 R25, RZ, RZ, R23 ;  /* 0x000000ffff197224 */ /* 0x000fc800078e0017 */
[----:B------:R-:W0:Y:S02]  /*8e90*/  F2I.FTZ.TRUNC.NTZ R3, R3 ;  /* 0x0000000300037305 */ /* 0x000e24000021f100 */
[----:B0-----:R0:W-:Y:S01]  /*8ea0*/  STG.E.U16 desc[UR36][R8.64], R3 ;  /* 0x0000000308007986 */ /* 0x0011e2000c101524 */
[----:B------:R-:W-:Y:S05]  /*8eb0*/  BRA `(.L_x_5088) ;  /* 0x0000000c00807947 */ /* 0x000fea0003800000 */
.L_x_5090:
        /* <DEDUP_REMOVED lines=10> */
.L_x_5097:
[----:B------:R-:W-:Y:S02]  /*8f60*/  IMAD.U32 R0, R3, 0x10000, RZ ;  /* 0x0001000003007824 */ /* 0x000fe400078e00ff */
[----:B------:R-:W-:-:S03]  /*8f70*/  IMAD.MOV.U32 R25, RZ, RZ, R23 ;  /* 0x000000ffff197224 */ /* 0x000fc600078e0017 */
[----:B------:R-:W-:-:S05]  /*8f80*/  F2FP.F16.F32.PACK_AB R0, RZ, R0 ;  /* 0x00000000ff00723e */ /* 0x000fca00000000ff */
[----:B------:R0:W-:Y:S01]  /*8f90*/  STG.E.U16 desc[UR36][R8.64], R0 ;  /* 0x0000000008007986 */ /* 0x0001e2000c101524 */
[----:B------:R-:W-:Y:S05]  /*8fa0*/  BRA `(.L_x_5088) ;  /* 0x0000000c00447947 */ /* 0x000fea0003800000 */
.L_x_5096:
        /* <DEDUP_REMOVED lines=11> */
.L_x_5099:
[----:B------:R-:W-:Y:S02]  /*9060*/  IMAD.U32 R3, R3, 0x10000, RZ ;  /* 0x0001000003037824 */ /* 0x000fe400078e00ff */
[----:B------:R-:W-:-:S03]  /*9070*/  IMAD.MOV.U32 R25, RZ, RZ, R23 ;  /* 0x000000ffff197224 */ /* 0x000fc600078e0017 */
[----:B------:R-:W-:-:S04]  /*9080*/  F2FP.F16.F32.PACK_AB R3, RZ, R3 ;  /* 0x00000003ff03723e */ /* 0x000fc800000000ff */
[----:B------:R-:W-:-:S05]  /*9090*/  PRMT R3, R3, 0x5410, RZ ;  /* 0x0000541003037816 */ /* 0x000fca00000000ff */
[----:B------:R0:W-:Y:S01]  /*90a0*/  STG.E desc[UR36][R8.64], R3 ;  /* 0x0000000308007986 */ /* 0x0001e2000c101924 */
[----:B------:R-:W-:Y:S05]  /*90b0*/  BRA `(.L_x_5088) ;  /* 0x0000000c00007947 */ /* 0x000fea0003800000 */
.L_x_5098:
[----:B------:R-:W-:Y:S02]  /*90c0*/  IMAD.U32 R4, R3, 0x10000, RZ ;  /* 0x0001000003047824 */ /* 0x000fe400078e00ff */
[----:B------:R-:W-:Y:S02]  /*90d0*/  IMAD.MOV.U32 R25, RZ, RZ, R23 ;  /* 0x000000ffff197224 */ /* 0x000fe400078e0017 */
[----:B------:R-:W-:-:S06]  /*90e0*/  FMUL.FTZ R4, R4, 1 ;  /* 0x3f80000004047820 */ /* 0x000fcc0000410000 */
[----:B------:R-:W0:Y:S02]  /*90f0*/  F2F.F64.F32 R4, R4 ;  /* 0x0000000400047310 */ /* 0x000e240000201800 */
[----:B0-----:R0:W-:Y:S01]  /*9100*/  STG.E.64 desc[UR36][R8.64], R4 ;  /* 0x0000000408007986 */ /* 0x0011e2000c101b24 */
[----:B------:R-:W-:Y:S05]  /*9110*/  BRA `(.L_x_5088) ;  /* 0x0000000800e87947 */ /* 0x000fea0003800000 */
.L_x_5089:
        /* <DEDUP_REMOVED lines=14> */
.L_x_5102:
[----:B------:R-:W-:Y:S01]  /*9200*/  IMAD.U32 R3, R3, 0x10000, RZ ;  /* 0x0001000003037824 */ /* 0x000fe200078e00ff */
[----:B------:R-:W-:Y:S01]  /*9210*/  CS2R R6, SRZ ;  /* 0x0000000000067805 */ /* 0x000fe2000001ff00 */
[----:B------:R-:W-:Y:S02]  /*9220*/  IMAD.MOV.U32 R25, RZ, RZ, R23 ;  /* 0x000000ffff197224 */ /* 0x000fe400078e0017 */
[----:B------:R-:W-:-:S04]  /*9230*/  FMUL.FTZ R3, R3, 1 ;  /* 0x3f80000003037820 */ /* 0x000fc80000410000 */
[----:B------:R-:W0:Y:S02]  /*9240*/  F2F.F64.F32 R4, R3 ;  /* 0x0000000300047310 */ /* 0x000e240000201800 */
[----:B0-----:R0:W-:Y:S01]  /*9250*/  STG.E.128 desc[UR36][R8.64], R4 ;  /* 0x0000000408007986 */ /* 0x0011e2000c101d24 */
[----:B------:R-:W-:Y:S05]  /*9260*/  BRA `(.L_x_5088) ;  /* 0x0000000800947947 */ /* 0x000fea0003800000 */
.L_x_5101:
        /* <DEDUP_REMOVED lines=21> */
.L_x_5106:
[----:B------:R-:W-:Y:S05]  /*93c0*/  BSYNC B0 ;  /* 0x0000000000007941 */ /* 0x000fea0003800000 */
.L_x_5105:
[----:B------:R-:W-:Y:S01]  /*93d0*/  LOP3.LUT R5, R0, R5, RZ, 0xfc, !PT ;  /* 0x0000000500057212 */ /* 0x000fe200078efcff */
[----:B------:R-:W-:-:S04]  /*93e0*/  IMAD.MOV.U32 R25, RZ, RZ, R23 ;  /* 0x000000ffff197224 */ /* 0x000fc800078e0017 */
[----:B------:R0:W-:Y:S01]  /*93f0*/  STG.E.U8 desc[UR36][R8.64], R5 ;  /* 0x0000000508007986 */ /* 0x0001e2000c101124 */
[----:B------:R-:W-:Y:S05]  /*9400*/  BRA `(.L_x_5088) ;  /* 0x00000008002c7947 */ /* 0x000fea0003800000 */
.L_x_5104:
        /* <DEDUP_REMOVED lines=13> */
.L_x_5108:
[----:B------:R-:W-:Y:S01]  /*94e0*/  IMAD.MOV.U32 R0, RZ, RZ, 0x7f ;  /* 0x0000007fff007424 */ /* 0x000fe200078e00ff */
[----:B------:R-:W-:-:S04]  /*94f0*/  ISETP.GT.U32.AND P0, PT, R3, 0x7f800000, PT ;  /* 0x7f8000000300780c */ /* 0x000fc80003f04070 */
[----:B------:R-:W-:-:S09]  /*9500*/  SEL R0, R0, 0x7c, P0 ;  /* 0x0000007c00007807 */ /* 0x000fd20000000000 */
.L_x_5109:
[----:B------:R-:W-:Y:S05]  /*9510*/  BSYNC B0 ;  /* 0x0000000000007941 */ /* 0x000fea0003800000 */
.L_x_5107:
[----:B------:R-:W-:Y:S01]  /*9520*/  LOP3.LUT R3, R5, 0x80000000, RZ, 0xc0, !PT ;  /* 0x8000000005037812 */ /* 0x000fe200078ec0ff */
[----:B------:R-:W-:-:S03]  /*9530*/  IMAD.MOV.U32 R25, RZ, RZ, R23 ;  /* 0x000000ffff197224 */ /* 0x000fc600078e0017 */
[----:B------:R-:W-:-:S04]  /*9540*/  SHF.R.U32.HI R3, RZ, 0x18, R3 ;  /* 0x00000018ff037819 */ /* 0x000fc80000011603 */
[----:B------:R-:W-:-:S05]  /*9550*/  LOP3.LUT R3, R0, R3, RZ, 0xfc, !PT ;  /* 0x0000000300037212 */ /* 0x000fca00078efcff */
[----:B------:R0:W-:Y:S01]  /*9560*/  STG.E.U8 desc[UR36][R8.64], R3 ;  /* 0x0000000308007986 */ /* 0x0001e2000c101124 */
[----:B------:R-:W-:Y:S05]  /*9570*/  BRA `(.L_x_5088) ;  /* 0x0000000400d07947 */ /* 0x000fea0003800000 */
.L_x_5103:
[----:B------:R0:W-:Y:S01]  /*9580*/  STG.E.U16 desc[UR36][R8.64], R3 ;  /* 0x0000000308007986 */ /* 0x0001e2000c101524 */
[----:B------:R-:W-:Y:S01]  /*9590*/  IMAD.MOV.U32 R25, RZ, RZ, R23 ;  /* 0x000000ffff197224 */ /* 0x000fe200078e0017 */
[----:B------:R-:W-:Y:S06]  /*95a0*/  BRA `(.L_x_5088) ;  /* 0x0000000400c47947 */ /* 0x000fec0003800000 */
.L_x_5100:
        /* <DEDUP_REMOVED lines=13> */
.L_x_5112:
        /* <DEDUP_REMOVED lines=17> */
.L_x_5115:
[----:B------:R-:W-:-:S04]  /*9790*/  LOP3.LUT R3, R5, 0x80000000, RZ, 0xc0, !PT ;  /* 0x8000000005037812 */ /* 0x000fc800078ec0ff */
[----:B------:R-:W-:-:S04]  /*97a0*/  SHF.R.U32.HI R3, RZ, 0x18, R3 ;  /* 0x00000018ff037819 */ /* 0x000fc80000011603 */
[----:B------:R-:W-:-:S04]  /*97b0*/  LOP3.LUT R0, R0, R3, RZ, 0xfc, !PT ;  /* 0x0000000300007212 */ /* 0x000fc800078efcff */
[----:B------:R-:W-:-:S07]  /*97c0*/  PRMT R4, R0, 0x7610, R4 ;  /* 0x0000761000047816 */ /* 0x000fce0000000004 */
.L_x_5114:
[----:B------:R-:W-:Y:S05]  /*97d0*/  BSYNC B0 ;  /* 0x0000000000007941 */ /* 0x000fea0003800000 */
.L_x_5113:
[----:B------:R0:W-:Y:S01]  /*97e0*/  STG.E.U8 desc[UR36][R8.64], R4 ;  /* 0x0000000408007986 */ /* 0x0001e2000c101124 */
[----:B------:R-:W-:Y:S01]  /*97f0*/  IMAD.MOV.U32 R25, RZ, RZ, R23 ;  /* 0x000000ffff197224 */ /* 0x000fe200078e0017 */
[----:B------:R-:W-:Y:S06]  /*9800*/  BRA `(.L_x_5088) ;  /* 0x00000004002c7947 */ /* 0x000fec0003800000 */
.L_x_5111:
        /* <DEDUP_REMOVED lines=17> */
.L_x_5118:
[----:B------:R-:W-:-:S04]  /*9920*/  LOP3.LUT R3, R5, 0x80000000, RZ, 0xc0, !PT ;  /* 0x8000000005037812 */ /* 0x000fc800078ec0ff */
[----:B------:R-:W-:-:S04]  /*9930*/  SHF.R.U32.HI R3, RZ, 0x18, R3 ;  /* 0x00000018ff037819 */ /* 0x000fc80000011603 */
[----:B------:R-:W-:-:S04]  /*9940*/  LOP3.LUT R0, R0, R3, RZ, 0xfc, !PT ;  /* 0x0000000300007212 */ /* 0x000fc800078efcff */
[----:B------:R-:W-:-:S07]  /*9950*/  PRMT R4, R0, 0x7610, R4 ;  /* 0x0000761000047816 */ /* 0x000fce0000000004 */
.L_x_5117:
[----:B------:R-:W-:Y:S05]  /*9960*/  BSYNC B0 ;  /* 0x0000000000007941 */ /* 0x000fea0003800000 */
.L_x_5116:
[----:B------:R0:W-:Y:S01]  /*9970*/  STG.E.U8 desc[UR36][R8.64], R4 ;  /* 0x0000000408007986 */ /* 0x0001e2000c101124 */
[----:B------:R-:W-:Y:S01]  /*9980*/  IMAD.MOV.U32 R25, RZ, RZ, R23 ;  /* 0x000000ffff197224 */ /* 0x000fe200078e0017 */
[----:B------:R-:W-:Y:S06]  /*9990*/  BRA `(.L_x_5088) ;  /* 0x0000000000c87947 */ /* 0x000fec0003800000 */
.L_x_5110:
        /* <DEDUP_REMOVED lines=23> */
.L_x_5093:
        /* <DEDUP_REMOVED lines=16> */
.L_x_5121:
[----:B------:R-:W-:Y:S01]  /*9c10*/  IMAD.MOV.U32 R25, RZ, RZ, R23 ;  /* 0x000000ffff197224 */ /* 0x000fe200078e0017 */
[----:B------:R-:W-:Y:S06]  /*9c20*/  BRA `(.L_x_5088) ;  /* 0x0000000000247947 */ /* 0x000fec0003800000 */
.L_x_5120:
[----:B------:R-:W-:Y:S02]  /*9c30*/  IMAD.U32 R4, R3, 0x10000, RZ ;  /* 0x0001000003047824 */ /* 0x000fe400078e00ff */
[----:B------:R-:W-:-:S04]  /*9c40*/  IMAD.MOV.U32 R25, RZ, RZ, R23 ;  /* 0x000000ffff197224 */ /* 0x000fc800078e0017 */
[----:B------:R-:W0:Y:S02]  /*9c50*/  F2I.U64.TRUNC R4, R4 ;  /* 0x0000000400047311 */ /* 0x000e24000020d800 */
[----:B0-----:R0:W-:Y:S01]  /*9c60*/  STG.E.64 desc[UR36][R8.64], R4 ;  /* 0x0000000408007986 */ /* 0x0011e2000c101b24 */
[----:B------:R-:W-:Y:S05]  /*9c70*/  BRA `(.L_x_5088) ;  /* 0x0000000000107947 */ /* 0x000fea0003800000 */
.L_x_5119:
[----:B------:R-:W-:Y:S02]  /*9c80*/  IMAD.U32 R3, R3, 0x10000, RZ ;  /* 0x0001000003037824 */ /* 0x000fe400078e00ff */
[----:B------:R-:W-:-:S04]  /*9c90*/  IMAD.MOV.U32 R25, RZ, RZ, R23 ;  /* 0x000000ffff197224 */ /* 0x000fc800078e0017 */
[----:B------:R-:W0:Y:S02]  /*9ca0*/  F2I.FTZ.U32.TRUNC.NTZ R3, R3 ;  /* 0x0000000300037305 */ /* 0x000e24000021f000 */
[----:B0-----:R0:W-:Y:S02]  /*9cb0*/  STG.E desc[UR36][R8.64], R3 ;  /* 0x0000000308007986 */ /* 0x0011e4000c101924 */
.L_x_5088:
[----:B------:R-:W-:Y:S05]  /*9cc0*/  BSYNC B6 ;  /* 0x0000000000067941 */ /* 0x000fea0003800000 */
.L_x_5087:
        /* <DEDUP_REMOVED lines=25> */
.L_x_5127:
[----:B-1----:R-:W-:-:S06]  /*9e60*/  IMAD.U32 R5, R22, 0x10000, RZ ;  /* 0x0001000016057824 */ /* 0x002fcc00078e00ff */
[----:B------:R-:W0:Y:S02]  /*9e70*/  F2I.S64.TRUNC R4, R5 ;  /* 0x0000000500047311 */ /* 0x000e24000020d900 */
[----:B0-----:R0:W-:Y:S01]  /*9e80*/  STG.E.U8 desc[UR36][R8.64], R4 ;  /* 0x0000000408007986 */ /* 0x0011e2000c101124 */
[----:B------:R-:W-:Y:S05]  /*9e90*/  BRA `(.L_x_5129) ;  /* 0x0000000c00847947 */ /* 0x000fea0003800000 */
.L_x_5126:
        /* <DEDUP_REMOVED lines=10> */
.L_x_5131:
[----:B-1----:R-:W-:-:S04]  /*9f40*/  IMAD.U32 R22, R22, 0x10000, RZ ;  /* 0x0001000016167824 */ /* 0x002fc800078e00ff */
[----:B------:R-:W0:Y:S02]  /*9f50*/  F2I.FTZ.TRUNC.NTZ R3, R22 ;  /* 0x0000001600037305 */ /* 0x000e24000021f100 */
[----:B0-----:R0:W-:Y:S01]  /*9f60*/  STG.E desc[UR36][R8.64], R3 ;  /* 0x0000000308007986 */ /* 0x0011e2000c101924 */
[----:B------:R-:W-:Y:S05]  /*9f70*/  BRA `(.L_x_5129) ;  /* 0x0000000c004c7947 */ /* 0x000fea0003800000 */
.L_x_5130:
[----:B-1----:R-:W-:-:S04]  /*9f80*/  IMAD.U32 R22, R22, 0x10000, RZ ;  /* 0x0001000016167824 */ /* 0x002fc800078e00ff */
[----:B------:R-:W0:Y:S02]  /*9f90*/  F2I.FTZ.TRUNC.NTZ R3, R22 ;  /* 0x0000001600037305 */ /* 0x000e24000021f100 */
[----:B0-----:R0:W-:Y:S01]  /*9fa0*/  STG.E.U16 desc[UR36][R8.64], R3 ;  /* 0x0000000308007986 */ /* 0x0011e2000c101524 */
[----:B------:R-:W-:Y:S05]  /*9fb0*/  BRA `(.L_x_5129) ;  /* 0x0000000c003c7947 */ /* 0x000fea0003800000 */
.L_x_5125:
        /* <DEDUP_REMOVED lines=9> */
.L_x_5133:
[----:B-1----:R-:W-:-:S05]  /*a050*/  IMAD.U32 R0, R22, 0x10000, RZ ;  /* 0x0001000016007824 */ /* 0x002fca00078e00ff */
[----:B------:R-:W-:-:S05]  /*a060*/  F2FP.F16.F32.PACK_AB R0, RZ, R0 ;  /* 0x00000000ff00723e */ /* 0x000fca00000000ff */
[----:B------:R0:W-:Y:S01]  /*a070*/  STG.E.U16 desc[UR36][R8.64], R0 ;  /* 0x0000000008007986 */ /* 0x0001e2000c101524 */
[----:B------:R-:W-:Y:S05]  /*a080*/  BRA `(.L_x_5129) ;  /* 0x0000000c00087947 */ /* 0x000fea0003800000 */
.L_x_5132:
        /* <DEDUP_REMOVED lines=10> */
.L_x_5135:
[----:B-1----:R-:W-:-:S05]  /*a130*/  IMAD.U32 R22, R22, 0x10000, RZ ;  /* 0x0001000016167824 */ /* 0x002fca00078e00ff */
[----:B------:R-:W-:-:S04]  /*a140*/  F2FP.F16.F32.PACK_AB R3, RZ, R22 ;  /* 0x00000016ff03723e */ /* 0x000fc800000000ff */
[----:B------:R-:W-:-:S05]  /*a150*/  PRMT R3, R3, 0x5410, RZ ;  /* 0x0000541003037816 */ /* 0x000fca00000000ff */
[----:B------:R0:W-:Y:S01]  /*a160*/  STG.E desc[UR36][R8.64], R3 ;  /* 0x0000000308007986 */ /* 0x0001e2000c101924 */
[----:B------:R-:W-:Y:S05]  /*a170*/  BRA `(.L_x_5129) ;  /* 0x0000000800cc7947 */ /* 0x000fea0003800000 */
.L_x_5134:
[----:B-1----:R-:W-:-:S04]  /*a180*/  IMAD.U32 R4, R22, 0x10000, RZ ;  /* 0x0001000016047824 */ /* 0x002fc800078e00ff */
[----:B------:R-:W-:-:S06]  /*a190*/  FMUL.FTZ R4, R4, 1 ;  /* 0x3f80000004047820 */ /* 0x000fcc0000410000 */
[----:B------:R-:W0:Y:S02]  /*a1a0*/  F2F.F64.F32 R4, R4 ;  /* 0x0000000400047310 */ /* 0x000e240000201800 */
[----:B0-----:R0:W-:Y:S01]  /*a1b0*/  STG.E.64 desc[UR36][R8.64], R4 ;  /* 0x0000000408007986 */ /* 0x0011e2000c101b24 */
[----:B------:R-:W-:Y:S05]  /*a1c0*/  BRA `(.L_x_5129) ;  /* 0x0000000800b87947 */ /* 0x000fea0003800000 */
.L_x_5124:
        /* <DEDUP_REMOVED lines=13> */
.L_x_5138:
[----:B-1----:R-:W-:Y:S01]  /*a2a0*/  IMAD.U32 R22, R22, 0x10000, RZ ;  /* 0x0001000016167824 */ /* 0x002fe200078e00ff */
[----:B------:R-:W-:-:S03]  /*a2b0*/  CS2R R6, SRZ ;  /* 0x0000000000067805 */ /* 0x000fc6000001ff00 */
[----:B------:R-:W-:-:S06]  /*a2c0*/  FMUL.FTZ R4, R22, 1 ;  /* 0x3f80000016047820 */ /* 0x000fcc0000410000 */
[----:B------:R-:W0:Y:S02]  /*a2d0*/  F2F.F64.F32 R4, R4 ;  /* 0x0000000400047310 */ /* 0x000e240000201800 */
[----:B0-----:R0:W-:Y:S01]  /*a2e0*/  STG.E.128 desc[UR36][R8.64], R4 ;  /* 0x0000000408007986 */ /* 0x0011e2000c101d24 */
[----:B------:R-:W-:Y:S05]  /*a2f0*/  BRA `(.L_x_5129) ;  /* 0x00000008006c7947 */ /* 0x000fea0003800000 */
.L_x_5137:
        /* <DEDUP_REMOVED lines=21> */
.L_x_5142:
[----:B------:R-:W-:Y:S05]  /*a450*/  BSYNC B0 ;  /* 0x0000000000007941 */ /* 0x000fea0003800000 */
.L_x_5141:
[----:B------:R-:W-:-:S05]  /*a460*/  LOP3.LUT R5, R0, R5, RZ, 0xfc, !PT ;  /* 0x0000000500057212 */ /* 0x000fca00078efcff */
[----:B------:R0:W-:Y:S01]  /*a470*/  STG.E.U8 desc[UR36][R8.64], R5 ;  /* 0x0000000508007986 */ /* 0x0001e2000c101124 */
[----:B------:R-:W-:Y:S05]  /*a480*/  BRA `(.L_x_5129) ;  /* 0x0000000800087947 */ /* 0x000fea0003800000 */
.L_x_5140:
        /* <DEDUP_REMOVED lines=13> */
.L_x_5144:
[----:B------:R-:W-:Y:S01]  /*a560*/  IMAD.MOV.U32 R0, RZ, RZ, 0x7f ;  /* 0x0000007fff007424 */ /* 0x000fe200078e00ff */
[----:B------:R-:W-:-:S04]  /*a570*/  ISETP.GT.U32.AND P0, PT, R3, 0x7f800000, PT ;  /* 0x7f8000000300780c */ /* 0x000fc80003f04070 */
[----:B------:R-:W-:-:S09]  /*a580*/  SEL R0, R0, 0x7c, P0 ;  /* 0x0000007c00007807 */ /* 0x000fd20000000000 */
.L_x_5145:
[----:B------:R-:W-:Y:S05]  /*a590*/  BSYNC B0 ;  /* 0x0000000000007941 */ /* 0x000fea0003800000 */
.L_x_5143:
[----:B------:R-:W-:-:S04]  /*a5a0*/  LOP3.LUT R3, R5, 0x80000000, RZ, 0xc0, !PT ;  /* 0x8000000005037812 */ /* 0x000fc800078ec0ff */
[----:B------:R-:W-:-:S04]  /*a5b0*/  SHF.R.U32.HI R3, RZ, 0x18, R3 ;  /* 0x00000018ff037819 */ /* 0x000fc80000011603 */
[----:B------:R-:W-:-:S05]  /*a5c0*/  LOP3.LUT R3, R0, R3, RZ, 0xfc, !PT ;  /* 0x0000000300037212 */ /* 0x000fca00078efcff */
[----:B------:R0:W-:Y:S01]  /*a5d0*/  STG.E.U8 desc[UR36][R8.64], R3 ;  /* 0x0000000308007986 */ /* 0x0001e2000c101124 */
[----:B------:R-:W-:Y:S05]  /*a5e0*/  BRA `(.L_x_5129) ;  /* 0x0000000400b07947 */ /* 0x000fea0003800000 */
.L_x_5139:
[----:B-1----:R3:W-:Y:S01]  /*a5f0*/  STG.E.U16 desc[UR36][R8.64], R22 ;  /* 0x0000001608007986 */ /* 0x0027e2000c101524 */
[----:B------:R-:W-:Y:S05]  /*a600*/  BRA `(.L_x_5129) ;  /* 0x0000000400a87947 */ /* 0x000fea0003800000 */
.L_x_5136:
        /* <DEDUP_REMOVED lines=12> */
.L_x_5148:
        /* <DEDUP_REMOVED lines=17> */
.L_x_5151:
[----:B------:R-:W-:-:S04]  /*a7e0*/  LOP3.LUT R3, R5, 0x80000000, RZ, 0xc0, !PT ;  /* 0x8000000005037812 */ /* 0x000fc800078ec0ff */
[----:B------:R-:W-:-:S04]  /*a7f0*/  SHF.R.U32.HI R3, RZ, 0x18, R3 ;  /* 0x00000018ff037819 */ /* 0x000fc80000011603 */
[----:B------:R-:W-:-:S04]  /*a800*/  LOP3.LUT R0, R0, R3, RZ, 0xfc, !PT ;  /* 0x0000000300007212 */ /* 0x000fc800078efcff */
[----:B------:R-:W-:-:S07]  /*a810*/  PRMT R4, R0, 0x7610, R4 ;  /* 0x0000761000047816 */ /* 0x000fce0000000004 */
.L_x_5150:
[----:B------:R-:W-:Y:S05]  /*a820*/  BSYNC B0 ;  /* 0x0000000000007941 */ /* 0x000fea0003800000 */
.L_x_5149:
[----:B------:R0:W-:Y:S01]  /*a830*/  STG.E.U8 desc[UR36][R8.64], R4 ;  /* 0x0000000408007986 */ /* 0x0001e2000c101124 */
[----:B------:R-:W-:Y:S05]  /*a840*/  BRA `(.L_x_5129) ;  /* 0x0000000400187947 */ /* 0x000fea0003800000 */
.L_x_5147:
        /* <DEDUP_REMOVED lines=17> */
.L_x_5154:
[----:B------:R-:W-:-:S04]  /*a960*/  LOP3.LUT R3, R5, 0x80000000, RZ, 0xc0, !PT ;  /* 0x8000000005037812 */ /* 0x000fc800078ec0ff */
[----:B------:R-:W-:-:S04]  /*a970*/  SHF.R.U32.HI R3, RZ, 0x18, R3 ;  /* 0x00000018ff037819 */ /* 0x000fc80000011603 */
[----:B------:R-:W-:-:S04]  /*a980*/  LOP3.LUT R0, R0, R3, RZ, 0xfc, !PT ;  /* 0x0000000300007212 */ /* 0x000fc800078efcff */
[----:B------:R-:W-:-:S07]  /*a990*/  PRMT R4, R0, 0x7610, R4 ;  /* 0x0000761000047816 */ /* 0x000fce0000000004 */
.L_x_5153:
[----:B------:R-:W-:Y:S05]  /*a9a0*/  BSYNC B0 ;  /* 0x0000000000007941 */ /* 0x000fea0003800000 */
.L_x_5152:
[----:B------:R0:W-:Y:S01]  /*a9b0*/  STG.E.U8 desc[UR36][R8.64], R4 ;  /* 0x0000000408007986 */ /* 0x0001e2000c101124 */
[----:B------:R-:W-:Y:S05]  /*a9c0*/  BRA `(.L_x_5129) ;  /* 0x0000000000b87947 */ /* 0x000fea0003800000 */
.L_x_5146:
        /* <DEDUP_REMOVED lines=22> */
.L_x_5128:
        /* <DEDUP_REMOVED lines=16> */
.L_x_5157:
[----:B------:R-:W-:Y:S05]  /*ac30*/  BRA `(.L_x_5129) ;  /* 0x00000000001c7947 */ /* 0x000fea0003800000 */
.L_x_5156:
[----:B-1----:R-:W-:-:S06]  /*ac40*/  IMAD.U32 R4, R22, 0x10000, RZ ;  /* 0x0001000016047824 */ /* 0x002fcc00078e00ff */
[----:B------:R-:W0:Y:S02]  /*ac50*/  F2I.U64.TRUNC R4, R4 ;  /* 0x0000000400047311 */ /* 0x000e24000020d800 */
[----:B0-----:R0:W-:Y:S01]  /*ac60*/  STG.E.64 desc[UR36][R8.64], R4 ;  /* 0x0000000408007986 */ /* 0x0011e2000c101b24 */
[----:B------:R-:W-:Y:S05]  /*ac70*/  BRA `(.L_x_5129) ;  /* 0x00000000000c7947 */ /* 0x000fea0003800000 */
.L_x_5155:
[----:B-1----:R-:W-:-:S04]  /*ac80*/  IMAD.U32 R22, R22, 0x10000, RZ ;  /* 0x0001000016167824 */ /* 0x002fc800078e00ff */
[----:B------:R-:W0:Y:S02]  /*ac90*/  F2I.FTZ.U32.TRUNC.NTZ R3, R22 ;  /* 0x0000001600037305 */ /* 0x000e24000021f000 */
[----:B0-----:R0:W-:Y:S02]  /*aca0*/  STG.E desc[UR36][R8.64], R3 ;  /* 0x0000000308007986 */ /* 0x0011e4000c101924 */
.L_x_5129:
        /* <DEDUP_REMOVED lines=25> */
.L_x_5161:
[----:B--2---:R-:W-:-:S06]  /*ae40*/  IMAD.U32 R5, R18, 0x10000, RZ ;  /* 0x0001000012057824 */ /* 0x004fcc00078e00ff */
[----:B------:R-:W0:Y:S02]  /*ae50*/  F2I.S64.TRUNC R4, R5 ;  /* 0x0000000500047311 */ /* 0x000e24000020d900 */
[----:B0-----:R0:W-:Y:S01]  /*ae60*/  STG.E.U8 desc[UR36][R8.64], R4 ;  /* 0x0000000408007986 */ /* 0x0011e2000c101124 */
[----:B------:R-:W-:Y:S05]  /*ae70*/  BRA `(.L_x_5163) ;  /* 0x0000000c00847947 */ /* 0x000fea0003800000 */
.L_x_5160:
        /* <DEDUP_REMOVED lines=10> */
.L_x_5165:
[----:B--2---:R-:W-:-:S04]  /*af20*/  IMAD.U32 R18, R18, 0x10000, RZ ;  /* 0x0001000012127824 */ /* 0x004fc800078e00ff */
[----:B------:R-:W0:Y:S02]  /*af30*/  F2I.FTZ.TRUNC.NTZ R3, R18 ;  /* 0x0000001200037305 */ /* 0x000e24000021f100 */
[----:B0-----:R0:W-:Y:S01]  /*af40*/  STG.E desc[UR36][R8.64], R3 ;  /* 0x0000000308007986 */ /* 0x0011e2000c101924 */
[----:B------:R-:W-:Y:S05]  /*af50*/  BRA `(.L_x_5163) ;  /* 0x0000000c004c7947 */ /* 0x000fea0003800000 */
.L_x_5164:
[----:B--2---:R-:W-:-:S04]  /*af60*/  IMAD.U32 R18, R18, 0x10000, RZ ;  /* 0x0001000012127824 */ /* 0x004fc800078e00ff */
[----:B------:R-:W0:Y:S02]  /*af70*/  F2I.FTZ.TRUNC.NTZ R3, R18 ;  /* 0x0000001200037305 */ /* 0x000e24000021f100 */
[----:B0-----:R0:W-:Y:S01]  /*af80*/  STG.E.U16 desc[UR36][R8.64], R3 ;  /* 0x0000000308007986 */ /* 0x0011e2000c101524 */
[----:B------:R-:W-:Y:S05]  /*af90*/  BRA `(.L_x_5163) ;  /* 0x0000000c003c7947 */ /* 0x000fea0003800000 */
.L_x_5159:
        /* <DEDUP_REMOVED lines=9> */
.L_x_5167:
[----:B--2---:R-:W-:-:S05]  /*b030*/  IMAD.U32 R0, R18, 0x10000, RZ ;  /* 0x0001000012007824 */ /* 0x004fca00078e00ff */
[----:B------:R-:W-:-:S05]  /*b040*/  F2FP.F16.F32.PACK_AB R0, RZ, R0 ;  /* 0x00000000ff00723e */ /* 0x000fca00000000ff */
[----:B------:R0:W-:Y:S01]  /*b050*/  STG.E.U16 desc[UR36][R8.64], R0 ;  /* 0x0000000008007986 */ /* 0x0001e2000c101524 */
[----:B------:R-:W-:Y:S05]  /*b060*/  BRA `(.L_x_5163) ;  /* 0x0000000c00087947 */ /* 0x000fea0003800000 */
.L_x_5166:
        /* <DEDUP_REMOVED lines=10> */
.L_x_5169:
[----:B--2---:R-:W-:-:S05]  /*b110*/  IMAD.U32 R18, R18, 0x10000, RZ ;  /* 0x0001000012127824 */ /* 0x004fca00078e00ff */
[----:B------:R-:W-:-:S04]  /*b120*/  F2FP.F16.F32.PACK_AB R3, RZ, R18 ;  /* 0x00000012ff03723e */ /* 0x000fc800000000ff */
[----:B------:R-:W-:-:S05]  /*b130*/  PRMT R3, R3, 0x5410, RZ ;  /* 0x0000541003037816 */ /* 0x000fca00000000ff */
[----:B------:R2:W-:Y:S01]  /*b140*/  STG.E desc[UR36][R8.64], R3 ;  /* 0x0000000308007986 */ /* 0x0005e2000c101924 */
[----:B------:R-:W-:Y:S05]  /*b150*/  BRA `(.L_x_5163) ;  /* 0x0000000800cc7947 */ /* 0x000fea0003800000 */
.L_x_5168:
[----:B--2---:R-:W-:-:S04]  /*b160*/  IMAD.U32 R4, R18, 0x10000, RZ ;  /* 0x0001000012047824 */ /* 0x004fc800078e00ff */
[----:B------:R-:W-:-:S06]  /*b170*/  FMUL.FTZ R4, R4, 1 ;  /* 0x3f80000004047820 */ /* 0x000fcc0000410000 */
[----:B------:R-:W0:Y:S02]  /*b180*/  F2F.F64.F32 R4, R4 ;  /* 0x0000000400047310 */ /* 0x000e240000201800 */
[----:B0-----:R0:W-:Y:S01]  /*b190*/  STG.E.64 desc[UR36][R8.64], R4 ;  /* 0x0000000408007986 */ /* 0x0011e2000c101b24 */
[----:B------:R-:W-:Y:S05]  /*b1a0*/  BRA `(.L_x_5163) ;  /* 0x0000000800b87947 */ /* 0x000fea0003800000 */
.L_x_5158:
        /* <DEDUP_REMOVED lines=13> */
.L_x_5172:
[----:B--2---:R-:W-:Y:S01]  /*b280*/  IMAD.U32 R18, R18, 0x10000, RZ ;  /* 0x0001000012127824 */ /* 0x004fe200078e00ff */
[----:B------:R-:W-:-:S03]  /*b290*/  CS2R R6, SRZ ;  /* 0x0000000000067805 */ /* 0x000fc6000001ff00 */
[----:B------:R-:W-:-:S06]  /*b2a0*/  FMUL.FTZ R4, R18, 1 ;  /* 0x3f80000012047820 */ /* 0x000fcc0000410000 */
[----:B------:R-:W0:Y:S02]  /*b2b0*/  F2F.F64.F32 R4, R4 ;  /* 0x0000000400047310 */ /* 0x000e240000201800 */
[----:B0-----:R0:W-:Y:S01]  /*b2c0*/  STG.E.128 desc[UR36][R8.64], R4 ;  /* 0x0000000408007986 */ /* 0x0011e2000c101d24 */
[----:B------:R-:W-:Y:S05]  /*b2d0*/  BRA `(.L_x_5163) ;  /* 0x00000008006c7947 */ /* 0x000fea0003800000 */
.L_x_5171:
        /* <DEDUP_REMOVED lines=21> */
.L_x_5176:
[----:B------:R-:W-:Y:S05]  /*b430*/  BSYNC B0 ;  /* 0x0000000000007941 */ /* 0x000fea0003800000 */
.L_x_5175:
[----:B------:R-:W-:-:S05]  /*b440*/  LOP3.LUT R5, R0, R5, RZ, 0xfc, !PT ;  /* 0x0000000500057212 */ /* 0x000fca00078efcff */
[----:B------:R0:W-:Y:S01]  /*b450*/  STG.E.U8 desc[UR36][R8.64], R5 ;  /* 0x0000000508007986 */ /* 0x0001e2000c101124 */
[----:B------:R-:W-:Y:S05]  /*b460*/  BRA `(.L_x_5163) ;  /* 0x0000000800087947 */ /* 0x000fea0003800000 */
.L_x_5174:
        /* <DEDUP_REMOVED lines=13> */
.L_x_5178:
[----:B------:R-:W-:Y:S01]  /*b540*/  IMAD.MOV.U32 R0, RZ, RZ, 0x7f ;  /* 0x0000007fff007424 */ /* 0x000fe200078e00ff */
[----:B------:R-:W-:-:S04]  /*b550*/  ISETP.GT.U32.AND P0, PT, R3, 0x7f800000, PT ;  /* 0x7f8000000300780c */ /* 0x000fc80003f04070 */
[----:B------:R-:W-:-:S09]  /*b560*/  SEL R0, R0, 0x7c, P0 ;  /* 0x0000007c00007807 */ /* 0x000fd20000000000 */
.L_x_5179:
[----:B------:R-:W-:Y:S05]  /*b570*/  BSYNC B0 ;  /* 0x0000000000007941 */ /* 0x000fea0003800000 */
.L_x_5177:
[----:B------:R-:W-:-:S04]  /*b580*/  LOP3.LUT R3, R5, 0x80000000, RZ, 0xc0, !PT ;  /* 0x8000000005037812 */ /* 0x000fc800078ec0ff */
[----:B------:R-:W-:-:S04]  /*b590*/  SHF.R.U32.HI R3, RZ, 0x18, R3 ;  /* 0x00000018ff037819 */ /* 0x000fc80000011603 */
[----:B------:R-:W-:-:S05]  /*b5a0*/  LOP3.LUT R3, R0, R3, RZ, 0xfc, !PT ;  /* 0x0000000300037212 */ /* 0x000fca00078efcff */
[----:B------:R0:W-:Y:S01]  /*b5b0*/  STG.E.U8 desc[UR36][R8.64], R3 ;  /* 0x0000000308007986 */ /* 0x0001e2000c101124 */
[----:B------:R-:W-:Y:S05]  /*b5c0*/  BRA `(.L_x_5163) ;  /* 0x0000000400b07947 */ /* 0x000fea0003800000 */
.L_x_5173:
[----:B--2---:R0:W-:Y:S01]  /*b5d0*/  STG.E.U16 desc[UR36][R8.64], R18 ;  /* 0x0000001208007986 */ /* 0x0041e2000c101524 */
[----:B------:R-:W-:Y:S05]  /*b5e0*/  BRA `(.L_x_5163) ;  /* 0x0000000400a87947 */ /* 0x000fea0003800000 */
.L_x_5170:
        /* <DEDUP_REMOVED lines=12> */
.L_x_5182:
        /* <DEDUP_REMOVED lines=17> */
.L_x_5185:
[----:B------:R-:W-:-:S04]  /*b7c0*/  LOP3.LUT R3, R5, 0x80000000, RZ, 0xc0, !PT ;  /* 0x8000000005037812 */ /* 0x000fc800078ec0ff */
[----:B------:R-:W-:-:S04]  /*b7d0*/  SHF.R.U32.HI R3, RZ, 0x18, R3 ;  /* 0x00000018ff037819 */ /* 0x000fc80000011603 */
[----:B------:R-:W-:-:S04]  /*b7e0*/  LOP3.LUT R0, R0, R3, RZ, 0xfc, !PT ;  /* 0x0000000300007212 */ /* 0x000fc800078efcff */
[----:B------:R-:W-:-:S07]  /*b7f0*/  PRMT R4, R0, 0x7610, R4 ;  /* 0x0000761000047816 */ /* 0x000fce0000000004 */
.L_x_5184:
[----:B------:R-:W-:Y:S05]  /*b800*/  BSYNC B0 ;  /* 0x0000000000007941 */ /* 0x000fea0003800000 */
.L_x_5183:
[----:B------:R0:W-:Y:S01]  /*b810*/  STG.E.U8 desc[UR36][R8.64], R4 ;  /* 0x0000000408007986 */ /* 0x0001e2000c101124 */
[----:B------:R-:W-:Y:S05]  /*b820*/  BRA `(.L_x_5163) ;  /* 0x0000000400187947 */ /* 0x000fea0003800000 */
.L_x_5181:
        /* <DEDUP_REMOVED lines=17> */
.L_x_5188:
[----:B------:R-:W-:-:S04]  /*b940*/  LOP3.LUT R3, R5, 0x80000000, RZ, 0xc0, !PT ;  /* 0x8000000005037812 */ /* 0x000fc800078ec0ff */
[----:B------:R-:W-:-:S04]  /*b950*/  SHF.R.U32.HI R3, RZ, 0x18, R3 ;  /* 0x00000018ff037819 */ /* 0x000fc80000011603 */
[----:B------:R-:W-:-:S04]  /*b960*/  LOP3.LUT R0, R0, R3, RZ, 0xfc, !PT ;  /* 0x0000000300007212 */ /* 0x000fc800078efcff */
[----:B------:R-:W-:-:S07]  /*b970*/  PRMT R4, R0, 0x7610, R4 ;  /* 0x0000761000047816 */ /* 0x000fce0000000004 */
.L_x_5187:
[----:B------:R-:W-:Y:S05]  /*b980*/  BSYNC B0 ;  /* 0x0000000000007941 */ /* 0x000fea0003800000 */
.L_x_5186:
[----:B------:R0:W-:Y:S01]  /*b990*/  STG.E.U8 desc[UR36][R8.64], R4 ;  /* 0x0000000408007986 */ /* 0x0001e2000c101124 */
[----:B------:R-:W-:Y:S05]  /*b9a0*/  BRA `(.L_x_5163) ;  /* 0x0000000000b87947 */ /* 0x000fea0003800000 */
.L_x_5180:
        /* <DEDUP_REMOVED lines=22> */
.L_x_5162:
        /* <DEDUP_REMOVED lines=16> */
.L_x_5191:
[----:B------:R-:W-:Y:S05]  /*bc10*/  BRA `(.L_x_5163) ;  /* 0x00000000001c7947 */ /* 0x000fea0003800000 */
.L_x_5190:
[----:B--2---:R-:W-:-:S06]  /*bc20*/  IMAD.U32 R4, R18, 0x10000, RZ ;  /* 0x0001000012047824 */ /* 0x004fcc00078e00ff */
[----:B------:R-:W0:Y:S02]  /*bc30*/  F2I.U64.TRUNC R4, R4 ;  /* 0x0000000400047311 */ /* 0x000e24000020d800 */
[----:B0-----:R0:W-:Y:S01]  /*bc40*/  STG.E.64 desc[UR36][R8.64], R4 ;  /* 0x0000000408007986 */ /* 0x0011e2000c101b24 */
[----:B------:R-:W-:Y:S05]  /*bc50*/  BRA `(.L_x_5163) ;  /* 0x00000000000c7947 */ /* 0x000fea0003800000 */
.L_x_5189:
[----:B--2---:R-:W-:-:S04]  /*bc60*/  IMAD.U32 R18, R18, 0x10000, RZ ;  /* 0x0001000012127824 */ /* 0x004fc800078e00ff */
[----:B------:R-:W0:Y:S02]  /*bc70*/  F2I.FTZ.U32.TRUNC.NTZ R3, R18 ;  /* 0x0000001200037305 */ /* 0x000e24000021f000 */
[----:B0-----:R0:W-:Y:S02]  /*bc80*/  STG.E desc[UR36][R8.64], R3 ;  /* 0x0000000308007986 */ /* 0x0011e4000c101924 */
.L_x_5163:
[----:B------:R-:W-:-:S07]  /*bc90*/  VIADD R25, R25, 0x80 ;  /* 0x0000008019197836 */ /* 0x000fce0000000000 */
.L_x_5123:
[----:B------:R-:W-:Y:S05]  /*bca0*/  BSYNC B6 ;  /* 0x0000000000067941 */ /* 0x000fea0003800000 */
.L_x_5122:
        /* <DEDUP_REMOVED lines=23> */
.L_x_5195:
[----:B----4-:R-:W-:-:S06]  /*be20*/  IMAD.U32 R5, R19, 0x10000, RZ ;  /* 0x0001000013057824 */ /* 0x010fcc00078e00ff */
[----:B------:R-:W0:Y:S02]  /*be30*/  F2I.S64.TRUNC R4, R5 ;  /* 0x0000000500047311 */ /* 0x000e24000020d900 */
[----:B0-----:R-:W-:Y:S01]  /*be40*/  STG.E.U8 desc[UR36][R2.64], R4 ;  /* 0x0000000402007986 */ /* 0x001fe2000c101124 */
[----:B------:R-:W-:Y:S05]  /*be50*/  EXIT ;  /* 0x000000000000794d */ /* 0x000fea0003800000 */
.L_x_5194:
        /* <DEDUP_REMOVED lines=10> */
.L_x_5198:
[----:B----4-:R-:W-:-:S06]  /*bf00*/  IMAD.U32 R19, R19, 0x10000, RZ ;  /* 0x0001000013137824 */ /* 0x010fcc00078e00ff */
[----:B------:R-:W0:Y:S02]  /*bf10*/  F2I.FTZ.TRUNC.NTZ R19, R19 ;  /* 0x0000001300137305 */ /* 0x000e24000021f100 */
[----:B0-----:R-:W-:Y:S01]  /*bf20*/  STG.E desc[UR36][R2.64], R19 ;  /* 0x0000001302007986 */ /* 0x001fe2000c101924 */
[----:B------:R-:W-:Y:S05]  /*bf30*/  EXIT ;  /* 0x000000000000794d */ /* 0x000fea0003800000 */
.L_x_5197:
[----:B----4-:R-:W-:-:S06]  /*bf40*/  IMAD.U32 R19, R19, 0x10000, RZ ;  /* 0x0001000013137824 */ /* 0x010fcc00078e00ff */
[----:B------:R-:W0:Y:S02]  /*bf50*/  F2I.FTZ.TRUNC.NTZ R19, R19 ;  /* 0x0000001300137305 */ /* 0x000e24000021f100 */
[----:B0-----:R-:W-:Y:S01]  /*bf60*/  STG.E.U16 desc[UR36][R2.64], R19 ;  /* 0x0000001302007986 */ /* 0x001fe2000c101524 */
[----:B------:R-:W-:Y:S05]  /*bf70*/  EXIT ;  /* 0x000000000000794d */ /* 0x000fea0003800000 */
.L_x_5193:
        /* <DEDUP_REMOVED lines=9> */
.L_x_5200:
[----:B----4-:R-:W-:-:S05]  /*c010*/  IMAD.U32 R0, R19, 0x10000, RZ ;  /* 0x0001000013007824 */ /* 0x010fca00078e00ff */
[----:B------:R-:W-:-:S05]  /*c020*/  F2FP.F16.F32.PACK_AB R0, RZ, R0 ;  /* 0x00000000ff00723e */ /* 0x000fca00000000ff */
[----:B------:R-:W-:Y:S01]  /*c030*/  STG.E.U16 desc[UR36][R2.64], R0 ;  /* 0x0000000002007986 */ /* 0x000fe2000c101524 */
[----:B------:R-:W-:Y:S05]  /*c040*/  EXIT ;  /* 0x000000000000794d */ /* 0x000fea0003800000 */
.L_x_5199:
        /* <DEDUP_REMOVED lines=10> */
.L_x_5202:
[----:B----4-:R-:W-:-:S05]  /*c0f0*/  IMAD.U32 R19, R19, 0x10000, RZ ;  /* 0x0001000013137824 */ /* 0x010fca00078e00ff */
[----:B------:R-:W-:-:S04]  /*c100*/  F2FP.F16.F32.PACK_AB R5, RZ, R19 ;  /* 0x00000013ff05723e */ /* 0x000fc800000000ff */
[----:B------:R-:W-:-:S05]  /*c110*/  PRMT R5, R5, 0x5410, RZ ;  /* 0x0000541005057816 */ /* 0x000fca00000000ff */
[----:B------:R-:W-:Y:S01]  /*c120*/  STG.E desc[UR36][R2.64], R5 ;  /* 0x0000000502007986 */ /* 0x000fe2000c101924 */
[----:B------:R-:W-:Y:S05]  /*c130*/  EXIT ;  /* 0x000000000000794d */ /* 0x000fea0003800000 */
.L_x_5201:
[----:B----4-:R-:W-:-:S04]  /*c140*/  IMAD.U32 R4, R19, 0x10000, RZ ;  /* 0x0001000013047824 */ /* 0x010fc800078e00ff */
[----:B------:R-:W-:-:S06]  /*c150*/  FMUL.FTZ R4, R4, 1 ;  /* 0x3f80000004047820 */ /* 0x000fcc0000410000 */
[----:B------:R-:W0:Y:S02]  /*c160*/  F2F.F64.F32 R4, R4 ;  /* 0x0000000400047310 */ /* 0x000e240000201800 */
[----:B0-----:R-:W-:Y:S01]  /*c170*/  STG.E.64 desc[UR36][R2.64], R4 ;  /* 0x0000000402007986 */ /* 0x001fe2000c101b24 */
[----:B------:R-:W-:Y:S05]  /*c180*/  EXIT ;  /* 0x000000000000794d */ /* 0x000fea0003800000 */
.L_x_5192:
        /* <DEDUP_REMOVED lines=13> */
.L_x_5205:
[----:B----4-:R-:W-:Y:S01]  /*c260*/  IMAD.U32 R19, R19, 0x10000, RZ ;  /* 0x0001000013137824 */ /* 0x010fe200078e00ff */
[----:B------:R-:W-:-:S03]  /*c270*/  CS2R R6, SRZ ;  /* 0x0000000000067805 */ /* 0x000fc6000001ff00 */
[----:B------:R-:W-:-:S06]  /*c280*/  FMUL.FTZ R4, R19, 1 ;  /* 0x3f80000013047820 */ /* 0x000fcc0000410000 */
[----:B------:R-:W0:Y:S02]  /*c290*/  F2F.F64.F32 R4, R4 ;  /* 0x0000000400047310 */ /* 0x000e240000201800 */
[----:B0-----:R-:W-:Y:S01]  /*c2a0*/  STG.E.128 desc[UR36][R2.64], R4 ;  /* 0x0000000402007986 */ /* 0x001fe2000c101d24 */
[----:B------:R-:W-:Y:S05]  /*c2b0*/  EXIT ;  /* 0x000000000000794d */ /* 0x000fea0003800000 */
.L_x_5204:
        /* <DEDUP_REMOVED lines=21> */
.L_x_5209:
[----:B------:R-:W-:Y:S05]  /*c410*/  BSYNC B0 ;  /* 0x0000000000007941 */ /* 0x000fea0003800000 */
.L_x_5208:
[----:B------:R-:W-:-:S05]  /*c420*/  LOP3.LUT R5, R0, R5, RZ, 0xfc, !PT ;  /* 0x0000000500057212 */ /* 0x000fca00078efcff */
[----:B------:R-:W-:Y:S01]  /*c430*/  STG.E.U8 desc[UR36][R2.64], R5 ;  /* 0x0000000502007986 */ /* 0x000fe2000c101124 */
[----:B------:R-:W-:Y:S05]  /*c440*/  EXIT ;  /* 0x000000000000794d */ /* 0x000fea0003800000 */
.L_x_5207:
        /* <DEDUP_REMOVED lines=13> */
.L_x_5211:
[----:B------:R-:W-:Y:S01]  /*c520*/  IMAD.MOV.U32 R0, RZ, RZ, 0x7f ;  /* 0x0000007fff007424 */ /* 0x000fe200078e00ff */
[----:B------:R-:W-:-:S04]  /*c530*/  ISETP.GT.U32.AND P0, PT, R4, 0x7f800000, PT ;  /* 0x7f8000000400780c */ /* 0x000fc80003f04070 */
[----:B------:R-:W-:-:S09]  /*c540*/  SEL R0, R0, 0x7c, P0 ;  /* 0x0000007c00007807 */ /* 0x000fd20000000000 */
.L_x_5212:
[----:B------:R-:W-:Y:S05]  /*c550*/  BSYNC B0 ;  /* 0x0000000000007941 */ /* 0x000fea0003800000 */
.L_x_5210:
[----:B------:R-:W-:-:S04]  /*c560*/  LOP3.LUT R4, R19, 0x80000000, RZ, 0xc0, !PT ;  /* 0x8000000013047812 */ /* 0x000fc800078ec0ff */
[----:B------:R-:W-:-:S04]  /*c570*/  SHF.R.U32.HI R5, RZ, 0x18, R4 ;  /* 0x00000018ff057819 */ /* 0x000fc80000011604 */
[----:B------:R-:W-:-:S05]  /*c580*/  LOP3.LUT R5, R0, R5, RZ, 0xfc, !PT ;  /* 0x0000000500057212 */ /* 0x000fca00078efcff */
[----:B------:R-:W-:Y:S01]  /*c590*/  STG.E.U8 desc[UR36][R2.64], R5 ;  /* 0x0000000502007986 */ /* 0x000fe2000c101124 */
[----:B------:R-:W-:Y:S05]  /*c5a0*/  EXIT ;  /* 0x000000000000794d */ /* 0x000fea0003800000 */
.L_x_5206:
[----:B----4-:R-:W-:Y:S01]  /*c5b0*/  STG.E.U16 desc[UR36][R2.64], R19 ;  /* 0x0000001302007986 */ /* 0x010fe2000c101524 */
[----:B------:R-:W-:Y:S05]  /*c5c0*/  EXIT ;  /* 0x000000000000794d */ /* 0x000fea0003800000 */
.L_x_5203:
        /* <DEDUP_REMOVED lines=12> */
.L_x_5215:
        /* <DEDUP_REMOVED lines=17> */
.L_x_5218:
[----:B------:R-:W-:-:S04]  /*c7a0*/  LOP3.LUT R0, R19, 0x80000000, RZ, 0xc0, !PT ;  /* 0x8000000013007812 */ /* 0x000fc800078ec0ff */
[----:B------:R-:W-:-:S04]  /*c7b0*/  SHF.R.U32.HI R5, RZ, 0x18, R0 ;  /* 0x00000018ff057819 */ /* 0x000fc80000011600 */
[----:B------:R-:W-:-:S04]  /*c7c0*/  LOP3.LUT R4, R4, R5, RZ, 0xfc, !PT ;  /* 0x0000000504047212 */ /* 0x000fc800078efcff */
[----:B------:R-:W-:-:S07]  /*c7d0*/  PRMT R0, R4, 0x7610, R0 ;  /* 0x0000761004007816 */ /* 0x000fce0000000000 */
.L_x_5217:
[----:B------:R-:W-:Y:S05]  /*c7e0*/  BSYNC B0 ;  /* 0x0000000000007941 */ /* 0x000fea0003800000 */
.L_x_5216:
[----:B------:R-:W-:Y:S01]  /*c7f0*/  STG.E.U8 desc[UR36][R2.64], R0 ;  /* 0x0000000002007986 */ /* 0x000fe2000c101124 */
[----:B------:R-:W-:Y:S05]  /*c800*/  EXIT ;  /* 0x000000000000794d */ /* 0x000fea0003800000 */
.L_x_5214:
        /* <DEDUP_REMOVED lines=17> */
.L_x_5221:
[----:B------:R-:W-:-:S04]  /*c920*/  LOP3.LUT R0, R19, 0x80000000, RZ, 0xc0, !PT ;  /* 0x8000000013007812 */ /* 0x000fc800078ec0ff */
[----:B------:R-:W-:-:S04]  /*c930*/  SHF.R.U32.HI R5, RZ, 0x18, R0 ;  /* 0x00000018ff057819 */ /* 0x000fc80000011600 */
[----:B------:R-:W-:-:S04]  /*c940*/  LOP3.LUT R4, R4, R5, RZ, 0xfc, !PT ;  /* 0x0000000504047212 */ /* 0x000fc800078efcff */
[----:B------:R-:W-:-:S07]  /*c950*/  PRMT R0, R4, 0x7610, R0 ;  /* 0x0000761004007816 */ /* 0x000fce0000000000 */
.L_x_5220:
[----:B------:R-:W-:Y:S05]  /*c960*/  BSYNC B0 ;  /* 0x0000000000007941 */ /* 0x000fea0003800000 */
.L_x_5219:
[----:B------:R-:W-:Y:S01]  /*c970*/  STG.E.U8 desc[UR36][R2.64], R0 ;  /* 0x0000000002007986 */ /* 0x000fe2000c101124 */
[----:B------:R-:W-:Y:S05]  /*c980*/  EXIT ;  /* 0x000000000000794d */ /* 0x000fea0003800000 */
.L_x_5213:
        /* <DEDUP_REMOVED lines=22> */
.L_x_5196:
        /* <DEDUP_REMOVED lines=16> */
.L_x_5224:
[----:B------:R-:W-:Y:S05]  /*cbf0*/  EXIT ;  /* 0x000000000000794d */ /* 0x000fea0003800000 */
.L_x_5223:
[----:B----4-:R-:W-:-:S06]  /*cc00*/  IMAD.U32 R4, R19, 0x10000, RZ ;  /* 0x0001000013047824 */ /* 0x010fcc00078e00ff */
[----:B------:R-:W0:Y:S02]  /*cc10*/  F2I.U64.TRUNC R4, R4 ;  /* 0x0000000400047311 */ /* 0x000e24000020d800 */
[----:B0-----:R-:W-:Y:S01]  /*cc20*/  STG.E.64 desc[UR36][R2.64], R4 ;  /* 0x0000000402007986 */ /* 0x001fe2000c101b24 */
[----:B------:R-:W-:Y:S05]  /*cc30*/  EXIT ;  /* 0x000000000000794d */ /* 0x000fea0003800000 */
.L_x_5222:
[----:B----4-:R-:W-:-:S06]  /*cc40*/  IMAD.U32 R19, R19, 0x10000, RZ ;  /* 0x0001000013137824 */ /* 0x010fcc00078e00ff */
[----:B------:R-:W0:Y:S02]  /*cc50*/  F2I.FTZ.U32.TRUNC.NTZ R19, R19 ;  /* 0x0000001300137305 */ /* 0x000e24000021f000 */
[----:B0-----:R-:W-:Y:S01]  /*cc60*/  STG.E desc[UR36][R2.64], R19 ;  /* 0x0000001302007986 */ /* 0x001fe2000c101924 */
[----:B------:R-:W-:Y:S05]  /*cc70*/  EXIT ;  /* 0x000000000000794d */ /* 0x000fea0003800000 */
.L_x_5225:
        /* <DEDUP_REMOVED lines=16> */
.L_x_14622:


//--------------------- .text._ZN2at6native18elementwise_kernelILi128ELi4EZNS0_22gpu_kernel_impl_nocastIZZZNS0_26logit_backward_kernel_cudaERNS_18TensorIteratorBaseERKN3c106ScalarEENKUlvE_clEvENKUlvE2_clEvEUlNS5_8BFloat16ESB_E_EEvS4_RKT_EUliE_EEviT1_ --------------------------
	.section	.text._ZN2at6native18elementwise_kernelILi128ELi4EZNS0_22gpu_kernel_impl_nocastIZZZNS0_26logit_backward_kernel_cudaERNS_18TensorIteratorBaseERKN3c106ScalarEENKUlvE_clEvENKUlvE2_clEvEUlNS5_8BFloat16ESB_E_EEvS4_RKT_EUliE_EEviT1_,"ax",@progbits
	.align	128
        .global         _ZN2at6native18elementwise_kernelILi128ELi4EZNS0_22gpu_kernel_impl_nocastIZZZNS0_26logit_backward_kernel_cudaERNS_18TensorIteratorBaseERKN3c106ScalarEENKUlvE_clEvENKUlvE2_clEvEUlNS5_8BFloat16ESB_E_EEvS4_RKT_EUliE_EEviT1_
        .type           _ZN2at6native18elementwise_kernelILi128ELi4EZNS0_22gpu_kernel_impl_nocastIZZZNS0_26logit_backward_kernel_cudaERNS_18TensorIteratorBaseERKN3c106ScalarEENKUlvE_clEvENKUlvE2_clEvEUlNS5_8BFloat16ESB_E_EEvS4_RKT_EUliE_EEviT1_,@function
        .size           _ZN2at6native18elementwise_kernelILi128ELi4EZNS0_22gpu_kernel_impl_nocastIZZZNS0_26logit_backward_kernel_cudaERNS_18TensorIteratorBaseERKN3c106ScalarEENKUlvE_clEvENKUlvE2_clEvEUlNS5_8BFloat16ESB_E_EEvS4_RKT_EUliE_EEviT1_,(.L_x_14623 - _ZN2at6native18elementwise_kernelILi128ELi4EZNS0_22gpu_kernel_impl_nocastIZZZNS0_26logit_backward_kernel_cudaERNS_18TensorIteratorBaseERKN3c106ScalarEENKUlvE_clEvENKUlvE2_clEvEUlNS5_8BFloat16ESB_E_EEvS4_RKT_EUliE_EEviT1_)
        .other          _ZN2at6native18elementwise_kernelILi128ELi4EZNS0_22gpu_kernel_impl_nocastIZZZNS0_26logit_backward_kernel_cudaERNS_18TensorIteratorBaseERKN3c106ScalarEENKUlvE_clEvENKUlvE2_clEvEUlNS5_8BFloat16ESB_E_EEvS4_RKT_EUliE_EEviT1_,@"STO_CUDA_ENTRY STV_DEFAULT"
_ZN2at6native18elementwise_kernelILi128ELi4EZNS0_22gpu_kernel_impl_nocastIZZZNS0_26logit_backward_kernel_cudaERNS_18TensorIteratorBaseERKN3c106ScalarEENKUlvE_clEvENKUlvE2_clEvEUlNS5_8BFloat16ESB_E_EEvS4_RKT_EUliE_EEviT1_:
.text._ZN2at6native18elementwise_kernelILi128ELi4EZNS0_22gpu_kernel_impl_nocastIZZZNS0_26logit_backward_kernel_cudaERNS_18TensorIteratorBaseERKN3c106ScalarEENKUlvE_clEvENKUlvE2_clEvEUlNS5_8BFloat16ESB_E_EEvS4_RKT_EUliE_EEviT1_:
        /* <DEDUP_REMOVED lines=363> */
.L_x_5228:
        /* <DEDUP_REMOVED lines=11> */
[C---:B------:R-:W-:Y:S02]  /*1760*/  FSETP.GEU.FTZ.AND P1, PT, R11.reuse, RZ, PT ;  /* 0x000000ff0b00720b */ /* 0x040fe40003f3e000 */
[----:B------:R-:W-:-:S04]  /*1770*/  FSETP.GT.FTZ.AND P0, PT, R11, 1, PT ;  /* 0x3f8000000b00780b */ /* 0x000fc80003f14000 */
[----:B------:R-:W-:Y:S02]  /*1780*/  PLOP3.LUT P0, PT, P1, P0, PT, 0x8a, 0x0 ;  /* 0x000000000000781c */ /* 0x000fe40000f01172 */
[----:B---3--:R-:W-:-:S11]  /*1790*/  SHF.L.U32 R9, R6, 0x10, RZ ;  /* 0x0000001006097819 */ /* 0x008fd600000006ff */
[----:B------:R-:W-:-:S04]  /*17a0*/  @!P0 FADD.FTZ R0, -R11, 1 ;  /* 0x3f8000000b008421 */ /* 0x000fc80000010100 */
[----:B------:R-:W-:Y:S01]  /*17b0*/  @!P0 FMUL.FTZ R2, R11, R0 ;  /* 0x000000000b028220 */ /* 0x000fe20000410000 */
[----:B------:R-:W-:-:S05]  /*17c0*/  MOV R0, 0x7fc00000 ;  /* 0x7fc0000000007802 */ /* 0x000fca0000000f00 */
[----:B------:R-:W0:Y:S02]  /*17d0*/  @!P0 MUFU.RCP R2, R2 ;  /* 0x0000000200028308 */ /* 0x000e240000001000 */
[----:B0-----:R-:W-:Y:S01]  /*17e0*/  @!P0 FMUL.FTZ R0, R9, R2 ;  /* 0x0000000209008220 */ /* 0x001fe20000410000 */
[----:B------:R-:W-:-:S04]  /*17f0*/  IADD3 R4, P0, R5, UR8, RZ ;  /* 0x0000000805047c10 */ /* 0x000fc8000ff1e0ff */
[----:B------:R-:W-:Y:S02]  /*1800*/  F2FP.BF16.F32.PACK_AB R0, RZ, R0 ;  /* 0x00000000ff00723e */ /* 0x000fe400000010ff */
[----:B------:R-:W-:-:S05]  /*1810*/  IADD3.X R5, RZ, UR9, RZ, P0, !PT ;  /* 0x00000009ff057c10 */ /* 0x000fca00087fe4ff */
[----:B------:R0:W-:Y:S02]  /*1820*/  STG.E.U16 desc[UR4][R4.64], R0 ;  /* 0x0000000004007986 */ /* 0x0001e4000c101504 */
.L_x_5227:
[----:B------:R-:W-:Y:S05]  /*1830*/  BSYNC B0 ;  /* 0x0000000000007941 */ /* 0x000fea0003800000 */
.L_x_5226:
        /* <DEDUP_REMOVED lines=356> */
.L_x_5231:
        /* <DEDUP_REMOVED lines=379> */
.L_x_5232:
        /* <DEDUP_REMOVED lines=24> */
.L_x_5230:
[----:B------:R-:W-:Y:S05]  /*47b0*/  BSYNC B0 ;  /* 0x0000000000007941 */ /* 0x000fea0003800000 */
.L_x_5229:
        /* <DEDUP_REMOVED lines=355> */
.L_x_5233:
        /* <DEDUP_REMOVED lines=22> */
[----:B------:R-:W-:Y:S01]  /*5f50*/  STG.E.U16 desc[UR4][R2.64], R0 ;  /* 0x0000000002007986 */ /* 0x000fe2000c101504 */
[----:B------:R-:W-:Y:S05]  /*5f60*/  EXIT ;  /* 0x000000000000794d */ /* 0x000fea0003800000 */
.L_x_5234:
        /* <DEDUP_REMOVED lines=9> */
.L_x_14623:


//--------------------- .text._ZN2at6native27unrolled_elementwise_kernelIZZZNS0_26logit_backward_kernel_cudaERNS_18TensorIteratorBaseERKN3c106ScalarEENKUlvE_clEvENKUlvE2_clEvEUlNS4_8BFloat16ESA_E_St5arrayIPcLm3EELi4E23TrivialOffsetCalculatorILi2EjESF_ILi1EjENS0_6memory15LoadWithoutCastENSI_16StoreWithoutCastEEEviT_T0_T2_T3_T4_T5_ --------------------------
	.section	.text._ZN2at6native27unrolled_elementwise_kernelIZZZNS0_26logit_backward_kernel_cudaERNS_18TensorIteratorBaseERKN3c106ScalarEENKUlvE_clEvENKUlvE2_clEvEUlNS4_8BFloat16ESA_E_St5arrayIPcLm3EELi4E23TrivialOffsetCalculatorILi2EjESF_ILi1EjENS0_6memory15LoadWithoutCastENSI_16StoreWithoutCastEEEviT_T0_T2_T3_T4_T5_,"ax",@progbits
	.align	128
        .global         _ZN2at6native27unrolled_elementwise_kernelIZZZNS0_26logit_backward_kernel_cudaERNS_18TensorIteratorBaseERKN3c106ScalarEENKUlvE_clEvENKUlvE2_clEvEUlNS4_8BFloat16ESA_E_St5arrayIPcLm3EELi4E23TrivialOffsetCalculatorILi2EjESF_ILi1EjENS0_6memory15LoadWithoutCastENSI_16StoreWithoutCastEEEviT_T0_T2_T3_T4_T5_
        .type           _ZN2at6native27unrolled_elementwise_kernelIZZZNS0_26logit_backward_kernel_cudaERNS_18TensorIteratorBaseERKN3c106ScalarEENKUlvE_clEvENKUlvE2_clEvEUlNS4_8BFloat16ESA_E_St5arrayIPcLm3EELi4E23TrivialOffsetCalculatorILi2EjESF_ILi1EjENS0_6memory15LoadWithoutCastENSI_16StoreWithoutCastEEEviT_T0_T2_T3_T4_T5_,@function
        .size           _ZN2at6native27unrolled_elementwise_kernelIZZZNS0_26logit_backward_kernel_cudaERNS_18TensorIteratorBaseERKN3c106ScalarEENKUlvE_clEvENKUlvE2_clEvEUlNS4_8BFloat16ESA_E_St5arrayIPcLm3EELi4E23TrivialOffsetCalculatorILi2EjESF_ILi1EjENS0_6memory15LoadWithoutCastENSI_16StoreWithoutCastEEEviT_T0_T2_T3_T4_T5_,(.L_x_14624 - _ZN2at6native27unrolled_elementwise_kernelIZZZNS0_26logit_backward_kernel_cudaERNS_18TensorIteratorBaseERKN3c106ScalarEENKUlvE_clEvENKUlvE2_clEvEUlNS4_8BFloat16ESA_E_St5arrayIPcLm3EELi4E23TrivialOffsetCalculatorILi2EjESF_ILi1EjENS0_6memory15LoadWithoutCastENSI_16StoreWithoutCastEEEviT_T0_T2_T3_T4_T5_)
        .other          _ZN2at6native27unrolled_elementwise_kernelIZZZNS0_26logit_backward_kernel_cudaERNS_18TensorIteratorBaseERKN3c106ScalarEENKUlvE_clEvENKUlvE2_clEvEUlNS4_8BFloat16ESA_E_St5arrayIPcLm3EELi4E23TrivialOffsetCalculatorILi2EjESF_ILi1EjENS0_6memory15LoadWithoutCastENSI_16StoreWithoutCastEEEviT_T0_T2_T3_T4_T5_,@"STO_CUDA_ENTRY STV_DEFAULT"
_ZN2at6native27unrolled_elementwise_kernelIZZZNS0_26logit_backward_kernel_cudaERNS_18TensorIteratorBaseERKN3c106ScalarEENKUlvE_clEvENKUlvE2_clEvEUlNS4_8BFloat16ESA_E_St5arrayIPcLm3EELi4E23TrivialOffsetCalculatorILi2EjESF_ILi1EjENS0_6memory15LoadWithoutCastENSI_16StoreWithoutCastEEEviT_T0_T2_T3_T4_T5_:
.text._ZN2at6native27unrolled_elementwise_kernelIZZZNS0_26logit_backward_kernel_cudaERNS_18TensorIteratorBaseERKN3c106ScalarEENKUlvE_clEvENKUlvE2_clEvEUlNS4_8BFloat16ESA_E_St5arrayIPcLm3EELi4E23TrivialOffsetCalculatorILi2EjESF_ILi1EjENS0_6memory15LoadWithoutCastENSI_16StoreWithoutCastEEEviT_T0_T2_T3_T4_T5_:
[----:B------:R-:W-:Y:S01]  /*0000*/  LDC R1, c[0x0][0x28] ;  /* 0x00000a00ff017b82 */ /* 0x000fe20000000800 */
[----:B------:R-:W0:Y:S07]  /*0010*/  S2R R12, SR_CTAID.X ;  /* 0x00000000000c7919 */ /* 0x000e2e0000002500 */
[----:B------:R-:W0:Y:S01]  /*0020*/  LDC R13, c[0x0][0x210] ;  /* 0x00008400ff0d7b82 */ /* 0x000e220000000800 */
[----:B------:R-:W-:Y:S01]  /*0030*/  PRMT R0, RZ, 0x7610, R0 ;  /* 0x00007610ff007816 */ /* 0x000fe20000000000 */
[----:B------:R-:W-:Y:S01]  /*0040*/  ULDC.64 UR4, c[0x0][0x208] ;  /* 0x0000820000047ab9 */ /* 0x000fe20000000a00 */
[----:B------:R-:W1:Y:S01]  /*0050*/  S2R R15, SR_TID.X ;  /* 0x00000000000f7919 */ /* 0x000e620000002100 */
[----:B0-----:R-:W-:-:S02]  /*0060*/  IMAD R13, R12, -0x200, R13 ;  /* 0xfffffe000c0d7824 */ /* 0x001fc400078e020d */
[----:B-1----:R-:W-:-:S03]  /*0070*/  IMAD.MOV.U32 R17, RZ, RZ, R15 ;  /* 0x000000ffff117224 */ /* 0x002fc600078e000f */
[----:B------:R-:W-:-:S13]  /*0080*/  ISETP.GE.AND P1, PT, R15, R13, PT ;  /* 0x0000000d0f00720c */ /* 0x000fda0003f26270 */
[----:B------:R-:W-:Y:S01]  /*0090*/  @!P1 IMAD R14, R12, 0x200, R17 ;  /* 0x000002000c0e9824 */ /* 0x000fe200078e0211 */
[----:B------:R-:W-:Y:S01]  /*00a0*/  @!P1 IADD3 R17, R17, 0x80, RZ ;  /* 0x0000008011119810 */ /* 0x000fe20007ffe0ff */
[----:B------:R-:W0:Y:S03]  /*00b0*/  @!P1 LDC.64 R24, c[0x0][0x228] ;  /* 0x00008a00ff189b82 */ /* 0x000e260000000a00 */
[----:B------:R-:W-:-:S13]  /*00c0*/  ISETP.GE.AND P0, PT, R17, R13, PT ;  /* 0x0000000d1100720c */ /* 0x000fda0003f06270 */
[----:B------:R-:W1:Y:S01]  /*00d0*/  @!P0 LDC.64 R22, c[0x0][0x220] ;  /* 0x00008800ff168b82 */ /* 0x000e620000000a00 */
[----:B------:R-:W-:Y:S02]  /*00e0*/  @!P0 IMAD R19, R12, 0x200, R17 ;  /* 0x000002000c138824 */ /* 0x000fe400078e0211 */
[----:B------:R-:W-:-:S05]  /*00f0*/  @!P0 VIADD R17, R17, 0x80 ;  /* 0x0000008011118836 */ /* 0x000fca0000000000 */
[C---:B------:R-:W-:Y:S01]  /*0100*/  ISETP.GE.AND P3, PT, R17.reuse, R13, PT ;  /* 0x0000000d1100720c */ /* 0x040fe20003f66270 */
[----:B0-----:R-:W-:Y:S01]  /*0110*/  @!P1 IMAD.WIDE.U32 R24, R14, 0x2, R24 ;  /* 0x000000020e189825 */ /* 0x001fe200078e0018 */
[----:B------:R-:W0:Y:S11]  /*0120*/  @!P0 LDC.64 R2, c[0x0][0x228] ;  /* 0x00008a00ff028b82 */ /* 0x000e360000000a00 */
[----:B------:R-:W2:Y:S01]  /*0130*/  @!P3 LDC.64 R4, c[0x0][0x220] ;  /* 0x00008800ff04bb82 */ /* 0x000ea20000000a00 */
[----:B------:R-:W-:Y:S01]  /*0140*/  @!P3 LEA R21, R12, R17, 0x9 ;  /* 0x000000110c15b211 */ /* 0x000fe200078e48ff */
[----:B------:R-:W-:-:S02]  /*0150*/  @!P3 VIADD R17, R17, 0x80 ;  /* 0x000000801111b836 */ /* 0x000fc40000000000 */
        /* <DEDUP_REMOVED lines=9> */
[----:B------:R-:W2:Y:S02]  /*01f0*/  @!P2 LDC.64 R8, c[0x0][0x220] ;  /* 0x00008800ff08ab82 */ /* 0x000ea40000000a00 */
[----:B------:R-:W-:Y:S02]  /*0200*/  @!P2 IMAD R17, R12, 0x200, R17 ;  /* 0x000002000c11a824 */ /* 0x000fe400078e0211 */
[----:B-1----:R-:W-:Y:S01]  /*0210*/  @!P3 IMAD.WIDE.U32 R6, R21, 0x2, R6 ;  /* 0x000000021506b825 */ /* 0x002fe200078e0006 */
[----:B------:R-:W-:-:S03]  /*0220*/  PRMT R21, RZ, 0x7610, R21 ;  /* 0x00007610ff157816 */ /* 0x000fc60000000015 */
[----:B------:R-:W1:Y:S03]  /*0230*/  @!P2 LDC.64 R10, c[0x0][0x228] ;  /* 0x00008a00ff0aab82 */ /* 0x000e660000000a00 */
[----:B------:R-:W5:Y:S01]  /*0240*/  @!P1 LDG.E.U16 R21, desc[UR4][R24.64] ;  /* 0x0000000418159981 */ /* 0x000f62000c1e1500 */
[----:B---3--:R-:W-:Y:S01]  /*0250*/  @!P1 IMAD.WIDE.U32 R22, R14, 0x2, R22 ;  /* 0x000000020e169825 */ /* 0x008fe200078e0016 */
[----:B------:R-:W-:-:S03]  /*0260*/  PRMT R14, RZ, 0x7610, R14 ;  /* 0x00007610ff0e7816 */ /* 0x000fc6000000000e */
[----:B0-----:R-:W0:Y:S03]  /*0270*/  @!P1 LDC.64 R2, c[0x0][0x218] ;  /* 0x00008600ff029b82 */ /* 0x001e260000000a00 */
[----:B------:R-:W5:Y:S01]  /*0280*/  @!P1 LDG.E.U16 R14, desc[UR4][R22.64] ;  /* 0x00000004160e9981 */ /* 0x000f62000c1e1500 */
[----:B--2---:R-:W-:Y:S01]  /*0290*/  @!P2 IMAD.WIDE.U32 R8, R17, 0x2, R8 ;  /* 0x000000021108a825 */ /* 0x004fe200078e0008 */
[----:B------:R-:W-:-:S03]  /*02a0*/  PRMT R20, RZ, 0x7610, R20 ;  /* 0x00007610ff147816 */ /* 0x000fc60000000014 */
[----:B-1----:R-:W-:Y:S01]  /*02b0*/  @!P2 IMAD.WIDE.U32 R10, R17, 0x2, R10 ;  /* 0x00000002110aa825 */ /* 0x002fe200078e000a */
[----:B------:R-:W-:Y:S02]  /*02c0*/  PRMT R17, RZ, 0x7610, R17 ;  /* 0x00007610ff117816 */ /* 0x000fe40000000011 */
[----:B------:R-:W-:Y:S02]  /*02d0*/  PRMT R18, RZ, 0x7610, R18 ;  /* 0x00007610ff127816 */ /* 0x000fe40000000012 */
[----:B------:R-:W-:Y:S01]  /*02e0*/  PRMT R19, RZ, 0x7610, R19 ;  /* 0x00007610ff137816 */ /* 0x000fe20000000013 */
[----:B------:R-:W5:Y:S04]  /*02f0*/  @!P2 LDG.E.U16 R20, desc[UR4][R10.64] ;  /* 0x000000040a14a981 */ /* 0x000f68000c1e1500 */
[----:B------:R1:W5:Y:S04]  /*0300*/  @!P3 LDG.E.U16 R17, desc[UR4][R4.64] ;  /* 0x000000040411b981 */ /* 0x000368000c1e1500 */
[----:B------:R2:W5:Y:S04]  /*0310*/  @!P3 LDG.E.U16 R18, desc[UR4][R6.64] ;  /* 0x000000040612b981 */ /* 0x000568000c1e1500 */
[----:B------:R3:W5:Y:S01]  /*0320*/  @!P2 LDG.E.U16 R19, desc[UR4][R8.64] ;  /* 0x000000040813a981 */ /* 0x000762000c1e1500 */
[----:B-1----:R-:W-:-:S05]  /*0330*/  MOV R4, R15 ;  /* 0x0000000f00047202 */ /* 0x002fca0000000f00 */
[C---:B------:R-:W-:Y:S02]  /*0340*/  VIADD R10, R4.reuse, 0x80 ;  /* 0x00000080040a7836 */ /* 0x040fe40000000000 */
[C---:B--2---:R-:W-:Y:S01]  /*0350*/  VIADD R6, R4.reuse, 0x100 ;  /* 0x0000010004067836 */ /* 0x044fe20000000000 */
[----:B---3--:R-:W-:Y:S01]  /*0360*/  IADD3 R8, R4, 0x180, RZ ;  /* 0x0000018004087810 */ /* 0x008fe20007ffe0ff */
[----:B------:R-:W-:Y:S01]  /*0370*/  @!P1 IMAD.MOV.U32 R4, RZ, RZ, R10 ;  /* 0x000000ffff049224 */ /* 0x000fe200078e000a */
[----:B------:R-:W-:Y:S01]  /*0380*/  BSSY B0, `(.L_x_5235) ;  /* 0x0000013000007945 */ /* 0x000fe20003800000 */
[----:B------:R-:W-:Y:S01]  /*0390*/  @!P1 IMAD R5, R12, 0x200, R15 ;  /* 0x000002000c059824 */ /* 0x000fe200078e020f */
[-C--:B------:R-:W-:Y:S02]  /*03a0*/  ISETP.GE.AND P5, PT, R10, R13.reuse, PT ;  /* 0x0000000d0a00720c */ /* 0x080fe40003fa6270 */
[-C--:B------:R-:W-:Y:S01]  /*03b0*/  ISETP.GE.AND P2, PT, R6, R13.reuse, PT ;  /* 0x0000000d0600720c */ /* 0x080fe20003f46270 */
[----:B0-----:R-:W-:Y:S01]  /*03c0*/  @!P1 IMAD.WIDE.U32 R2, R5, 0x2, R2 ;  /* 0x0000000205029825 */ /* 0x001fe200078e0002 */
[----:B------:R-:W-:-:S02]  /*03d0*/  ISETP.GE.AND P3, PT, R8, R13, PT ;  /* 0x0000000d0800720c */ /* 0x000fc40003f66270 */
[----:B------:R-:W-:Y:S01]  /*03e0*/  ISETP.GE.AND P4, PT, R4, R13, PT ;  /* 0x0000000d0400720c */ /* 0x000fe20003f86270 */
[----:B------:R-:W-:-:S12]  /*03f0*/  @P1 BRA `(.L_x_5236) ;  /* 0x00000000002c1947 */ /* 0x000fd80003800000 */
[----:B-----5:R-:W-:Y:S01]  /*0400*/  SHF.L.U32 R6, R21, 0x10, RZ ;  /* 0x0000001015067819 */ /* 0x020fe200000006ff */
        /* <DEDUP_REMOVED lines=8> */
[----:B0-----:R-:W-:-:S05]  /*0490*/  @!P0 FMUL.FTZ R5, R7, R6 ;  /* 0x0000000607058220 */ /* 0x001fca0000410000 */
[----:B------:R-:W-:-:S07]  /*04a0*/  F2FP.BF16.F32.PACK_AB R5, RZ, R5 ;  /* 0x00000005ff05723e */ /* 0x000fce00000010ff */
.L_x_5236:
[----:B------:R-:W-:Y:S05]  /*04b0*/  BSYNC B0 ;  /* 0x0000000000007941 */ /* 0x000fea0003800000 */
.L_x_5235:
[----:B------:R-:W-:Y:S04]  /*04c0*/  BSSY B0, `(.L_x_5237) ;  /* 0x000000d000007945 */ /* 0x000fe80003800000 */
[----:B------:R-:W-:Y:S05]  /*04d0*/  @P5 BRA `(.L_x_5238) ;  /* 0x00000000002c5947 */ /* 0x000fea0003800000 */
[----:B-----5:R-:W-:-:S04]  /*04e0*/  SHF.L.U32 R7, R16, 0x10, RZ ;  /* 0x0000001010077819 */ /* 0x020fc800000006ff */
[C---:B------:R-:W-:Y:S02]  /*04f0*/  FSETP.GEU.FTZ.AND P5, PT, R7.reuse, RZ, PT ;  /* 0x000000ff0700720b */ /* 0x040fe40003fbe000 */
[----:B------:R-:W-:-:S04]  /*0500*/  FSETP.GT.FTZ.AND P0, PT, R7, 1, PT ;  /* 0x3f8000000700780b */ /* 0x000fc80003f14000 */
[----:B------:R-:W-:-:S13]  /*0510*/  PLOP3.LUT P0, PT, P5, P0, PT, 0x8a, 0x0 ;  /* 0x000000000000781c */ /* 0x000fda0002f01172 */
[----:B------:R-:W-:-:S04]  /*0520*/  @!P0 FADD.FTZ R6, -R7, 1 ;  /* 0x3f80000007068421 */ /* 0x000fc80000010100 */
[----:B------:R-:W-:Y:S01]  /*0530*/  @!P0 FMUL.FTZ R6, R7, R6 ;  /* 0x0000000607068220 */ /* 0x000fe20000410000 */
[----:B------:R-:W-:Y:S02]  /*0540*/  IMAD.U32 R7, R0, 0x10000, RZ ;  /* 0x0001000000077824 */ /* 0x000fe400078e00ff */
[----:B------:R-:W-:-:S03]  /*0550*/  IMAD.MOV.U32 R0, RZ, RZ, 0x7fc00000 ;  /* 0x7fc00000ff007424 */ /* 0x000fc600078e00ff */
[----:B------:R-:W0:Y:S02]  /*0560*/  @!P0 MUFU.RCP R6, R6 ;  /* 0x0000000600068308 */ /* 0x000e240000001000 */
[----:B0-----:R-:W-:-:S05]  /*0570*/  @!P0 FMUL.FTZ R0, R7, R6 ;  /* 0x0000000607008220 */ /* 0x001fca0000410000 */
[----:B------:R-:W-:-:S07]  /*0580*/  F2FP.BF16.F32.PACK_AB R0, RZ, R0 ;  /* 0x00000000ff00723e */ /* 0x000fce00000010ff */
.L_x_5238:
[----:B------:R-:W-:Y:S05]  /*0590*/  BSYNC B0 ;  /* 0x0000000000007941 */ /* 0x000fea0003800000 */
.L_x_5237:
[----:B------:R-:W-:Y:S04]  /*05a0*/  BSSY B0, `(.L_x_5239) ;  /* 0x000000d000007945 */ /* 0x000fe80003800000 */
[----:B------:R-:W-:Y:S05]  /*05b0*/  @P2 BRA `(.L_x_5240) ;  /* 0x00000000002c2947 */ /* 0x000fea0003800000 */
[----:B-----5:R-:W-:Y:S01]  /*05c0*/  SHF.L.U32 R7, R18, 0x10, RZ ;  /* 0x0000001012077819 */ /* 0x020fe200000006ff */
[----:B------:R-:W-:-:S03]  /*05d0*/  IMAD.U32 R8, R17, 0x10000, RZ ;  /* 0x0001000011087824 */ /* 0x000fc600078e00ff */
[C---:B------:R-:W-:Y:S02]  /*05e0*/  FSETP.GEU.FTZ.AND P2, PT, R7.reuse, RZ, PT ;  /* 0x000000ff0700720b */ /* 0x040fe40003f5e000 */
[----:B------:R-:W-:-:S04]  /*05f0*/  FSETP.GT.FTZ.AND P0, PT, R7, 1, PT ;  /* 0x3f8000000700780b */ /* 0x000fc80003f14000 */
[----:B------:R-:W-:-:S13]  /*0600*/  PLOP3.LUT P0, PT, P2, P0, PT, 0x8a, 0x0 ;  /* 0x000000000000781c */ /* 0x000fda0001701172 */
[----:B------:R-:W-:-:S04]  /*0610*/  @!P0 FADD.FTZ R6, -R7, 1 ;  /* 0x3f80000007068421 */ /* 0x000fc80000010100 */
[----:B------:R-:W-:Y:S01]  /*0620*/  @!P0 FMUL.FTZ R7, R7, R6 ;  /* 0x0000000607078220 */ /* 0x000fe20000410000 */
[----:B------:R-:W-:-:S05]  /*0630*/  MOV R6, 0x7fc00000 ;  /* 0x7fc0000000067802 */ /* 0x000fca0000000f00 */
[----:B------:R-:W0:Y:S02]  /*0640*/  @!P0 MUFU.RCP R7, R7 ;  /* 0x0000000700078308 */ /* 0x000e240000001000 */
[----:B0-----:R-:W-:-:S05]  /*0650*/  @!P0 FMUL.FTZ R6, R8, R7 ;  /* 0x0000000708068220 */ /* 0x001fca0000410000 */
[----:B------:R-:W-:-:S07]  /*0660*/  F2FP.BF16.F32.PACK_AB R8, RZ, R6 ;  /* 0x00000006ff08723e */ /* 0x000fce00000010ff */
.L_x_5240:
[----:B------:R-:W-:Y:S05]  /*0670*/  BSYNC B0 ;  /* 0x0000000000007941 */ /* 0x000fea0003800000 */
.L_x_5239:
[----:B------:R-:W-:Y:S04]  /*0680*/  BSSY B0, `(.L_x_5241) ;  /* 0x000000d000007945 */ /* 0x000fe80003800000 */
[----:B------:R-:W-:Y:S05]  /*0690*/  @P3 BRA `(.L_x_5242) ;  /* 0x00000000002c3947 */ /* 0x000fea0003800000 */
[----:B-----5:R-:W-:Y:S01]  /*06a0*/  IMAD.U32 R7, R20, 0x10000, RZ ;  /* 0x0001000014077824 */ /* 0x020fe200078e00ff */
[----:B------:R-:W-:-:S04]  /*06b0*/  SHF.L.U32 R10, R19, 0x10, RZ ;  /* 0x00000010130a7819 */ /* 0x000fc800000006ff */
        /* <DEDUP_REMOVED lines=9> */
.L_x_5242:
[----:B------:R-:W-:Y:S05]  /*0750*/  BSYNC B0 ;  /* 0x0000000000007941 */ /* 0x000fea0003800000 */
.L_x_5241:
[----:B------:R0:W-:Y:S01]  /*0760*/  @!P1 STG.E.U16 desc[UR4][R2.64], R5 ;  /* 0x0000000502009986 */ /* 0x0001e2000c101504 */
[----:B------:R-:W-:Y:S04]  /*0770*/  BSSY B0, `(.L_x_5243) ;  /* 0x000000c000007945 */ /* 0x000fe80003800000 */
[----:B------:R-:W-:Y:S05]  /*0780*/  @P4 BRA `(.L_x_5244) ;  /* 0x0000000000284947 */ /* 0x000fea0003800000 */
[----:B------:R-:W1:Y:S01]  /*0790*/  LDC.64 R6, c[0x0][0x218] ;  /* 0x00008600ff067b82 */ /* 0x000e620000000a00 */
[----:B0-----:R-:W-:Y:S01]  /*07a0*/  LEA R3, R12, R4, 0x9 ;  /* 0x000000040c037211 */ /* 0x001fe200078e48ff */
[----:B------:R-:W-:-:S05]  /*07b0*/  VIADD R4, R4, 0x80 ;  /* 0x0000008004047836 */ /* 0x000fca0000000000 */
[----:B------:R-:W-:-:S13]  /*07c0*/  ISETP.GE.AND P0, PT, R4, R13, PT ;  /* 0x0000000d0400720c */ /* 0x000fda0003f06270 */
[----:B------:R-:W-:Y:S01]  /*07d0*/  @!P0 LEA R5, R12, R4, 0x9 ;  /* 0x000000040c058211 */ /* 0x000fe200078e48ff */
[----:B------:R-:W-:Y:S02]  /*07e0*/  @!P0 VIADD R4, R4, 0x80 ;  /* 0x0000008004048836 */ /* 0x000fe40000000000 */
[----:B-1----:R-:W-:-:S04]  /*07f0*/  IMAD.WIDE.U32 R2, R3, 0x2, R6 ;  /* 0x0000000203027825 */ /* 0x002fc800078e0006 */
[----:B------:R-:W-:Y:S01]  /*0800*/  @!P0 IMAD.WIDE.U32 R6, R5, 0x2, R6 ;  /* 0x0000000205068825 */ /* 0x000fe200078e0006 */
[----:B-----5:R1:W-:Y:S04]  /*0810*/  STG.E.U16 desc[UR4][R2.64], R0 ;  /* 0x0000000002007986 */ /* 0x0203e8000c101504 */
[----:B------:R1:W-:Y:S02]  /*0820*/  @!P0 STG.E.U16 desc[UR4][R6.64], R8 ;  /* 0x0000000806008986 */ /* 0x0003e4000c101504 */
.L_x_5244:
[----:B------:R-:W-:Y:S05]  /*0830*/  BSYNC B0 ;  /* 0x0000000000007941 */ /* 0x000fea0003800000 */
.L_x_5243:
[----:B------:R-:W-:-:S13]  /*0840*/  ISETP.GE.AND P0, PT, R4, R13, PT ;  /* 0x0000000d0400720c */ /* 0x000fda0003f06270 */
[----:B------:R-:W-:Y:S05]  /*0850*/  @P0 EXIT ;  /* 0x000000000000094d */ /* 0x000fea0003800000 */
[----:B01----:R-:W0:Y:S01]  /*0860*/  LDC.64 R2, c[0x0][0x218] ;  /* 0x00008600ff027b82 */ /* 0x003e220000000a00 */
[----:B------:R-:W-:-:S05]  /*0870*/  LEA R5, R12, R4, 0x9 ;  /* 0x000000040c057211 */ /* 0x000fca00078e48ff */
[----:B0-----:R-:W-:-:S05]  /*0880*/  IMAD.WIDE.U32 R2, R5, 0x2, R2 ;  /* 0x0000000205027825 */ /* 0x001fca00078e0002 */
[----:B------:R-:W-:Y:S01]  /*0890*/  STG.E.U16 desc[UR4][R2.64], R9 ;  /* 0x0000000902007986 */ /* 0x000fe2000c101504 */
[----:B------:R-:W-:Y:S05]  /*08a0*/  EXIT ;  /* 0x000000000000794d */ /* 0x000fea0003800000 */
.L_x_5245:
        /* <DEDUP_REMOVED lines=13> */
.L_x_14624:


//--------------------- .text._ZN2at6native29vectorized_elementwise_kernelILi2EZZZNS0_26logit_backward_kernel_cudaERNS_18TensorIteratorBaseERKN3c106ScalarEENKUlvE_clEvENKUlvE2_clEvEUlNS4_8BFloat16ESA_E_St5arrayIPcLm3EEEEviT0_T1_ --------------------------
	.section	.text._ZN2at6native29vectorized_elementwise_kernelILi2EZZZNS0_26logit_backward_kernel_cudaERNS_18TensorIteratorBaseERKN3c106ScalarEENKUlvE_clEvENKUlvE2_clEvEUlNS4_8BFloat16ESA_E_St5arrayIPcLm3EEEEviT0_T1_,"ax",@progbits
	.align	128
        .global         _ZN2at6native29vectorized_elementwise_kernelILi2EZZZNS0_26logit_backward_kernel_cudaERNS_18TensorIteratorBaseERKN3c106ScalarEENKUlvE_clEvENKUlvE2_clEvEUlNS4_8BFloat16ESA_E_St5arrayIPcLm3EEEEviT0_T1_
        .type           _ZN2at6native29vectorized_elementwise_kernelILi2EZZZNS0_26logit_backward_kernel_cudaERNS_18TensorIteratorBaseERKN3c106ScalarEENKUlvE_clEvENKUlvE2_clEvEUlNS4_8BFloat16ESA_E_St5arrayIPcLm3EEEEviT0_T1_,@function
        .size           _ZN2at6native29vectorized_elementwise_kernelILi2EZZZNS0_26logit_backward_kernel_cudaERNS_18TensorIteratorBaseERKN3c106ScalarEENKUlvE_clEvENKUlvE2_clEvEUlNS4_8BFloat16ESA_E_St5arrayIPcLm3EEEEviT0_T1_,(.L_x_14625 - _ZN2at6native29vectorized_elementwise_kernelILi2EZZZNS0_26logit_backward_kernel_cudaERNS_18TensorIteratorBaseERKN3c106ScalarEENKUlvE_clEvENKUlvE2_clEvEUlNS4_8BFloat16ESA_E_St5arrayIPcLm3EEEEviT0_T1_)
        .other          _ZN2at6native29vectorized_elementwise_kernelILi2EZZZNS0_26logit_backward_kernel_cudaERNS_18TensorIteratorBaseERKN3c106ScalarEENKUlvE_clEvENKUlvE2_clEvEUlNS4_8BFloat16ESA_E_St5arrayIPcLm3EEEEviT0_T1_,@"STO_CUDA_ENTRY STV_DEFAULT"
_ZN2at6native29vectorized_elementwise_kernelILi2EZZZNS0_26logit_backward_kernel_cudaERNS_18TensorIteratorBaseERKN3c106ScalarEENKUlvE_clEvENKUlvE2_clEvEUlNS4_8BFloat16ESA_E_St5arrayIPcLm3EEEEviT0_T1_:
.text._ZN2at6native29vectorized_elementwise_kernelILi2EZZZNS0_26logit_backward_kernel_cudaERNS_18TensorIteratorBaseERKN3c106ScalarEENKUlvE_clEvENKUlvE2_clEvEUlNS4_8BFloat16ESA_E_St5arrayIPcLm3EEEEviT0_T1_:
        /* <DEDUP_REMOVED lines=21> */
[C---:B------:R-:W-:Y:S02]  /*0150*/  FSETP.GEU.FTZ.AND P1, PT, R5.reuse, RZ, PT ;  /* 0x000000ff0500720b */ /* 0x040fe40003f3e000 */
[----:B------:R-:W-:-:S04]  /*0160*/  FSETP.GT.FTZ.AND P0, PT, R5, 1, PT ;  /* 0x3f8000000500780b */ /* 0x000fc80003f14000 */
        /* <DEDUP_REMOVED lines=8> */
[----:B------:R-:W-:-:S04]  /*01f0*/  IMAD.MOV.U32 R5, RZ, RZ, 0x7fc00000 ;  /* 0x7fc00000ff057424 */ /* 0x000fc800078e00ff */
[----:B0-----:R-:W-:Y:S02]  /*0200*/  @!P0 FMUL.FTZ R5, R8, R9 ;  /* 0x0000000908058220 */ /* 0x001fe40000410000 */
[----:B------:R-:W3:Y:S04]  /*0210*/  LDG.E R8, desc[UR4][R2.64+0x400] ;  /* 0x0004000402087981 */ /* 0x000ee8000c1e1900 */
[----:B------:R0:W4:Y:S01]  /*0220*/  LDG.E R9, desc[UR4][R2.64+0x600] ;  /* 0x0006000402097981 */ /* 0x000122000c1e1900 */
[----:B------:R-:W-:Y:S01]  /*0230*/  PRMT R16, R16, 0x7632, R16 ;  /* 0x0000763210107816 */ /* 0x000fe20000000010 */
[----:B------:R-:W-:Y:S01]  /*0240*/  IMAD.U32 R15, R15, 0x10000, RZ ;  /* 0x000100000f0f7824 */ /* 0x000fe200078e00ff */
[----:B------:R-:W-:-:S03]  /*0250*/  PRMT R14, R12, 0x7632, R14 ;  /* 0x000076320c0e7816 */ /* 0x000fc6000000000e */
[----:B------:R-:W-:Y:S01]  /*0260*/  IMAD.U32 R16, R16, 0x10000, RZ ;  /* 0x0001000010107824 */ /* 0x000fe200078e00ff */
[----:B------:R-:W-:Y:S01]  /*0270*/  FSETP.GEU.FTZ.AND P5, PT, R6, RZ, PT ;  /* 0x000000ff0600720b */ /* 0x000fe20003fbe000 */
[----:B------:R-:W-:Y:S01]  /*0280*/  IMAD.U32 R17, R12, 0x10000, RZ ;  /* 0x000100000c117824 */ /* 0x000fe200078e00ff */
[----:B------:R-:W-:Y:S02]  /*0290*/  FSETP.GT.FTZ.AND P2, PT, R6, 1, PT ;  /* 0x3f8000000600780b */ /* 0x000fe40003f54000 */
[C---:B------:R-:W-:Y:S02]  /*02a0*/  FSETP.GEU.FTZ.AND P1, PT, R16.reuse, RZ, PT ;  /* 0x000000ff1000720b */ /* 0x040fe40003f3e000 */
[----:B------:R-:W-:Y:S02]  /*02b0*/  FSETP.GT.FTZ.AND P0, PT, R16, 1, PT ;  /* 0x3f8000001000780b */ /* 0x000fe40003f14000 */
[C---:B------:R-:W-:Y:S02]  /*02c0*/  FSETP.GEU.FTZ.AND P4, PT, R15.reuse, RZ, PT ;  /* 0x000000ff0f00720b */ /* 0x040fe40003f9e000 */
[----:B------:R-:W-:-:S02]  /*02d0*/  FSETP.GT.FTZ.AND P6, PT, R15, 1, PT ;  /* 0x3f8000000f00780b */ /* 0x000fc40003fd4000 */
[----:B------:R-:W-:Y:S02]  /*02e0*/  SHF.L.U32 R14, R14, 0x10, RZ ;  /* 0x000000100e0e7819 */ /* 0x000fe400000006ff */
[----:B-----5:R-:W-:Y:S02]  /*02f0*/  SHF.L.U32 R18, R13, 0x10, RZ ;  /* 0x000000100d127819 */ /* 0x020fe400000006ff */
[----:B------:R-:W-:Y:S02]  /*0300*/  PLOP3.LUT P0, PT, P1, P0, PT, 0x8a, 0x0 ;  /* 0x000000000000781c */ /* 0x000fe40000f01172 */
[----:B------:R-:W-:Y:S02]  /*0310*/  PLOP3.LUT P5, PT, P5, P2, PT, 0x8a, 0x0 ;  /* 0x000000000000781c */ /* 0x000fe40002fa5172 */
[----:B------:R-:W-:Y:S02]  /*0320*/  PLOP3.LUT P4, PT, P4, P6, PT, 0x8a, 0x0 ;  /* 0x000000000000781c */ /* 0x000fe4000278d172 */
[----:B------:R-:W-:-:S02]  /*0330*/  FSETP.GEU.FTZ.AND P3, PT, R17, RZ, PT ;  /* 0x000000ff1100720b */ /* 0x000fc40003f7e000 */
[----:B------:R-:W-:Y:S02]  /*0340*/  FSETP.GT.FTZ.AND P1, PT, R17, 1, PT ;  /* 0x3f8000001100780b */ /* 0x000fe40003f34000 */
[C---:B------:R-:W-:Y:S02]  /*0350*/  FSETP.GEU.FTZ.AND P2, PT, R14.reuse, RZ, PT ;  /* 0x000000ff0e00720b */ /* 0x040fe40003f5e000 */
[----:B------:R-:W-:Y:S02]  /*0360*/  FSETP.GT.FTZ.AND P6, PT, R14, 1, PT ;  /* 0x3f8000000e00780b */ /* 0x000fe40003fd4000 */
[----:B------:R-:W-:Y:S02]  /*0370*/  PRMT R13, R13, 0x7632, R13 ;  /* 0x000076320d0d7816 */ /* 0x000fe4000000000d */
[----:B------:R-:W-:Y:S02]  /*0380*/  PLOP3.LUT P3, PT, P3, P1, PT, 0x8a, 0x0 ;  /* 0x000000000000781c */ /* 0x000fe40001f63172 */
[----:B------:R-:W-:Y:S01]  /*0390*/  PLOP3.LUT P2, PT, P2, P6, PT, 0x8a, 0x0 ;  /* 0x000000000000781c */ /* 0x000fe2000174d172 */
[----:B------:R-:W-:Y:S01]  /*03a0*/  IMAD.U32 R13, R13, 0x10000, RZ ;  /* 0x000100000d0d7824 */ /* 0x000fe200078e00ff */
[----:B------:R-:W-:-:S02]  /*03b0*/  FSETP.GEU.FTZ.AND P1, PT, R18, RZ, PT ;  /* 0x000000ff1200720b */ /* 0x000fc40003f3e000 */
[----:B------:R-:W-:Y:S02]  /*03c0*/  FSETP.GT.FTZ.AND P6, PT, R18, 1, PT ;  /* 0x3f8000001200780b */ /* 0x000fe40003fd4000 */
[----:B------:R-:W-:Y:S02]  /*03d0*/  P2R R7, PR, RZ, 0x1 ;  /* 0x00000001ff077803 */ /* 0x000fe40000000000 */
[----:B------:R-:W-:Y:S02]  /*03e0*/  PLOP3.LUT P1, PT, P1, P6, PT, 0x8a, 0x0 ;  /* 0x000000000000781c */ /* 0x000fe40000f2d172 */
[C---:B------:R-:W-:Y:S02]  /*03f0*/  FSETP.GEU.FTZ.AND P6, PT, R13.reuse, RZ, PT ;  /* 0x000000ff0d00720b */ /* 0x040fe40003fde000 */
[----:B------:R-:W-:-:S04]  /*0400*/  FSETP.GT.FTZ.AND P0, PT, R13, 1, PT ;  /* 0x3f8000000d00780b */ /* 0x000fc80003f14000 */
        /* <DEDUP_REMOVED lines=12> */
[----:B------:R-:W-:-:S03]  /*04d0*/  @!P6 FADD.FTZ R2, -R13, 1 ;  /* 0x3f8000000d02e421 */ /* 0x000fc60000010100 */
[----:B------:R-:W-:Y:S01]  /*04e0*/  @!P4 MUFU.RCP R17, R17 ;  /* 0x000000110011c308 */ /* 0x000fe20000001000 */
[----:B------:R-:W-:Y:S01]  /*04f0*/  @!P1 FMUL.FTZ R7, R18, R7 ;  /* 0x0000000712079220 */ /* 0x000fe20000410000 */
[----:B------:R-:W-:Y:S01]  /*0500*/  @!P2 FMUL.FTZ R15, R14, R3 ;  /* 0x000000030e0fa220 */ /* 0x000fe20000410000 */
[----:B------:R-:W-:Y:S02]  /*0510*/  @!P6 FMUL.FTZ R18, R13, R2 ;  /* 0x000000020d12e220 */ /* 0x000fe40000410000 */
[----:B------:R-:W0:Y:S03]  /*0520*/  LDC.64 R2, c[0x0][0x218] ;  /* 0x00008600ff027b82 */ /* 0x000e260000000a00 */
[----:B------:R-:W1:Y:S01]  /*0530*/  @!P0 MUFU.RCP R16, R16 ;  /* 0x0000001000108308 */ /* 0x000e620000001000 */
[----:B------:R-:W-:-:S07]  /*0540*/  PRMT R13, R10, 0x7632, R13 ;  /* 0x000076320a0d7816 */ /* 0x000fce000000000d */
[----:B------:R-:W5:Y:S01]  /*0550*/  @!P5 MUFU.RCP R12, R12 ;  /* 0x0000000c000cd308 */ /* 0x000f620000001000 */
[----:B------:R-:W-:Y:S02]  /*0560*/  IMAD.U32 R19, R13, 0x10000, RZ ;  /* 0x000100000d137824 */ /* 0x000fe400078e00ff */
[----:B------:R-:W-:-:S05]  /*0570*/  IMAD.MOV.U32 R13, RZ, RZ, 0x7fc00000 ;  /* 0x7fc00000ff0d7424 */ /* 0x000fca00078e00ff */
[----:B------:R-:W5:Y:S01]  /*0580*/  @!P3 MUFU.RCP R6, R6 ;  /* 0x000000060006b308 */ /* 0x000f620000001000 */
[----:B------:R-:W-:-:S07]  /*0590*/  IMAD.MOV.U32 R14, RZ, RZ, 0x7fc00000 ;  /* 0x7fc00000ff0e7424 */ /* 0x000fce00078e00ff */
[----:B------:R-:W-:Y:S08]  /*05a0*/  @!P1 MUFU.RCP R7, R7 ;  /* 0x0000000700079308 */ /* 0x000ff00000001000 */
[----:B------:R-:W5:Y:S08]  /*05b0*/  @!P2 MUFU.RCP R15, R15 ;  /* 0x0000000f000fa308 */ /* 0x000f700000001000 */
[----:B------:R-:W5:Y:S01]  /*05c0*/  @!P6 MUFU.RCP R18, R18 ;  /* 0x000000120012e308 */ /* 0x000f620000001000 */
[----:B-1----:R-:W-:Y:S01]  /*05d0*/  @!P0 FMUL.FTZ R14, R19, R16 ;  /* 0x00000010130e8220 */ /* 0x002fe20000410000 */
[----:B------:R-:W-:Y:S01]  /*05e0*/  MOV R10, 0x7fc00000 ;  /* 0x7fc00000000a7802 */ /* 0x000fe20000000f00 */
[----:B0-----:R-:W-:Y:S01]  /*05f0*/  IMAD.WIDE.U32 R2, R0, 0x2, R2 ;  /* 0x0000000200027825 */ /* 0x001fe200078e0002 */
[----:B------:R-:W-:-:S02]  /*0600*/  MOV R16, 0x7fc00000 ;  /* 0x7fc0000000107802 */ /* 0x000fc40000000f00 */
[----:B------:R-:W-:Y:S01]  /*0610*/  F2FP.BF16.F32.PACK_AB R5, R14, R5 ;  /* 0x000000050e05723e */ /* 0x000fe200000010ff */
[----:B------:R-:W-:-:S05]  /*0620*/  IMAD.WIDE R2, R4, 0x4, R2 ;  /* 0x0000000404027825 */ /* 0x000fca00078e0202 */
[----:B------:R-:W-:Y:S01]  /*0630*/  STG.E desc[UR4][R2.64], R5 ;  /* 0x0000000502007986 */ /* 0x000fe2000c101904 */
[----:B--2---:R-:W-:-:S05]  /*0640*/  PRMT R20, R11, 0x7632, R20 ;  /* 0x000076320b147816 */ /* 0x004fca0000000014 */
[----:B------:R-:W-:-:S04]  /*0650*/  IMAD.U32 R20, R20, 0x10000, RZ ;  /* 0x0001000014147824 */ /* 0x000fc800078e00ff */
[----:B------:R-:W-:Y:S01]  /*0660*/  @!P4 FMUL.FTZ R13, R20, R17 ;  /* 0x00000011140dc220 */ /* 0x000fe20000410000 */
[----:B------:R-:W-:Y:S02]  /*0670*/  SHF.L.U32 R11, R11, 0x10, RZ ;  /* 0x000000100b0b7819 */ /* 0x000fe400000006ff */
[C---:B---3--:R-:W-:Y:S02]  /*0680*/  PRMT R20, R8.reuse, 0x7632, R20 ;  /* 0x0000763208147816 */ /* 0x048fe40000000014 */
[----:B------:R-:W-:Y:S02]  /*0690*/  SHF.L.U32 R19, R8, 0x10, RZ ;  /* 0x0000001008137819 */ /* 0x000fe400000006ff */
[C---:B----4-:R-:W-:Y:S01]  /*06a0*/  PRMT R21, R9.reuse, 0x7632, R21 ;  /* 0x0000763209157816 */ /* 0x050fe20000000015 */
[----:B------:R-:W-:Y:S02]  /*06b0*/  IMAD.U32 R8, R20, 0x10000, RZ ;  /* 0x0001000014087824 */ /* 0x000fe400078e00ff */
[----:B------:R-:W-:Y:S01]  /*06c0*/  IMAD.U32 R20, R9, 0x10000, RZ ;  /* 0x0001000009147824 */ /* 0x000fe200078e00ff */
[----:B------:R-:W-:Y:S01]  /*06d0*/  SHF.L.U32 R9, R21, 0x10, RZ ;  /* 0x0000001015097819 */ /* 0x000fe200000006ff */
[----:B-----5:R-:W-:Y:S01]  /*06e0*/  @!P5 FMUL.FTZ R10, R11, R12 ;  /* 0x0000000c0b0ad220 */ /* 0x020fe20000410000 */
[----:B------:R-:W-:-:S02]  /*06f0*/  IMAD.MOV.U32 R17, RZ, RZ, 0x7fc00000 ;  /* 0x7fc00000ff117424 */ /* 0x000fc400078e00ff */
[----:B------:R-:W-:Y:S01]  /*0700*/  @!P3 FMUL.FTZ R17, R19, R6 ;  /* 0x000000061311b220 */ /* 0x000fe20000410000 */
[----:B------:R-:W-:Y:S02]  /*0710*/  IMAD.MOV.U32 R11, RZ, RZ, 0x7fc00000 ;  /* 0x7fc00000ff0b7424 */ /* 0x000fe400078e00ff */
[----:B------:R-:W-:Y:S01]  /*0720*/  @!P2 FMUL.FTZ R16, R8, R15 ;  /* 0x0000000f0810a220 */ /* 0x000fe20000410000 */
[----:B------:R-:W-:Y:S02]  /*0730*/  IMAD.MOV.U32 R12, RZ, RZ, 0x7fc00000 ;  /* 0x7fc00000ff0c7424 */ /* 0x000fe400078e00ff */
[----:B------:R-:W-:Y:S01]  /*0740*/  @!P1 FMUL.FTZ R11, R20, R7 ;  /* 0x00000007140b9220 */ /* 0x000fe20000410000 */
[----:B------:R-:W-:Y:S01]  /*0750*/  @!P6 FMUL.FTZ R12, R9, R18 ;  /* 0x00000012090ce220 */ /* 0x000fe20000410000 */
[----:B------:R-:W-:Y:S02]  /*0760*/  F2FP.BF16.F32.PACK_AB R13, R13, R10 ;  /* 0x0000000a0d0d723e */ /* 0x000fe400000010ff */
[----:B------:R-:W-:-:S02]  /*0770*/  F2FP.BF16.F32.PACK_AB R17, R16, R17 ;  /* 0x000000111011723e */ /* 0x000fc400000010ff */
[----:B------:R-:W-:Y:S01]  /*0780*/  F2FP.BF16.F32.PACK_AB R11, R12, R11 ;  /* 0x0000000b0c0b723e */ /* 0x000fe200000010ff */
[----:B------:R-:W-:Y:S04]  /*0790*/  STG.E desc[UR4][R2.64+0x200], R13 ;  /* 0x0002000d02007986 */ /* 0x000fe8000c101904 */
[----:B------:R-:W-:Y:S04]  /*07a0*/  STG.E desc[UR4][R2.64+0x400], R17 ;  /* 0x0004001102007986 */ /* 0x000fe8000c101904 */
[----:B------:R-:W-:Y:S01]  /*07b0*/  STG.E desc[UR4][R2.64+0x600], R11 ;  /* 0x0006000b02007986 */ /* 0x000fe2000c101904 */
[----:B------:R-:W-:Y:S05]  /*07c0*/  EXIT ;  /* 0x000000000000794d */ /* 0x000fea0003800000 */
.L_x_5246:
[----:B------:R-:W0:Y:S02]  /*07d0*/  S2R R3, SR_TID.X ;  /* 0x0000000000037919 */ /* 0x000e240000002100 */
[----:B0-----:R-:W-:Y:S01]  /*07e0*/  ISETP.GE.AND P1, PT, R3, R2, PT ;  /* 0x000000020300720c */ /* 0x001fe20003f26270 */
[----:B------:R-:W-:-:S12]  /*07f0*/  IMAD.MOV.U32 R23, RZ, RZ, R3 ;  /* 0x000000ffff177224 */ /* 0x000fd800078e0003 */
[----:B------:R-:W-:Y:S01]  /*0800*/  @!P1 IMAD.IADD R22, R0, 0x1, R23 ;  /* 0x0000000100169824 */ /* 0x000fe200078e0217 */
[----:B------:R-:W-:-:S04]  /*0810*/  @!P1 IADD3 R23, R23, 0x80, RZ ;  /* 0x0000008017179810 */ /* 0x000fc80007ffe0ff */
[----:B------:R-:W-:-:S13]  /*0820*/  ISETP.GE.AND P0, PT, R23, R2, PT ;  /* 0x000000021700720c */ /* 0x000fda0003f06270 */
[----:B------:R-:W-:Y:S01]  /*0830*/  @!P0 IMAD.IADD R25, R0, 0x1, R23 ;  /* 0x0000000100198824 */ /* 0x000fe200078e0217 */
[----:B------:R-:W0:Y:S01]  /*0840*/  @!P0 LDC.64 R20, c[0x0][0x220] ;  /* 0x00008800ff148b82 */ /* 0x000e220000000a00 */
[----:B------:R-:W-:-:S05]  /*0850*/  @!P0 VIADD R23, R23, 0x80 ;  /* 0x0000008017178836 */ /* 0x000fca0000000000 */
[C---:B------:R-:W-:Y:S02]  /*0860*/  ISETP.GE.AND P2, PT, R23.reuse, R2, PT ;  /* 0x000000021700720c */ /* 0x040fe40003f46270 */
[----:B------:R-:W1:Y:S11]  /*0870*/  @!P0 LDC.64 R4, c[0x0][0x228] ;  /* 0x00008a00ff048b82 */ /* 0x000e760000000a00 */
[----:B------:R-:W-:Y:S01]  /*0880*/  @!P2 IADD3 R7, R0, R23, RZ ;  /* 0x000000170007a210 */ /* 0x000fe20007ffe0ff */
[----:B------:R-:W-:Y:S01]  /*0890*/  @!P2 VIADD R23, R23, 0x80 ;  /* 0x000000801717a836 */ /* 0x000fe20000000000 */
[----:B------:R-:W2:Y:S01]  /*08a0*/  @!P2 LDC.64 R18, c[0x0][0x220] ;  /* 0x00008800ff12ab82 */ /* 0x000ea20000000a00 */
[----:B0-----:R-:W-:-:S03]  /*08b0*/  @!P0 IMAD.WIDE.U32 R20, R25, 0x2, R20 ;  /* 0x0000000219148825 */ /* 0x001fc600078e0014 */
[----:B------:R-:W-:-:S04]  /*08c0*/  ISETP.GE.AND P3, PT, R23, R2, PT ;  /* 0x000000021700720c */ /* 0x000fc80003f66270 */
[----:B------:R-:W0:Y:S01]  /*08d0*/  @!P2 LDC.64 R16, c[0x0][0x228] ;  /* 0x00008a00ff10ab82 */ /* 0x000e220000000a00 */
[--C-:B-1----:R-:W-:Y:S01]  /*08e0*/  @!P0 IMAD.WIDE.U32 R24, R25, 0x2, R4.reuse ;  /* 0x0000000219188825 */ /* 0x102fe200078e0004 */
[----:B------:R-:W-:Y:S02]  /*08f0*/  PRMT R4, RZ, 0x7610, R4 ;  /* 0x00007610ff047816 */ /* 0x000fe40000000004 */
[----:B------:R-:W-:-:S05]  /*0900*/  PRMT R5, RZ, 0x7610, R5 ;  /* 0x00007610ff057816 */ /* 0x000fca0000000005 */
[----:B------:R-:W-:Y:S01]  /*0910*/  @!P3 IMAD.IADD R9, R0, 0x1, R23 ;  /* 0x000000010009b824 */ /* 0x000fe200078e0217 */
[----:B------:R-:W-:Y:S01]  /*0920*/  @!P3 IADD3 R23, R23, 0x80, RZ ;  /* 0x000000801717b810 */ /* 0x000fe20007ffe0ff */
[----:B------:R-:W5:Y:S01]  /*0930*/  @!P0 LDG.E.U16 R4, desc[UR4][R20.64] ;  /* 0x0000000414048981 */ /* 0x000f62000c1e1500 */
[----:B------:R-:W-:Y:S01]  /*0940*/  PRMT R6, RZ, 0x7610, R6 ;  /* 0x00007610ff067816 */ /* 0x000fe20000000006 */
[----:B------:R-:W1:Y:S01]  /*0950*/  @!P3 LDC.64 R26, c[0x0][0x220] ;  /* 0x00008800ff1abb82 */ /* 0x000e620000000a00 */
[----:B------:R-:W-:Y:S01]  /*0960*/  ISETP.GE.AND P4, PT, R23, R2, PT ;  /* 0x000000021700720c */ /* 0x000fe20003f86270 */
[----:B------:R3:W5:Y:S01]  /*0970*/  @!P0 LDG.E.U16 R5, desc[UR4][R24.64] ;  /* 0x0000000418058981 */ /* 0x000762000c1e1500 */
[----:B--2---:R-:W-:-:S05]  /*0980*/  @!P2 IMAD.WIDE.U32 R18, R7, 0x2, R18 ;  /* 0x000000020712a825 */ /* 0x004fca00078e0012 */
[----:B------:R2:W5:Y:S01]  /*0990*/  @!P2 LDG.E.U16 R6, desc[UR4][R18.64] ;  /* 0x000000041206a981 */ /* 0x000562000c1e1500 */
[----:B------:R-:W4:Y:S05]  /*09a0*/  @!P3 LDC.64 R14, c[0x0][0x228] ;  /* 0x00008a00ff0ebb82 */ /* 0x000f2a0000000a00 */
[----:B------:R-:W-:Y:S02]  /*09b0*/  @!P4 IMAD.IADD R11, R0, 0x1, R23 ;  /* 0x00000001000bc824 */ /* 0x000fe400078e0217 */
[----:B------:R-:W-:Y:S01]  /*09c0*/  @!P4 VIADD R23, R23, 0x80 ;  /* 0x000000801717c836 */ /* 0x000fe20000000000 */
[----:B------:R-:W4:Y:S04]  /*09d0*/  @!P4 LDC.64 R12, c[0x0][0x220] ;  /* 0x00008800ff0ccb82 */ /* 0x000f280000000a00 */
[----:B------:R-:W-:Y:S01]  /*09e0*/  ISETP.GE.AND P0, PT, R23, R2, PT ;  /* 0x000000021700720c */ /* 0x000fe20003f06270 */
[----:B0-----:R-:W-:Y:S01]  /*09f0*/  @!P2 IMAD.WIDE.U32 R16, R7, 0x2, R16 ;  /* 0x000000020710a825 */ /* 0x001fe200078e0010 */
[----:B------:R-:W-:-:S02]  /*0a00*/  PRMT R7, RZ, 0x7610, R7 ;  /* 0x00007610ff077816 */ /* 0x000fc40000000007 */
[----:B---3--:R-:W0:Y:S04]  /*0a10*/  @!P4 LDC.64 R24, c[0x0][0x228] ;  /* 0x00008a00ff18cb82 */ /* 0x008e280000000a00 */
[----:B------:R3:W5:Y:S05]  /*0a20*/  @!P2 LDG.E.U16 R7, desc[UR4][R16.64] ;  /* 0x000000041007a981 */ /* 0x00076a000c1e1500 */
[----:B--2---:R-:W-:Y:S01]  /*0a30*/  @!P0 IADD3 R19, R0, R23, RZ ;  /* 0x0000001700138210 */ /* 0x004fe20007ffe0ff */
[----:B------:R-:W-:Y:S01]  /*0a40*/  @!P0 VIADD R23, R23, 0x80 ;  /* 0x0000008017178836 */ /* 0x000fe20000000000 */
[----:B------:R-:W-:Y:S01]  /*0a50*/  PRMT R10, RZ, 0x7610, R10 ;  /* 0x00007610ff0a7816 */ /* 0x000fe2000000000a */
[----:B-1----:R-:W-:Y:S01]  /*0a60*/  @!P3 IMAD.WIDE.U32 R26, R9, 0x2, R26 ;  /* 0x00000002091ab825 */ /* 0x002fe200078e001a */
[----:B------:R-:W-:Y:S01]  /*0a70*/  PRMT R8, RZ, 0x7610, R8 ;  /* 0x00007610ff087816 */ /* 0x000fe20000000008 */
[----:B------:R-:W1:Y:S01]  /*0a80*/  @!P0 LDC.64 R20, c[0x0][0x220] ;  /* 0x00008800ff148b82 */ /* 0x000e620000000a00 */
[----:B------:R-:W-:Y:S01]  /*0a90*/  ISETP.GE.AND P2, PT, R23, R2, PT ;  /* 0x000000021700720c */ /* 0x000fe20003f46270 */
[----:B----4-:R-:W-:-:S03]  /*0aa0*/  @!P4 IMAD.WIDE.U32 R12, R11, 0x2, R12 ;  /* 0x000000020b0cc825 */ /* 0x010fc600078e000c */
        /* <DEDUP_REMOVED lines=30> */
[----:B------:R-:W-:Y:S01]  /*0c90*/  @!P2 IADD3 R23, R23, 0x80, RZ ;  /* 0x000000801717a810 */ /* 0x000fe20007ffe0ff */
[----:B------:R0:W5:Y:S04]  /*0ca0*/  @!P0 LDG.E.U16 R18, desc[UR4][R20.64] ;  /* 0x0000000414128981 */ /* 0x000168000c1e1500 */
[----:B------:R1:W5:Y:S01]  /*0cb0*/  @!P0 LDG.E.U16 R19, desc[UR4][R16.64] ;  /* 0x0000000410138981 */ /* 0x000362000c1e1500 */
[----:B------:R-:W-:-:S13]  /*0cc0*/  ISETP.GE.AND P0, PT, R23, R2, PT ;  /* 0x000000021700720c */ /* 0x000fda0003f06270 */
[----:B0-----:R-:W0:Y:S08]  /*0cd0*/  @!P0 LDC.64 R20, c[0x0][0x220] ;  /* 0x00008800ff148b82 */ /* 0x001e300000000a00 */
[----:B-1----:R-:W1:Y:S01]  /*0ce0*/  @!P0 LDC.64 R16, c[0x0][0x228] ;  /* 0x00008a00ff108b82 */ /* 0x002e620000000a00 */
[----:B------:R-:W-:Y:S01]  /*0cf0*/  @!P0 IMAD.IADD R23, R0, 0x1, R23 ;  /* 0x0000000100178824 */ /* 0x000fe200078e0217 */
[----:B------:R-:W-:Y:S01]  /*0d00*/  PRMT R26, RZ, 0x7610, R26 ;  /* 0x00007610ff1a7816 */ /* 0x000fe2000000001a */
[----:B------:R-:W-:Y:S02]  /*0d10*/  BSSY B0, `(.L_x_5247) ;  /* 0x0000016000007945 */ /* 0x000fe40003800000 */
[----:B0-----:R-:W-:-:S04]  /*0d20*/  @!P0 IMAD.WIDE.U32 R20, R23, 0x2, R20 ;  /* 0x0000000217148825 */ /* 0x001fc800078e0014 */
[----:B-1----:R-:W-:Y:S01]  /*0d30*/  @!P0 IMAD.WIDE.U32 R16, R23, 0x2, R16 ;  /* 0x0000000217108825 */ /* 0x002fe200078e0010 */
[----:B------:R-:W-:-:S04]  /*0d40*/  PRMT R23, RZ, 0x7610, R23 ;  /* 0x00007610ff177816 */ /* 0x000fc80000000017 */
[----:B------:R0:W5:Y:S04]  /*0d50*/  @!P0 LDG.E.U16 R26, desc[UR4][R16.64] ;  /* 0x00000004101a8981 */ /* 0x000168000c1e1500 */
[----:B------:R1:W5:Y:S01]  /*0d60*/  @!P0 LDG.E.U16 R23, desc[UR4][R20.64] ;  /* 0x0000000414178981 */ /* 0x000362000c1e1500 */
[C---:B0-----:R-:W-:Y:S01]  /*0d70*/  IADD3 R17, R3.reuse, 0x80, RZ ;  /* 0x0000008003117810 */ /* 0x041fe20007ffe0ff */
[----:B-1----:R-:W-:-:S03]  /*0d80*/  VIADD R21, R3, 0x100 ;  /* 0x0000010003157836 */ /* 0x002fc60000000000 */
[-C--:B------:R-:W-:Y:S02]  /*0d90*/  ISETP.GE.AND P4, PT, R17, R2.reuse, PT ;  /* 0x000000021100720c */ /* 0x080fe40003f86270 */
[----:B------:R-:W-:Y:S01]  /*0da0*/  ISETP.GE.AND P2, PT, R21, R2, PT ;  /* 0x000000021500720c */ /* 0x000fe20003f46270 */
[----:B------:R-:W-:-:S12]  /*0db0*/  @P1 BRA `(.L_x_5248) ;  /* 0x00000000002c1947 */ /* 0x000fd80003800000 */
[----:B-----5:R-:W-:Y:S02]  /*0dc0*/  IMAD.U32 R13, R22, 0x10000, RZ ;  /* 0x00010000160d7824 */ /* 0x020fe400078e00ff */
        /* <DEDUP_REMOVED lines=10> */
.L_x_5248:
[----:B------:R-:W-:Y:S05]  /*0e70*/  BSYNC B0 ;  /* 0x0000000000007941 */ /* 0x000fea0003800000 */
.L_x_5247:
[----:B------:R-:W-:Y:S04]  /*0e80*/  BSSY B0, `(.L_x_5249) ;  /* 0x000000d000007945 */ /* 0x000fe80003800000 */
[----:B------:R-:W-:Y:S05]  /*0e90*/  @P4 BRA `(.L_x_5250) ;  /* 0x00000000002c4947 */ /* 0x000fea0003800000 */
[----:B-----5:R-:W-:Y:S01]  /*0ea0*/  IMAD.U32 R14, R5, 0x10000, RZ ;  /* 0x00010000050e7824 */ /* 0x020fe200078e00ff */
[----:B------:R-:W-:Y:S01]  /*0eb0*/  MOV R13, 0x7fc00000 ;  /* 0x7fc00000000d7802 */ /* 0x000fe20000000f00 */
[----:B------:R-:W-:-:S03]  /*0ec0*/  IMAD.U32 R4, R4, 0x10000, RZ ;  /* 0x0001000004047824 */ /* 0x000fc600078e00ff */
[C---:B------:R-:W-:Y:S02]  /*0ed0*/  FSETP.GEU.FTZ.AND P3, PT, R14.reuse, RZ, PT ;  /* 0x000000ff0e00720b */ /* 0x040fe40003f7e000 */
[----:B------:R-:W-:-:S04]  /*0ee0*/  FSETP.GT.FTZ.AND P0, PT, R14, 1, PT ;  /* 0x3f8000000e00780b */ /* 0x000fc80003f14000 */
[----:B------:R-:W-:-:S13]  /*0ef0*/  PLOP3.LUT P0, PT, P3, P0, PT, 0x8a, 0x0 ;  /* 0x000000000000781c */ /* 0x000fda0001f01172 */
[----:B------:R-:W-:-:S04]  /*0f00*/  @!P0 FADD.FTZ R5, -R14, 1 ;  /* 0x3f8000000e058421 */ /* 0x000fc80000010100 */
[----:B------:R-:W-:-:S06]  /*0f10*/  @!P0 FMUL.FTZ R5, R14, R5 ;  /* 0x000000050e058220 */ /* 0x000fcc0000410000 */
[----:B------:R-:W0:Y:S02]  /*0f20*/  @!P0 MUFU.RCP R5, R5 ;  /* 0x0000000500058308 */ /* 0x000e240000001000 */
[----:B0-----:R-:W-:-:S05]  /*0f30*/  @!P0 FMUL.FTZ R13, R4, R5 ;  /* 0x00000005040d8220 */ /* 0x001fca0000410000 */
[----:B------:R-:W-:-:S07]  /*0f40*/  F2FP.BF16.F32.PACK_AB R13, RZ, R13 ;  /* 0x0000000dff0d723e */ /* 0x000fce00000010ff */
.L_x_5250:
[----:B------:R-:W-:Y:S05]  /*0f50*/  BSYNC B0 ;  /* 0x0000000000007941 */ /* 0x000fea0003800000 */
.L_x_5249:
[----:B-----5:R-:W0:Y:S01]  /*0f60*/  @!P1 LDC.64 R4, c[0x0][0x218] ;  /* 0x00008600ff049b82 */ /* 0x020e220000000a00 */
[C---:B------:R-:W-:Y:S01]  /*0f70*/  VIADD R15, R3.reuse, 0x180 ;  /* 0x00000180030f7836 */ /* 0x040fe20000000000 */
[----:B------:R-:W-:Y:S01]  /*0f80*/  BSSY B0, `(.L_x_5251) ;  /* 0x0000015000007945 */ /* 0x000fe20003800000 */
[----:B------:R-:W-:-:S03]  /*0f90*/  VIADD R21, R3, 0x200 ;  /* 0x0000020003157836 */ /* 0x000fc60000000000 */
[-C--:B------:R-:W-:Y:S02]  /*0fa0*/  ISETP.GE.AND P3, PT, R15, R2.reuse, PT ;  /* 0x000000020f00720c */ /* 0x080fe40003f66270 */
[----:B------:R-:W-:Y:S01]  /*0fb0*/  ISETP.GE.AND P4, PT, R21, R2, PT ;  /* 0x000000021500720c */ /* 0x000fe20003f86270 */
[C---:B------:R-:W-:Y:S01]  /*0fc0*/  VIADD R21, R3.reuse, 0x300 ;  /* 0x0000030003157836 */ /* 0x040fe20000000000 */
[----:B------:R-:W-:-:S04]  /*0fd0*/  IADD3 R15, R3, 0x280, RZ ;  /* 0x00000280030f7810 */ /* 0x000fc80007ffe0ff */
[-C--:B------:R-:W-:Y:S01]  /*0fe0*/  ISETP.GE.AND P5, PT, R15, R2.reuse, PT ;  /* 0x000000020f00720c */ /* 0x080fe20003fa6270 */
[----:B------:R-:W-:Y:S01]  /*0ff0*/  VIADD R15, R3, 0x380 ;  /* 0x00000380030f7836 */ /* 0x000fe20000000000 */
[----:B------:R-:W-:Y:S01]  /*1000*/  ISETP.GE.AND P6, PT, R21, R2, PT ;  /* 0x000000021500720c */ /* 0x000fe20003fc6270 */
[----:B------:R-:W-:-:S12]  /*1010*/  @P2 BRA `(.L_x_5252) ;  /* 0x00000000002c2947 */ /* 0x000fd80003800000 */
[----:B------:R-:W-:-:S04]  /*1020*/  SHF.L.U32 R14, R7, 0x10, RZ ;  /* 0x00000010070e7819 */ /* 0x000fc800000006ff */
[C---:B------:R-:W-:Y:S02]  /*1030*/  FSETP.GEU.FTZ.AND P2, PT, R14.reuse, RZ, PT ;  /* 0x000000ff0e00720b */ /* 0x040fe40003f5e000 */
[----:B------:R-:W-:-:S04]  /*1040*/  FSETP.GT.FTZ.AND P0, PT, R14, 1, PT ;  /* 0x3f8000000e00780b */ /* 0x000fc80003f14000 */
[----:B------:R-:W-:-:S13]  /*1050*/  PLOP3.LUT P0, PT, P2, P0, PT, 0x8a, 0x0 ;  /* 0x000000000000781c */ /* 0x000fda0001701172 */
[----:B------:R-:W-:-:S04]  /*1060*/  @!P0 FADD.FTZ R7, -R14, 1 ;  /* 0x3f8000000e078421 */ /* 0x000fc80000010100 */
[----:B------:R-:W-:Y:S01]  /*1070*/  @!P0 FMUL.FTZ R7, R14, R7 ;  /* 0x000000070e078220 */ /* 0x000fe20000410000 */
[----:B------:R-:W-:Y:S02]  /*1080*/  IMAD.U32 R14, R6, 0x10000, RZ ;  /* 0x00010000060e7824 */ /* 0x000fe400078e00ff */
[----:B------:R-:W-:-:S03]  /*1090*/  IMAD.MOV.U32 R6, RZ, RZ, 0x7fc00000 ;  /* 0x7fc00000ff067424 */ /* 0x000fc600078e00ff */
[----:B------:R-:W1:Y:S02]  /*10a0*/  @!P0 MUFU.RCP R7, R7 ;  /* 0x0000000700078308 */ /* 0x000e640000001000 */
[----:B-1----:R-:W-:-:S05]  /*10b0*/  @!P0 FMUL.FTZ R6, R14, R7 ;  /* 0x000000070e068220 */ /* 0x002fca0000410000 */
[----:B------:R-:W-:-:S07]  /*10c0*/  F2FP.BF16.F32.PACK_AB R6, RZ, R6 ;  /* 0x00000006ff06723e */ /* 0x000fce00000010ff */
.L_x_5252:
[----:B------:R-:W-:Y:S05]  /*10d0*/  BSYNC B0 ;  /* 0x0000000000007941 */ /* 0x000fea0003800000 */
.L_x_5251:
[----:B------:R-:W-:Y:S01]  /*10e0*/  @!P1 IADD3 R7, R0, R3, RZ ;  /* 0x0000000300079210 */ /* 0x000fe20007ffe0ff */
[----:B------:R-:W-:Y:S01]  /*10f0*/  BSSY B0, `(.L_x_5253) ;  /* 0x000000f000007945 */ /* 0x000fe20003800000 */
[----:B------:R-:W-:-:S03]  /*1100*/  ISETP.GE.AND P2, PT, R15, R2, PT ;  /* 0x000000020f00720c */ /* 0x000fc60003f46270 */
[----:B0-----:R-:W-:Y:S01]  /*1110*/  @!P1 IMAD.WIDE.U32 R4, R7, 0x2, R4 ;  /* 0x0000000207049825 */ /* 0x001fe200078e0004 */
[----:B------:R-:W-:Y:S09]  /*1120*/  @P3 BRA `(.L_x_5254) ;  /* 0x00000000002c3947 */ /* 0x000ff20003800000 */
[----:B------:R-:W-:Y:S02]  /*1130*/  IMAD.U32 R14, R9, 0x10000, RZ ;  /* 0x00010000090e7824 */ /* 0x000fe400078e00ff */
        /* <DEDUP_REMOVED lines=10> */
.L_x_5254:
[----:B------:R-:W-:Y:S05]  /*11e0*/  BSYNC B0 ;  /* 0x0000000000007941 */ /* 0x000fea0003800000 */
.L_x_5253:
[----:B------:R-:W-:Y:S04]  /*11f0*/  BSSY B0, `(.L_x_5255) ;  /* 0x000000d000007945 */ /* 0x000fe80003800000 */
[----:B------:R-:W-:Y:S05]  /*1200*/  @P4 BRA `(.L_x_5256) ;  /* 0x00000000002c4947 */ /* 0x000fea0003800000 */
        /* <DEDUP_REMOVED lines=11> */
.L_x_5256:
[----:B------:R-:W-:Y:S05]  /*12c0*/  BSYNC B0 ;  /* 0x0000000000007941 */ /* 0x000fea0003800000 */
.L_x_5255:
        /* <DEDUP_REMOVED lines=13> */
.L_x_5258:
[----:B------:R-:W-:Y:S05]  /*13a0*/  BSYNC B0 ;  /* 0x0000000000007941 */ /* 0x000fea0003800000 */
.L_x_5257:
        /* <DEDUP_REMOVED lines=13> */
.L_x_5260:
[----:B------:R-:W-:Y:S05]  /*1480*/  BSYNC B0 ;  /* 0x0000000000007941 */ /* 0x000fea0003800000 */
.L_x_5259:
        /* <DEDUP_REMOVED lines=13> */
.L_x_5262:
[----:B------:R-:W-:Y:S05]  /*1560*/  BSYNC B0 ;  /* 0x0000000000007941 */ /* 0x000fea0003800000 */
.L_x_5261:
[----:B------:R0:W-:Y:S01]  /*1570*/  @!P1 STG.E.U16 desc[UR4][R4.64], R12 ;  /* 0x0000000c04009986 */ /* 0x0001e2000c101504 */
[----:B------:R-:W-:Y:S01]  /*1580*/  @!P1 IMAD.MOV.U32 R3, RZ, RZ, R17 ;  /* 0x000000ffff039224 */ /* 0x000fe200078e0011 */
[----:B------:R-:W-:Y:S04]  /*1590*/  BSSY B0, `(.L_x_5263) ;  /* 0x000002d000007945 */ /* 0x000fe80003800000 */
[----:B------:R-:W-:Y:S01]  /*15a0*/  BSSY B1, `(.L_x_5264) ;  /* 0x0000025000017945 */ /* 0x000fe20003800000 */
[----:B------:R-:W-:-:S13]  /*15b0*/  ISETP.GE.AND P0, PT, R3, R2, PT ;  /* 0x000000020300720c */ /* 0x000fda0003f06270 */
[----:B0-----:R-:W-:Y:S05]  /*15c0*/  @P0 BRA `(.L_x_5265) ;  /* 0x0000000000300947 */ /* 0x001fea0003800000 */
[----:B------:R-:W0:Y:S01]  /*15d0*/  LDC.64 R4, c[0x0][0x218] ;  /* 0x00008600ff047b82 */ /* 0x000e220000000a00 */
[----:B------:R-:W-:Y:S01]  /*15e0*/  IMAD.IADD R15, R0, 0x1, R3 ;  /* 0x00000001000f7824 */ /* 0x000fe200078e0203 */
[----:B------:R-:W-:-:S04]  /*15f0*/  IADD3 R3, R3, 0x80, RZ ;  /* 0x0000008003037810 */ /* 0x000fc80007ffe0ff */
[----:B------:R-:W-:Y:S01]  /*1600*/  ISETP.GE.AND P0, PT, R3, R2, PT ;  /* 0x000000020300720c */ /* 0x000fe20003f06270 */
[----:B0-----:R-:W-:-:S05]  /*1610*/  IMAD.WIDE.U32 R4, R15, 0x2, R4 ;  /* 0x000000020f047825 */ /* 0x001fca00078e0004 */
[----:B------:R0:W-:Y:S07]  /*1620*/  STG.E.U16 desc[UR4][R4.64], R13 ;  /* 0x0000000d04007986 */ /* 0x0001ee000c101504 */
[----:B------:R-:W-:Y:S05]  /*1630*/  @P0 BRA `(.L_x_5266) ;  /* 0x0000000000300947 */ /* 0x000fea0003800000 */
[----:B0-----:R-:W0:Y:S01]  /*1640*/  LDC.64 R4, c[0x0][0x218] ;  /* 0x00008600ff047b82 */ /* 0x001e220000000a00 */
[----:B------:R-:W-:Y:S02]  /*1650*/  IMAD.IADD R13, R0, 0x1, R3 ;  /* 0x00000001000d7824 */ /* 0x000fe400078e0203 */
[----:B------:R-:W-:Y:S02]  /*1660*/  VIADD R3, R3, 0x80 ;  /* 0x0000008003037836 */ /* 0x000fe40000000000 */
[----:B0-----:R-:W-:-:S05]  /*1670*/  IMAD.WIDE.U32 R4, R13, 0x2, R4 ;  /* 0x000000020d047825 */ /* 0x001fca00078e0004 */
[----:B------:R0:W-:Y:S02]  /*1680*/  STG.E.U16 desc[UR4][R4.64], R6 ;  /* 0x0000000604007986 */ /* 0x0001e4000c101504 */
.L_x_5265:
[----:B------:R-:W-:-:S13]  /*1690*/  ISETP.GE.AND P0, PT, R3, R2, PT ;  /* 0x000000020300720c */ /* 0x000fda0003f06270 */
[----:B------:R-:W-:Y:S05]  /*16a0*/  @P0 BRA `(.L_x_5267) ;  /* 0x0000000000300947 */ /* 0x000fea0003800000 */
[----:B0-----:R-:W0:Y:S01]  /*16b0*/  LDC.64 R4, c[0x0][0x218] ;  /* 0x00008600ff047b82 */ /* 0x001e220000000a00 */
[----:B------:R-:W-:Y:S01]  /*16c0*/  IADD3 R13, R0, R3, RZ ;  /* 0x00000003000d7210 */ /* 0x000fe20007ffe0ff */
[----:B------:R-:W-:-:S04]  /*16d0*/  VIADD R3, R3, 0x80 ;  /* 0x0000008003037836 */ /* 0x000fc80000000000 */
[----:B0-----:R-:W-:-:S05]  /*16e0*/  IMAD.WIDE.U32 R4, R13, 0x2, R4 ;  /* 0x000000020d047825 */ /* 0x001fca00078e0004 */
[----:B------:R1:W-:Y:S02]  /*16f0*/  STG.E.U16 desc[UR4][R4.64], R7 ;  /* 0x0000000704007986 */ /* 0x0003e4000c101504 */
.L_x_5266:
[----:B------:R-:W-:-:S13]  /*1700*/  ISETP.GE.AND P0, PT, R3, R2, PT ;  /* 0x000000020300720c */ /* 0x000fda0003f06270 */
[----:B------:R-:W-:Y:S05]  /*1710*/  @P0 BRA `(.L_x_5268) ;  /* 0x0000000000340947 */ /* 0x000fea0003800000 */
[----:B01----:R-:W0:Y:S01]  /*1720*/  LDC.64 R4, c[0x0][0x218] ;  /* 0x00008600ff047b82 */ /* 0x003e220000000a00 */
[----:B------:R-:W-:Y:S01]  /*1730*/  IMAD.IADD R7, R0, 0x1, R3 ;  /* 0x0000000100077824 */ /* 0x000fe200078e0203 */
[----:B------:R-:W-:-:S03]  /*1740*/  IADD3 R3, R3, 0x80, RZ ;  /* 0x0000008003037810 */ /* 0x000fc60007ffe0ff */
[----:B0-----:R-:W-:-:S05]  /*1750*/  IMAD.WIDE.U32 R4, R7, 0x2, R4 ;  /* 0x0000000207047825 */ /* 0x001fca00078e0004 */
[----:B------:R1:W-:Y:S02]  /*1760*/  STG.E.U16 desc[UR4][R4.64], R8 ;  /* 0x0000000804007986 */ /* 0x0003e4000c101504 */
.L_x_5267:
[----:B------:R-:W-:-:S13]  /*1770*/  ISETP.GE.AND P0, PT, R3, R2, PT ;  /* 0x000000020300720c */ /* 0x000fda0003f06270 */
[----:B------:R-:W-:Y:S05]  /*1780*/  @P0 BREAK B1 ;  /* 0x0000000000010942 */ /* 0x000fea0003800000 */
[----:B------:R-:W-:Y:S05]  /*1790*/  @P0 BRA `(.L_x_5269) ;  /* 0x0000000000300947 */ /* 0x000fea0003800000 */
[----:B01----:R-:W0:Y:S01]  /*17a0*/  LDC.64 R4, c[0x0][0x218] ;  /* 0x00008600ff047b82 */ /* 0x003e220000000a00 */
[----:B------:R-:W-:Y:S02]  /*17b0*/  IMAD.IADD R7, R0, 0x1, R3 ;  /* 0x0000000100077824 */ /* 0x000fe400078e0203 */
[----:B------:R-:W-:Y:S02]  /*17c0*/  VIADD R3, R3, 0x80 ;  /* 0x0000008003037836 */ /* 0x000fe40000000000 */
[----:B0-----:R-:W-:-:S05]  /*17d0*/  IMAD.WIDE.U32 R4, R7, 0x2, R4 ;  /* 0x0000000207047825 */ /* 0x001fca00078e0004 */
[----:B------:R2:W-:Y:S02]  /*17e0*/  STG.E.U16 desc[UR4][R4.64], R9 ;  /* 0x0000000904007986 */ /* 0x0005e4000c101504 */
.L_x_5268:
[----:B------:R-:W-:Y:S05]  /*17f0*/  BSYNC B1 ;  /* 0x0000000000017941 */ /* 0x000fea0003800000 */
.L_x_5264:
[----:B------:R-:W-:-:S13]  /*1800*/  ISETP.GE.AND P0, PT, R3, R2, PT ;  /* 0x000000020300720c */ /* 0x000fda0003f06270 */
[----:B012---:R-:W0:Y:S01]  /*1810*/  @!P0 LDC.64 R4, c[0x0][0x218] ;  /* 0x00008600ff048b82 */ /* 0x007e220000000a00 */
[----:B------:R-:W-:Y:S01]  /*1820*/  @!P0 IADD3 R7, R0, R3, RZ ;  /* 0x0000000300078210 */ /* 0x000fe20007ffe0ff */
[----:B------:R-:W-:-:S04]  /*1830*/  @!P0 VIADD R3, R3, 0x80 ;  /* 0x0000008003038836 */ /* 0x000fc80000000000 */
[----:B0-----:R-:W-:-:S05]  /*1840*/  @!P0 IMAD.WIDE.U32 R4, R7, 0x2, R4 ;  /* 0x0000000207048825 */ /* 0x001fca00078e0004 */
[----:B------:R2:W-:Y:S02]  /*1850*/  @!P0 STG.E.U16 desc[UR4][R4.64], R10 ;  /* 0x0000000a04008986 */ /* 0x0005e4000c101504 */
.L_x_5269:
[----:B------:R-:W-:Y:S05]  /*1860*/  BSYNC B0 ;  /* 0x0000000000007941 */ /* 0x000fea0003800000 */
.L_x_5263:
[----:B------:R-:W-:Y:S05]  /*1870*/  WARPSYNC.ALL ;  /* 0x0000000000007948 */ /* 0x000fea0003800000 */
[----:B------:R-:W-:-:S13]  /*1880*/  ISETP.GE.AND P0, PT, R3, R2, PT ;  /* 0x000000020300720c */ /* 0x000fda0003f06270 */
[----:B------:R-:W-:Y:S05]  /*1890*/  @P0 EXIT ;  /* 0x000000000000094d */ /* 0x000fea0003800000 */
[----:B012---:R-:W0:Y:S01]  /*18a0*/  LDC.64 R4, c[0x0][0x218] ;  /* 0x00008600ff047b82 */ /* 0x007e220000000a00 */
[----:B------:R-:W-:-:S05]  /*18b0*/  IADD3 R3, R0, R3, RZ ;  /* 0x0000000300037210 */ /* 0x000fca0007ffe0ff */
[----:B0-----:R-:W-:-:S05]  /*18c0*/  IMAD.WIDE.U32 R2, R3, 0x2, R4 ;  /* 0x0000000203027825 */ /* 0x001fca00078e0004 */
[----:B------:R-:W-:Y:S01]  /*18d0*/  STG.E.U16 desc[UR4][R2.64], R11 ;  /* 0x0000000b02007986 */ /* 0x000fe2000c101504 */
[----:B------:R-:W-:Y:S05]  /*18e0*/  EXIT ;  /* 0x000000000000794d */ /* 0x000fea0003800000 */
.L_x_5270:
        /* <DEDUP_REMOVED lines=9> */
.L_x_14625:


//--------------------- .text._ZN2at6native29vectorized_elementwise_kernelILi4EZZZNS0_26logit_backward_kernel_cudaERNS_18TensorIteratorBaseERKN3c106ScalarEENKUlvE_clEvENKUlvE2_clEvEUlNS4_8BFloat16ESA_E_St5arrayIPcLm3EEEEviT0_T1_ --------------------------
	.section	.text._ZN2at6native29vectorized_elementwise_kernelILi4EZZZNS0_26logit_backward_kernel_cudaERNS_18TensorIteratorBaseERKN3c106ScalarEENKUlvE_clEvENKUlvE2_clEvEUlNS4_8BFloat16ESA_E_St5arrayIPcLm3EEEEviT0_T1_,"ax",@progbits
	.align	128
        .global         _ZN2at6native29vectorized_elementwise_kernelILi4EZZZNS0_26logit_backward_kernel_cudaERNS_18TensorIteratorBaseERKN3c106ScalarEENKUlvE_clEvENKUlvE2_clEvEUlNS4_8BFloat16ESA_E_St5arrayIPcLm3EEEEviT0_T1_
        .type           _ZN2at6native29vectorized_elementwise_kernelILi4EZZZNS0_26logit_backward_kernel_cudaERNS_18TensorIteratorBaseERKN3c106ScalarEENKUlvE_clEvENKUlvE2_clEvEUlNS4_8BFloat16ESA_E_St5arrayIPcLm3EEEEviT0_T1_,@function
        .size           _ZN2at6native29vectorized_elementwise_kernelILi4EZZZNS0_26logit_backward_kernel_cudaERNS_18TensorIteratorBaseERKN3c106ScalarEENKUlvE_clEvENKUlvE2_clEvEUlNS4_8BFloat16ESA_E_St5arrayIPcLm3EEEEviT0_T1_,(.L_x_14626 - _ZN2at6native29vectorized_elementwise_kernelILi4EZZZNS0_26logit_backward_kernel_cudaERNS_18TensorIteratorBaseERKN3c106ScalarEENKUlvE_clEvENKUlvE2_clEvEUlNS4_8BFloat16ESA_E_St5arrayIPcLm3EEEEviT0_T1_)
        .other          _ZN2at6native29vectorized_elementwise_kernelILi4EZZZNS0_26logit_backward_kernel_cudaERNS_18TensorIteratorBaseERKN3c106ScalarEENKUlvE_clEvENKUlvE2_clEvEUlNS4_8BFloat16ESA_E_St5arrayIPcLm3EEEEviT0_T1_,@"STO_CUDA_ENTRY STV_DEFAULT"
_ZN2at6native29vectorized_elementwise_kernelILi4EZZZNS0_26logit_backward_kernel_cudaERNS_18TensorIteratorBaseERKN3c106ScalarEENKUlvE_clEvENKUlvE2_clEvEUlNS4_8BFloat16ESA_E_St5arrayIPcLm3EEEEviT0_T1_:
.text._ZN2at6native29vectorized_elementwise_kernelILi4EZZZNS0_26logit_backward_kernel_cudaERNS_18TensorIteratorBaseERKN3c106ScalarEENKUlvE_clEvENKUlvE2_clEvEUlNS4_8BFloat16ESA_E_St5arrayIPcLm3EEEEviT0_T1_:
        /* <DEDUP_REMOVED lines=20> */
[C---:B------:R-:W-:Y:S02]  /*0140*/  FSETP.GEU.FTZ.AND P1, PT, R9.reuse, RZ, PT ;  /* 0x000000ff0900720b */ /* 0x040fe40003f3e000 */
[----:B------:R-:W-:-:S04]  /*0150*/  FSETP.GT.FTZ.AND P0, PT, R9, 1, PT ;  /* 0x3f8000000900780b */ /* 0x000fc80003f14000 */
[----:B------:R-:W-:-:S13]  /*0160*/  PLOP3.LUT P0, PT, P1, P0, PT, 0x8a, 0x0 ;  /* 0x000000000000781c */ /* 0x000fda0000f01172 */
[----:B------:R-:W-:-:S04]  /*0170*/  @!P0 FADD.FTZ R14, -R9, 1 ;  /* 0x3f800000090e8421 */ /* 0x000fc80000010100 */
[----:B------:R-:W-:-:S06]  /*0180*/  @!P0 FMUL.FTZ R15, R9, R14 ;  /* 0x0000000e090f8220 */ /* 0x000fcc0000410000 */
[----:B------:R-:W1:Y:S01]  /*0190*/  @!P0 MUFU.RCP R15, R15 ;  /* 0x0000000f000f8308 */ /* 0x000e620000001000 */
[----:B----4-:R-:W-:Y:S02]  /*01a0*/  SHF.L.U32 R14, R2, 0x10, RZ ;  /* 0x00000010020e7819 */ /* 0x010fe400000006ff */
[----:B------:R-:W-:Y:S02]  /*01b0*/  PRMT R16, R10, 0x7632, R16 ;  /* 0x000076320a107816 */ /* 0x000fe40000000010 */
[C---:B------:R-:W-:Y:S01]  /*01c0*/  PRMT R2, R11.reuse, 0x7632, R2 ;  /* 0x000076320b027816 */ /* 0x040fe20000000002 */
[----:B------:R-:W-:Y:S02]  /*01d0*/  IMAD.MOV.U32 R9, RZ, RZ, 0x7fc00000 ;  /* 0x7fc00000ff097424 */ /* 0x000fe400078e00ff */
[----:B0-----:R-:W-:Y:S02]  /*01e0*/  IMAD.U32 R12, R11, 0x10000, RZ ;  /* 0x000100000b0c7824 */ /* 0x001fe400078e00ff */
[----:B------:R-:W-:-:S02]  /*01f0*/  IMAD.U32 R16, R16, 0x10000, RZ ;  /* 0x0001000010107824 */ /* 0x000fc400078e00ff */
[----:B-1----:R-:W-:Y:S01]  /*0200*/  @!P0 FMUL.FTZ R9, R14, R15 ;  /* 0x0000000f0e098220 */ /* 0x002fe20000410000 */
[----:B------:R-:W-:Y:S01]  /*0210*/  IMAD.U32 R15, R2, 0x10000, RZ ;  /* 0x00010000020f7824 */ /* 0x000fe200078e00ff */
[C---:B--2---:R-:W-:Y:S01]  /*0220*/  PRMT R14, R6.reuse, 0x7632, R14 ;  /* 0x00007632060e7816 */ /* 0x044fe2000000000e */
[----:B------:R-:W-:Y:S01]  /*0230*/  IMAD.U32 R11, R6, 0x10000, RZ ;  /* 0x00010000060b7824 */ /* 0x000fe200078e00ff */
[C---:B------:R-:W-:Y:S02]  /*0240*/  FSETP.GEU.FTZ.AND P1, PT, R12.reuse, RZ, PT ;  /* 0x000000ff0c00720b */ /* 0x040fe40003f3e000 */
[----:B------:R-:W-:Y:S02]  /*0250*/  FSETP.GT.FTZ.AND P0, PT, R12, 1, PT ;  /* 0x3f8000000c00780b */ /* 0x000fe40003f14000 */
[C---:B------:R-:W-:Y:S02]  /*0260*/  FSETP.GEU.FTZ.AND P2, PT, R16.reuse, RZ, PT ;  /* 0x000000ff1000720b */ /* 0x040fe40003f5e000 */
[----:B------:R-:W-:-:S02]  /*0270*/  FSETP.GT.FTZ.AND P5, PT, R16, 1, PT ;  /* 0x3f8000001000780b */ /* 0x000fc40003fb4000 */
[C---:B------:R-:W-:Y:S02]  /*0280*/  FSETP.GEU.FTZ.AND P4, PT, R15.reuse, RZ, PT ;  /* 0x000000ff0f00720b */ /* 0x040fe40003f9e000 */
[----:B------:R-:W-:Y:S02]  /*0290*/  FSETP.GT.FTZ.AND P6, PT, R15, 1, PT ;  /* 0x3f8000000f00780b */ /* 0x000fe40003fd4000 */
[----:B------:R-:W-:Y:S02]  /*02a0*/  SHF.L.U32 R14, R14, 0x10, RZ ;  /* 0x000000100e0e7819 */ /* 0x000fe400000006ff */
[----:B------:R-:W-:Y:S02]  /*02b0*/  PLOP3.LUT P5, PT, P2, P5, PT, 0x8a, 0x0 ;  /* 0x000000000000781c */ /* 0x000fe400017ab172 */
[----:B------:R-:W-:Y:S02]  /*02c0*/  PLOP3.LUT P0, PT, P1, P0, PT, 0x8a, 0x0 ;  /* 0x000000000000781c */ /* 0x000fe40000f01172 */
[----:B------:R-:W-:-:S02]  /*02d0*/  PLOP3.LUT P4, PT, P4, P6, PT, 0x8a, 0x0 ;  /* 0x000000000000781c */ /* 0x000fc4000278d172 */
[C---:B------:R-:W-:Y:S02]  /*02e0*/  FSETP.GEU.FTZ.AND P3, PT, R11.reuse, RZ, PT ;  /* 0x000000ff0b00720b */ /* 0x040fe40003f7e000 */
[----:B------:R-:W-:Y:S02]  /*02f0*/  FSETP.GT.FTZ.AND P2, PT, R11, 1, PT ;  /* 0x3f8000000b00780b */ /* 0x000fe40003f54000 */
[C---:B------:R-:W-:Y:S02]  /*0300*/  FSETP.GEU.FTZ.AND P1, PT, R14.reuse, RZ, PT ;  /* 0x000000ff0e00720b */ /* 0x040fe40003f3e000 */
[----:B------:R-:W-:Y:S02]  /*0310*/  FSETP.GT.FTZ.AND P6, PT, R14, 1, PT ;  /* 0x3f8000000e00780b */ /* 0x000fe40003fd4000 */
[C---:B------:R-:W-:Y:S02]  /*0320*/  PRMT R10, R7.reuse, 0x7632, R10 ;  /* 0x00007632070a7816 */ /* 0x040fe4000000000a */
[----:B------:R-:W-:-:S02]  /*0330*/  SHF.L.U32 R17, R7, 0x10, RZ ;  /* 0x0000001007117819 */ /* 0x000fc400000006ff */
[----:B------:R-:W-:Y:S01]  /*0340*/  PLOP3.LUT P3, PT, P3, P2, PT, 0x8a, 0x0 ;  /* 0x000000000000781c */ /* 0x000fe20001f65172 */
[----:B------:R-:W-:Y:S01]  /*0350*/  IMAD.U32 R10, R10, 0x10000, RZ ;  /* 0x000100000a0a7824 */ /* 0x000fe200078e00ff */
[----:B------:R-:W-:Y:S02]  /*0360*/  PLOP3.LUT P1, PT, P1, P6, PT, 0x8a, 0x0 ;  /* 0x000000000000781c */ /* 0x000fe40000f2d172 */
[C---:B------:R-:W-:Y:S02]  /*0370*/  FSETP.GEU.FTZ.AND P2, PT, R17.reuse, RZ, PT ;  /* 0x000000ff1100720b */ /* 0x040fe40003f5e000 */
[----:B------:R-:W-:Y:S02]  /*0380*/  FSETP.GT.FTZ.AND P6, PT, R17, 1, PT ;  /* 0x3f8000001100780b */ /* 0x000fe40003fd4000 */
[----:B------:R-:W-:Y:S02]  /*0390*/  P2R R6, PR, RZ, 0x20 ;  /* 0x00000020ff067803 */ /* 0x000fe40000000000 */
[----:B------:R-:W-:-:S02]  /*03a0*/  PLOP3.LUT P2, PT, P2, P6, PT, 0x8a, 0x0 ;  /* 0x000000000000781c */ /* 0x000fc4000174d172 */
[C---:B------:R-:W-:Y:S02]  /*03b0*/  FSETP.GEU.FTZ.AND P6, PT, R10.reuse, RZ, PT ;  /* 0x000000ff0a00720b */ /* 0x040fe40003fde000 */
[----:B------:R-:W-:Y:S01]  /*03c0*/  FSETP.GT.FTZ.AND P5, PT, R10, 1, PT ;  /* 0x3f8000000a00780b */ /* 0x000fe20003fb4000 */
        /* <DEDUP_REMOVED lines=20> */
[----:B------:R-:W-:-:S05]  /*0510*/  IMAD.U32 R17, R16, 0x10000, RZ ;  /* 0x0001000010117824 */ /* 0x000fca00078e00ff */
[----:B------:R-:W2:Y:S01]  /*0520*/  @!P3 MUFU.RCP R12, R12 ;  /* 0x0000000c000cb308 */ /* 0x000ea20000001000 */
[----:B------:R-:W-:-:S07]  /*0530*/  IMAD.U32 R20, R3, 0x10000, RZ ;  /* 0x0001000003147824 */ /* 0x000fce00078e00ff */
[----:B------:R3:W4:Y:S01]  /*0540*/  @!P1 MUFU.RCP R16, R19 ;  /* 0x0000001300109308 */ /* 0x0007220000001000 */
[----:B------:R-:W-:Y:S01]  /*0550*/  IMAD.MOV.U32 R14, RZ, RZ, 0x7fc00000 ;  /* 0x7fc00000ff0e7424 */ /* 0x000fe200078e00ff */
[----:B------:R-:W-:-:S06]  /*0560*/  MOV R2, 0x7fc00000 ;  /* 0x7fc0000000027802 */ /* 0x000fcc0000000f00 */
[----:B------:R-:W-:Y:S01]  /*0570*/  @!P2 MUFU.RCP R11, R11 ;  /* 0x0000000b000ba308 */ /* 0x000fe20000001000 */
[----:B-1----:R-:W-:-:S07]  /*0580*/  @!P5 FMUL.FTZ R14, R17, R18 ;  /* 0x00000012110ed220 */ /* 0x002fce0000410000 */
[----:B------:R-:W1:Y:S01]  /*0590*/  @!P4 MUFU.RCP R15, R15 ;  /* 0x0000000f000fc308 */ /* 0x000e620000001000 */
[----:B------:R-:W-:-:S07]  /*05a0*/  @!P0 FMUL.FTZ R2, R20, R13 ;  /* 0x0000000d14028220 */ /* 0x000fce0000410000 */
[----:B------:R-:W1:Y:S01]  /*05b0*/  @!P6 MUFU.RCP R21, R21 ;  /* 0x000000150015e308 */ /* 0x000e620000001000 */
[----:B0-----:R-:W-:Y:S01]  /*05c0*/  IMAD.WIDE.U32 R6, R0, 0x2, R6 ;  /* 0x0000000200067825 */ /* 0x001fe200078e0006 */
        /* <DEDUP_REMOVED lines=8> */
[----:B------:R-:W-:Y:S01]  /*0650*/  MOV R5, 0x7fc00000 ;  /* 0x7fc0000000057802 */ /* 0x000fe20000000f00 */
[----:B------:R-:W-:Y:S01]  /*0660*/  IMAD.MOV.U32 R4, RZ, RZ, 0x7fc00000 ;  /* 0x7fc00000ff047424 */ /* 0x000fe200078e00ff */
[----:B---3--:R-:W-:Y:S01]  /*0670*/  MOV R19, 0x7fc00000 ;  /* 0x7fc0000000137802 */ /* 0x008fe20000000f00 */
[----:B------:R-:W-:-:S02]  /*0680*/  IMAD.MOV.U32 R3, RZ, RZ, 0x7fc00000 ;  /* 0x7fc00000ff037424 */ /* 0x000fc400078e00ff */
[----:B--2---:R-:W-:Y:S01]  /*0690*/  @!P3 FMUL.FTZ R5, R13, R12 ;  /* 0x0000000c0d05b220 */ /* 0x004fe20000410000 */
[----:B------:R-:W-:Y:S02]  /*06a0*/  IMAD.MOV.U32 R18, RZ, RZ, 0x7fc00000 ;  /* 0x7fc00000ff127424 */ /* 0x000fe400078e00ff */
[----:B----4-:R-:W-:Y:S01]  /*06b0*/  @!P1 FMUL.FTZ R4, R17, R16 ;  /* 0x0000001011049220 */ /* 0x010fe20000410000 */
[----:B-1----:R-:W-:Y:S01]  /*06c0*/  @!P4 FMUL.FTZ R3, R0, R15 ;  /* 0x0000000f0003c220 */ /* 0x002fe20000410000 */
[----:B------:R-:W-:Y:S01]  /*06d0*/  @!P2 FMUL.FTZ R19, R10, R11 ;  /* 0x0000000b0a13a220 */ /* 0x000fe20000410000 */
[----:B------:R-:W-:Y:S01]  /*06e0*/  @!P6 FMUL.FTZ R18, R20, R21 ;  /* 0x000000151412e220 */ /* 0x000fe20000410000 */
        /* <DEDUP_REMOVED lines=8> */
.L_x_5271:
        /* <DEDUP_REMOVED lines=106> */
.L_x_5273:
[----:B------:R-:W-:Y:S05]  /*0e10*/  BSYNC B0 ;  /* 0x0000000000007941 */ /* 0x000fea0003800000 */
.L_x_5272:
        /* <DEDUP_REMOVED lines=13> */
.L_x_5275:
[----:B------:R-:W-:Y:S05]  /*0ef0*/  BSYNC B0 ;  /* 0x0000000000007941 */ /* 0x000fea0003800000 */
.L_x_5274:
        /* <DEDUP_REMOVED lines=23> */
.L_x_5277:
[----:B------:R-:W-:Y:S05]  /*1070*/  BSYNC B0 ;  /* 0x0000000000007941 */ /* 0x000fea0003800000 */
.L_x_5276:
        /* <DEDUP_REMOVED lines=16> */
.L_x_5279:
[----:B------:R-:W-:Y:S05]  /*1180*/  BSYNC B0 ;  /* 0x0000000000007941 */ /* 0x000fea0003800000 */
.L_x_5278:
        /* <DEDUP_REMOVED lines=13> */
.L_x_5281:
[----:B------:R-:W-:Y:S05]  /*1260*/  BSYNC B0 ;  /* 0x0000000000007941 */ /* 0x000fea0003800000 */
.L_x_5280:
        /* <DEDUP_REMOVED lines=13> */
.L_x_5283:
[----:B------:R-:W-:Y:S05]  /*1340*/  BSYNC B0 ;  /* 0x0000000000007941 */ /* 0x000fea0003800000 */
.L_x_5282:
        /* <DEDUP_REMOVED lines=13> */
.L_x_5285:
[----:B------:R-:W-:Y:S05]  /*1420*/  BSYNC B0 ;  /* 0x0000000000007941 */ /* 0x000fea0003800000 */
.L_x_5284:
        /* <DEDUP_REMOVED lines=13> */
.L_x_5287:
[----:B------:R-:W-:Y:S05]  /*1500*/  BSYNC B0 ;  /* 0x0000000000007941 */ /* 0x000fea0003800000 */
.L_x_5286:
        /* <DEDUP_REMOVED lines=18> */
.L_x_5290:
[----:B------:R-:W-:-:S13]  /*1630*/  ISETP.GE.AND P0, PT, R3, R2, PT ;  /* 0x000000020300720c */ /* 0x000fda0003f06270 */
[----:B------:R-:W-:Y:S05]  /*1640*/  @P0 BRA `(.L_x_5292) ;  /* 0x0000000000300947 */ /* 0x000fea0003800000 */
[----:B0-----:R-:W0:Y:S01]  /*1650*/  LDC.64 R4, c[0x0][0x218] ;  /* 0x00008600ff047b82 */ /* 0x001e220000000a00 */
[----:B------:R-:W-:Y:S01]  /*1660*/  IADD3 R13, R0, R3, RZ ;  /* 0x00000003000d7210 */ /* 0x000fe20007ffe0ff */
[----:B------:R-:W-:-:S04]  /*1670*/  VIADD R3, R3, 0x80 ;  /* 0x0000008003037836 */ /* 0x000fc80000000000 */
[----:B0-----:R-:W-:-:S05]  /*1680*/  IMAD.WIDE.U32 R4, R13, 0x2, R4 ;  /* 0x000000020d047825 */ /* 0x001fca00078e0004 */
[----:B------:R1:W-:Y:S02]  /*1690*/  STG.E.U16 desc[UR4][R4.64], R7 ;  /* 0x0000000704007986 */ /* 0x0003e4000c101504 */
.L_x_5291:
[----:B------:R-:W-:-:S13]  /*16a0*/  ISETP.GE.AND P0, PT, R3, R2, PT ;  /* 0x000000020300720c */ /* 0x000fda0003f06270 */
[----:B------:R-:W-:Y:S05]  /*16b0*/  @P0 BRA `(.L_x_5293) ;  /* 0x0000000000340947 */ /* 0x000fea0003800000 */
[----:B01----:R-:W0:Y:S01]  /*16c0*/  LDC.64 R4, c[0x0][0x218] ;  /* 0x00008600ff047b82 */ /* 0x003e220000000a00 */
[----:B------:R-:W-:Y:S01]  /*16d0*/  IMAD.IADD R7, R0, 0x1, R3 ;  /* 0x0000000100077824 */ /* 0x000fe200078e0203 */
[----:B------:R-:W-:-:S03]  /*16e0*/  IADD3 R3, R3, 0x80, RZ ;  /* 0x0000008003037810 */ /* 0x000fc60007ffe0ff */
[----:B0-----:R-:W-:-:S05]  /*16f0*/  IMAD.WIDE.U32 R4, R7, 0x2, R4 ;  /* 0x0000000207047825 */ /* 0x001fca00078e0004 */
[----:B------:R1:W-:Y:S02]  /*1700*/  STG.E.U16 desc[UR4][R4.64], R8 ;  /* 0x0000000804007986 */ /* 0x0003e4000c101504 */
.L_x_5292:
        /* <DEDUP_REMOVED lines=8> */
.L_x_5293:
[----:B------:R-:W-:Y:S05]  /*1790*/  BSYNC B1 ;  /* 0x0000000000017941 */ /* 0x000fea0003800000 */
.L_x_5289:
[----:B------:R-:W-:-:S13]  /*17a0*/  ISETP.GE.AND P0, PT, R3, R2, PT ;  /* 0x000000020300720c */ /* 0x000fda0003f06270 */
[----:B012---:R-:W0:Y:S01]  /*17b0*/  @!P0 LDC.64 R4, c[0x0][0x218] ;  /* 0x00008600ff048b82 */ /* 0x007e220000000a00 */
[----:B------:R-:W-:Y:S01]  /*17c0*/  @!P0 IADD3 R7, R0, R3, RZ ;  /* 0x0000000300078210 */ /* 0x000fe20007ffe0ff */
[----:B------:R-:W-:-:S04]  /*17d0*/  @!P0 VIADD R3, R3, 0x80 ;  /* 0x0000008003038836 */ /* 0x000fc80000000000 */
[----:B0-----:R-:W-:-:S05]  /*17e0*/  @!P0 IMAD.WIDE.U32 R4, R7, 0x2, R4 ;  /* 0x0000000207048825 */ /* 0x001fca00078e0004 */
[----:B------:R2:W-:Y:S02]  /*17f0*/  @!P0 STG.E.U16 desc[UR4][R4.64], R10 ;  /* 0x0000000a04008986 */ /* 0x0005e4000c101504 */
.L_x_5294:
[----:B------:R-:W-:Y:S05]  /*1800*/  BSYNC B0 ;  /* 0x0000000000007941 */ /* 0x000fea0003800000 */
.L_x_5288:
        /* <DEDUP_REMOVED lines=8> */
.L_x_5295:
        /* <DEDUP_REMOVED lines=15> */
.L_x_14626:


//--------------------- .text._ZN2at6native29vectorized_elementwise_kernelILi8EZZZNS0_26logit_backward_kernel_cudaERNS_18TensorIteratorBaseERKN3c106ScalarEENKUlvE_clEvENKUlvE2_clEvEUlNS4_8BFloat16ESA_E_St5arrayIPcLm3EEEEviT0_T1_ --------------------------
	.section	.text._ZN2at6native29vectorized_elementwise_kernelILi8EZZZNS0_26logit_backward_kernel_cudaERNS_18TensorIteratorBaseERKN3c106ScalarEENKUlvE_clEvENKUlvE2_clEvEUlNS4_8BFloat16ESA_E_St5arrayIPcLm3EEEEviT0_T1_,"ax",@progbits
	.align	128
        .global         _ZN2at6native29vectorized_elementwise_kernelILi8EZZZNS0_26logit_backward_kernel_cudaERNS_18TensorIteratorBaseERKN3c106ScalarEENKUlvE_clEvENKUlvE2_clEvEUlNS4_8BFloat16ESA_E_St5arrayIPcLm3EEEEviT0_T1_
        .type           _ZN2at6native29vectorized_elementwise_kernelILi8EZZZNS0_26logit_backward_kernel_cudaERNS_18TensorIteratorBaseERKN3c106ScalarEENKUlvE_clEvENKUlvE2_clEvEUlNS4_8BFloat16ESA_E_St5arrayIPcLm3EEEEviT0_T1_,@function
        .size           _ZN2at6native29vectorized_elementwise_kernelILi8EZZZNS0_26logit_backward_kernel_cudaERNS_18TensorIteratorBaseERKN3c106ScalarEENKUlvE_clEvENKUlvE2_clEvEUlNS4_8BFloat16ESA_E_St5arrayIPcLm3EEEEviT0_T1_,(.L_x_14627 - _ZN2at6native29vectorized_elementwise_kernelILi8EZZZNS0_26logit_backward_kernel_cudaERNS_18TensorIteratorBaseERKN3c106ScalarEENKUlvE_clEvENKUlvE2_clEvEUlNS4_8BFloat16ESA_E_St5arrayIPcLm3EEEEviT0_T1_)
        .other          _ZN2at6native29vectorized_elementwise_kernelILi8EZZZNS0_26logit_backward_kernel_cudaERNS_18TensorIteratorBaseERKN3c106ScalarEENKUlvE_clEvENKUlvE2_clEvEUlNS4_8BFloat16ESA_E_St5arrayIPcLm3EEEEviT0_T1_,@"STO_CUDA_ENTRY STV_DEFAULT"
_ZN2at6native29vectorized_elementwise_kernelILi8EZZZNS0_26logit_backward_kernel_cudaERNS_18TensorIteratorBaseERKN3c106ScalarEENKUlvE_clEvENKUlvE2_clEvEUlNS4_8BFloat16ESA_E_St5arrayIPcLm3EEEEviT0_T1_:
.text._ZN2at6native29vectorized_elementwise_kernelILi8EZZZNS0_26logit_backward_kernel_cudaERNS_18TensorIteratorBaseERKN3c106ScalarEENKUlvE_clEvENKUlvE2_clEvEUlNS4_8BFloat16ESA_E_St5arrayIPcLm3EEEEviT0_T1_:
        /* <DEDUP_REMOVED lines=15> */
[----:B------:R-:W-:-:S05]  /*00f0*/  IMAD.WIDE.U32 R2, R9, 0x10, R2 ;  /* 0x0000001009027825 */ /* 0x000fca00078e0002 */
[----:B------:R0:W3:Y:S01]  /*0100*/  LDG.E.128 R4, desc[UR4][R2.64] ;  /* 0x0000000402047981 */ /* 0x0000e2000c1e1d00 */
[----:B------:R-:W-:Y:S01]  /*0110*/  MOV R23, 0x7fc00000 ;  /* 0x7fc0000000177802 */ /* 0x000fe20000000f00 */
[C---:B--2---:R-:W-:Y:S01]  /*0120*/  IMAD.U32 R8, R12.reuse, 0x10000, RZ ;  /* 0x000100000c087824 */ /* 0x044fe200078e00ff */
[----:B------:R-:W-:Y:S01]  /*0130*/  PRMT R12, R12, 0x7632, R12 ;  /* 0x000076320c0c7816 */ /* 0x000fe2000000000c */
[C---:B0-----:R-:W-:Y:S01]  /*0140*/  IMAD.U32 R3, R13.reuse, 0x10000, RZ ;  /* 0x000100000d037824 */ /* 0x041fe200078e00ff */
[----:B------:R-:W-:Y:S01]  /*0150*/  PRMT R13, R13, 0x7632, R13 ;  /* 0x000076320d0d7816 */ /* 0x000fe2000000000d */
[----:B------:R-:W-:Y:S01]  /*0160*/  IMAD.U32 R17, R14, 0x10000, RZ ;  /* 0x000100000e117824 */ /* 0x000fe200078e00ff */
[----:B------:R-:W-:Y:S01]  /*0170*/  FSETP.GEU.FTZ.AND P1, PT, R8, RZ, PT ;  /* 0x000000ff0800720b */ /* 0x000fe20003f3e000 */
[----:B------:R-:W-:Y:S01]  /*0180*/  IMAD.U32 R2, R12, 0x10000, RZ ;  /* 0x000100000c027824 */ /* 0x000fe200078e00ff */
[----:B------:R-:W-:Y:S02]  /*0190*/  FSETP.GT.FTZ.AND P0, PT, R8, 1, PT ;  /* 0x3f8000000800780b */ /* 0x000fe40003f14000 */
[----:B------:R-:W-:-:S02]  /*01a0*/  FSETP.GEU.FTZ.AND P5, PT, R17, RZ, PT ;  /* 0x000000ff1100720b */ /* 0x000fc40003fbe000 */
[----:B------:R-:W-:Y:S02]  /*01b0*/  PLOP3.LUT P0, PT, P1, P0, PT, 0x8a, 0x0 ;  /* 0x000000000000781c */ /* 0x000fe40000f01172 */
[----:B------:R-:W-:Y:S02]  /*01c0*/  FSETP.GEU.FTZ.AND P1, PT, R3, RZ, PT ;  /* 0x000000ff0300720b */ /* 0x000fe40003f3e000 */
[C---:B------:R-:W-:Y:S02]  /*01d0*/  FSETP.GEU.FTZ.AND P4, PT, R2.reuse, RZ, PT ;  /* 0x000000ff0200720b */ /* 0x040fe40003f9e000 */
[----:B------:R-:W-:Y:S02]  /*01e0*/  FSETP.GT.FTZ.AND P3, PT, R2, 1, PT ;  /* 0x3f8000000200780b */ /* 0x000fe40003f74000 */
[----:B------:R-:W-:Y:S02]  /*01f0*/  SHF.L.U32 R18, R15, 0x10, RZ ;  /* 0x000000100f127819 */ /* 0x000fe400000006ff */
[----:B------:R-:W-:-:S02]  /*0200*/  PLOP3.LUT P3, PT, P4, P3, PT, 0x8a, 0x0 ;  /* 0x000000000000781c */ /* 0x000fc40002767172 */
[----:B------:R-:W-:Y:S01]  /*0210*/  FSETP.GT.FTZ.AND P4, PT, R17, 1, PT ;  /* 0x3f8000001100780b */ /* 0x000fe20003f94000 */
[----:B------:R-:W-:-:S03]  /*0220*/  @!P0 FADD.FTZ R11, -R8, 1 ;  /* 0x3f800000080b8421 */ /* 0x000fc60000010100 */
[----:B------:R-:W-:Y:S01]  /*0230*/  PLOP3.LUT P5, PT, P5, P4, PT, 0x8a, 0x0 ;  /* 0x000000000000781c */ /* 0x000fe20002fa9172 */
[----:B------:R-:W-:Y:S01]  /*0240*/  @!P0 FMUL.FTZ R11, R8, R11 ;  /* 0x0000000b080b8220 */ /* 0x000fe20000410000 */
[----:B------:R-:W-:Y:S01]  /*0250*/  IMAD.MOV.U32 R8, RZ, RZ, 0x7fc00000 ;  /* 0x7fc00000ff087424 */ /* 0x000fe200078e00ff */
[----:B------:R-:W-:Y:S01]  /*0260*/  FSETP.GEU.FTZ.AND P4, PT, R18, RZ, PT ;  /* 0x000000ff1200720b */ /* 0x000fe20003f9e000 */
[----:B---3--:R-:W-:Y:S01]  /*0270*/  IMAD.U32 R21, R5, 0x10000, RZ ;  /* 0x0001000005157824 */ /* 0x008fe200078e00ff */
[----:B------:R-:W-:Y:S01]  /*0280*/  SHF.L.U32 R10, R4, 0x10, RZ ;  /* 0x00000010040a7819 */ /* 0x000fe200000006ff */
[----:B------:R-:W-:Y:S01]  /*0290*/  IMAD.U32 R20, R6, 0x10000, RZ ;  /* 0x0001000006147824 */ /* 0x000fe200078e00ff */
[----:B------:R-:W0:Y:S01]  /*02a0*/  @!P0 MUFU.RCP R11, R11 ;  /* 0x0000000b000b8308 */ /* 0x000e220000001000 */
[----:B------:R-:W-:Y:S01]  /*02b0*/  PRMT R4, R14, 0x7632, R4 ;  /* 0x000076320e047816 */ /* 0x000fe20000000004 */
[----:B------:R-:W-:Y:S01]  /*02c0*/  IMAD.U32 R14, R13, 0x10000, RZ ;  /* 0x000100000d0e7824 */ /* 0x000fe200078e00ff */
[----:B------:R-:W-:-:S02]  /*02d0*/  PRMT R13, R15, 0x7632, R13 ;  /* 0x000076320f0d7816 */ /* 0x000fc4000000000d */
[----:B------:R-:W-:Y:S02]  /*02e0*/  SHF.L.U32 R12, R4, 0x10, RZ ;  /* 0x00000010040c7819 */ /* 0x000fe400000006ff */
[C---:B------:R-:W-:Y:S01]  /*02f0*/  FSETP.GEU.FTZ.AND P2, PT, R14.reuse, RZ, PT ;  /* 0x000000ff0e00720b */ /* 0x040fe20003f5e000 */
[----:B------:R-:W-:Y:S01]  /*0300*/  IMAD.U32 R13, R13, 0x10000, RZ ;  /* 0x000100000d0d7824 */ /* 0x000fe200078e00ff */
[----:B------:R-:W-:Y:S02]  /*0310*/  FSETP.GT.FTZ.AND P6, PT, R14, 1, PT ;  /* 0x3f8000000e00780b */ /* 0x000fe40003fd4000 */
[----:B------:R-:W-:Y:S02]  /*0320*/  SHF.L.U32 R19, R7, 0x10, RZ ;  /* 0x0000001007137819 */ /* 0x000fe400000006ff */
[----:B------:R-:W-:Y:S02]  /*0330*/  PLOP3.LUT P2, PT, P2, P6, PT, 0x8a, 0x0 ;  /* 0x000000000000781c */ /* 0x000fe4000174d172 */
[----:B------:R-:W-:Y:S01]  /*0340*/  FSETP.GT.FTZ.AND P6, PT, R12, 1, PT ;  /* 0x3f8000000c00780b */ /* 0x000fe20003fd4000 */
[----:B0-----:R-:W-:Y:S01]  /*0350*/  @!P0 FMUL.FTZ R8, R10, R11 ;  /* 0x0000000b0a088220 */ /* 0x001fe20000410000 */
[----:B------:R-:W-:-:S02]  /*0360*/  FSETP.GT.FTZ.AND P0, PT, R3, 1, PT ;  /* 0x3f8000000300780b */ /* 0x000fc40003f14000 */
[----:B------:R-:W-:Y:S02]  /*0370*/  P2R R10, PR, RZ, 0x8 ;  /* 0x00000008ff0a7803 */ /* 0x000fe40000000000 */
[----:B------:R-:W-:Y:S02]  /*0380*/  PLOP3.LUT P0, PT, P1, P0, PT, 0x8a, 0x0 ;  /* 0x000000000000781c */ /* 0x000fe40000f01172 */
[----:B------:R-:W-:Y:S02]  /*0390*/  FSETP.GEU.FTZ.AND P1, PT, R12, RZ, PT ;  /* 0x000000ff0c00720b */ /* 0x000fe40003f3e000 */
[----:B------:R-:W-:Y:S02]  /*03a0*/  FSETP.GT.FTZ.AND P3, PT, R13, 1, PT ;  /* 0x3f8000000d00780b */ /* 0x000fe40003f74000 */
[----:B------:R-:W-:Y:S02]  /*03b0*/  PLOP3.LUT P1, PT, P1, P6, PT, 0x8a, 0x0 ;  /* 0x000000000000781c */ /* 0x000fe40000f2d172 */
[----:B------:R-:W-:-:S02]  /*03c0*/  FSETP.GT.FTZ.AND P6, PT, R18, 1, PT ;  /* 0x3f8000001200780b */ /* 0x000fc40003fd4000 */
[----:B------:R-:W-:Y:S02]  /*03d0*/  PRMT R4, R4, 0x7632, R4 ;  /* 0x0000763204047816 */ /* 0x000fe40000000004 */
[----:B------:R-:W-:Y:S02]  /*03e0*/  PLOP3.LUT P4, PT, P4, P6, PT, 0x8a, 0x0 ;  /* 0x000000000000781c */ /* 0x000fe4000278d172 */
[----:B------:R-:W-:Y:S02]  /*03f0*/  FSETP.GEU.FTZ.AND P6, PT, R13, RZ, PT ;  /* 0x000000ff0d00720b */ /* 0x000fe40003fde000 */
[----:B------:R-:W-:Y:S02]  /*0400*/  PRMT R5, R5, 0x7632, R5 ;  /* 0x0000763205057816 */ /* 0x000fe40000000005 */
[----:B------:R-:W-:Y:S02]  /*0410*/  PLOP3.LUT P6, PT, P6, P3, PT, 0x8a, 0x0 ;  /* 0x000000000000781c */ /* 0x000fe400037c7172 */
[----:B------:R-:W-:Y:S01]  /*0420*/  ISETP.NE.AND P3, PT, R10, RZ, PT ;  /* 0x000000ff0a00720c */ /* 0x000fe20003f65270 */
[----:B------:R-:W-:Y:S01]  /*0430*/  @!P0 FADD.FTZ R10, -R3, 1 ;  /* 0x3f800000030a8421 */ /* 0x000fe20000010100 */
[----:B------:R-:W-:Y:S01]  /*0440*/  PRMT R6, R6, 0x7632, R6 ;  /* 0x0000763206067816 */ /* 0x000fe20000000006 */
[----:B------:R-:W-:Y:S01]  /*0450*/  IMAD.U32 R5, R5, 0x10000, RZ ;  /* 0x0001000005057824 */ /* 0x000fe200078e00ff */
[----:B------:R-:W-:Y:S01]  /*0460*/  SHF.L.U32 R4, R4, 0x10, RZ ;  /* 0x0000001004047819 */ /* 0x000fe200000006ff */
[----:B------:R-:W-:Y:S01]  /*0470*/  @!P0 FMUL.FTZ R16, R3, R10 ;  /* 0x0000000a03108220 */ /* 0x000fe20000410000 */
[----:B------:R-:W-:Y:S01]  /*0480*/  @!P5 FADD.FTZ R10, -R17, 1 ;  /* 0x3f800000110ad421 */ /* 0x000fe20000010100 */
[----:B------:R-:W-:Y:S01]  /*0490*/  @!P4 FADD.FTZ R3, -R18, 1 ;  /* 0x3f8000001203c421 */ /* 0x000fe20000010100 */
[----:B------:R-:W-:-:S02]  /*04a0*/  IMAD.U32 R6, R6, 0x10000, RZ ;  /* 0x0001000006067824 */ /* 0x000fc400078e00ff */
[----:B------:R-:W-:Y:S01]  /*04b0*/  @!P5 FMUL.FTZ R15, R17, R10 ;  /* 0x0000000a110fd220 */ /* 0x000fe20000410000 */
[----:B------:R-:W-:Y:S01]  /*04c0*/  @!P4 FMUL.FTZ R10, R18, R3 ;  /* 0x00000003120ac220 */ /* 0x000fe20000410000 */
[----:B------:R-:W-:Y:S01]  /*04d0*/  @!P2 FADD.FTZ R17, -R14, 1 ;  /* 0x3f8000000e11a421 */ /* 0x000fe20000010100 */
[----:B------:R-:W-:Y:S01]  /*04e0*/  @!P3 FADD.FTZ R3, -R2, 1 ;  /* 0x3f8000000203b421 */ /* 0x000fe20000010100 */
[C---:B------:R-:W-:Y:S01]  /*04f0*/  @!P6 FADD.FTZ R18, -R13.reuse, 1 ;  /* 0x3f8000000d12e421 */ /* 0x040fe20000010100 */
[----:B------:R-:W0:Y:S01]  /*0500*/  @!P0 MUFU.RCP R16, R16 ;  /* 0x0000001000108308 */ /* 0x000e220000001000 */
[----:B------:R-:W-:Y:S01]  /*0510*/  @!P2 FMUL.FTZ R14, R14, R17 ;  /* 0x000000110e0ea220 */ /* 0x000fe20000410000 */
[----:B------:R-:W-:Y:S01]  /*0520*/  @!P3 FMUL.FTZ R11, R2, R3 ;  /* 0x00000003020bb220 */ /* 0x000fe20000410000 */
[C---:B------:R-:W-:Y:S01]  /*0530*/  @!P1 FADD.FTZ R17, -R12.reuse, 1 ;  /* 0x3f8000000c119421 */ /* 0x040fe20000010100 */
[----:B------:R-:W1:Y:S01]  /*0540*/  LDC.64 R2, c[0x0][0x218] ;  /* 0x00008600ff027b82 */ /* 0x000e620000000a00 */
[----:B------:R-:W-:Y:S01]  /*0550*/  @!P6 FMUL.FTZ R22, R13, R18 ;  /* 0x000000120d16e220 */ /* 0x000fe20000410000 */
[----:B------:R-:W-:Y:S01]  /*0560*/  PRMT R18, R7, 0x7632, R18 ;  /* 0x0000763207127816 */ /* 0x000fe20000000012 */
[----:B------:R-:W-:Y:S01]  /*0570*/  @!P1 FMUL.FTZ R17, R12, R17 ;  /* 0x000000110c119220 */ /* 0x000fe20000410000 */
[----:B------:R-:W2:Y:S01]  /*0580*/  @!P5 MUFU.RCP R15, R15 ;  /* 0x0000000f000fd308 */ /* 0x000ea20000001000 */
[----:B------:R-:W-:Y:S01]  /*0590*/  IMAD.MOV.U32 R13, RZ, RZ, 0x7fc00000 ;  /* 0x7fc00000ff0d7424 */ /* 0x000fe200078e00ff */
[----:B------:R-:W-:-:S02]  /*05a0*/  SHF.L.U32 R18, R18, 0x10, RZ ;  /* 0x0000001012127819 */ /* 0x000fc400000006ff */
[----:B------:R-:W-:-:S04]  /*05b0*/  MOV R12, 0x7fc00000 ;  /* 0x7fc00000000c7802 */ /* 0x000fc80000000f00 */
[----:B------:R-:W3:Y:S01]  /*05c0*/  @!P4 MUFU.RCP R10, R10 ;  /* 0x0000000a000ac308 */ /* 0x000ee20000001000 */
[----:B0-----:R-:W-:Y:S01]  /*05d0*/  @!P0 FMUL.FTZ R13, R21, R16 ;  /* 0x00000010150d8220 */ /* 0x001fe20000410000 */
[----:B------:R-:W-:Y:S02]  /*05e0*/  IMAD.MOV.U32 R21, RZ, RZ, 0x7fc00000 ;  /* 0x7fc00000ff157424 */ /* 0x000fe400078e00ff */
[----:B------:R-:W-:-:S04]  /*05f0*/  IMAD.MOV.U32 R16, RZ, RZ, 0x7fc00000 ;  /* 0x7fc00000ff107424 */ /* 0x000fc800078e00ff */
[----:B------:R-:W0:Y:S01]  /*0600*/  @!P3 MUFU.RCP R11, R11 ;  /* 0x0000000b000bb308 */ /* 0x000e220000001000 */
[----:B--2---:R-:W-:Y:S01]  /*0610*/  @!P5 FMUL.FTZ R12, R20, R15 ;  /* 0x0000000f140cd220 */ /* 0x004fe20000410000 */
[----:B------:R-:W-:Y:S02]  /*0620*/  IMAD.MOV.U32 R15, RZ, RZ, 0x7fc00000 ;  /* 0x7fc00000ff0f7424 */ /* 0x000fe400078e00ff */
[----:B-1----:R-:W-:-:S04]  /*0630*/  IMAD.WIDE.U32 R2, R0, 0x2, R2 ;  /* 0x0000000200027825 */ /* 0x002fc800078e0002 */
[----:B------:R-:W1:Y:S01]  /*0640*/  @!P2 MUFU.RCP R14, R14 ;  /* 0x0000000e000ea308 */ /* 0x000e620000001000 */
[----:B------:R-:W-:Y:S02]  /*0650*/  IMAD.MOV.U32 R0, RZ, RZ, 0x7fc00000 ;  /* 0x7fc00000ff007424 */ /* 0x000fe400078e00ff */
[----:B---3--:R-:W-:Y:S01]  /*0660*/  @!P4 FMUL.FTZ R0, R19, R10 ;  /* 0x0000000a1300c220 */ /* 0x008fe20000410000 */
[----:B------:R-:W-:-:S04]  /*0670*/  IMAD.WIDE R2, R9, 0x10, R2 ;  /* 0x0000001009027825 */ /* 0x000fc800078e0202 */
[----:B------:R-:W2:Y:S01]  /*0680*/  @!P1 MUFU.RCP R17, R17 ;  /* 0x0000001100119308 */ /* 0x000ea20000001000 */
[----:B0-----:R-:W-:-:S05]  /*0690*/  @!P3 FMUL.FTZ R21, R4, R11 ;  /* 0x0000000b0415b220 */ /* 0x001fca0000410000 */
[----:B------:R-:W-:Y:S02]  /*06a0*/  F2FP.BF16.F32.PACK_AB R8, R21, R8 ;  /* 0x000000081508723e */ /* 0x000fe400000010ff */
[----:B------:R-:W0:Y:S01]  /*06b0*/  @!P6 MUFU.RCP R7, R22 ;  /* 0x000000160007e308 */ /* 0x000e220000001000 */
[----:B-1----:R-:W-:-:S05]  /*06c0*/  @!P2 FMUL.FTZ R16, R5, R14 ;  /* 0x0000000e0510a220 */ /* 0x002fca0000410000 */
[----:B------:R-:W-:Y:S01]  /*06d0*/  F2FP.BF16.F32.PACK_AB R9, R16, R13 ;  /* 0x0000000d1009723e */ /* 0x000fe200000010ff */
[----:B--2---:R-:W-:-:S05]  /*06e0*/  @!P1 FMUL.FTZ R23, R6, R17 ;  /* 0x0000001106179220 */ /* 0x004fca0000410000 */
[----:B------:R-:W-:Y:S01]  /*06f0*/  F2FP.BF16.F32.PACK_AB R10, R23, R12 ;  /* 0x0000000c170a723e */ /* 0x000fe200000010ff */
[----:B0-----:R-:W-:-:S05]  /*0700*/  @!P6 FMUL.FTZ R15, R18, R7 ;  /* 0x00000007120fe220 */ /* 0x001fca0000410000 */
[----:B------:R-:W-:-:S05]  /*0710*/  F2FP.BF16.F32.PACK_AB R11, R15, R0 ;  /* 0x000000000f0b723e */ /* 0x000fca00000010ff */
[----:B------:R-:W-:Y:S01]  /*0720*/  STG.E.128 desc[UR4][R2.64], R8 ;  /* 0x0000000802007986 */ /* 0x000fe2000c101d04 */
[----:B------:R-:W-:Y:S05]  /*0730*/  EXIT ;  /* 0x000000000000794d */ /* 0x000fea0003800000 */
.L_x_5296:
        /* <DEDUP_REMOVED lines=106> */
.L_x_5298:
[----:B------:R-:W-:Y:S05]  /*0de0*/  BSYNC B0 ;  /* 0x0000000000007941 */ /* 0x000fea0003800000 */
.L_x_5297:
        /* <DEDUP_REMOVED lines=13> */
.L_x_5300:
[----:B------:R-:W-:Y:S05]  /*0ec0*/  BSYNC B0 ;  /* 0x0000000000007941 */ /* 0x000fea0003800000 */
.L_x_5299:
        /* <DEDUP_REMOVED lines=23> */
.L_x_5302:
[----:B------:R-:W-:Y:S05]  /*1040*/  BSYNC B0 ;  /* 0x0000000000007941 */ /* 0x000fea0003800000 */
.L_x_5301:
        /* <DEDUP_REMOVED lines=16> */
.L_x_5304:
[----:B------:R-:W-:Y:S05]  /*1150*/  BSYNC B0 ;  /* 0x0000000000007941 */ /* 0x000fea0003800000 */
.L_x_5303:
        /* <DEDUP_REMOVED lines=13> */
.L_x_5306:
[----:B------:R-:W-:Y:S05]  /*1230*/  BSYNC B0 ;  /* 0x0000000000007941 */ /* 0x000fea0003800000 */
.L_x_5305:
        /* <DEDUP_REMOVED lines=13> */
.L_x_5308:
[----:B------:R-:W-:Y:S05]  /*1310*/  BSYNC B0 ;  /* 0x0000000000007941 */ /* 0x000fea0003800000 */
.L_x_5307:
        /* <DEDUP_REMOVED lines=13> */
.L_x_5310:
[----:B------:R-:W-:Y:S05]  /*13f0*/  BSYNC B0 ;  /* 0x0000000000007941 */ /* 0x000fea0003800000 */
.L_x_5309:
        /* <DEDUP_REMOVED lines=13> */
.L_x_5312:
[----:B------:R-:W-:Y:S05]  /*14d0*/  BSYNC B0 ;  /* 0x0000000000007941 */ /* 0x000fea0003800000 */
.L_x_5311:
        /* <DEDUP_REMOVED lines=18> */
.L_x_5315:
[----:B------:R-:W-:-:S13]  /*1600*/  ISETP.GE.AND P0, PT, R3, R2, PT ;  /* 0x000000020300720c */ /* 0x000fda0003f06270 */
[----:B------:R-:W-:Y:S05]  /*1610*/  @P0 BRA `(.L_x_5317) ;  /* 0x0000000000300947 */ /* 0x000fea0003800000 */
[----:B0-----:R-:W0:Y:S01]  /*1620*/  LDC.64 R4, c[0x0][0x218] ;  /* 0x00008600ff047b82 */ /* 0x001e220000000a00 */
[----:B------:R-:W-:Y:S01]  /*1630*/  IADD3 R13, R0, R3, RZ ;  /* 0x00000003000d7210 */ /* 0x000fe20007ffe0ff */
[----:B------:R-:W-:-:S04]  /*1640*/  VIADD R3, R3, 0x80 ;  /* 0x0000008003037836 */ /* 0x000fc80000000000 */
[----:B0-----:R-:W-:-:S05]  /*1650*/  IMAD.WIDE.U32 R4, R13, 0x2, R4 ;  /* 0x000000020d047825 */ /* 0x001fca00078e0004 */
[----:B------:R1:W-:Y:S02]  /*1660*/  STG.E.U16 desc[UR4][R4.64], R7 ;  /* 0x0000000704007986 */ /* 0x0003e4000c101504 */
.L_x_5316:
[----:B------:R-:W-:-:S13]  /*1670*/  ISETP.GE.AND P0, PT, R3, R2, PT ;  /* 0x000000020300720c */ /* 0x000fda0003f06270 */
[----:B------:R-:W-:Y:S05]  /*1680*/  @P0 BRA `(.L_x_5318) ;  /* 0x0000000000340947 */ /* 0x000fea0003800000 */
[----:B01----:R-:W0:Y:S01]  /*1690*/  LDC.64 R4, c[0x0][0x218] ;  /* 0x00008600ff047b82 */ /* 0x003e220000000a00 */
[----:B------:R-:W-:Y:S01]  /*16a0*/  IMAD.IADD R7, R0, 0x1, R3 ;  /* 0x0000000100077824 */ /* 0x000fe200078e0203 */
[----:B------:R-:W-:-:S03]  /*16b0*/  IADD3 R3, R3, 0x80, RZ ;  /* 0x0000008003037810 */ /* 0x000fc60007ffe0ff */
[----:B0-----:R-:W-:-:S05]  /*16c0*/  IMAD.WIDE.U32 R4, R7, 0x2, R4 ;  /* 0x0000000207047825 */ /* 0x001fca00078e0004 */
[----:B------:R1:W-:Y:S02]  /*16d0*/  STG.E.U16 desc[UR4][R4.64], R8 ;  /* 0x0000000804007986 */ /* 0x0003e4000c101504 */
.L_x_5317:
        /* <DEDUP_REMOVED lines=8> */
.L_x_5318:
[----:B------:R-:W-:Y:S05]  /*1760*/  BSYNC B1 ;  /* 0x0000000000017941 */ /* 0x000fea0003800000 */
.L_x_5314:
[----:B------:R-:W-:-:S13]  /*1770*/  ISETP.GE.AND P0, PT, R3, R2, PT ;  /* 0x000000020300720c */ /* 0x000fda0003f06270 */
[----:B012---:R-:W0:Y:S01]  /*1780*/  @!P0 LDC.64 R4, c[0x0][0x218] ;  /* 0x00008600ff048b82 */ /* 0x007e220000000a00 */
[----:B------:R-:W-:Y:S01]  /*1790*/  @!P0 IADD3 R7, R0, R3, RZ ;  /* 0x0000000300078210 */ /* 0x000fe20007ffe0ff */
[----:B------:R-:W-:-:S04]  /*17a0*/  @!P0 VIADD R3, R3, 0x80 ;  /* 0x0000008003038836 */ /* 0x000fc80000000000 */
[----:B0-----:R-:W-:-:S05]  /*17b0*/  @!P0 IMAD.WIDE.U32 R4, R7, 0x2, R4 ;  /* 0x0000000207048825 */ /* 0x001fca00078e0004 */
[----:B------:R2:W-:Y:S02]  /*17c0*/  @!P0 STG.E.U16 desc[UR4][R4.64], R10 ;  /* 0x0000000a04008986 */ /* 0x0005e4000c101504 */
.L_x_5319:
[----:B------:R-:W-:Y:S05]  /*17d0*/  BSYNC B0 ;  /* 0x0000000000007941 */ /* 0x000fea0003800000 */
.L_x_5313:
        /* <DEDUP_REMOVED lines=8> */
.L_x_5320:
        /* <DEDUP_REMOVED lines=10> */
.L_x_14627:


//--------------------- .text._ZN2at6native18elementwise_kernelILi128ELi4EZNS0_15gpu_kernel_implIZZZNS0_26logit_backward_kernel_cudaERNS_18TensorIteratorBaseERKN3c106ScalarEENKUlvE_clEvENKUlvE1_clEvEUlNS5_4HalfESB_E0_EEvS4_RKT_EUliE_EEviT1_ --------------------------
	.section	.text._ZN2at6native18elementwise_kernelILi128ELi4EZNS0_15gpu_kernel_implIZZZNS0_26logit_backward_kernel_cudaERNS_18TensorIteratorBaseERKN3c106ScalarEENKUlvE_clEvENKUlvE1_clEvEUlNS5_4HalfESB_E0_EEvS4_RKT_EUliE_EEviT1_,"ax",@progbits
	.align	128
        .global         _ZN2at6native18elementwise_kernelILi128ELi4EZNS0_15gpu_kernel_implIZZZNS0_26logit_backward_kernel_cudaERNS_18TensorIteratorBaseERKN3c106ScalarEENKUlvE_clEvENKUlvE1_clEvEUlNS5_4HalfESB_E0_EEvS4_RKT_EUliE_EEviT1_
        .type           _ZN2at6native18elementwise_kernelILi128ELi4EZNS0_15gpu_kernel_implIZZZNS0_26logit_backward_kernel_cudaERNS_18TensorIteratorBaseERKN3c106ScalarEENKUlvE_clEvENKUlvE1_clEvEUlNS5_4HalfESB_E0_EEvS4_RKT_EUliE_EEviT1_,@function
        .size           _ZN2at6native18elementwise_kernelILi128ELi4EZNS0_15gpu_kernel_implIZZZNS0_26logit_backward_kernel_cudaERNS_18TensorIteratorBaseERKN3c106ScalarEENKUlvE_clEvENKUlvE1_clEvEUlNS5_4HalfESB_E0_EEvS4_RKT_EUliE_EEviT1_,(.L_x_14628 - _ZN2at6native18elementwise_kernelILi128ELi4EZNS0_15gpu_kernel_implIZZZNS0_26logit_backward_kernel_cudaERNS_18TensorIteratorBaseERKN3c106ScalarEENKUlvE_clEvENKUlvE1_clEvEUlNS5_4HalfESB_E0_EEvS4_RKT_EUliE_EEviT1_)
        .other          _ZN2at6native18elementwise_kernelILi128ELi4EZNS0_15gpu_kernel_implIZZZNS0_26logit_backward_kernel_cudaERNS_18TensorIteratorBaseERKN3c106ScalarEENKUlvE_clEvENKUlvE1_clEvEUlNS5_4HalfESB_E0_EEvS4_RKT_EUliE_EEviT1_,@"STO_CUDA_ENTRY STV_DEFAULT"
_ZN2at6native18elementwise_kernelILi128ELi4EZNS0_15gpu_kernel_implIZZZNS0_26logit_backward_kernel_cudaERNS_18TensorIteratorBaseERKN3c106ScalarEENKUlvE_clEvENKUlvE1_clEvEUlNS5_4HalfESB_E0_EEvS4_RKT_EUliE_EEviT1_:
.text._ZN2at6native18elementwise_kernelILi128ELi4EZNS0_15gpu_kernel_implIZZZNS0_26logit_backward_kernel_cudaERNS_18TensorIteratorBaseERKN3c106ScalarEENKUlvE_clEvENKUlvE1_clEvEUlNS5_4HalfESB_E0_EEvS4_RKT_EUliE_EEviT1_:
        /* <DEDUP_REMOVED lines=365> */
.L_x_5323:
        /* <DEDUP_REMOVED lines=23> */
.L_x_5327:
[----:B------:R-:W2:Y:S02]  /*1840*/  LDG.E.U8 R2, desc[UR36][R2.64] ;  /* 0x0000002402027981 */ /* 0x000ea4000c1e1100 */
[----:B--2---:R-:W-:-:S04]  /*1850*/  I2FP.F32.U32 R0, R2 ;  /* 0x0000000200007245 */ /* 0x004fc80000201000 */
[----:B------:R-:W-:-:S04]  /*1860*/  F2FP.F16.F32.PACK_AB R0, RZ, R0 ;  /* 0x00000000ff00723e */ /* 0x000fc800000000ff */
[----:B------:R-:W-:Y:S01]  /*1870*/  PRMT R19, R0, 0x7610, R19 ;  /* 0x0000761000137816 */ /* 0x000fe20000000013 */
[----:B------:R-:W-:Y:S06]  /*1880*/  BRA `(.L_x_5329) ;  /* 0x0000000c00bc7947 */ /* 0x000fec0003800000 */
.L_x_5326:
        /* <DEDUP_REMOVED lines=11> */
.L_x_5331:
[----:B------:R-:W2:Y:S02]  /*1940*/  LDG.E R2, desc[UR36][R2.64] ;  /* 0x0000002402027981 */ /* 0x000ea4000c1e1900 */
[----:B--2---:R-:W-:-:S04]  /*1950*/  I2FP.F32.S32 R0, R2 ;  /* 0x0000000200007245 */ /* 0x004fc80000201400 */
[----:B------:R-:W-:-:S04]  /*1960*/  F2FP.F16.F32.PACK_AB R0, RZ, R0 ;  /* 0x00000000ff00723e */ /* 0x000fc800000000ff */
[----:B------:R-:W-:Y:S01]  /*1970*/  PRMT R19, R0, 0x7610, R19 ;  /* 0x0000761000137816 */ /* 0x000fe20000000013 */
[----:B------:R-:W-:Y:S06]  /*1980*/  BRA `(.L_x_5329) ;  /* 0x0000000c007c7947 */ /* 0x000fec0003800000 */
.L_x_5330:
[----:B------:R-:W2:Y:S02]  /*1990*/  LDG.E.U16 R2, desc[UR36][R2.64] ;  /* 0x0000002402027981 */ /* 0x000ea4000c1e1500 */
[----:B--2---:R-:W0:Y:S02]  /*19a0*/  I2F.S16 R0, R2 ;  /* 0x0000000200007306 */ /* 0x004e240000101400 */
[----:B0-----:R-:W-:-:S04]  /*19b0*/  F2FP.F16.F32.PACK_AB R0, RZ, R0 ;  /* 0x00000000ff00723e */ /* 0x001fc800000000ff */
[----:B------:R-:W-:Y:S01]  /*19c0*/  PRMT R19, R0, 0x7610, R19 ;  /* 0x0000761000137816 */ /* 0x000fe20000000013 */
[----:B------:R-:W-:Y:S06]  /*19d0*/  BRA `(.L_x_5329) ;  /* 0x0000000c00687947 */ /* 0x000fec0003800000 */
.L_x_5325:
        /* <DEDUP_REMOVED lines=9> */
.L_x_5333:
[----:B------:R0:W5:Y:S01]  /*1a70*/  LDG.E.U16 R19, desc[UR36][R2.64] ;  /* 0x0000002402137981 */ /* 0x000162000c1e1500 */
[----:B------:R-:W-:Y:S05]  /*1a80*/  BRA `(.L_x_5329) ;  /* 0x0000000c003c7947 */ /* 0x000fea0003800000 */
.L_x_5332:
        /* <DEDUP_REMOVED lines=9> */
.L_x_5335:
[----:B------:R1:W5:Y:S01]  /*1b20*/  LDG.E.U16 R19, desc[UR36][R2.64] ;  /* 0x0000002402137981 */ /* 0x000362000c1e1500 */
[----:B------:R-:W-:Y:S05]  /*1b30*/  BRA `(.L_x_5329) ;  /* 0x0000000c00107947 */ /* 0x000fea0003800000 */
.L_x_5334:
        /* <DEDUP_REMOVED lines=9> */
.L_x_5324:
        /* <DEDUP_REMOVED lines=14> */
.L_x_5338:
        /* <DEDUP_REMOVED lines=9> */
.L_x_5337:
        /* <DEDUP_REMOVED lines=28> */
.L_x_5340:
        /* <DEDUP_REMOVED lines=15> */
.L_x_5339:
[----:B------:R-:W2:Y:S02]  /*1ff0*/  LDG.E.U16 R0, desc[UR36][R2.64] ;  /* 0x0000002402007981 */ /* 0x000ea4000c1e1500 */
[----:B--2---:R-:W-:-:S05]  /*2000*/  IMAD.U32 R0, R0, 0x10000, RZ ;  /* 0x0001000000007824 */ /* 0x004fca00078e00ff */
[----:B------:R-:W-:-:S04]  /*2010*/  F2FP.F16.F32.PACK_AB R0, RZ, R0 ;  /* 0x00000000ff00723e */ /* 0x000fc800000000ff */
[----:B------:R-:W-:Y:S01]  /*2020*/  PRMT R19, R0, 0x7610, R19 ;  /* 0x0000761000137816 */ /* 0x000fe20000000013 */
[----:B------:R-:W-:Y:S06]  /*2030*/  BRA `(.L_x_5329) ;  /* 0x0000000400d07947 */ /* 0x000fec0003800000 */
.L_x_5336:
        /* <DEDUP_REMOVED lines=13> */
.L_x_5343:
        /* <DEDUP_REMOVED lines=21> */
.L_x_5347:
[----:B------:R-:W-:Y:S05]  /*2260*/  BSYNC B1 ;  /* 0x0000000000017941 */ /* 0x000fea0003800000 */
.L_x_5346:
[----:B------:R-:W-:Y:S01]  /*2270*/  LEA R3, R0, 0x3b800000, 0x17 ;  /* 0x3b80000000037811 */ /* 0x000fe200078eb8ff */
[----:B------:R-:W-:-:S05]  /*2280*/  IMAD.SHL.U32 R0, R2, 0x100000, RZ ;  /* 0x0010000002007824 */ /* 0x000fca00078e00ff */
[----:B------:R-:W-:-:S07]  /*2290*/  LOP3.LUT R0, R3, R0, R4, 0xfe, !PT ;  /* 0x0000000003007212 */ /* 0x000fce00078efe04 */
.L_x_5345:
[----:B------:R-:W-:Y:S05]  /*22a0*/  BSYNC B0 ;  /* 0x0000000000007941 */ /* 0x000fea0003800000 */
.L_x_5344:
[----:B------:R-:W-:-:S04]  /*22b0*/  F2FP.F16.F32.PACK_AB R0, RZ, R0 ;  /* 0x00000000ff00723e */ /* 0x000fc800000000ff */
[----:B------:R-:W-:Y:S01]  /*22c0*/  PRMT R19, R0, 0x7610, R19 ;  /* 0x0000761000137816 */ /* 0x000fe20000000013 */
[----:B------:R-:W-:Y:S06]  /*22d0*/  BRA `(.L_x_5329) ;  /* 0x0000000400287947 */ /* 0x000fec0003800000 */
.L_x_5342:
        /* <DEDUP_REMOVED lines=21> */
.L_x_5351:
[----:B------:R-:W-:Y:S05]  /*2430*/  BSYNC B1 ;  /* 0x0000000000017941 */ /* 0x000fea0003800000 */
.L_x_5350:
[----:B------:R-:W-:Y:S01]  /*2440*/  LEA R3, R0, 0x37800000, 0x17 ;  /* 0x3780000000037811 */ /* 0x000fe200078eb8ff */
[----:B------:R-:W-:-:S05]  /*2450*/  IMAD.SHL.U32 R0, R2, 0x200000, RZ ;  /* 0x0020000002007824 */ /* 0x000fca00078e00ff */
[----:B------:R-:W-:-:S07]  /*2460*/  LOP3.LUT R0, R3, R0, R4, 0xfe, !PT ;  /* 0x0000000003007212 */ /* 0x000fce00078efe04 */
.L_x_5349:
[----:B------:R-:W-:Y:S05]  /*2470*/  BSYNC B0 ;  /* 0x0000000000007941 */ /* 0x000fea0003800000 */
.L_x_5348:
[----:B------:R-:W-:-:S04]  /*2480*/  F2FP.F16.F32.PACK_AB R0, RZ, R0 ;  /* 0x00000000ff00723e */ /* 0x000fc800000000ff */
[----:B------:R-:W-:Y:S01]  /*2490*/  PRMT R19, R0, 0x7610, R19 ;  /* 0x0000761000137816 */ /* 0x000fe20000000013 */
[----:B------:R-:W-:Y:S06]  /*24a0*/  BRA `(.L_x_5329) ;  /* 0x0000000000b47947 */ /* 0x000fec0003800000 */
.L_x_5341:
        /* <DEDUP_REMOVED lines=14> */
.L_x_5355:
[----:B------:R-:W-:Y:S05]  /*2590*/  BSYNC B0 ;  /* 0x0000000000007941 */ /* 0x000fea0003800000 */
.L_x_5354:
[----:B------:R-:W-:-:S04]  /*25a0*/  F2FP.F16.F32.PACK_AB R0, RZ, R0 ;  /* 0x00000000ff00723e */ /* 0x000fc800000000ff */
[----:B------:R-:W-:Y:S01]  /*25b0*/  PRMT R19, R0, 0x7610, R19 ;  /* 0x0000761000137816 */ /* 0x000fe20000000013 */
[----:B------:R-:W-:Y:S06]  /*25c0*/  BRA `(.L_x_5329) ;  /* 0x00000000006c7947 */ /* 0x000fec0003800000 */
.L_x_5328:
        /* <DEDUP_REMOVED lines=16> */
.L_x_5356:
[----:B------:R-:W-:Y:S01]  /*26d0*/  PRMT R19, RZ, 0x7610, R19 ;  /* 0x00007610ff137816 */ /* 0x000fe20000000013 */
[----:B------:R-:W-:Y:S06]  /*26e0*/  BRA `(.L_x_5329) ;  /* 0x0000000000247947 */ /* 0x000fec0003800000 */
.L_x_5353:
[----:B------:R-:W2:Y:S02]  /*26f0*/  LDG.E.64 R2, desc[UR36][R2.64] ;  /* 0x0000002402027981 */ /* 0x000ea4000c1e1b00 */
[----:B--2---:R-:W0:Y:S02]  /*2700*/  I2F.U64 R0, R2 ;  /* 0x0000000200007312 */ /* 0x004e240000301000 */
[----:B0-----:R-:W-:-:S04]  /*2710*/  F2FP.F16.F32.PACK_AB R0, RZ, R0 ;  /* 0x00000000ff00723e */ /* 0x001fc800000000ff */
[----:B------:R-:W-:Y:S01]  /*2720*/  PRMT R19, R0, 0x7610, R19 ;  /* 0x0000761000137816 */ /* 0x000fe20000000013 */
[----:B------:R-:W-:Y:S06]  /*2730*/  BRA `(.L_x_5329) ;  /* 0x0000000000107947 */ /* 0x000fec0003800000 */
.L_x_5352:
[----:B------:R-:W2:Y:S02]  /*2740*/  LDG.E R2, desc[UR36][R2.64] ;  /* 0x0000002402027981 */ /* 0x000ea4000c1e1900 */
[----:B--2---:R-:W-:-:S04]  /*2750*/  I2FP.F32.U32 R0, R2 ;  /* 0x0000000200007245 */ /* 0x004fc80000201000 */
[----:B------:R-:W-:-:S04]  /*2760*/  F2FP.F16.F32.PACK_AB R0, RZ, R0 ;  /* 0x00000000ff00723e */ /* 0x000fc800000000ff */
[----:B------:R-:W-:-:S07]  /*2770*/  PRMT R19, R0, 0x7610, R19 ;  /* 0x0000761000137816 */ /* 0x000fce0000000013 */
.L_x_5329:
        /* <DEDUP_REMOVED lines=19> */
.L_x_5360:
[----:B------:R-:W2:Y:S02]  /*28b0*/  LDG.E.U8 R2, desc[UR36][R2.64] ;  /* 0x0000002402027981 */ /* 0x000ea4000c1e1100 */
[----:B--2---:R-:W-:-:S04]  /*28c0*/  I2FP.F32.U32 R0, R2 ;  /* 0x0000000200007245 */ /* 0x004fc80000201000 */
[----:B------:R-:W-:Y:S01]  /*28d0*/  F2FP.F16.F32.PACK_AB R0, RZ, R0 ;  /* 0x00000000ff00723e */ /* 0x000fe200000000ff */
[----:B------:R-:W-:Y:S06]  /*28e0*/  BRA `(.L_x_5362) ;  /* 0x0000000c00887947 */ /* 0x000fec0003800000 */
.L_x_5359:
        /* <DEDUP_REMOVED lines=10> */
.L_x_5364:
[----:B------:R-:W2:Y:S02]  /*2990*/  LDG.E R2, desc[UR36][R2.64] ;  /* 0x0000002402027981 */ /* 0x000ea4000c1e1900 */
[----:B--2---:R-:W-:-:S04]  /*29a0*/  I2FP.F32.S32 R0, R2 ;  /* 0x0000000200007245 */ /* 0x004fc80000201400 */
[----:B------:R-:W-:Y:S01]  /*29b0*/  F2FP.F16.F32.PACK_AB R0, RZ, R0 ;  /* 0x00000000ff00723e */ /* 0x000fe200000000ff */
[----:B------:R-:W-:Y:S06]  /*29c0*/  BRA `(.L_x_5362) ;  /* 0x0000000c00507947 */ /* 0x000fec0003800000 */
.L_x_5363:
[----:B------:R-:W2:Y:S02]  /*29d0*/  LDG.E.U16 R2, desc[UR36][R2.64] ;  /* 0x0000002402027981 */ /* 0x000ea4000c1e1500 */
[----:B--2---:R-:W0:Y:S02]  /*29e0*/  I2F.S16 R0, R2 ;  /* 0x0000000200007306 */ /* 0x004e240000101400 */
[----:B0-----:R-:W-:Y:S01]  /*29f0*/  F2FP.F16.F32.PACK_AB R0, RZ, R0 ;  /* 0x00000000ff00723e */ /* 0x001fe200000000ff */
[----:B------:R-:W-:Y:S06]  /*2a00*/  BRA `(.L_x_5362) ;  /* 0x0000000c00407947 */ /* 0x000fec0003800000 */
.L_x_5358:
        /* <DEDUP_REMOVED lines=9> */
.L_x_5366:
[----:B------:R1:W5:Y:S01]  /*2aa0*/  LDG.E.U16 R0, desc[UR36][R2.64] ;  /* 0x0000002402007981 */ /* 0x000362000c1e1500 */
[----:B------:R-:W-:Y:S05]  /*2ab0*/  BRA `(.L_x_5362) ;  /* 0x0000000c00147947 */ /* 0x000fea0003800000 */
.L_x_5365:
        /* <DEDUP_REMOVED lines=9> */
.L_x_5368:
[----:B------:R0:W5:Y:S01]  /*2b50*/  LDG.E.U16 R0, desc[UR36][R2.64] ;  /* 0x0000002402007981 */ /* 0x000162000c1e1500 */
[----:B------:R-:W-:Y:S05]  /*2b60*/  BRA `(.L_x_5362) ;  /* 0x0000000800e87947 */ /* 0x000fea0003800000 */
.L_x_5367:
        /* <DEDUP_REMOVED lines=8> */
.L_x_5357:
        /* <DEDUP_REMOVED lines=13> */
.L_x_5371:
        /* <DEDUP_REMOVED lines=8> */
.L_x_5370:
        /* <DEDUP_REMOVED lines=28> */
.L_x_5373:
        /* <DEDUP_REMOVED lines=15> */
.L_x_5372:
[----:B------:R-:W2:Y:S02]  /*2ff0*/  LDG.E.U16 R0, desc[UR36][R2.64] ;  /* 0x0000002402007981 */ /* 0x000ea4000c1e1500 */
[----:B--2---:R-:W-:-:S05]  /*3000*/  IMAD.U32 R0, R0, 0x10000, RZ ;  /* 0x0001000000007824 */ /* 0x004fca00078e00ff */
[----:B------:R-:W-:Y:S01]  /*3010*/  F2FP.F16.F32.PACK_AB R0, RZ, R0 ;  /* 0x00000000ff00723e */ /* 0x000fe200000000ff */
[----:B------:R-:W-:Y:S06]  /*3020*/  BRA `(.L_x_5362) ;  /* 0x0000000400b87947 */ /* 0x000fec0003800000 */
.L_x_5369:
        /* <DEDUP_REMOVED lines=12> */
.L_x_5376:
        /* <DEDUP_REMOVED lines=21> */
.L_x_5380:
[----:B------:R-:W-:Y:S05]  /*3240*/  BSYNC B1 ;  /* 0x0000000000017941 */ /* 0x000fea0003800000 */
.L_x_5379:
[----:B------:R-:W-:Y:S01]  /*3250*/  LEA R3, R0, 0x3b800000, 0x17 ;  /* 0x3b80000000037811 */ /* 0x000fe200078eb8ff */
[----:B------:R-:W-:-:S05]  /*3260*/  IMAD.SHL.U32 R0, R2, 0x100000, RZ ;  /* 0x0010000002007824 */ /* 0x000fca00078e00ff */
[----:B------:R-:W-:-:S07]  /*3270*/  LOP3.LUT R0, R3, R0, R4, 0xfe, !PT ;  /* 0x0000000003007212 */ /* 0x000fce00078efe04 */
.L_x_5378:
[----:B------:R-:W-:Y:S05]  /*3280*/  BSYNC B0 ;  /* 0x0000000000007941 */ /* 0x000fea0003800000 */
.L_x_5377:
[----:B------:R-:W-:Y:S01]  /*3290*/  F2FP.F16.F32.PACK_AB R0, RZ, R0 ;  /* 0x00000000ff00723e */ /* 0x000fe200000000ff */
[----:B------:R-:W-:Y:S06]  /*32a0*/  BRA `(.L_x_5362) ;  /* 0x0000000400187947 */ /* 0x000fec0003800000 */
.L_x_5375:
        /* <DEDUP_REMOVED lines=21> */
.L_x_5384:
[----:B------:R-:W-:Y:S05]  /*3400*/  BSYNC B1 ;  /* 0x0000000000017941 */ /* 0x000fea0003800000 */
.L_x_5383:
[----:B------:R-:W-:Y:S01]  /*3410*/  LEA R3, R0, 0x37800000, 0x17 ;  /* 0x3780000000037811 */ /* 0x000fe200078eb8ff */
[----:B------:R-:W-:-:S05]  /*3420*/  IMAD.SHL.U32 R0, R2, 0x200000, RZ ;  /* 0x0020000002007824 */ /* 0x000fca00078e00ff */
[----:B------:R-:W-:-:S07]  /*3430*/  LOP3.LUT R0, R3, R0, R4, 0xfe, !PT ;  /* 0x0000000003007212 */ /* 0x000fce00078efe04 */
.L_x_5382:
[----:B------:R-:W-:Y:S05]  /*3440*/  BSYNC B0 ;  /* 0x0000000000007941 */ /* 0x000fea0003800000 */
.L_x_5381:
[----:B------:R-:W-:Y:S01]  /*3450*/  F2FP.F16.F32.PACK_AB R0, RZ, R0 ;  /* 0x00000000ff00723e */ /* 0x000fe200000000ff */
[----:B------:R-:W-:Y:S06]  /*3460*/  BRA `(.L_x_5362) ;  /* 0x0000000000a87947 */ /* 0x000fec0003800000 */
.L_x_5374:
        /* <DEDUP_REMOVED lines=14> */
.L_x_5388:
[----:B------:R-:W-:Y:S05]  /*3550*/  BSYNC B0 ;  /* 0x0000000000007941 */ /* 0x000fea0003800000 */
.L_x_5387:
[----:B------:R-:W-:Y:S01]  /*3560*/  F2FP.F16.F32.PACK_AB R0, RZ, R0 ;  /* 0x00000000ff00723e */ /* 0x000fe200000000ff */
[----:B------:R-:W-:Y:S06]  /*3570*/  BRA `(.L_x_5362) ;  /* 0x0000000000647947 */ /* 0x000fec0003800000 */
.L_x_5361:
        /* <DEDUP_REMOVED lines=16> */
.L_x_5389:
[----:B------:R-:W-:Y:S01]  /*3680*/  PRMT R0, RZ, 0x7610, R0 ;  /* 0x00007610ff007816 */ /* 0x000fe20000000000 */
[----:B------:R-:W-:Y:S06]  /*3690*/  BRA `(.L_x_5362) ;  /* 0x00000000001c7947 */ /* 0x000fec0003800000 */
.L_x_5386:
[----:B------:R-:W2:Y:S02]  /*36a0*/  LDG.E.64 R2, desc[UR36][R2.64] ;  /* 0x0000002402027981 */ /* 0x000ea4000c1e1b00 */
[----:B--2---:R-:W0:Y:S02]  /*36b0*/  I2F.U64 R0, R2 ;  /* 0x0000000200007312 */ /* 0x004e240000301000 */
[----:B0-----:R-:W-:Y:S01]  /*36c0*/  F2FP.F16.F32.PACK_AB R0, RZ, R0 ;  /* 0x00000000ff00723e */ /* 0x001fe200000000ff */
[----:B------:R-:W-:Y:S06]  /*36d0*/  BRA `(.L_x_5362) ;  /* 0x00000000000c7947 */ /* 0x000fec0003800000 */
.L_x_5385:
[----:B------:R-:W2:Y:S02]  /*36e0*/  LDG.E R2, desc[UR36][R2.64] ;  /* 0x0000002402027981 */ /* 0x000ea4000c1e1900 */
[----:B--2---:R-:W-:-:S04]  /*36f0*/  I2FP.F32.U32 R0, R2 ;  /* 0x0000000200007245 */ /* 0x004fc80000201000 */
[----:B------:R-:W-:-:S07]  /*3700*/  F2FP.F16.F32.PACK_AB R0, RZ, R0 ;  /* 0x00000000ff00723e */ /* 0x000fce00000000ff */
.L_x_5362:
[----:B01---5:R-:W-:Y:S01]  /*3710*/  HADD2.F32 R3, -RZ, R0.H0_H0 ;  /* 0x20000000ff037230 */ /* 0x023fe20000004100 */
[----:B------:R-:W-:Y:S01]  /*3720*/  ULDC.64 UR4, c[0x0][0x490] ;  /* 0x0001240000047ab9 */ /* 0x000fe20000000a00 */
[----:B------:R-:W0:Y:S01]  /*3730*/  LDC.U8 R4, c[0x0][0x4a0] ;  /* 0x00012800ff047b82 */ /* 0x000e220000000000 */
[----:B------:R-:W-:Y:S02]  /*3740*/  HADD2.F32 R19, -RZ, R19.H0_H0 ;  /* 0x20000013ff137230 */ /* 0x000fe40000004100 */
[C---:B------:R-:W-:Y:S02]  /*3750*/  FSETP.GEU.FTZ.AND P1, PT, R3.reuse, UR4, PT ;  /* 0x0000000403007c0b */ /* 0x040fe4000bf3e000 */
[----:B------:R-:W-:-:S04]  /*3760*/  FSETP.GT.FTZ.AND P0, PT, R3, UR5, PT ;  /* 0x0000000503007c0b */ /* 0x000fc8000bf14000 */
[----:B------:R-:W-:-:S13]  /*3770*/  PLOP3.LUT P0, PT, P1, P0, PT, 0x8a, 0x0 ;  /* 0x000000000000781c */ /* 0x000fda0000f01172 */
[----:B------:R-:W-:-:S04]  /*3780*/  @!P0 FADD.FTZ R0, -R3, 1 ;  /* 0x3f80000003008421 */ /* 0x000fc80000010100 */
[----:B------:R-:W-:Y:S01]  /*3790*/  @!P0 FMUL.FTZ R2, R3, R0 ;  /* 0x0000000003028220 */ /* 0x000fe20000410000 */
[----:B0-----:R-:W-:Y:S01]  /*37a0*/  PRMT R3, R4, 0x9910, RZ ;  /* 0x0000991004037816 */ /* 0x001fe200000000ff */
[----:B------:R-:W-:-:S03]  /*37b0*/  IMAD.MOV.U32 R0, RZ, RZ, RZ ;  /* 0x000000ffff007224 */ /* 0x000fc600078e00ff */
[----:B------:R-:W-:Y:S01]  /*37c0*/  ISETP.GT.AND P1, PT, R3, 0x9, PT ;  /* 0x000000090300780c */ /* 0x000fe20003f24270 */
[----:B------:R-:W0:Y:S02]  /*37d0*/  @!P0 MUFU.RCP R2, R2 ;  /* 0x0000000200028308 */ /* 0x000e240000001000 */
[----:B0-----:R-:W-:-:S05]  /*37e0*/  @!P0 FMUL.FTZ R0, R19, R2 ;  /* 0x0000000213008220 */ /* 0x001fca0000410000 */
[----:B------:R-:W-:-:S05]  /*37f0*/  F2FP.F16.F32.PACK_AB R0, RZ, R0 ;  /* 0x00000000ff00723e */ /* 0x000fca00000000ff */
        /* <DEDUP_REMOVED lines=13> */
.L_x_5393:
[----:B------:R-:W-:-:S06]  /*38d0*/  HADD2.F32 R3, -RZ, R0.H0_H0 ;  /* 0x20000000ff037230 */ /* 0x000fcc0000004100 */
[----:B------:R-:W0:Y:S02]  /*38e0*/  F2I.S64.TRUNC R2, R3 ;  /* 0x0000000300027311 */ /* 0x000e24000020d900 */
[----:B0-----:R1:W-:Y:S01]  /*38f0*/  STG.E.U8 desc[UR36][R16.64], R2 ;  /* 0x0000000210007986 */ /* 0x0013e2000c101124 */
[----:B------:R-:W-:Y:S05]  /*3900*/  BRA `(.L_x_5395) ;  /* 0x0000000c00847947 */ /* 0x000fea0003800000 */
.L_x_5392:
        /* <DEDUP_REMOVED lines=10> */
.L_x_5397:
[----:B------:R-:W-:-:S04]  /*39b0*/  HADD2.F32 R0, -RZ, R0.H0_H0 ;  /* 0x20000000ff007230 */ /* 0x000fc80000004100 */
[----:B------:R-:W0:Y:S02]  /*39c0*/  F2I.FTZ.TRUNC.NTZ R3, R0 ;  /* 0x0000000000037305 */ /* 0x000e24000021f100 */
[----:B0-----:R3:W-:Y:S01]  /*39d0*/  STG.E desc[UR36][R16.64], R3 ;  /* 0x0000000310007986 */ /* 0x0017e2000c101924 */
[----:B------:R-:W-:Y:S05]  /*39e0*/  BRA `(.L_x_5395) ;  /* 0x0000000c004c7947 */ /* 0x000fea0003800000 */
.L_x_5396:
[----:B------:R-:W-:-:S04]  /*39f0*/  HADD2.F32 R0, -RZ, R0.H0_H0 ;  /* 0x20000000ff007230 */ /* 0x000fc80000004100 */
[----:B------:R-:W0:Y:S02]  /*3a00*/  F2I.FTZ.TRUNC.NTZ R3, R0 ;  /* 0x0000000000037305 */ /* 0x000e24000021f100 */
[----:B0-----:R2:W-:Y:S01]  /*3a10*/  STG.E.U16 desc[UR36][R16.64], R3 ;  /* 0x0000000310007986 */ /* 0x0015e2000c101524 */
[----:B------:R-:W-:Y:S05]  /*3a20*/  BRA `(.L_x_5395) ;  /* 0x0000000c003c7947 */ /* 0x000fea0003800000 */
.L_x_5391:
        /* <DEDUP_REMOVED lines=9> */
.L_x_5399:
[----:B------:R0:W-:Y:S01]  /*3ac0*/  STG.E.U16 desc[UR36][R16.64], R0 ;  /* 0x0000000010007986 */ /* 0x0001e2000c101524 */
[----:B------:R-:W-:Y:S05]  /*3ad0*/  BRA `(.L_x_5395) ;  /* 0x0000000c00107947 */ /* 0x000fea0003800000 */
.L_x_5398:
        /* <DEDUP_REMOVED lines=10> */
.L_x_5401:
[----:B------:R-:W-:-:S05]  /*3b80*/  HADD2.F32 R0, -RZ, R0.H0_H0 ;  /* 0x20000000ff007230 */ /* 0x000fca0000004100 */
[----:B------:R-:W-:-:S04]  /*3b90*/  F2FP.F16.F32.PACK_AB R0, RZ, R0 ;  /* 0x00000000ff00723e */ /* 0x000fc800000000ff */
[----:B------:R-:W-:-:S05]  /*3ba0*/  PRMT R0, R0, 0x5410, RZ ;  /* 0x0000541000007816 */ /* 0x000fca00000000ff */
[----:B------:R0:W-:Y:S01]  /*3bb0*/  STG.E desc[UR36][R16.64], R0 ;  /* 0x0000000010007986 */ /* 0x0001e2000c101924 */
[----:B------:R-:W-:Y:S05]  /*3bc0*/  BRA `(.L_x_5395) ;  /* 0x0000000800d47947 */ /* 0x000fea0003800000 */
.L_x_5400:
[----:B------:R-:W-:-:S05]  /*3bd0*/  HADD2.F32 R2, -RZ, R0.H0_H0 ;  /* 0x20000000ff027230 */ /* 0x000fca0000004100 */
[----:B------:R-:W-:-:S06]  /*3be0*/  FMUL.FTZ R2, R2, 1 ;  /* 0x3f80000002027820 */ /* 0x000fcc0000410000 */
[----:B------:R-:W0:Y:S02]  /*3bf0*/  F2F.F64.F32 R2, R2 ;  /* 0x0000000200027310 */ /* 0x000e240000201800 */
[----:B0-----:R0:W-:Y:S01]  /*3c00*/  STG.E.64 desc[UR36][R16.64], R2 ;  /* 0x0000000210007986 */ /* 0x0011e2000c101b24 */
[----:B------:R-:W-:Y:S05]  /*3c10*/  BRA `(.L_x_5395) ;  /* 0x0000000800c07947 */ /* 0x000fea0003800000 */
.L_x_5390:
        /* <DEDUP_REMOVED lines=13> */
.L_x_5404:
[----:B------:R-:W-:Y:S01]  /*3cf0*/  HADD2.F32 R0, -RZ, R0.H0_H0 ;  /* 0x20000000ff007230 */ /* 0x000fe20000004100 */
[----:B------:R-:W-:-:S04]  /*3d00*/  CS2R R6, SRZ ;  /* 0x0000000000067805 */ /* 0x000fc8000001ff00 */
[----:B------:R-:W-:-:S04]  /*3d10*/  FMUL.FTZ R0, R0, 1 ;  /* 0x3f80000000007820 */ /* 0x000fc80000410000 */
[----:B------:R-:W0:Y:S02]  /*3d20*/  F2F.F64.F32 R4, R0 ;  /* 0x0000000000047310 */ /* 0x000e240000201800 */
[----:B0-----:R0:W-:Y:S01]  /*3d30*/  STG.E.128 desc[UR36][R16.64], R4 ;  /* 0x0000000410007986 */ /* 0x0011e2000c101d24 */
[----:B------:R-:W-:Y:S05]  /*3d40*/  BRA `(.L_x_5395) ;  /* 0x0000000800747947 */ /* 0x000fea0003800000 */
.L_x_5403:
        /* <DEDUP_REMOVED lines=21> */
.L_x_5408:
[----:B------:R-:W-:Y:S05]  /*3ea0*/  BSYNC B0 ;  /* 0x0000000000007941 */ /* 0x000fea0003800000 */
.L_x_5407:
[----:B------:R-:W-:-:S05]  /*3eb0*/  LOP3.LUT R3, R0, R3, RZ, 0xfc, !PT ;  /* 0x0000000300037212 */ /* 0x000fca00078efcff */
[----:B------:R0:W-:Y:S01]  /*3ec0*/  STG.E.U8 desc[UR36][R16.64], R3 ;  /* 0x0000000310007986 */ /* 0x0001e2000c101124 */
[----:B------:R-:W-:Y:S05]  /*3ed0*/  BRA `(.L_x_5395) ;  /* 0x0000000800107947 */ /* 0x000fea0003800000 */
.L_x_5406:
        /* <DEDUP_REMOVED lines=13> */
.L_x_5410:
[----:B------:R-:W-:Y:S01]  /*3fb0*/  IMAD.MOV.U32 R0, RZ, RZ, 0x7f ;  /* 0x0000007fff007424 */ /* 0x000fe200078e00ff */
[----:B------:R-:W-:-:S04]  /*3fc0*/  ISETP.GT.U32.AND P0, PT, R2, 0x7f800000, PT ;  /* 0x7f8000000200780c */ /* 0x000fc80003f04070 */
[----:B------:R-:W-:-:S09]  /*3fd0*/  SEL R0, R0, 0x7c, P0 ;  /* 0x0000007c00007807 */ /* 0x000fd20000000000 */
.L_x_5411:
[----:B------:R-:W-:Y:S05]  /*3fe0*/  BSYNC B0 ;  /* 0x0000000000007941 */ /* 0x000fea0003800000 */
.L_x_5409:
[----:B------:R-:W-:-:S04]  /*3ff0*/  LOP3.LUT R2, R3, 0x80000000, RZ, 0xc0, !PT ;  /* 0x8000000003027812 */ /* 0x000fc800078ec0ff */
[----:B------:R-:W-:-:S04]  /*4000*/  SHF.R.U32.HI R3, RZ, 0x18, R2 ;  /* 0x00000018ff037819 */ /* 0x000fc80000011602 */
[----:B------:R-:W-:-:S05]  /*4010*/  LOP3.LUT R3, R0, R3, RZ, 0xfc, !PT ;  /* 0x0000000300037212 */ /* 0x000fca00078efcff */
[----:B------:R0:W-:Y:S01]  /*4020*/  STG.E.U8 desc[UR36][R16.64], R3 ;  /* 0x0000000310007986 */ /* 0x0001e2000c101124 */
[----:B------:R-:W-:Y:S05]  /*4030*/  BRA `(.L_x_5395) ;  /* 0x0000000400b87947 */ /* 0x000fea0003800000 */
.L_x_5405:
[----:B------:R-:W-:-:S05]  /*4040*/  HADD2.F32 R0, -RZ, R0.H0_H0 ;  /* 0x20000000ff007230 */ /* 0x000fca0000004100 */
[----:B------:R-:W-:-:S05]  /*4050*/  F2FP.BF16.F32.PACK_AB R0, RZ, R0 ;  /* 0x00000000ff00723e */ /* 0x000fca00000010ff */
[----:B------:R0:W-:Y:S01]  /*4060*/  STG.E.U16 desc[UR36][R16.64], R0 ;  /* 0x0000000010007986 */ /* 0x0001e2000c101524 */
[----:B------:R-:W-:Y:S05]  /*4070*/  BRA `(.L_x_5395) ;  /* 0x0000000400a87947 */ /* 0x000fea0003800000 */
.L_x_5402:
        /* <DEDUP_REMOVED lines=12> */
.L_x_5414:
        /* <DEDUP_REMOVED lines=17> */
.L_x_5417:
[----:B------:R-:W-:-:S04]  /*4250*/  LOP3.LUT R2, R3, 0x80000000, RZ, 0xc0, !PT ;  /* 0x8000000003027812 */ /* 0x000fc800078ec0ff */
[----:B------:R-:W-:-:S04]  /*4260*/  SHF.R.U32.HI R3, RZ, 0x18, R2 ;  /* 0x00000018ff037819 */ /* 0x000fc80000011602 */
[----:B------:R-:W-:-:S04]  /*4270*/  LOP3.LUT R0, R0, R3, RZ, 0xfc, !PT ;  /* 0x0000000300007212 */ /* 0x000fc800078efcff */
[----:B------:R-:W-:-:S07]  /*4280*/  PRMT R8, R0, 0x7610, R8 ;  /* 0x0000761000087816 */ /* 0x000fce0000000008 */
.L_x_5416:
[----:B------:R-:W-:Y:S05]  /*4290*/  BSYNC B0 ;  /* 0x0000000000007941 */ /* 0x000fea0003800000 */
.L_x_5415:
[----:B------:R0:W-:Y:S01]  /*42a0*/  STG.E.U8 desc[UR36][R16.64], R8 ;  /* 0x0000000810007986 */ /* 0x0001e2000c101124 */
[----:B------:R-:W-:Y:S05]  /*42b0*/  BRA `(.L_x_5395) ;  /* 0x0000000400187947 */ /* 0x000fea0003800000 */
.L_x_5413:
        /* <DEDUP_REMOVED lines=17> */
.L_x_5420:
[----:B------:R-:W-:-:S04]  /*43d0*/  LOP3.LUT R2, R3, 0x80000000, RZ, 0xc0, !PT ;  /* 0x8000000003027812 */ /* 0x000fc800078ec0ff */
[----:B------:R-:W-:-:S04]  /*43e0*/  SHF.R.U32.HI R3, RZ, 0x18, R2 ;  /* 0x00000018ff037819 */ /* 0x000fc80000011602 */
[----:B------:R-:W-:-:S04]  /*43f0*/  LOP3.LUT R0, R0, R3, RZ, 0xfc, !PT ;  /* 0x0000000300007212 */ /* 0x000fc800078efcff */
[----:B------:R-:W-:-:S07]  /*4400*/  PRMT R8, R0, 0x7610, R8 ;  /* 0x0000761000087816 */ /* 0x000fce0000000008 */
.L_x_5419:
[----:B------:R-:W-:Y:S05]  /*4410*/  BSYNC B0 ;  /* 0x0000000000007941 */ /* 0x000fea0003800000 */
.L_x_5418:
[----:B------:R0:W-:Y:S01]  /*4420*/  STG.E.U8 desc[UR36][R16.64], R8 ;  /* 0x0000000810007986 */ /* 0x0001e2000c101124 */
[----:B------:R-:W-:Y:S05]  /*4430*/  BRA `(.L_x_5395) ;  /* 0x0000000000b87947 */ /* 0x000fea0003800000 */
.L_x_5412:
        /* <DEDUP_REMOVED lines=22> */
.L_x_5394:
        /* <DEDUP_REMOVED lines=16> */
.L_x_5423:
[----:B------:R-:W-:Y:S05]  /*46a0*/  BRA `(.L_x_5395) ;  /* 0x00000000001c7947 */ /* 0x000fea0003800000 */
.L_x_5422:
[----:B------:R-:W-:-:S06]  /*46b0*/  HADD2.F32 R2, -RZ, R0.H0_H0 ;  /* 0x20000000ff027230 */ /* 0x000fcc0000004100 */
[----:B------:R-:W0:Y:S02]  /*46c0*/  F2I.U64.TRUNC R2, R2 ;  /* 0x0000000200027311 */ /* 0x000e24000020d800 */
[----:B0-----:R0:W-:Y:S01]  /*46d0*/  STG.E.64 desc[UR36][R16.64], R2 ;  /* 0x0000000210007986 */ /* 0x0011e2000c101b24 */
[----:B------:R-:W-:Y:S05]  /*46e0*/  BRA `(.L_x_5395) ;  /* 0x00000000000c7947 */ /* 0x000fea0003800000 */
.L_x_5421:
[----:B------:R-:W-:-:S04]  /*46f0*/  HADD2.F32 R0, -RZ, R0.H0_H0 ;  /* 0x20000000ff007230 */ /* 0x000fc80000004100 */
[----:B------:R-:W0:Y:S02]  /*4700*/  F2I.FTZ.U32.TRUNC.NTZ R3, R0 ;  /* 0x0000000000037305 */ /* 0x000e24000021f000 */
[----:B0-----:R0:W-:Y:S02]  /*4710*/  STG.E desc[UR36][R16.64], R3 ;  /* 0x0000000310007986 */ /* 0x0011e4000c101924 */
.L_x_5395:
[----:B------:R-:W-:-:S04]  /*4720*/  IMAD R18, R18, 0x200, R23 ;  /* 0x0000020012127824 */ /* 0x000fc800078e0217 */
[----:B------:R-:W-:-:S07]  /*4730*/  VIADD R19, R18, 0x80 ;  /* 0x0000008012137836 */ /* 0x000fce0000000000 */
.L_x_5322:
[----:B------:R-:W-:Y:S05]  /*4740*/  BSYNC B6 ;  /* 0x0000000000067941 */ /* 0x000fea0003800000 */
.L_x_5321:
        /* <DEDUP_REMOVED lines=358> */
.L_x_5426:
        /* <DEDUP_REMOVED lines=23> */
.L_x_5430:
[----:B------:R-:W2:Y:S02]  /*5f20*/  LDG.E.U8 R2, desc[UR36][R2.64] ;  /* 0x0000002402027981 */ /* 0x000ea4000c1e1100 */
[----:B--2---:R-:W-:-:S04]  /*5f30*/  I2FP.F32.U32 R0, R2 ;  /* 0x0000000200007245 */ /* 0x004fc80000201000 */
[----:B------:R-:W-:-:S04]  /*5f40*/  F2FP.F16.F32.PACK_AB R0, RZ, R0 ;  /* 0x00000000ff00723e */ /* 0x000fc800000000ff */
[----:B------:R-:W-:Y:S01]  /*5f50*/  PRMT R22, R0, 0x7610, R22 ;  /* 0x0000761000167816 */ /* 0x000fe20000000016 */
[----:B------:R-:W-:Y:S06]  /*5f60*/  BRA `(.L_x_5432) ;  /* 0x0000000c00bc7947 */ /* 0x000fec0003800000 */
.L_x_5429:
        /* <DEDUP_REMOVED lines=11> */
.L_x_5434:
[----:B------:R-:W2:Y:S02]  /*6020*/  LDG.E R2, desc[UR36][R2.64] ;  /* 0x0000002402027981 */ /* 0x000ea4000c1e1900 */
[----:B--2---:R-:W-:-:S04]  /*6030*/  I2FP.F32.S32 R0, R2 ;  /* 0x0000000200007245 */ /* 0x004fc80000201400 */
[----:B------:R-:W-:-:S04]  /*6040*/  F2FP.F16.F32.PACK_AB R0, RZ, R0 ;  /* 0x00000000ff00723e */ /* 0x000fc800000000ff */
[----:B------:R-:W-:Y:S01]  /*6050*/  PRMT R22, R0, 0x7610, R22 ;  /* 0x0000761000167816 */ /* 0x000fe20000000016 */
[----:B------:R-:W-:Y:S06]  /*6060*/  BRA `(.L_x_5432) ;  /* 0x0000000c007c7947 */ /* 0x000fec0003800000 */
.L_x_5433:
[----:B------:R-:W2:Y:S02]  /*6070*/  LDG.E.U16 R2, desc[UR36][R2.64] ;  /* 0x0000002402027981 */ /* 0x000ea4000c1e1500 */
[----:B--2---:R-:W0:Y:S02]  /*6080*/  I2F.S16 R0, R2 ;  /* 0x0000000200007306 */ /* 0x004e240000101400 */
[----:B0-----:R-:W-:-:S04]  /*6090*/  F2FP.F16.F32.PACK_AB R0, RZ, R0 ;  /* 0x00000000ff00723e */ /* 0x001fc800000000ff */
[----:B------:R-:W-:Y:S01]  /*60a0*/  PRMT R22, R0, 0x7610, R22 ;  /* 0x0000761000167816 */ /* 0x000fe20000000016 */
[----:B------:R-:W-:Y:S06]  /*60b0*/  BRA `(.L_x_5432) ;  /* 0x0000000c00687947 */ /* 0x000fec0003800000 */
.L_x_5428:
        /* <DEDUP_REMOVED lines=9> */
.L_x_5436:
[----:B------:R1:W5:Y:S01]  /*6150*/  LDG.E.U16 R22, desc[UR36][R2.64] ;  /* 0x0000002402167981 */ /* 0x000362000c1e1500 */
[----:B------:R-:W-:Y:S05]  /*6160*/  BRA `(.L_x_5432) ;  /* 0x0000000c003c7947 */ /* 0x000fea0003800000 */
.L_x_5435:
        /* <DEDUP_REMOVED lines=9> */
.L_x_5438:
[----:B------:R0:W5:Y:S01]  /*6200*/  LDG.E.U16 R22, desc[UR36][R2.64] ;  /* 0x0000002402167981 */ /* 0x000162000c1e1500 */
[----:B------:R-:W-:Y:S05]  /*6210*/  BRA `(.L_x_5432) ;  /* 0x0000000c00107947 */ /* 0x000fea0003800000 */
.L_x_5437:
        /* <DEDUP_REMOVED lines=9> */
.L_x_5427:
        /* <DEDUP_REMOVED lines=14> */
.L_x_5441:
        /* <DEDUP_REMOVED lines=9> */
.L_x_5440:
        /* <DEDUP_REMOVED lines=28> */
.L_x_5443:
        /* <DEDUP_REMOVED lines=15> */
.L_x_5442:
[----:B------:R-:W2:Y:S02]  /*66d0*/  LDG.E.U16 R0, desc[UR36][R2.64] ;  /* 0x0000002402007981 */ /* 0x000ea4000c1e1500 */
[----:B--2---:R-:W-:-:S05]  /*66e0*/  IMAD.U32 R0, R0, 0x10000, RZ ;  /* 0x0001000000007824 */ /* 0x004fca00078e00ff */
[----:B------:R-:W-:-:S04]  /*66f0*/  F2FP.F16.F32.PACK_AB R0, RZ, R0 ;  /* 0x00000000ff00723e */ /* 0x000fc800000000ff */
[----:B------:R-:W-:Y:S01]  /*6700*/  PRMT R22, R0, 0x7610, R22 ;  /* 0x0000761000167816 */ /* 0x000fe20000000016 */
[----:B------:R-:W-:Y:S06]  /*6710*/  BRA `(.L_x_5432) ;  /* 0x0000000400d07947 */ /* 0x000fec0003800000 */
.L_x_5439:
        /* <DEDUP_REMOVED lines=13> */
.L_x_5446:
        /* <DEDUP_REMOVED lines=21> */
.L_x_5450:
[----:B------:R-:W-:Y:S05]  /*6940*/  BSYNC B1 ;  /* 0x0000000000017941 */ /* 0x000fea0003800000 */
.L_x_5449:
[----:B------:R-:W-:Y:S01]  /*6950*/  LEA R3, R0, 0x3b800000, 0x17 ;  /* 0x3b80000000037811 */ /* 0x000fe200078eb8ff */
[----:B------:R-:W-:-:S05]  /*6960*/  IMAD.SHL.U32 R0, R2, 0x100000, RZ ;  /* 0x0010000002007824 */ /* 0x000fca00078e00ff */
[----:B------:R-:W-:-:S07]  /*6970*/  LOP3.LUT R0, R3, R0, R4, 0xfe, !PT ;  /* 0x0000000003007212 */ /* 0x000fce00078efe04 */
.L_x_5448:
[----:B------:R-:W-:Y:S05]  /*6980*/  BSYNC B0 ;  /* 0x0000000000007941 */ /* 0x000fea0003800000 */
.L_x_5447:
[----:B------:R-:W-:-:S04]  /*6990*/  F2FP.F16.F32.PACK_AB R0, RZ, R0 ;  /* 0x00000000ff00723e */ /* 0x000fc800000000ff */
[----:B------:R-:W-:Y:S01]  /*69a0*/  PRMT R22, R0, 0x7610, R22 ;  /* 0x0000761000167816 */ /* 0x000fe20000000016 */
[----:B------:R-:W-:Y:S06]  /*69b0*/  BRA `(.L_x_5432) ;  /* 0x0000000400287947 */ /* 0x000fec0003800000 */
.L_x_5445:
        /* <DEDUP_REMOVED lines=21> */
.L_x_5454:
[----:B------:R-:W-:Y:S05]  /*6b10*/  BSYNC B1 ;  /* 0x0000000000017941 */ /* 0x000fea0003800000 */
.L_x_5453:
[----:B------:R-:W-:Y:S01]  /*6b20*/  LEA R3, R0, 0x37800000, 0x17 ;  /* 0x3780000000037811 */ /* 0x000fe200078eb8ff */
[----:B------:R-:W-:-:S05]  /*6b30*/  IMAD.SHL.U32 R0, R2, 0x200000, RZ ;  /* 0x0020000002007824 */ /* 0x000fca00078e00ff */
[----:B------:R-:W-:-:S07]  /*6b40*/  LOP3.LUT R0, R3, R0, R4, 0xfe, !PT ;  /* 0x0000000003007212 */ /* 0x000fce00078efe04 */
.L_x_5452:
[----:B------:R-:W-:Y:S05]  /*6b50*/  BSYNC B0 ;  /* 0x0000000000007941 */ /* 0x000fea0003800000 */
.L_x_5451:
[----:B------:R-:W-:-:S04]  /*6b60*/  F2FP.F16.F32.PACK_AB R0, RZ, R0 ;  /* 0x00000000ff00723e */ /* 0x000fc800000000ff */
[----:B------:R-:W-:Y:S01]  /*6b70*/  PRMT R22, R0, 0x7610, R22 ;  /* 0x0000761000167816 */ /* 0x000fe20000000016 */
[----:B------:R-:W-:Y:S06]  /*6b80*/  BRA `(.L_x_5432) ;  /* 0x0000000000b47947 */ /* 0x000fec0003800000 */
.L_x_5444:
        /* <DEDUP_REMOVED lines=14> */
.L_x_5458:
[----:B------:R-:W-:Y:S05]  /*6c70*/  BSYNC B0 ;  /* 0x0000000000007941 */ /* 0x000fea0003800000 */
.L_x_5457:
[----:B------:R-:W-:-:S04]  /*6c80*/  F2FP.F16.F32.PACK_AB R0, RZ, R0 ;  /* 0x00000000ff00723e */ /* 0x000fc800000000ff */
[----:B------:R-:W-:Y:S01]  /*6c90*/  PRMT R22, R0, 0x7610, R22 ;  /* 0x0000761000167816 */ /* 0x000fe20000000016 */
[----:B------:R-:W-:Y:S06]  /*6ca0*/  BRA `(.L_x_5432) ;  /* 0x00000000006c7947 */ /* 0x000fec0003800000 */
.L_x_5431:
        /* <DEDUP_REMOVED lines=16> */
.L_x_5459:
[----:B------:R-:W-:Y:S01]  /*6db0*/  PRMT R22, RZ, 0x7610, R22 ;  /* 0x00007610ff167816 */ /* 0x000fe20000000016 */
[----:B------:R-:W-:Y:S06]  /*6dc0*/  BRA `(.L_x_5432) ;  /* 0x0000000000247947 */ /* 0x000fec0003800000 */
.L_x_5456:
[----:B------:R-:W2:Y:S02]  /*6dd0*/  LDG.E.64 R2, desc[UR36][R2.64] ;  /* 0x0000002402027981 */ /* 0x000ea4000c1e1b00 */
[----:B--2---:R-:W0:Y:S02]  /*6de0*/  I2F.U64 R0, R2 ;  /* 0x0000000200007312 */ /* 0x004e240000301000 */
[----:B0-----:R-:W-:-:S04]  /*6df0*/  F2FP.F16.F32.PACK_AB R0, RZ, R0 ;  /* 0x00000000ff00723e */ /* 0x001fc800000000ff */
[----:B------:R-:W-:Y:S01]  /*6e00*/  PRMT R22, R0, 0x7610, R22 ;  /* 0x0000761000167816 */ /* 0x000fe20000000016 */
[----:B------:R-:W-:Y:S06]  /*6e10*/  BRA `(.L_x_5432) ;  /* 0x0000000000107947 */ /* 0x000fec0003800000 */
.L_x_5455:
[----:B------:R-:W2:Y:S02]  /*6e20*/  LDG.E R2, desc[UR36][R2.64] ;  /* 0x0000002402027981 */ /* 0x000ea4000c1e1900 */
[----:B--2---:R-:W-:-:S04]  /*6e30*/  I2FP.F32.U32 R0, R2 ;  /* 0x0000000200007245 */ /* 0x004fc80000201000 */
[----:B------:R-:W-:-:S04]  /*6e40*/  F2FP.F16.F32.PACK_AB R0, RZ, R0 ;  /* 0x00000000ff00723e */ /* 0x000fc800000000ff */
[----:B------:R-:W-:-:S07]  /*6e50*/  PRMT R22, R0, 0x7610, R22 ;  /* 0x0000761000167816 */ /* 0x000fce0000000016 */
.L_x_5432:
        /* <DEDUP_REMOVED lines=19> */
.L_x_5463:
[----:B------:R-:W2:Y:S02]  /*6f90*/  LDG.E.U8 R2, desc[UR36][R2.64] ;  /* 0x0000002402027981 */ /* 0x000ea4000c1e1100 */
[----:B--2---:R-:W-:-:S04]  /*6fa0*/  I2FP.F32.U32 R0, R2 ;  /* 0x0000000200007245 */ /* 0x004fc80000201000 */
[----:B------:R-:W-:Y:S01]  /*6fb0*/  F2FP.F16.F32.PACK_AB R0, RZ, R0 ;  /* 0x00000000ff00723e */ /* 0x000fe200000000ff */
[----:B------:R-:W-:Y:S06]  /*6fc0*/  BRA `(.L_x_5465) ;  /* 0x0000000c00887947 */ /* 0x000fec0003800000 */
.L_x_5462:
        /* <DEDUP_REMOVED lines=10> */
.L_x_5467:
[----:B------:R-:W2:Y:S02]  /*7070*/  LDG.E R2, desc[UR36][R2.64] ;  /* 0x0000002402027981 */ /* 0x000ea4000c1e1900 */
[----:B--2---:R-:W-:-:S04]  /*7080*/  I2FP.F32.S32 R0, R2 ;  /* 0x0000000200007245 */ /* 0x004fc80000201400 */
[----:B------:R-:W-:Y:S01]  /*7090*/  F2FP.F16.F32.PACK_AB R0, RZ, R0 ;  /* 0x00000000ff00723e */ /* 0x000fe200000000ff */
[----:B------:R-:W-:Y:S06]  /*70a0*/  BRA `(.L_x_5465) ;  /* 0x0000000c00507947 */ /* 0x000fec0003800000 */
.L_x_5466:
[----:B------:R-:W2:Y:S02]  /*70b0*/  LDG.E.U16 R2, desc[UR36][R2.64] ;  /* 0x0000002402027981 */ /* 0x000ea4000c1e1500 */
[----:B--2---:R-:W0:Y:S02]  /*70c0*/  I2F.S16 R0, R2 ;  /* 0x0000000200007306 */ /* 0x004e240000101400 */
[----:B0-----:R-:W-:Y:S01]  /*70d0*/  F2FP.F16.F32.PACK_AB R0, RZ, R0 ;  /* 0x00000000ff00723e */ /* 0x001fe200000000ff */
[----:B------:R-:W-:Y:S06]  /*70e0*/  BRA `(.L_x_5465) ;  /* 0x0000000c00407947 */ /* 0x000fec0003800000 */
.L_x_5461:
        /* <DEDUP_REMOVED lines=9> */
.L_x_5469:
[----:B------:R1:W5:Y:S01]  /*7180*/  LDG.E.U16 R0, desc[UR36][R2.64] ;  /* 0x0000002402007981 */ /* 0x000362000c1e1500 */
[----:B------:R-:W-:Y:S05]  /*7190*/  BRA `(.L_x_5465) ;  /* 0x0000000c00147947 */ /* 0x000fea0003800000 */
.L_x_5468:
        /* <DEDUP_REMOVED lines=9> */
.L_x_5471:
[----:B------:R0:W5:Y:S01]  /*7230*/  LDG.E.U16 R0, desc[UR36][R2.64] ;  /* 0x0000002402007981 */ /* 0x000162000c1e1500 */
[----:B------:R-:W-:Y:S05]  /*7240*/  BRA `(.L_x_5465) ;  /* 0x0000000800e87947 */ /* 0x000fea0003800000 */
.L_x_5470:
        /* <DEDUP_REMOVED lines=8> */
.L_x_5460:
        /* <DEDUP_REMOVED lines=13> */
.L_x_5474:
        /* <DEDUP_REMOVED lines=8> */
.L_x_5473:
        /* <DEDUP_REMOVED lines=28> */
.L_x_5476:
        /* <DEDUP_REMOVED lines=15> */
.L_x_5475:
[----:B------:R-:W2:Y:S02]  /*76d0*/  LDG.E.U16 R0, desc[UR36][R2.64] ;  /* 0x0000002402007981 */ /* 0x000ea4000c1e1500 */
[----:B--2---:R-:W-:-:S05]  /*76e0*/  IMAD.U32 R0, R0, 0x10000, RZ ;  /* 0x0001000000007824 */ /* 0x004fca00078e00ff */
[----:B------:R-:W-:Y:S01]  /*76f0*/  F2FP.F16.F32.PACK_AB R0, RZ, R0 ;  /* 0x00000000ff00723e */ /* 0x000fe200000000ff */
[----:B------:R-:W-:Y:S06]  /*7700*/  BRA `(.L_x_5465) ;  /* 0x0000000400b87947 */ /* 0x000fec0003800000 */
.L_x_5472:
        /* <DEDUP_REMOVED lines=12> */
.L_x_5479:
        /* <DEDUP_REMOVED lines=21> */
.L_x_5483:
[----:B------:R-:W-:Y:S05]  /*7920*/  BSYNC B1 ;  /* 0x0000000000017941 */ /* 0x000fea0003800000 */
.L_x_5482:
[----:B------:R-:W-:Y:S01]  /*7930*/  LEA R3, R0, 0x3b800000, 0x17 ;  /* 0x3b80000000037811 */ /* 0x000fe200078eb8ff */
[----:B------:R-:W-:-:S05]  /*7940*/  IMAD.SHL.U32 R0, R2, 0x100000, RZ ;  /* 0x0010000002007824 */ /* 0x000fca00078e00ff */
[----:B------:R-:W-:-:S07]  /*7950*/  LOP3.LUT R0, R3, R0, R4, 0xfe, !PT ;  /* 0x0000000003007212 */ /* 0x000fce00078efe04 */
.L_x_5481:
[----:B------:R-:W-:Y:S05]  /*7960*/  BSYNC B0 ;  /* 0x0000000000007941 */ /* 0x000fea0003800000 */
.L_x_5480:
[----:B------:R-:W-:Y:S01]  /*7970*/  F2FP.F16.F32.PACK_AB R0, RZ, R0 ;  /* 0x00000000ff00723e */ /* 0x000fe200000000ff */
[----:B------:R-:W-:Y:S06]  /*7980*/  BRA `(.L_x_5465) ;  /* 0x0000000400187947 */ /* 0x000fec0003800000 */
.L_x_5478:
        /* <DEDUP_REMOVED lines=21> */
.L_x_5487:
[----:B------:R-:W-:Y:S05]  /*7ae0*/  BSYNC B1 ;  /* 0x0000000000017941 */ /* 0x000fea0003800000 */
.L_x_5486:
[----:B------:R-:W-:Y:S01]  /*7af0*/  LEA R3, R0, 0x37800000, 0x17 ;  /* 0x3780000000037811 */ /* 0x000fe200078eb8ff */
[----:B------:R-:W-:-:S05]  /*7b00*/  IMAD.SHL.U32 R0, R2, 0x200000, RZ ;  /* 0x0020000002007824 */ /* 0x000fca00078e00ff */
[----:B------:R-:W-:-:S07]  /*7b10*/  LOP3.LUT R0, R3, R0, R4, 0xfe, !PT ;  /* 0x0000000003007212 */ /* 0x000fce00078efe04 */
.L_x_5485:
[----:B------:R-:W-:Y:S05]  /*7b20*/  BSYNC B0 ;  /* 0x0000000000007941 */ /* 0x000fea0003800000 */
.L_x_5484:
[----:B------:R-:W-:Y:S01]  /*7b30*/  F2FP.F16.F32.PACK_AB R0, RZ, R0 ;  /* 0x00000000ff00723e */ /* 0x000fe200000000ff */
[----:B------:R-:W-:Y:S06]  /*7b40*/  BRA `(.L_x_5465) ;  /* 0x0000000000a87947 */ /* 0x000fec0003800000 */
.L_x_5477:
        /* <DEDUP_REMOVED lines=14> */
.L_x_5491:
[----:B------:R-:W-:Y:S05]  /*7c30*/  BSYNC B0 ;  /* 0x0000000000007941 */ /* 0x000fea0003800000 */
.L_x_5490:
[----:B------:R-:W-:Y:S01]  /*7c40*/  F2FP.F16.F32.PACK_AB R0, RZ, R0 ;  /* 0x00000000ff00723e */ /* 0x000fe200000000ff */
[----:B------:R-:W-:Y:S06]  /*7c50*/  BRA `(.L_x_5465) ;  /* 0x0000000000647947 */ /* 0x000fec0003800000 */
.L_x_5464:
        /* <DEDUP_REMOVED lines=16> */
.L_x_5492:
[----:B------:R-:W-:Y:S01]  /*7d60*/  PRMT R0, RZ, 0x7610, R0 ;  /* 0x00007610ff007816 */ /* 0x000fe20000000000 */
[----:B------:R-:W-:Y:S06]  /*7d70*/  BRA `(.L_x_5465) ;  /* 0x00000000001c7947 */ /* 0x000fec0003800000 */
.L_x_5489:
[----:B------:R-:W2:Y:S02]  /*7d80*/  LDG.E.64 R2, desc[UR36][R2.64] ;  /* 0x0000002402027981 */ /* 0x000ea4000c1e1b00 */
[----:B--2---:R-:W0:Y:S02]  /*7d90*/  I2F.U64 R0, R2 ;  /* 0x0000000200007312 */ /* 0x004e240000301000 */
[----:B0-----:R-:W-:Y:S01]  /*7da0*/  F2FP.F16.F32.PACK_AB R0, RZ, R0 ;  /* 0x00000000ff00723e */ /* 0x001fe200000000ff */
[----:B------:R-:W-:Y:S06]  /*7db0*/  BRA `(.L_x_5465) ;  /* 0x00000000000c7947 */ /* 0x000fec0003800000 */
.L_x_5488:
[----:B------:R-:W2:Y:S02]  /*7dc0*/  LDG.E R2, desc[UR36][R2.64] ;  /* 0x0000002402027981 */ /* 0x000ea4000c1e1900 */
[----:B--2---:R-:W-:-:S04]  /*7dd0*/  I2FP.F32.U32 R0, R2 ;  /* 0x0000000200007245 */ /* 0x004fc80000201000 */
[----:B------:R-:W-:-:S07]  /*7de0*/  F2FP.F16.F32.PACK_AB R0, RZ, R0 ;  /* 0x00000000ff00723e */ /* 0x000fce00000000ff */
.L_x_5465:
[----:B01---5:R-:W-:Y:S01]  /*7df0*/  HADD2.F32 R3, -RZ, R0.H0_H0 ;  /* 0x20000000ff037230 */ /* 0x023fe20000004100 */
        /* <DEDUP_REMOVED lines=8> */
[----:B------:R-:W-:Y:S01]  /*7e80*/  HADD2.F32 R3, -RZ, R22.H0_H0 ;  /* 0x20000016ff037230 */ /* 0x000fe20000004100 */
[----:B------:R-:W-:Y:S01]  /*7e90*/  ISETP.GT.AND P1, PT, R4, 0x9, PT ;  /* 0x000000090400780c */ /* 0x000fe20003f24270 */
[----:B------:R-:W-:-:S03]  /*7ea0*/  IMAD.MOV.U32 R0, RZ, RZ, RZ ;  /* 0x000000ffff007224 */ /* 0x000fc600078e00ff */
[----:B------:R-:W0:Y:S02]  /*7eb0*/  @!P0 MUFU.RCP R2, R2 ;  /* 0x0000000200028308 */ /* 0x000e240000001000 */
[----:B0-----:R-:W-:-:S05]  /*7ec0*/  @!P0 FMUL.FTZ R0, R3, R2 ;  /* 0x0000000203008220 */ /* 0x001fca0000410000 */
[----:B------:R-:W-:Y:S02]  /*7ed0*/  F2FP.F16.F32.PACK_AB R0, RZ, R0 ;  /* 0x00000000ff00723e */ /* 0x000fe400000000ff */
        /* <DEDUP_REMOVED lines=13> */
.L_x_5496:
[----:B------:R-:W-:-:S06]  /*7fb0*/  HADD2.F32 R3, -RZ, R0.H0_H0 ;  /* 0x20000000ff037230 */ /* 0x000fcc0000004100 */
[----:B------:R-:W0:Y:S02]  /*7fc0*/  F2I.S64.TRUNC R2, R3 ;  /* 0x0000000300027311 */ /* 0x000e24000020d900 */
[----:B0-----:R0:W-:Y:S01]  /*7fd0*/  STG.E.U8 desc[UR36][R16.64], R2 ;  /* 0x0000000210007986 */ /* 0x0011e2000c101124 */
[----:B------:R-:W-:Y:S05]  /*7fe0*/  BRA `(.L_x_5498) ;  /* 0x0000000c00847947 */ /* 0x000fea0003800000 */
.L_x_5495:
        /* <DEDUP_REMOVED lines=10> */
.L_x_5500:
[----:B------:R-:W-:-:S04]  /*8090*/  HADD2.F32 R0, -RZ, R0.H0_H0 ;  /* 0x20000000ff007230 */ /* 0x000fc80000004100 */
[----:B------:R-:W0:Y:S02]  /*80a0*/  F2I.FTZ.TRUNC.NTZ R3, R0 ;  /* 0x0000000000037305 */ /* 0x000e24000021f100 */
[----:B0-----:R3:W-:Y:S01]  /*80b0*/  STG.E desc[UR36][R16.64], R3 ;  /* 0x0000000310007986 */ /* 0x0017e2000c101924 */
[----:B------:R-:W-:Y:S05]  /*80c0*/  BRA `(.L_x_5498) ;  /* 0x0000000c004c7947 */ /* 0x000fea0003800000 */
.L_x_5499:
[----:B------:R-:W-:-:S04]  /*80d0*/  HADD2.F32 R0, -RZ, R0.H0_H0 ;  /* 0x20000000ff007230 */ /* 0x000fc80000004100 */
[----:B------:R-:W0:Y:S02]  /*80e0*/  F2I.FTZ.TRUNC.NTZ R3, R0 ;  /* 0x0000000000037305 */ /* 0x000e24000021f100 */
[----:B0-----:R2:W-:Y:S01]  /*80f0*/  STG.E.U16 desc[UR36][R16.64], R3 ;  /* 0x0000000310007986 */ /* 0x0015e2000c101524 */
[----:B------:R-:W-:Y:S05]  /*8100*/  BRA `(.L_x_5498) ;  /* 0x0000000c003c7947 */ /* 0x000fea0003800000 */
.L_x_5494:
        /* <DEDUP_REMOVED lines=9> */
.L_x_5502:
[----:B------:R0:W-:Y:S01]  /*81a0*/  STG.E.U16 desc[UR36][R16.64], R0 ;  /* 0x0000000010007986 */ /* 0x0001e2000c101524 */
[----:B------:R-:W-:Y:S05]  /*81b0*/  BRA `(.L_x_5498) ;  /* 0x0000000c00107947 */ /* 0x000fea0003800000 */
.L_x_5501:
        /* <DEDUP_REMOVED lines=10> */
.L_x_5504:
[----:B------:R-:W-:-:S05]  /*8260*/  HADD2.F32 R0, -RZ, R0.H0_H0 ;  /* 0x20000000ff007230 */ /* 0x000fca0000004100 */
[----:B------:R-:W-:-:S04]  /*8270*/  F2FP.F16.F32.PACK_AB R0, RZ, R0 ;  /* 0x00000000ff00723e */ /* 0x000fc800000000ff */
[----:B------:R-:W-:-:S05]  /*8280*/  PRMT R0, R0, 0x5410, RZ ;  /* 0x0000541000007816 */ /* 0x000fca00000000ff */
[----:B------:R0:W-:Y:S01]  /*8290*/  STG.E desc[UR36][R16.64], R0 ;  /* 0x0000000010007986 */ /* 0x0001e2000c101924 */
[----:B------:R-:W-:Y:S05]  /*82a0*/  BRA `(.L_x_5498) ;  /* 0x0000000800d47947 */ /* 0x000fea0003800000 */
.L_x_5503:
[----:B------:R-:W-:-:S05]  /*82b0*/  HADD2.F32 R2, -RZ, R0.H0_H0 ;  /* 0x20000000ff027230 */ /* 0x000fca0000004100 */
[----:B------:R-:W-:-:S06]  /*82c0*/  FMUL.FTZ R2, R2, 1 ;  /* 0x3f80000002027820 */ /* 0x000fcc0000410000 */
[----:B------:R-:W0:Y:S02]  /*82d0*/  F2F.F64.F32 R2, R2 ;  /* 0x0000000200027310 */ /* 0x000e240000201800 */
[----:B0-----:R0:W-:Y:S01]  /*82e0*/  STG.E.64 desc[UR36][R16.64], R2 ;  /* 0x0000000210007986 */ /* 0x0011e2000c101b24 */
[----:B------:R-:W-:Y:S05]  /*82f0*/  BRA `(.L_x_5498) ;  /* 0x0000000800c07947 */ /* 0x000fea0003800000 */
.L_x_5493:
        /* <DEDUP_REMOVED lines=13> */
.L_x_5507:
[----:B------:R-:W-:Y:S01]  /*83d0*/  HADD2.F32 R0, -RZ, R0.H0_H0 ;  /* 0x20000000ff007230 */ /* 0x000fe20000004100 */
[----:B------:R-:W-:-:S04]  /*83e0*/  CS2R R6, SRZ ;  /* 0x0000000000067805 */ /* 0x000fc8000001ff00 */
[----:B------:R-:W-:-:S04]  /*83f0*/  FMUL.FTZ R0, R0, 1 ;  /* 0x3f80000000007820 */ /* 0x000fc80000410000 */
[----:B------:R-:W0:Y:S02]  /*8400*/  F2F.F64.F32 R4, R0 ;  /* 0x0000000000047310 */ /* 0x000e240000201800 */
[----:B0-----:R0:W-:Y:S01]  /*8410*/  STG.E.128 desc[UR36][R16.64], R4 ;  /* 0x0000000410007986 */ /* 0x0011e2000c101d24 */
[----:B------:R-:W-:Y:S05]  /*8420*/  BRA `(.L_x_5498) ;  /* 0x0000000800747947 */ /* 0x000fea0003800000 */
.L_x_5506:
        /* <DEDUP_REMOVED lines=21> */
.L_x_5511:
[----:B------:R-:W-:Y:S05]  /*8580*/  BSYNC B0 ;  /* 0x0000000000007941 */ /* 0x000fea0003800000 */
.L_x_5510:
[----:B------:R-:W-:-:S05]  /*8590*/  LOP3.LUT R3, R0, R3, RZ, 0xfc, !PT ;  /* 0x0000000300037212 */ /* 0x000fca00078efcff */
[----:B------:R0:W-:Y:S01]  /*85a0*/  STG.E.U8 desc[UR36][R16.64], R3 ;  /* 0x0000000310007986 */ /* 0x0001e2000c101124 */
[----:B------:R-:W-:Y:S05]  /*85b0*/  BRA `(.L_x_5498) ;  /* 0x0000000800107947 */ /* 0x000fea0003800000 */
.L_x_5509:
        /* <DEDUP_REMOVED lines=13> */
.L_x_5513:
[----:B------:R-:W-:Y:S01]  /*8690*/  IMAD.MOV.U32 R0, RZ, RZ, 0x7f ;  /* 0x0000007fff007424 */ /* 0x000fe200078e00ff */
[----:B------:R-:W-:-:S04]  /*86a0*/  ISETP.GT.U32.AND P0, PT, R2, 0x7f800000, PT ;  /* 0x7f8000000200780c */ /* 0x000fc80003f04070 */
[----:B------:R-:W-:-:S09]  /*86b0*/  SEL R0, R0, 0x7c, P0 ;  /* 0x0000007c00007807 */ /* 0x000fd20000000000 */
.L_x_5514:
[----:B------:R-:W-:Y:S05]  /*86c0*/  BSYNC B0 ;  /* 0x0000000000007941 */ /* 0x000fea0003800000 */
.L_x_5512:
[----:B------:R-:W-:-:S04]  /*86d0*/  LOP3.LUT R2, R3, 0x80000000, RZ, 0xc0, !PT ;  /* 0x8000000003027812 */ /* 0x000fc800078ec0ff */
[----:B------:R-:W-:-:S04]  /*86e0*/  SHF.R.U32.HI R3, RZ, 0x18, R2 ;  /* 0x00000018ff037819 */ /* 0x000fc80000011602 */
[----:B------:R-:W-:-:S05]  /*86f0*/  LOP3.LUT R3, R0, R3, RZ, 0xfc, !PT ;  /* 0x0000000300037212 */ /* 0x000fca00078efcff */
[----:B------:R0:W-:Y:S01]  /*8700*/  STG.E.U8 desc[UR36][R16.64], R3 ;  /* 0x0000000310007986 */ /* 0x0001e2000c101124 */
[----:B------:R-:W-:Y:S05]  /*8710*/  BRA `(.L_x_5498) ;  /* 0x0000000400b87947 */ /* 0x000fea0003800000 */
.L_x_5508:
[----:B------:R-:W-:-:S05]  /*8720*/  HADD2.F32 R0, -RZ, R0.H0_H0 ;  /* 0x20000000ff007230 */ /* 0x000fca0000004100 */
[----:B------:R-:W-:-:S05]  /*8730*/  F2FP.BF16.F32.PACK_AB R0, RZ, R0 ;  /* 0x00000000ff00723e */ /* 0x000fca00000010ff */
[----:B------:R0:W-:Y:S01]  /*8740*/  STG.E.U16 desc[UR36][R16.64], R0 ;  /* 0x0000000010007986 */ /* 0x0001e2000c101524 */
[----:B------:R-:W-:Y:S05]  /*8750*/  BRA `(.L_x_5498) ;  /* 0x0000000400a87947 */ /* 0x000fea0003800000 */
.L_x_5505:
        /* <DEDUP_REMOVED lines=12> */
.L_x_5517:
        /* <DEDUP_REMOVED lines=17> */
.L_x_5520:
[----:B------:R-:W-:-:S04]  /*8930*/  LOP3.LUT R2, R3, 0x80000000, RZ, 0xc0, !PT ;  /* 0x8000000003027812 */ /* 0x000fc800078ec0ff */
[----:B------:R-:W-:-:S04]  /*8940*/  SHF.R.U32.HI R3, RZ, 0x18, R2 ;  /* 0x00000018ff037819 */ /* 0x000fc80000011602 */
[----:B------:R-:W-:-:S04]  /*8950*/  LOP3.LUT R0, R0, R3, RZ, 0xfc, !PT ;  /* 0x0000000300007212 */ /* 0x000fc800078efcff */
[----:B------:R-:W-:-:S07]  /*8960*/  PRMT R8, R0, 0x7610, R8 ;  /* 0x0000761000087816 */ /* 0x000fce0000000008 */
.L_x_5519:
[----:B------:R-:W-:Y:S05]  /*8970*/  BSYNC B0 ;  /* 0x0000000000007941 */ /* 0x000fea0003800000 */
.L_x_5518:
[----:B------:R0:W-:Y:S01]  /*8980*/  STG.E.U8 desc[UR36][R16.64], R8 ;  /* 0x0000000810007986 */ /* 0x0001e2000c101124 */
[----:B------:R-:W-:Y:S05]  /*8990*/  BRA `(.L_x_5498) ;  /* 0x0000000400187947 */ /* 0x000fea0003800000 */
.L_x_5516:
        /* <DEDUP_REMOVED lines=17> */
.L_x_5523:
[----:B------:R-:W-:-:S04]  /*8ab0*/  LOP3.LUT R2, R3, 0x80000000, RZ, 0xc0, !PT ;  /* 0x8000000003027812 */ /* 0x000fc800078ec0ff */
[----:B------:R-:W-:-:S04]  /*8ac0*/  SHF.R.U32.HI R3, RZ, 0x18, R2 ;  /* 0x00000018ff037819 */ /* 0x000fc80000011602 */
[----:B------:R-:W-:-:S04]  /*8ad0*/  LOP3.LUT R0, R0, R3, RZ, 0xfc, !PT ;  /* 0x0000000300007212 */ /* 0x000fc800078efcff */
[----:B------:R-:W-:-:S07]  /*8ae0*/  PRMT R8, R0, 0x7610, R8 ;  /* 0x0000761000087816 */ /* 0x000fce0000000008 */
.L_x_5522:
[----:B------:R-:W-:Y:S05]  /*8af0*/  BSYNC B0 ;  /* 0x0000000000007941 */ /* 0x000fea0003800000 */
.L_x_5521:
[----:B------:R0:W-:Y:S01]  /*8b00*/  STG.E.U8 desc[UR36][R16.64], R8 ;  /* 0x0000000810007986 */ /* 0x0001e2000c101124 */
[----:B------:R-:W-:Y:S05]  /*8b10*/  BRA `(.L_x_5498) ;  /* 0x0000000000b87947 */ /* 0x000fea0003800000 */
.L_x_5515:
        /* <DEDUP_REMOVED lines=22> */
.L_x_5497:
        /* <DEDUP_REMOVED lines=16> */
.L_x_5526:
[----:B------:R-:W-:Y:S05]  /*8d80*/  BRA `(.L_x_5498) ;  /* 0x00000000001c7947 */ /* 0x000fea0003800000 */
.L_x_5525:
[----:B------:R-:W-:-:S06]  /*8d90*/  HADD2.F32 R2, -RZ, R0.H0_H0 ;  /* 0x20000000ff027230 */ /* 0x000fcc0000004100 */
[----:B------:R-:W0:Y:S02]  /*8da0*/  F2I.U64.TRUNC R2, R2 ;  /* 0x0000000200027311 */ /* 0x000e24000020d800 */
[----:B0-----:R0:W-:Y:S01]  /*8db0*/  STG.E.64 desc[UR36][R16.64], R2 ;  /* 0x0000000210007986 */ /* 0x0011e2000c101b24 */
[----:B------:R-:W-:Y:S05]  /*8dc0*/  BRA `(.L_x_5498) ;  /* 0x00000000000c7947 */ /* 0x000fea0003800000 */
.L_x_5524:
[----:B------:R-:W-:-:S04]  /*8dd0*/  HADD2.F32 R0, -RZ, R0.H0_H0 ;  /* 0x20000000ff007230 */ /* 0x000fc80000004100 */
[----:B------:R-:W0:Y:S02]  /*8de0*/  F2I.FTZ.U32.TRUNC.NTZ R3, R0 ;  /* 0x0000000000037305 */ /* 0x000e24000021f000 */
[----:B0-----:R0:W-:Y:S02]  /*8df0*/  STG.E desc[UR36][R16.64], R3 ;  /* 0x0000000310007986 */ /* 0x0011e4000c101924 */
.L_x_5498:
[----:B------:R-:W-:-:S07]  /*8e00*/  VIADD R19, R19, 0x80 ;  /* 0x0000008013137836 */ /* 0x000fce0000000000 */
.L_x_5425:
[----:B------:R-:W-:Y:S05]  /*8e10*/  BSYNC B6 ;  /* 0x0000000000067941 */ /* 0x000fea0003800000 */
.L_x_5424:
        /* <DEDUP_REMOVED lines=358> */
.L_x_5529:
        /* <DEDUP_REMOVED lines=23> */
.L_x_5533:
[----:B------:R-:W2:Y:S02]  /*a5f0*/  LDG.E.U8 R2, desc[UR36][R2.64] ;  /* 0x0000002402027981 */ /* 0x000ea4000c1e1100 */
[----:B--2---:R-:W-:-:S04]  /*a600*/  I2FP.F32.U32 R0, R2 ;  /* 0x0000000200007245 */ /* 0x004fc80000201000 */
[----:B------:R-:W-:-:S04]  /*a610*/  F2FP.F16.F32.PACK_AB R0, RZ, R0 ;  /* 0x00000000ff00723e */ /* 0x000fc800000000ff */
[----:B------:R-:W-:Y:S01]  /*a620*/  PRMT R22, R0, 0x7610, R22 ;  /* 0x0000761000167816 */ /* 0x000fe20000000016 */
[----:B------:R-:W-:Y:S06]  /*a630*/  BRA `(.L_x_5535) ;  /* 0x0000000c00bc7947 */ /* 0x000fec0003800000 */
.L_x_5532:
        /* <DEDUP_REMOVED lines=11> */
.L_x_5537:
[----:B------:R-:W2:Y:S02]  /*a6f0*/  LDG.E R2, desc[UR36][R2.64] ;  /* 0x0000002402027981 */ /* 0x000ea4000c1e1900 */
[----:B--2---:R-:W-:-:S04]  /*a700*/  I2FP.F32.S32 R0, R2 ;  /* 0x0000000200007245 */ /* 0x004fc80000201400 */
[----:B------:R-:W-:-:S04]  /*a710*/  F2FP.F16.F32.PACK_AB R0, RZ, R0 ;  /* 0x00000000ff00723e */ /* 0x000fc800000000ff */
[----:B------:R-:W-:Y:S01]  /*a720*/  PRMT R22, R0, 0x7610, R22 ;  /* 0x0000761000167816 */ /* 0x000fe20000000016 */
[----:B------:R-:W-:Y:S06]  /*a730*/  BRA `(.L_x_5535) ;  /* 0x0000000c007c7947 */ /* 0x000fec0003800000 */
.L_x_5536:
[----:B------:R-:W2:Y:S02]  /*a740*/  LDG.E.U16 R2, desc[UR36][R2.64] ;  /* 0x0000002402027981 */ /* 0x000ea4000c1e1500 */
[----:B--2---:R-:W0:Y:S02]  /*a750*/  I2F.S16 R0, R2 ;  /* 0x0000000200007306 */ /* 0x004e240000101400 */
[----:B0-----:R-:W-:-:S04]  /*a760*/  F2FP.F16.F32.PACK_AB R0, RZ, R0 ;  /* 0x00000000ff00723e */ /* 0x001fc800000000ff */
[----:B------:R-:W-:Y:S01]  /*a770*/  PRMT R22, R0, 0x7610, R22 ;  /* 0x0000761000167816 */ /* 0x000fe20000000016 */
[----:B------:R-:W-:Y:S06]  /*a780*/  BRA `(.L_x_5535) ;  /* 0x0000000c00687947 */ /* 0x000fec0003800000 */
.L_x_5531:
        /* <DEDUP_REMOVED lines=9> */
.L_x_5539:
[----:B------:R0:W5:Y:S01]  /*a820*/  LDG.E.U16 R22, desc[UR36][R2.64] ;  /* 0x0000002402167981 */ /* 0x000162000c1e1500 */
[----:B------:R-:W-:Y:S05]  /*a830*/  BRA `(.L_x_5535) ;  /* 0x0000000c003c7947 */ /* 0x000fea0003800000 */
.L_x_5538:
        /* <DEDUP_REMOVED lines=9> */
.L_x_5541:
[----:B------:R1:W5:Y:S01]  /*a8d0*/  LDG.E.U16 R22, desc[UR36][R2.64] ;  /* 0x0000002402167981 */ /* 0x000362000c1e1500 */
[----:B------:R-:W-:Y:S05]  /*a8e0*/  BRA `(.L_x_5535) ;  /* 0x0000000c00107947 */ /* 0x000fea0003800000 */
.L_x_5540:
        /* <DEDUP_REMOVED lines=9> */
.L_x_5530:
        /* <DEDUP_REMOVED lines=14> */
.L_x_5544:
        /* <DEDUP_REMOVED lines=9> */
.L_x_5543:
        /* <DEDUP_REMOVED lines=28> */
.L_x_5546:
        /* <DEDUP_REMOVED lines=15> */
.L_x_5545:
[----:B------:R-:W2:Y:S02]  /*ada0*/  LDG.E.U16 R0, desc[UR36][R2.64] ;  /* 0x0000002402007981 */ /* 0x000ea4000c1e1500 */
[----:B--2---:R-:W-:-:S05]  /*adb0*/  IMAD.U32 R0, R0, 0x10000, RZ ;  /* 0x0001000000007824 */ /* 0x004fca00078e00ff */
[----:B------:R-:W-:-:S04]  /*adc0*/  F2FP.F16.F32.PACK_AB R0, RZ, R0 ;  /* 0x00000000ff00723e */ /* 0x000fc800000000ff */
[----:B------:R-:W-:Y:S01]  /*add0*/  PRMT R22, R0, 0x7610, R22 ;  /* 0x0000761000167816 */ /* 0x000fe20000000016 */
[----:B------:R-:W-:Y:S06]  /*ade0*/  BRA `(.L_x_5535) ;  /* 0x0000000400d07947 */ /* 0x000fec0003800000 */
.L_x_5542:
        /* <DEDUP_REMOVED lines=13> */
.L_x_5549:
        /* <DEDUP_REMOVED lines=21> */
.L_x_5553:
[----:B------:R-:W-:Y:S05]  /*b010*/  BSYNC B1 ;  /* 0x0000000000017941 */ /* 0x000fea0003800000 */
.L_x_5552:
[----:B------:R-:W-:Y:S01]  /*b020*/  LEA R3, R0, 0x3b800000, 0x17 ;  /* 0x3b80000000037811 */ /* 0x000fe200078eb8ff */
[----:B------:R-:W-:-:S05]  /*b030*/  IMAD.SHL.U32 R0, R2, 0x100000, RZ ;  /* 0x0010000002007824 */ /* 0x000fca00078e00ff */
[----:B------:R-:W-:-:S07]  /*b040*/  LOP3.LUT R0, R3, R0, R4, 0xfe, !PT ;  /* 0x0000000003007212 */ /* 0x000fce00078efe04 */
.L_x_5551:
[----:B------:R-:W-:Y:S05]  /*b050*/  BSYNC B0 ;  /* 0x0000000000007941 */ /* 0x000fea0003800000 */
.L_x_5550:
[----:B------:R-:W-:-:S04]  /*b060*/  F2FP.F16.F32.PACK_AB R0, RZ, R0 ;  /* 0x00000000ff00723e */ /* 0x000fc800000000ff */
[----:B------:R-:W-:Y:S01]  /*b070*/  PRMT R22, R0, 0x7610, R22 ;  /* 0x0000761000167816 */ /* 0x000fe20000000016 */
[----:B------:R-:W-:Y:S06]  /*b080*/  BRA `(.L_x_5535) ;  /* 0x0000000400287947 */ /* 0x000fec0003800000 */
.L_x_5548:
        /* <DEDUP_REMOVED lines=21> */
.L_x_5557:
[----:B------:R-:W-:Y:S05]  /*b1e0*/  BSYNC B1 ;  /* 0x0000000000017941 */ /* 0x000fea0003800000 */
.L_x_5556:
[----:B------:R-:W-:Y:S01]  /*b1f0*/  LEA R3, R0, 0x37800000, 0x17 ;  /* 0x3780000000037811 */ /* 0x000fe200078eb8ff */
[----:B------:R-:W-:-:S05]  /*b200*/  IMAD.SHL.U32 R0, R2, 0x200000, RZ ;  /* 0x0020000002007824 */ /* 0x000fca00078e00ff */
[----:B------:R-:W-:-:S07]  /*b210*/  LOP3.LUT R0, R3, R0, R4, 0xfe, !PT ;  /* 0x0000000003007212 */ /* 0x000fce00078efe04 */
.L_x_5555:
[----:B------:R-:W-:Y:S05]  /*b220*/  BSYNC B0 ;  /* 0x0000000000007941 */ /* 0x000fea0003800000 */
.L_x_5554:
[----:B------:R-:W-:-:S04]  /*b230*/  F2FP.F16.F32.PACK_AB R0, RZ, R0 ;  /* 0x00000000ff00723e */ /* 0x000fc800000000ff */
[----:B------:R-:W-:Y:S01]  /*b240*/  PRMT R22, R0, 0x7610, R22 ;  /* 0x0000761000167816 */ /* 0x000fe20000000016 */
[----:B------:R-:W-:Y:S06]  /*b250*/  BRA `(.L_x_5535) ;  /* 0x0000000000b47947 */ /* 0x000fec0003800000 */
.L_x_5547:
        /* <DEDUP_REMOVED lines=14> */
.L_x_5561:
[----:B------:R-:W-:Y:S05]  /*b340*/  BSYNC B0 ;  /* 0x0000000000007941 */ /* 0x000fea0003800000 */
.L_x_5560:
[----:B------:R-:W-:-:S04]  /*b350*/  F2FP.F16.F32.PACK_AB R0, RZ, R0 ;  /* 0x00000000ff00723e */ /* 0x000fc800000000ff */
[----:B------:R-:W-:Y:S01]  /*b360*/  PRMT R22, R0, 0x7610, R22 ;  /* 0x0000761000167816 */ /* 0x000fe20000000016 */
[----:B------:R-:W-:Y:S06]  /*b370*/  BRA `(.L_x_5535) ;  /* 0x00000000006c7947 */ /* 0x000fec0003800000 */
.L_x_5534:
        /* <DEDUP_REMOVED lines=16> */
.L_x_5562:
[----:B------:R-:W-:Y:S01]  /*b480*/  PRMT R22, RZ, 0x7610, R22 ;  /* 0x00007610ff167816 */ /* 0x000fe20000000016 */
[----:B------:R-:W-:Y:S06]  /*b490*/  BRA `(.L_x_5535) ;  /* 0x0000000000247947 */ /* 0x000fec0003800000 */
.L_x_5559:
[----:B------:R-:W2:Y:S02]  /*b4a0*/  LDG.E.64 R2, desc[UR36][R2.64] ;  /* 0x0000002402027981 */ /* 0x000ea4000c1e1b00 */
[----:B--2---:R-:W0:Y:S02]  /*b4b0*/  I2F.U64 R0, R2 ;  /* 0x0000000200007312 */ /* 0x004e240000301000 */
[----:B0-----:R-:W-:-:S04]  /*b4c0*/  F2FP.F16.F32.PACK_AB R0, RZ, R0 ;  /* 0x00000000ff00723e */ /* 0x001fc800000000ff */
[----:B------:R-:W-:Y:S01]  /*b4d0*/  PRMT R22, R0, 0x7610, R22 ;  /* 0x0000761000167816 */ /* 0x000fe20000000016 */
[----:B------:R-:W-:Y:S06]  /*b4e0*/  BRA `(.L_x_5535) ;  /* 0x0000000000107947 */ /* 0x000fec0003800000 */
.L_x_5558:
[----:B------:R-:W2:Y:S02]  /*b4f0*/  LDG.E R2, desc[UR36][R2.64] ;  /* 0x0000002402027981 */ /* 0x000ea4000c1e1900 */
[----:B--2---:R-:W-:-:S04]  /*b500*/  I2FP.F32.U32 R0, R2 ;  /* 0x0000000200007245 */ /* 0x004fc80000201000 */
[----:B------:R-:W-:-:S04]  /*b510*/  F2FP.F16.F32.PACK_AB R0, RZ, R0 ;  /* 0x00000000ff00723e */ /* 0x000fc800000000ff */
[----:B------:R-:W-:-:S07]  /*b520*/  PRMT R22, R0, 0x7610, R22 ;  /* 0x0000761000167816 */ /* 0x000fce0000000016 */
.L_x_5535:
        /* <DEDUP_REMOVED lines=19> */
.L_x_5566:
[----:B------:R-:W2:Y:S02]  /*b660*/  LDG.E.U8 R2, desc[UR36][R2.64] ;  /* 0x0000002402027981 */ /* 0x000ea4000c1e1100 */
[----:B--2---:R-:W-:-:S04]  /*b670*/  I2FP.F32.U32 R0, R2 ;  /* 0x0000000200007245 */ /* 0x004fc80000201000 */
[----:B------:R-:W-:Y:S01]  /*b680*/  F2FP.F16.F32.PACK_AB R0, RZ, R0 ;  /* 0x00000000ff00723e */ /* 0x000fe200000000ff */
[----:B------:R-:W-:Y:S06]  /*b690*/  BRA `(.L_x_5568) ;  /* 0x0000000c00887947 */ /* 0x000fec0003800000 */
.L_x_5565:
        /* <DEDUP_REMOVED lines=10> */
.L_x_5570:
[----:B------:R-:W2:Y:S02]  /*b740*/  LDG.E R2, desc[UR36][R2.64] ;  /* 0x0000002402027981 */ /* 0x000ea4000c1e1900 */
[----:B--2---:R-:W-:-:S04]  /*b750*/  I2FP.F32.S32 R0, R2 ;  /* 0x0000000200007245 */ /* 0x004fc80000201400 */
[----:B------:R-:W-:Y:S01]  /*b760*/  F2FP.F16.F32.PACK_AB R0, RZ, R0 ;  /* 0x00000000ff00723e */ /* 0x000fe200000000ff */
[----:B------:R-:W-:Y:S06]  /*b770*/  BRA `(.L_x_5568) ;  /* 0x0000000c00507947 */ /* 0x000fec0003800000 */
.L_x_5569:
[----:B------:R-:W2:Y:S02]  /*b780*/  LDG.E.U16 R2, desc[UR36][R2.64] ;  /* 0x0000002402027981 */ /* 0x000ea4000c1e1500 */
[----:B--2---:R-:W0:Y:S02]  /*b790*/  I2F.S16 R0, R2 ;  /* 0x0000000200007306 */ /* 0x004e240000101400 */
[----:B0-----:R-:W-:Y:S01]  /*b7a0*/  F2FP.F16.F32.PACK_AB R0, RZ, R0 ;  /* 0x00000000ff00723e */ /* 0x001fe200000000ff */
[----:B------:R-:W-:Y:S06]  /*b7b0*/  BRA `(.L_x_5568) ;  /* 0x0000000c00407947 */ /* 0x000fec0003800000 */
.L_x_5564:
        /* <DEDUP_REMOVED lines=9> */
.L_x_5572:
[----:B------:R0:W5:Y:S01]  /*b850*/  LDG.E.U16 R0, desc[UR36][R2.64] ;  /* 0x0000002402007981 */ /* 0x000162000c1e1500 */
[----:B------:R-:W-:Y:S05]  /*b860*/  BRA `(.L_x_5568) ;  /* 0x0000000c00147947 */ /* 0x000fea0003800000 */
.L_x_5571:
        /* <DEDUP_REMOVED lines=9> */
.L_x_5574:
[----:B------:R1:W5:Y:S01]  /*b900*/  LDG.E.U16 R0, desc[UR36][R2.64] ;  /* 0x0000002402007981 */ /* 0x000362000c1e1500 */
[----:B------:R-:W-:Y:S05]  /*b910*/  BRA `(.L_x_5568) ;  /* 0x0000000800e87947 */ /* 0x000fea0003800000 */
.L_x_5573:
        /* <DEDUP_REMOVED lines=8> */
.L_x_5563:
        /* <DEDUP_REMOVED lines=13> */
.L_x_5577:
        /* <DEDUP_REMOVED lines=8> */
.L_x_5576:
        /* <DEDUP_REMOVED lines=28> */
.L_x_5579:
        /* <DEDUP_REMOVED lines=15> */
.L_x_5578:
[----:B------:R-:W2:Y:S02]  /*bda0*/  LDG.E.U16 R0, desc[UR36][R2.64] ;  /* 0x0000002402007981 */ /* 0x000ea4000c1e1500 */
[----:B--2---:R-:W-:-:S05]  /*bdb0*/  IMAD.U32 R0, R0, 0x10000, RZ ;  /* 0x0001000000007824 */ /* 0x004fca00078e00ff */
[----:B------:R-:W-:Y:S01]  /*bdc0*/  F2FP.F16.F32.PACK_AB R0, RZ, R0 ;  /* 0x00000000ff00723e */ /* 0x000fe200000000ff */
[----:B------:R-:W-:Y:S06]  /*bdd0*/  BRA `(.L_x_5568) ;  /* 0x0000000400b87947 */ /* 0x000fec0003800000 */
.L_x_5575:
        /* <DEDUP_REMOVED lines=12> */
.L_x_5582:
        /* <DEDUP_REMOVED lines=21> */
.L_x_5586:
[----:B------:R-:W-:Y:S05]  /*bff0*/  BSYNC B1 ;  /* 0x0000000000017941 */ /* 0x000fea0003800000 */
.L_x_5585:
[----:B------:R-:W-:Y:S01]  /*c000*/  LEA R3, R0, 0x3b800000, 0x17 ;  /* 0x3b80000000037811 */ /* 0x000fe200078eb8ff */
[----:B------:R-:W-:-:S05]  /*c010*/  IMAD.SHL.U32 R0, R2, 0x100000, RZ ;  /* 0x0010000002007824 */ /* 0x000fca00078e00ff */
[----:B------:R-:W-:-:S07]  /*c020*/  LOP3.LUT R0, R3, R0, R4, 0xfe, !PT ;  /* 0x0000000003007212 */ /* 0x000fce00078efe04 */
.L_x_5584:
[----:B------:R-:W-:Y:S05]  /*c030*/  BSYNC B0 ;  /* 0x0000000000007941 */ /* 0x000fea0003800000 */
.L_x_5583:
[----:B------:R-:W-:Y:S01]  /*c040*/  F2FP.F16.F32.PACK_AB R0, RZ, R0 ;  /* 0x00000000ff00723e */ /* 0x000fe200000000ff */
[----:B------:R-:W-:Y:S06]  /*c050*/  BRA `(.L_x_5568) ;  /* 0x0000000400187947 */ /* 0x000fec0003800000 */
.L_x_5581:
        /* <DEDUP_REMOVED lines=21> */
.L_x_5590:
[----:B------:R-:W-:Y:S05]  /*c1b0*/  BSYNC B1 ;  /* 0x0000000000017941 */ /* 0x000fea0003800000 */
.L_x_5589:
[----:B------:R-:W-:Y:S01]  /*c1c0*/  LEA R3, R0, 0x37800000, 0x17 ;  /* 0x3780000000037811 */ /* 0x000fe200078eb8ff */
[----:B------:R-:W-:-:S05]  /*c1d0*/  IMAD.SHL.U32 R0, R2, 0x200000, RZ ;  /* 0x0020000002007824 */ /* 0x000fca00078e00ff */
[----:B------:R-:W-:-:S07]  /*c1e0*/  LOP3.LUT R0, R3, R0, R4, 0xfe, !PT ;  /* 0x0000000003007212 */ /* 0x000fce00078efe04 */
.L_x_5588:
[----:B------:R-:W-:Y:S05]  /*c1f0*/  BSYNC B0 ;  /* 0x0000000000007941 */ /* 0x000fea0003800000 */
.L_x_5587:
[----:B------:R-:W-:Y:S01]  /*c200*/  F2FP.F16.F32.PACK_AB R0, RZ, R0 ;  /* 0x00000000ff00723e */ /* 0x000fe200000000ff */
[----:B------:R-:W-:Y:S06]  /*c210*/  BRA `(.L_x_5568) ;  /* 0x0000000000a87947 */ /* 0x000fec0003800000 */
.L_x_5580:
        /* <DEDUP_REMOVED lines=14> */
.L_x_5594:
[----:B------:R-:W-:Y:S05]  /*c300*/  BSYNC B0 ;  /* 0x0000000000007941 */ /* 0x000fea0003800000 */
.L_x_5593:
[----:B------:R-:W-:Y:S01]  /*c310*/  F2FP.F16.F32.PACK_AB R0, RZ, R0 ;  /* 0x00000000ff00723e */ /* 0x000fe200000000ff */
[----:B------:R-:W-:Y:S06]  /*c320*/  BRA `(.L_x_5568) ;  /* 0x0000000000647947 */ /* 0x000fec0003800000 */
.L_x_5567:
        /* <DEDUP_REMOVED lines=16> */
.L_x_5595:
[----:B------:R-:W-:Y:S01]  /*c430*/  PRMT R0, RZ, 0x7610, R0 ;  /* 0x00007610ff007816 */ /* 0x000fe20000000000 */
[----:B------:R-:W-:Y:S06]  /*c440*/  BRA `(.L_x_5568) ;  /* 0x00000000001c7947 */ /* 0x000fec0003800000 */
.L_x_5592:
[----:B------:R-:W2:Y:S02]  /*c450*/  LDG.E.64 R2, desc[UR36][R2.64] ;  /* 0x0000002402027981 */ /* 0x000ea4000c1e1b00 */
[----:B--2---:R-:W0:Y:S02]  /*c460*/  I2F.U64 R0, R2 ;  /* 0x0000000200007312 */ /* 0x004e240000301000 */
[----:B0-----:R-:W-:Y:S01]  /*c470*/  F2FP.F16.F32.PACK_AB R0, RZ, R0 ;  /* 0x00000000ff00723e */ /* 0x001fe200000000ff */
[----:B------:R-:W-:Y:S06]  /*c480*/  BRA `(.L_x_5568) ;  /* 0x00000000000c7947 */ /* 0x000fec0003800000 */
.L_x_5591:
[----:B------:R-:W2:Y:S02]  /*c490*/  LDG.E R2, desc[UR36][R2.64] ;  /* 0x0000002402027981 */ /* 0x000ea4000c1e1900 */
[----:B--2---:R-:W-:-:S04]  /*c4a0*/  I2FP.F32.U32 R0, R2 ;  /* 0x0000000200007245 */ /* 0x004fc80000201000 */
[----:B------:R-:W-:-:S07]  /*c4b0*/  F2FP.F16.F32.PACK_AB R0, RZ, R0 ;  /* 0x00000000ff00723e */ /* 0x000fce00000000ff */
.L_x_5568:
        /* <DEDUP_REMOVED lines=28> */
.L_x_5599:
[----:B------:R-:W-:-:S06]  /*c680*/  HADD2.F32 R3, -RZ, R0.H0_H0 ;  /* 0x20000000ff037230 */ /* 0x000fcc0000004100 */
[----:B------:R-:W0:Y:S02]  /*c690*/  F2I.S64.TRUNC R2, R3 ;  /* 0x0000000300027311 */ /* 0x000e24000020d900 */
[----:B0-----:R0:W-:Y:S01]  /*c6a0*/  STG.E.U8 desc[UR36][R16.64], R2 ;  /* 0x0000000210007986 */ /* 0x0011e2000c101124 */
[----:B------:R-:W-:Y:S05]  /*c6b0*/  BRA `(.L_x_5601) ;  /* 0x0000000c00847947 */ /* 0x000fea0003800000 */
.L_x_5598:
        /* <DEDUP_REMOVED lines=10> */
.L_x_5603:
[----:B------:R-:W-:-:S04]  /*c760*/  HADD2.F32 R0, -RZ, R0.H0_H0 ;  /* 0x20000000ff007230 */ /* 0x000fc80000004100 */
[----:B------:R-:W0:Y:S02]  /*c770*/  F2I.FTZ.TRUNC.NTZ R3, R0 ;  /* 0x0000000000037305 */ /* 0x000e24000021f100 */
[----:B0-----:R0:W-:Y:S01]  /*c780*/  STG.E desc[UR36][R16.64], R3 ;  /* 0x0000000310007986 */ /* 0x0011e2000c101924 */
[----:B------:R-:W-:Y:S05]  /*c790*/  BRA `(.L_x_5601) ;  /* 0x0000000c004c7947 */ /* 0x000fea0003800000 */
.L_x_5602:
[----:B------:R-:W-:-:S04]  /*c7a0*/  HADD2.F32 R0, -RZ, R0.H0_H0 ;  /* 0x20000000ff007230 */ /* 0x000fc80000004100 */
[----:B------:R-:W0:Y:S02]  /*c7b0*/  F2I.FTZ.TRUNC.NTZ R3, R0 ;  /* 0x0000000000037305 */ /* 0x000e24000021f100 */
[----:B0-----:R0:W-:Y:S01]  /*c7c0*/  STG.E.U16 desc[UR36][R16.64], R3 ;  /* 0x0000000310007986 */ /* 0x0011e2000c101524 */
[----:B------:R-:W-:Y:S05]  /*c7d0*/  BRA `(.L_x_5601) ;  /* 0x0000000c003c7947 */ /* 0x000fea0003800000 */
.L_x_5597:
        /* <DEDUP_REMOVED lines=9> */
.L_x_5605:
[----:B------:R0:W-:Y:S01]  /*c870*/  STG.E.U16 desc[UR36][R16.64], R0 ;  /* 0x0000000010007986 */ /* 0x0001e2000c101524 */
[----:B------:R-:W-:Y:S05]  /*c880*/  BRA `(.L_x_5601) ;  /* 0x0000000c00107947 */ /* 0x000fea0003800000 */
.L_x_5604:
        /* <DEDUP_REMOVED lines=10> */
.L_x_5607:
[----:B------:R-:W-:-:S05]  /*c930*/  HADD2.F32 R0, -RZ, R0.H0_H0 ;  /* 0x20000000ff007230 */ /* 0x000fca0000004100 */
[----:B------:R-:W-:-:S04]  /*c940*/  F2FP.F16.F32.PACK_AB R0, RZ, R0 ;  /* 0x00000000ff00723e */ /* 0x000fc800000000ff */
[----:B------:R-:W-:-:S05]  /*c950*/  PRMT R0, R0, 0x5410, RZ ;  /* 0x0000541000007816 */ /* 0x000fca00000000ff */
[----:B------:R0:W-:Y:S01]  /*c960*/  STG.E desc[UR36][R16.64], R0 ;  /* 0x0000000010007986 */ /* 0x0001e2000c101924 */
[----:B------:R-:W-:Y:S05]  /*c970*/  BRA `(.L_x_5601) ;  /* 0x0000000800d47947 */ /* 0x000fea0003800000 */
.L_x_5606:
[----:B------:R-:W-:-:S05]  /*c980*/  HADD2.F32 R2, -RZ, R0.H0_H0 ;  /* 0x20000000ff027230 */ /* 0x000fca0000004100 */
[----:B------:R-:W-:-:S06]  /*c990*/  FMUL.FTZ R2, R2, 1 ;  /* 0x3f80000002027820 */ /* 0x000fcc0000410000 */
[----:B------:R-:W0:Y:S02]  /*c9a0*/  F2F.F64.F32 R2, R2 ;  /* 0x0000000200027310 */ /* 0x000e240000201800 */
[----:B0-----:R0:W-:Y:S01]  /*c9b0*/  STG.E.64 desc[UR36][R16.64], R2 ;  /* 0x0000000210007986 */ /* 0x0011e2000c101b24 */
[----:B------:R-:W-:Y:S05]  /*c9c0*/  BRA `(.L_x_5601) ;  /* 0x0000000800c07947 */ /* 0x000fea0003800000 */
.L_x_5596:
        /* <DEDUP_REMOVED lines=13> */
.L_x_5610:
[----:B------:R-:W-:Y:S01]  /*caa0*/  HADD2.F32 R0, -RZ, R0.H0_H0 ;  /* 0x20000000ff007230 */ /* 0x000fe20000004100 */
[----:B------:R-:W-:-:S04]  /*cab0*/  CS2R R6, SRZ ;  /* 0x0000000000067805 */ /* 0x000fc8000001ff00 */
[----:B------:R-:W-:-:S04]  /*cac0*/  FMUL.FTZ R0, R0, 1 ;  /* 0x3f80000000007820 */ /* 0x000fc80000410000 */
[----:B------:R-:W0:Y:S02]  /*cad0*/  F2F.F64.F32 R4, R0 ;  /* 0x0000000000047310 */ /* 0x000e240000201800 */
[----:B0-----:R0:W-:Y:S01]  /*cae0*/  STG.E.128 desc[UR36][R16.64], R4 ;  /* 0x0000000410007986 */ /* 0x0011e2000c101d24 */
[----:B------:R-:W-:Y:S05]  /*caf0*/  BRA `(.L_x_5601) ;  /* 0x0000000800747947 */ /* 0x000fea0003800000 */
.L_x_5609:
        /* <DEDUP_REMOVED lines=21> */
.L_x_5614:
[----:B------:R-:W-:Y:S05]  /*cc50*/  BSYNC B0 ;  /* 0x0000000000007941 */ /* 0x000fea0003800000 */
.L_x_5613:
[----:B------:R-:W-:-:S05]  /*cc60*/  LOP3.LUT R3, R0, R3, RZ, 0xfc, !PT ;  /* 0x0000000300037212 */ /* 0x000fca00078efcff */
[----:B------:R0:W-:Y:S01]  /*cc70*/  STG.E.U8 desc[UR36][R16.64], R3 ;  /* 0x0000000310007986 */ /* 0x0001e2000c101124 */
[----:B------:R-:W-:Y:S05]  /*cc80*/  BRA `(.L_x_5601) ;  /* 0x0000000800107947 */ /* 0x000fea0003800000 */
.L_x_5612:
        /* <DEDUP_REMOVED lines=13> */
.L_x_5616:
[----:B------:R-:W-:Y:S01]  /*cd60*/  IMAD.MOV.U32 R0, RZ, RZ, 0x7f ;  /* 0x0000007fff007424 */ /* 0x000fe200078e00ff */
[----:B------:R-:W-:-:S04]  /*cd70*/  ISETP.GT.U32.AND P0, PT, R2, 0x7f800000, PT ;  /* 0x7f8000000200780c */ /* 0x000fc80003f04070 */
[----:B------:R-:W-:-:S09]  /*cd80*/  SEL R0, R0, 0x7c, P0 ;  /* 0x0000007c00007807 */ /* 0x000fd20000000000 */
.L_x_5617:
[----:B------:R-:W-:Y:S05]  /*cd90*/  BSYNC B0 ;  /* 0x0000000000007941 */ /* 0x000fea0003800000 */
.L_x_5615:
[----:B------:R-:W-:-:S04]  /*cda0*/  LOP3.LUT R2, R3, 0x80000000, RZ, 0xc0, !PT ;  /* 0x8000000003027812 */ /* 0x000fc800078ec0ff */
[----:B------:R-:W-:-:S04]  /*cdb0*/  SHF.R.U32.HI R3, RZ, 0x18, R2 ;  /* 0x00000018ff037819 */ /* 0x000fc80000011602 */
[----:B------:R-:W-:-:S05]  /*cdc0*/  LOP3.LUT R3, R0, R3, RZ, 0xfc, !PT ;  /* 0x0000000300037212 */ /* 0x000fca00078efcff */
[----:B------:R0:W-:Y:S01]  /*cdd0*/  STG.E.U8 desc[UR36][R16.64], R3 ;  /* 0x0000000310007986 */ /* 0x0001e2000c101124 */
[----:B------:R-:W-:Y:S05]  /*cde0*/  BRA `(.L_x_5601) ;  /* 0x0000000400b87947 */ /* 0x000fea0003800000 */
.L_x_5611:
[----:B------:R-:W-:-:S05]  /*cdf0*/  HADD2.F32 R0, -RZ, R0.H0_H0 ;  /* 0x20000000ff007230 */ /* 0x000fca0000004100 */
[----:B------:R-:W-:-:S05]  /*ce00*/  F2FP.BF16.F32.PACK_AB R0, RZ, R0 ;  /* 0x00000000ff00723e */ /* 0x000fca00000010ff */
[----:B------:R0:W-:Y:S01]  /*ce10*/  STG.E.U16 desc[UR36][R16.64], R0 ;  /* 0x0000000010007986 */ /* 0x0001e2000c101524 */
[----:B------:R-:W-:Y:S05]  /*ce20*/  BRA `(.L_x_5601) ;  /* 0x0000000400a87947 */ /* 0x000fea0003800000 */
.L_x_5608:
        /* <DEDUP_REMOVED lines=12> */
.L_x_5620:
        /* <DEDUP_REMOVED lines=17> */
.L_x_5623:
[----:B------:R-:W-:-:S04]  /*d000*/  LOP3.LUT R2, R3, 0x80000000, RZ, 0xc0, !PT ;  /* 0x8000000003027812 */ /* 0x000fc800078ec0ff */
[----:B------:R-:W-:-:S04]  /*d010*/  SHF.R.U32.HI R3, RZ, 0x18, R2 ;  /* 0x00000018ff037819 */ /* 0x000fc80000011602 */
[----:B------:R-:W-:-:S04]  /*d020*/  LOP3.LUT R0, R0, R3, RZ, 0xfc, !PT ;  /* 0x0000000300007212 */ /* 0x000fc800078efcff */
[----:B------:R-:W-:-:S07]  /*d030*/  PRMT R8, R0, 0x7610, R8 ;  /* 0x0000761000087816 */ /* 0x000fce0000000008 */
.L_x_5622:
[----:B------:R-:W-:Y:S05]  /*d040*/  BSYNC B0 ;  /* 0x0000000000007941 */ /* 0x000fea0003800000 */
.L_x_5621:
[----:B------:R3:W-:Y:S01]  /*d050*/  STG.E.U8 desc[UR36][R16.64], R8 ;  /* 0x0000000810007986 */ /* 0x0007e2000c101124 */
[----:B------:R-:W-:Y:S05]  /*d060*/  BRA `(.L_x_5601) ;  /* 0x0000000400187947 */ /* 0x000fea0003800000 */
.L_x_5619:
        /* <DEDUP_REMOVED lines=17> */
.L_x_5626:
[----:B------:R-:W-:-:S04]  /*d180*/  LOP3.LUT R2, R3, 0x80000000, RZ, 0xc0, !PT ;  /* 0x8000000003027812 */ /* 0x000fc800078ec0ff */
[----:B------:R-:W-:-:S04]  /*d190*/  SHF.R.U32.HI R3, RZ, 0x18, R2 ;  /* 0x00000018ff037819 */ /* 0x000fc80000011602 */
[----:B------:R-:W-:-:S04]  /*d1a0*/  LOP3.LUT R0, R0, R3, RZ, 0xfc, !PT ;  /* 0x0000000300007212 */ /* 0x000fc800078efcff */
[----:B------:R-:W-:-:S07]  /*d1b0*/  PRMT R8, R0, 0x7610, R8 ;  /* 0x0000761000087816 */ /* 0x000fce0000000008 */
.L_x_5625:
[----:B------:R-:W-:Y:S05]  /*d1c0*/  BSYNC B0 ;  /* 0x0000000000007941 */ /* 0x000fea0003800000 */
.L_x_5624:
[----:B------:R0:W-:Y:S01]  /*d1d0*/  STG.E.U8 desc[UR36][R16.64], R8 ;  /* 0x0000000810007986 */ /* 0x0001e2000c101124 */
[----:B------:R-:W-:Y:S05]  /*d1e0*/  BRA `(.L_x_5601) ;  /* 0x0000000000b87947 */ /* 0x000fea0003800000 */
.L_x_5618:
        /* <DEDUP_REMOVED lines=22> */
.L_x_5600:
        /* <DEDUP_REMOVED lines=16> */
.L_x_5629:
[----:B------:R-:W-:Y:S05]  /*d450*/  BRA `(.L_x_5601) ;  /* 0x00000000001c7947 */ /* 0x000fea0003800000 */
.L_x_5628:
[----:B------:R-:W-:-:S06]  /*d460*/  HADD2.F32 R2, -RZ, R0.H0_H0 ;  /* 0x20000000ff027230 */ /* 0x000fcc0000004100 */
[----:B------:R-:W0:Y:S02]  /*d470*/  F2I.U64.TRUNC R2, R2 ;  /* 0x0000000200027311 */ /* 0x000e24000020d800 */
[----:B0-----:R1:W-:Y:S01]  /*d480*/  STG.E.64 desc[UR36][R16.64], R2 ;  /* 0x0000000210007986 */ /* 0x0013e2000c101b24 */
[----:B------:R-:W-:Y:S05]  /*d490*/  BRA `(.L_x_5601) ;  /* 0x00000000000c7947 */ /* 0x000fea0003800000 */
.L_x_5627:
[----:B------:R-:W-:-:S04]  /*d4a0*/  HADD2.F32 R0, -RZ, R0.H0_H0 ;  /* 0x20000000ff007230 */ /* 0x000fc80000004100 */
[----:B------:R-:W0:Y:S02]  /*d4b0*/  F2I.FTZ.U32.TRUNC.NTZ R3, R0 ;  /* 0x0000000000037305 */ /* 0x000e24000021f000 */
[----:B0-----:R0:W-:Y:S02]  /*d4c0*/  STG.E desc[UR36][R16.64], R3 ;  /* 0x0000000310007986 */ /* 0x0011e4000c101924 */
.L_x_5601:
[----:B------:R-:W-:-:S07]  /*d4d0*/  VIADD R19, R19, 0x80 ;  /* 0x0000008013137836 */ /* 0x000fce0000000000 */
.L_x_5528:
[----:B------:R-:W-:Y:S05]  /*d4e0*/  BSYNC B6 ;  /* 0x0000000000067941 */ /* 0x000fea0003800000 */
.L_x_5527:
        /* <DEDUP_REMOVED lines=357> */
.L_x_5630:
        /* <DEDUP_REMOVED lines=23> */
.L_x_5634:
[----:B------:R-:W2:Y:S02]  /*ecb0*/  LDG.E.U8 R2, desc[UR36][R2.64] ;  /* 0x0000002402027981 */ /* 0x000ea4000c1e1100 */
[----:B--2---:R-:W-:-:S04]  /*ecc0*/  I2FP.F32.U32 R0, R2 ;  /* 0x0000000200007245 */ /* 0x004fc80000201000 */
[----:B------:R-:W-:-:S04]  /*ecd0*/  F2FP.F16.F32.PACK_AB R0, RZ, R0 ;  /* 0x00000000ff00723e */ /* 0x000fc800000000ff */
[----:B------:R-:W-:Y:S01]  /*ece0*/  PRMT R19, R0, 0x7610, R19 ;  /* 0x0000761000137816 */ /* 0x000fe20000000013 */
[----:B------:R-:W-:Y:S06]  /*ecf0*/  BRA `(.L_x_5636) ;  /* 0x0000000c00bc7947 */ /* 0x000fec0003800000 */
.L_x_5633:
        /* <DEDUP_REMOVED lines=11> */
.L_x_5638:
[----:B------:R-:W2:Y:S02]  /*edb0*/  LDG.E R2, desc[UR36][R2.64] ;  /* 0x0000002402027981 */ /* 0x000ea4000c1e1900 */
[----:B--2---:R-:W-:-:S04]  /*edc0*/  I2FP.F32.S32 R0, R2 ;  /* 0x0000000200007245 */ /* 0x004fc80000201400 */
[----:B------:R-:W-:-:S04]  /*edd0*/  F2FP.F16.F32.PACK_AB R0, RZ, R0 ;  /* 0x00000000ff00723e */ /* 0x000fc800000000ff */
[----:B------:R-:W-:Y:S01]  /*ede0*/  PRMT R19, R0, 0x7610, R19 ;  /* 0x0000761000137816 */ /* 0x000fe20000000013 */
[----:B------:R-:W-:Y:S06]  /*edf0*/  BRA `(.L_x_5636) ;  /* 0x0000000c007c7947 */ /* 0x000fec0003800000 */
.L_x_5637:
[----:B------:R-:W2:Y:S02]  /*ee00*/  LDG.E.U16 R2, desc[UR36][R2.64] ;  /* 0x0000002402027981 */ /* 0x000ea4000c1e1500 */
[----:B--2---:R-:W0:Y:S02]  /*ee10*/  I2F.S16 R0, R2 ;  /* 0x0000000200007306 */ /* 0x004e240000101400 */
[----:B0-----:R-:W-:-:S04]  /*ee20*/  F2FP.F16.F32.PACK_AB R0, RZ, R0 ;  /* 0x00000000ff00723e */ /* 0x001fc800000000ff */
[----:B------:R-:W-:Y:S01]  /*ee30*/  PRMT R19, R0, 0x7610, R19 ;  /* 0x0000761000137816 */ /* 0x000fe20000000013 */
[----:B------:R-:W-:Y:S06]  /*ee40*/  BRA `(.L_x_5636) ;  /* 0x0000000c00687947 */ /* 0x000fec0003800000 */
.L_x_5632:
        /* <DEDUP_REMOVED lines=9> */
.L_x_5640:
[----:B------:R1:W5:Y:S01]  /*eee0*/  LDG.E.U16 R19, desc[UR36][R2.64] ;  /* 0x0000002402137981 */ /* 0x000362000c1e1500 */
[----:B------:R-:W-:Y:S05]  /*eef0*/  BRA `(.L_x_5636) ;  /* 0x0000000c003c7947 */ /* 0x000fea0003800000 */
.L_x_5639:
        /* <DEDUP_REMOVED lines=9> */
.L_x_5642:
[----:B------:R0:W5:Y:S01]  /*ef90*/  LDG.E.U16 R19, desc[UR36][R2.64] ;  /* 0x0000002402137981 */ /* 0x000162000c1e1500 */
[----:B------:R-:W-:Y:S05]  /*efa0*/  BRA `(.L_x_5636) ;  /* 0x0000000c00107947 */ /* 0x000fea0003800000 */
.L_x_5641:
        /* <DEDUP_REMOVED lines=9> */
.L_x_5631:
        /* <DEDUP_REMOVED lines=14> */
.L_x_5645:
        /* <DEDUP_REMOVED lines=9> */
.L_x_5644:
        /* <DEDUP_REMOVED lines=28> */
.L_x_5647:
        /* <DEDUP_REMOVED lines=15> */
.L_x_5646:
[----:B------:R-:W2:Y:S02]  /*f460*/  LDG.E.U16 R0, desc[UR36][R2.64] ;  /* 0x0000002402007981 */ /* 0x000ea4000c1e1500 */
[----:B--2---:R-:W-:-:S05]  /*f470*/  IMAD.U32 R0, R0, 0x10000, RZ ;  /* 0x0001000000007824 */ /* 0x004fca00078e00ff */
[----:B------:R-:W-:-:S04]  /*f480*/  F2FP.F16.F32.PACK_AB R0, RZ, R0 ;  /* 0x00000000ff00723e */ /* 0x000fc800000000ff */
[----:B------:R-:W-:Y:S01]  /*f490*/  PRMT R19, R0, 0x7610, R19 ;  /* 0x0000761000137816 */ /* 0x000fe20000000013 */
[----:B------:R-:W-:Y:S06]  /*f4a0*/  BRA `(.L_x_5636) ;  /* 0x0000000400d07947 */ /* 0x000fec0003800000 */
.L_x_5643:
        /* <DEDUP_REMOVED lines=13> */
.L_x_5650:
        /* <DEDUP_REMOVED lines=21> */
.L_x_5654:
[----:B------:R-:W-:Y:S05]  /*f6d0*/  BSYNC B1 ;  /* 0x0000000000017941 */ /* 0x000fea0003800000 */
.L_x_5653:
[----:B------:R-:W-:Y:S01]  /*f6e0*/  LEA R3, R0, 0x3b800000, 0x17 ;  /* 0x3b80000000037811 */ /* 0x000fe200078eb8ff */
[----:B------:R-:W-:-:S05]  /*f6f0*/  IMAD.SHL.U32 R0, R2, 0x100000, RZ ;  /* 0x0010000002007824 */ /* 0x000fca00078e00ff */
[----:B------:R-:W-:-:S07]  /*f700*/  LOP3.LUT R0, R3, R0, R4, 0xfe, !PT ;  /* 0x0000000003007212 */ /* 0x000fce00078efe04 */
.L_x_5652:
[----:B------:R-:W-:Y:S05]  /*f710*/  BSYNC B0 ;  /* 0x0000000000007941 */ /* 0x000fea0003800000 */
.L_x_5651:
[----:B------:R-:W-:-:S04]  /*f720*/  F2FP.F16.F32.PACK_AB R0, RZ, R0 ;  /* 0x00000000ff00723e */ /* 0x000fc800000000ff */
[----:B------:R-:W-:Y:S01]  /*f730*/  PRMT R19, R0, 0x7610, R19 ;  /* 0x0000761000137816 */ /* 0x000fe20000000013 */
[----:B------:R-:W-:Y:S06]  /*f740*/  BRA `(.L_x_5636) ;  /* 0x0000000400287947 */ /* 0x000fec0003800000 */
.L_x_5649:
        /* <DEDUP_REMOVED lines=21> */
.L_x_5658:
[----:B------:R-:W-:Y:S05]  /*f8a0*/  BSYNC B1 ;  /* 0x0000000000017941 */ /* 0x000fea0003800000 */
.L_x_5657:
[----:B------:R-:W-:Y:S01]  /*f8b0*/  LEA R3, R0, 0x37800000, 0x17 ;  /* 0x3780000000037811 */ /* 0x000fe200078eb8ff */
[----:B------:R-:W-:-:S05]  /*f8c0*/  IMAD.SHL.U32 R0, R2, 0x200000, RZ ;  /* 0x0020000002007824 */ /* 0x000fca00078e00ff */
[----:B------:R-:W-:-:S07]  /*f8d0*/  LOP3.LUT R0, R3, R0, R4, 0xfe, !PT ;  /* 0x0000000003007212 */ /* 0x000fce00078efe04 */
.L_x_5656:
[----:B------:R-:W-:Y:S05]  /*f8e0*/  BSYNC B0 ;  /* 0x0000000000007941 */ /* 0x000fea0003800000 */
.L_x_5655:
[----:B------:R-:W-:-:S04]  /*f8f0*/  F2FP.F16.F32.PACK_AB R0, RZ, R0 ;  /* 0x00000000ff00723e */ /* 0x000fc800000000ff */
[----:B------:R-:W-:Y:S01]  /*f900*/  PRMT R19, R0, 0x7610, R19 ;  /* 0x0000761000137816 */ /* 0x000fe20000000013 */
[----:B------:R-:W-:Y:S06]  /*f910*/  BRA `(.L_x_5636) ;  /* 0x0000000000b47947 */ /* 0x000fec0003800000 */
.L_x_5648:
        /* <DEDUP_REMOVED lines=14> */
.L_x_5662:
[----:B------:R-:W-:Y:S05]  /*fa00*/  BSYNC B0 ;  /* 0x0000000000007941 */ /* 0x000fea0003800000 */
.L_x_5661:
[----:B------:R-:W-:-:S04]  /*fa10*/  F2FP.F16.F32.PACK_AB R0, RZ, R0 ;  /* 0x00000000ff00723e */ /* 0x000fc800000000ff */
[----:B------:R-:W-:Y:S01]  /*fa20*/  PRMT R19, R0, 0x7610, R19 ;  /* 0x0000761000137816 */ /* 0x000fe20000000013 */
[----:B------:R-:W-:Y:S06]  /*fa30*/  BRA `(.L_x_5636) ;  /* 0x00000000006c7947 */ /* 0x000fec0003800000 */
.L_x_5635:
        /* <DEDUP_REMOVED lines=16> */
.L_x_5663:
[----:B------:R-:W-:Y:S01]  /*fb40*/  PRMT R19, RZ, 0x7610, R19 ;  /* 0x00007610ff137816 */ /* 0x000fe20000000013 */
[----:B------:R-:W-:Y:S06]  /*fb50*/  BRA `(.L_x_5636) ;  /* 0x0000000000247947 */ /* 0x000fec0003800000 */
.L_x_5660:
[----:B------:R-:W2:Y:S02]  /*fb60*/  LDG.E.64 R2, desc[UR36][R2.64] ;  /* 0x0000002402027981 */ /* 0x000ea4000c1e1b00 */
[----:B--2---:R-:W0:Y:S02]  /*fb70*/  I2F.U64 R0, R2 ;  /* 0x0000000200007312 */ /* 0x004e240000301000 */
[----:B0-----:R-:W-:-:S04]  /*fb80*/  F2FP.F16.F32.PACK_AB R0, RZ, R0 ;  /* 0x00000000ff00723e */ /* 0x001fc800000000ff */
[----:B------:R-:W-:Y:S01]  /*fb90*/  PRMT R19, R0, 0x7610, R19 ;  /* 0x0000761000137816 */ /* 0x000fe20000000013 */
[----:B------:R-:W-:Y:S06]  /*fba0*/  BRA `(.L_x_5636) ;  /* 0x0000000000107947 */ /* 0x000fec0003800000 */
.L_x_5659:
[----:B------:R-:W2:Y:S02]  /*fbb0*/  LDG.E R2, desc[UR36][R2.64] ;  /* 0x0000002402027981 */ /* 0x000ea4000c1e1900 */
[----:B--2---:R-:W-:-:S04]  /*fbc0*/  I2FP.F32.U32 R0, R2 ;  /* 0x0000000200007245 */ /* 0x004fc80000201000 */
[----:B------:R-:W-:-:S04]  /*fbd0*/  F2FP.F16.F32.PACK_AB R0, RZ, R0 ;  /* 0x00000000ff00723e */ /* 0x000fc800000000ff */
[----:B------:R-:W-:-:S07]  /*fbe0*/  PRMT R19, R0, 0x7610, R19 ;  /* 0x0000761000137816 */ /* 0x000fce0000000013 */
.L_x_5636:
        /* <DEDUP_REMOVED lines=19> */
.L_x_5667:
[----:B------:R-:W2:Y:S02]  /*fd20*/  LDG.E.U8 R2, desc[UR36][R2.64] ;  /* 0x0000002402027981 */ /* 0x000ea4000c1e1100 */
[----:B--2---:R-:W-:-:S04]  /*fd30*/  I2FP.F32.U32 R0, R2 ;  /* 0x0000000200007245 */ /* 0x004fc80000201000 */
[----:B------:R-:W-:Y:S01]  /*fd40*/  F2FP.F16.F32.PACK_AB R0, RZ, R0 ;  /* 0x00000000ff00723e */ /* 0x000fe200000000ff */
[----:B------:R-:W-:Y:S06]  /*fd50*/  BRA `(.L_x_5669) ;  /* 0x0000000c00887947 */ /* 0x000fec0003800000 */
.L_x_5666:
        /* <DEDUP_REMOVED lines=10> */
.L_x_5671:
[----:B------:R-:W2:Y:S02]  /*fe00*/  LDG.E R2, desc[UR36][R2.64] ;  /* 0x0000002402027981 */ /* 0x000ea4000c1e1900 */
[----:B--2---:R-:W-:-:S04]  /*fe10*/  I2FP.F32.S32 R0, R2 ;  /* 0x0000000200007245 */ /* 0x004fc80000201400 */
[----:B------:R-:W-:Y:S01]  /*fe20*/  F2FP.F16.F32.PACK_AB R0, RZ, R0 ;  /* 0x00000000ff00723e */ /* 0x000fe200000000ff */
[----:B------:R-:W-:Y:S06]  /*fe30*/  BRA `(.L_x_5669) ;  /* 0x0000000c00507947 */ /* 0x000fec0003800000 */
.L_x_5670:
[----:B------:R-:W2:Y:S02]  /*fe40*/  LDG.E.U16 R2, desc[UR36][R2.64] ;  /* 0x0000002402027981 */ /* 0x000ea4000c1e1500 */
[----:B--2---:R-:W0:Y:S02]  /*fe50*/  I2F.S16 R0, R2 ;  /* 0x0000000200007306 */ /* 0x004e240000101400 */
[----:B0-----:R-:W-:Y:S01]  /*fe60*/  F2FP.F16.F32.PACK_AB R0, RZ, R0 ;  /* 0x00000000ff00723e */ /* 0x001fe200000000ff */
[----:B------:R-:W-:Y:S06]  /*fe70*/  BRA `(.L_x_5669) ;  /* 0x0000000c00407947 */ /* 0x000fec0003800000 */
.L_x_5665:
        /* <DEDUP_REMOVED lines=9> */
.L_x_5673:
[----:B------:R1:W5:Y:S01]  /*ff10*/  LDG.E.U16 R0, desc[UR36][R2.64] ;  /* 0x0000002402007981 */ /* 0x000362000c1e1500 */
[----:B------:R-:W-:Y:S05]  /*ff20*/  BRA `(.L_x_5669) ;  /* 0x0000000c00147947 */ /* 0x000fea0003800000 */
.L_x_5672:
        /* <DEDUP_REMOVED lines=9> */
.L_x_5675:
[----:B------:R0:W5:Y:S01]  /*ffc0*/  LDG.E.U16 R0, desc[UR36][R2.64] ;  /* 0x0000002402007981 */ /* 0x000162000c1e1500 */
[----:B------:R-:W-:Y:S05]  /*ffd0*/  BRA `(.L_x_5669) ;  /* 0x0000000800e87947 */ /* 0x000fea0003800000 */
.L_x_5674:
        /* <DEDUP_REMOVED lines=8> */
.L_x_5664:
        /* <DEDUP_REMOVED lines=13> */
.L_x_5678:
        /* <DEDUP_REMOVED lines=8> */
.L_x_5677:
        /* <DEDUP_REMOVED lines=28> */
.L_x_5680:
        /* <DEDUP_REMOVED lines=15> */
.L_x_5679:
[----:B------:R-:W2:Y:S02]  /*10460*/  LDG.E.U16 R0, desc[UR36][R2.64] ;  /* 0x0000002402007981 */ /* 0x000ea4000c1e1500 */
[----:B--2---:R-:W-:-:S05]  /*10470*/  IMAD.U32 R0, R0, 0x10000, RZ ;  /* 0x0001000000007824 */ /* 0x004fca00078e00ff */
[----:B------:R-:W-:Y:S01]  /*10480*/  F2FP.F16.F32.PACK_AB R0, RZ, R0 ;  /* 0x00000000ff00723e */ /* 0x000fe200000000ff */
[----:B------:R-:W-:Y:S06]  /*10490*/  BRA `(.L_x_5669) ;  /* 0x0000000400b87947 */ /* 0x000fec0003800000 */
.L_x_5676:
        /* <DEDUP_REMOVED lines=12> */
.L_x_5683:
        /* <DEDUP_REMOVED lines=21> */
.L_x_5687:
[----:B------:R-:W-:Y:S05]  /*106b0*/  BSYNC B1 ;  /* 0x0000000000017941 */ /* 0x000fea0003800000 */
.L_x_5686:
[----:B------:R-:W-:Y:S01]  /*106c0*/  LEA R3, R0, 0x3b800000, 0x17 ;  /* 0x3b80000000037811 */ /* 0x000fe200078eb8ff */
[----:B------:R-:W-:-:S05]  /*106d0*/  IMAD.SHL.U32 R0, R2, 0x100000, RZ ;  /* 0x0010000002007824 */ /* 0x000fca00078e00ff */
[----:B------:R-:W-:-:S07]  /*106e0*/  LOP3.LUT R0, R3, R0, R4, 0xfe, !PT ;  /* 0x0000000003007212 */ /* 0x000fce00078efe04 */
.L_x_5685:
[----:B------:R-:W-:Y:S05]  /*106f0*/  BSYNC B0 ;  /* 0x0000000000007941 */ /* 0x000fea0003800000 */
.L_x_5684:
[----:B------:R-:W-:Y:S01]  /*10700*/  F2FP.F16.F32.PACK_AB R0, RZ, R0 ;  /* 0x00000000ff00723e */ /* 0x000fe200000000ff */
[----:B------:R-:W-:Y:S06]  /*10710*/  BRA `(.L_x_5669) ;  /* 0x0000000400187947 */ /* 0x000fec0003800000 */
.L_x_5682:
        /* <DEDUP_REMOVED lines=21> */
.L_x_5691:
[----:B------:R-:W-:Y:S05]  /*10870*/  BSYNC B1 ;  /* 0x0000000000017941 */ /* 0x000fea0003800000 */
.L_x_5690:
[----:B------:R-:W-:Y:S01]  /*10880*/  LEA R3, R0, 0x37800000, 0x17 ;  /* 0x3780000000037811 */ /* 0x000fe200078eb8ff */
[----:B------:R-:W-:-:S05]  /*10890*/  IMAD.SHL.U32 R0, R2, 0x200000, RZ ;  /* 0x0020000002007824 */ /* 0x000fca00078e00ff */
[----:B------:R-:W-:-:S07]  /*108a0*/  LOP3.LUT R0, R3, R0, R4, 0xfe, !PT ;  /* 0x0000000003007212 */ /* 0x000fce00078efe04 */
.L_x_5689:
[----:B------:R-:W-:Y:S05]  /*108b0*/  BSYNC B0 ;  /* 0x0000000000007941 */ /* 0x000fea0003800000 */
.L_x_5688:
[----:B------:R-:W-:Y:S01]  /*108c0*/  F2FP.F16.F32.PACK_AB R0, RZ, R0 ;  /* 0x00000000ff00723e */ /* 0x000fe200000000ff */
[----:B------:R-:W-:Y:S06]  /*108d0*/  BRA `(.L_x_5669) ;  /* 0x0000000000a87947 */ /* 0x000fec0003800000 */
.L_x_5681:
        /* <DEDUP_REMOVED lines=14> */
.L_x_5695:
[----:B------:R-:W-:Y:S05]  /*109c0*/  BSYNC B0 ;  /* 0x0000000000007941 */ /* 0x000fea0003800000 */
.L_x_5694:
[----:B------:R-:W-:Y:S01]  /*109d0*/  F2FP.F16.F32.PACK_AB R0, RZ, R0 ;  /* 0x00000000ff00723e */ /* 0x000fe200000000ff */
[----:B------:R-:W-:Y:S06]  /*109e0*/  BRA `(.L_x_5669) ;  /* 0x0000000000647947 */ /* 0x000fec0003800000 */
.L_x_5668:
        /* <DEDUP_REMOVED lines=16> */
.L_x_5696:
[----:B------:R-:W-:Y:S01]  /*10af0*/  PRMT R0, RZ, 0x7610, R0 ;  /* 0x00007610ff007816 */ /* 0x000fe20000000000 */
[----:B------:R-:W-:Y:S06]  /*10b00*/  BRA `(.L_x_5669) ;  /* 0x00000000001c7947 */ /* 0x000fec0003800000 */
.L_x_5693:
[----:B------:R-:W2:Y:S02]  /*10b10*/  LDG.E.64 R2, desc[UR36][R2.64] ;  /* 0x0000002402027981 */ /* 0x000ea4000c1e1b00 */
[----:B--2---:R-:W0:Y:S02]  /*10b20*/  I2F.U64 R0, R2 ;  /* 0x0000000200007312 */ /* 0x004e240000301000 */
[----:B0-----:R-:W-:Y:S01]  /*10b30*/  F2FP.F16.F32.PACK_AB R0, RZ, R0 ;  /* 0x00000000ff00723e */ /* 0x001fe200000000ff */
[----:B------:R-:W-:Y:S06]  /*10b40*/  BRA `(.L_x_5669) ;  /* 0x00000000000c7947 */ /* 0x000fec0003800000 */
.L_x_5692:
[----:B------:R-:W2:Y:S02]  /*10b50*/  LDG.E R2, desc[UR36][R2.64] ;  /* 0x0000002402027981 */ /* 0x000ea4000c1e1900 */
[----:B--2---:R-:W-:-:S04]  /*10b60*/  I2FP.F32.U32 R0, R2 ;  /* 0x0000000200007245 */ /* 0x004fc80000201000 */
[----:B------:R-:W-:-:S07]  /*10b70*/  F2FP.F16.F32.PACK_AB R0, RZ, R0 ;  /* 0x00000000ff00723e */ /* 0x000fce00000000ff */
.L_x_5669:
        /* <DEDUP_REMOVED lines=28> */
.L_x_5700:
[----:B------:R-:W-:-:S06]  /*10d40*/  HADD2.F32 R3, -RZ, R0.H0_H0 ;  /* 0x20000000ff037230 */ /* 0x000fcc0000004100 */
[----:B------:R-:W0:Y:S02]  /*10d50*/  F2I.S64.TRUNC R2, R3 ;  /* 0x0000000300027311 */ /* 0x000e24000020d900 */
[----:B0-----:R-:W-:Y:S01]  /*10d60*/  STG.E.U8 desc[UR36][R16.64], R2 ;  /* 0x0000000210007986 */ /* 0x001fe2000c101124 */
[----:B------:R-:W-:Y:S05]  /*10d70*/  EXIT ;  /* 0x000000000000794d */ /* 0x000fea0003800000 */
.L_x_5699:
        /* <DEDUP_REMOVED lines=10> */
.L_x_5703:
[----:B------:R-:W-:-:S04]  /*10e20*/  HADD2.F32 R0, -RZ, R0.H0_H0 ;  /* 0x20000000ff007230 */ /* 0x000fc80000004100 */
[----:B------:R-:W0:Y:S02]  /*10e30*/  F2I.FTZ.TRUNC.NTZ R3, R0 ;  /* 0x0000000000037305 */ /* 0x000e24000021f100 */
[----:B0-----:R-:W-:Y:S01]  /*10e40*/  STG.E desc[UR36][R16.64], R3 ;  /* 0x0000000310007986 */ /* 0x001fe2000c101924 */
[----:B------:R-:W-:Y:S05]  /*10e50*/  EXIT ;  /* 0x000000000000794d */ /* 0x000fea0003800000 */
.L_x_5702:
[----:B------:R-:W-:-:S04]  /*10e60*/  HADD2.F32 R0, -RZ, R0.H0_H0 ;  /* 0x20000000ff007230 */ /* 0x000fc80000004100 */
[----:B------:R-:W0:Y:S02]  /*10e70*/  F2I.FTZ.TRUNC.NTZ R3, R0 ;  /* 0x0000000000037305 */ /* 0x000e24000021f100 */
[----:B0-----:R-:W-:Y:S01]  /*10e80*/  STG.E.U16 desc[UR36][R16.64], R3 ;  /* 0x0000000310007986 */ /* 0x001fe2000c101524 */
[----:B------:R-:W-:Y:S05]  /*10e90*/  EXIT ;  /* 0x000000000000794d */ /* 0x000fea0003800000 */
.L_x_5698:
        /* <DEDUP_REMOVED lines=9> */
.L_x_5705:
[----:B------:R-:W-:Y:S01]  /*10f30*/  STG.E.U16 desc[UR36][R16.64], R0 ;  /* 0x0000000010007986 */ /* 0x000fe2000c101524 */
[----:B------:R-:W-:Y:S05]  /*10f40*/  EXIT ;  /* 0x000000000000794d */ /* 0x000fea0003800000 */
.L_x_5704:
        /* <DEDUP_REMOVED lines=10> */
.L_x_5707:
[----:B------:R-:W-:-:S05]  /*10ff0*/  HADD2.F32 R0, -RZ, R0.H0_H0 ;  /* 0x20000000ff007230 */ /* 0x000fca0000004100 */
[----:B------:R-:W-:-:S04]  /*11000*/  F2FP.F16.F32.PACK_AB R0, RZ, R0 ;  /* 0x00000000ff00723e */ /* 0x000fc800000000ff */
[----:B------:R-:W-:-:S05]  /*11010*/  PRMT R0, R0, 0x5410, RZ ;  /* 0x0000541000007816 */ /* 0x000fca00000000ff */
[----:B------:R-:W-:Y:S01]  /*11020*/  STG.E desc[UR36][R16.64], R0 ;  /* 0x0000000010007986 */ /* 0x000fe2000c101924 */
[----:B------:R-:W-:Y:S05]  /*11030*/  EXIT ;  /* 0x000000000000794d */ /* 0x000fea0003800000 */
.L_x_5706:
[----:B------:R-:W-:-:S05]  /*11040*/  HADD2.F32 R2, -RZ, R0.H0_H0 ;  /* 0x20000000ff027230 */ /* 0x000fca0000004100 */
[----:B------:R-:W-:-:S06]  /*11050*/  FMUL.FTZ R2, R2, 1 ;  /* 0x3f80000002027820 */ /* 0x000fcc0000410000 */
[----:B------:R-:W0:Y:S02]  /*11060*/  F2F.F64.F32 R2, R2 ;  /* 0x0000000200027310 */ /* 0x000e240000201800 */
[----:B0-----:R-:W-:Y:S01]  /*11070*/  STG.E.64 desc[UR36][R16.64], R2 ;  /* 0x0000000210007986 */ /* 0x001fe2000c101b24 */
[----:B------:R-:W-:Y:S05]  /*11080*/  EXIT ;  /* 0x000000000000794d */ /* 0x000fea0003800000 */
.L_x_5697:
        /* <DEDUP_REMOVED lines=13> */
.L_x_5710:
[----:B------:R-:W-:Y:S01]  /*11160*/  HADD2.F32 R0, -RZ, R0.H0_H0 ;  /* 0x20000000ff007230 */ /* 0x000fe20000004100 */
[----:B------:R-:W-:-:S04]  /*11170*/  CS2R R6, SRZ ;  /* 0x0000000000067805 */ /* 0x000fc8000001ff00 */
[----:B------:R-:W-:-:S04]  /*11180*/  FMUL.FTZ R0, R0, 1 ;  /* 0x3f80000000007820 */ /* 0x000fc80000410000 */
[----:B------:R-:W0:Y:S02]  /*11190*/  F2F.F64.F32 R4, R0 ;  /* 0x0000000000047310 */ /* 0x000e240000201800 */
[----:B0-----:R-:W-:Y:S01]  /*111a0*/  STG.E.128 desc[UR36][R16.64], R4 ;  /* 0x0000000410007986 */ /* 0x001fe2000c101d24 */
[----:B------:R-:W-:Y:S05]  /*111b0*/  EXIT ;  /* 0x000000000000794d */ /* 0x000fea0003800000 */
.L_x_5709:
        /* <DEDUP_REMOVED lines=21> */
.L_x_5714:
[----:B------:R-:W-:Y:S05]  /*11310*/  BSYNC B0 ;  /* 0x0000000000007941 */ /* 0x000fea0003800000 */
.L_x_5713:
[----:B------:R-:W-:-:S05]  /*11320*/  LOP3.LUT R3, R0, R3, RZ, 0xfc, !PT ;  /* 0x0000000300037212 */ /* 0x000fca00078efcff */
[----:B------:R-:W-:Y:S01]  /*11330*/  STG.E.U8 desc[UR36][R16.64], R3 ;  /* 0x0000000310007986 */ /* 0x000fe2000c101124 */
[----:B------:R-:W-:Y:S05]  /*11340*/  EXIT ;  /* 0x000000000000794d */ /* 0x000fea0003800000 */
.L_x_5712:
        /* <DEDUP_REMOVED lines=13> */
.L_x_5716:
[----:B------:R-:W-:Y:S01]  /*11420*/  IMAD.MOV.U32 R0, RZ, RZ, 0x7f ;  /* 0x0000007fff007424 */ /* 0x000fe200078e00ff */
[----:B------:R-:W-:-:S04]  /*11430*/  ISETP.GT.U32.AND P0, PT, R2, 0x7f800000, PT ;  /* 0x7f8000000200780c */ /* 0x000fc80003f04070 */
[----:B------:R-:W-:-:S09]  /*11440*/  SEL R0, R0, 0x7c, P0 ;  /* 0x0000007c00007807 */ /* 0x000fd20000000000 */
.L_x_5717:
[----:B------:R-:W-:Y:S05]  /*11450*/  BSYNC B0 ;  /* 0x0000000000007941 */ /* 0x000fea0003800000 */
.L_x_5715:
[----:B------:R-:W-:-:S04]  /*11460*/  LOP3.LUT R2, R3, 0x80000000, RZ, 0xc0, !PT ;  /* 0x8000000003027812 */ /* 0x000fc800078ec0ff */
[----:B------:R-:W-:-:S04]  /*11470*/  SHF.R.U32.HI R3, RZ, 0x18, R2 ;  /* 0x00000018ff037819 */ /* 0x000fc80000011602 */
[----:B------:R-:W-:-:S05]  /*11480*/  LOP3.LUT R3, R0, R3, RZ, 0xfc, !PT ;  /* 0x0000000300037212 */ /* 0x000fca00078efcff */
[----:B------:R-:W-:Y:S01]  /*11490*/  STG.E.U8 desc[UR36][R16.64], R3 ;  /* 0x0000000310007986 */ /* 0x000fe2000c101124 */
[----:B------:R-:W-:Y:S05]  /*114a0*/  EXIT ;  /* 0x000000000000794d */ /* 0x000fea0003800000 */
.L_x_5711:
[----:B------:R-:W-:-:S05]  /*114b0*/  HADD2.F32 R0, -RZ, R0.H0_H0 ;  /* 0x20000000ff007230 */ /* 0x000fca0000004100 */
[----:B------:R-:W-:-:S05]  /*114c0*/  F2FP.BF16.F32.PACK_AB R0, RZ, R0 ;  /* 0x00000000ff00723e */ /* 0x000fca00000010ff */
[----:B------:R-:W-:Y:S01]  /*114d0*/  STG.E.U16 desc[UR36][R16.64], R0 ;  /* 0x0000000010007986 */ /* 0x000fe2000c101524 */
[----:B------:R-:W-:Y:S05]  /*114e0*/  EXIT ;  /* 0x000000000000794d */ /* 0x000fea0003800000 */
.L_x_5708:
        /* <DEDUP_REMOVED lines=12> */
.L_x_5720:
        /* <DEDUP_REMOVED lines=17> */
.L_x_5723:
[----:B------:R-:W-:-:S04]  /*116c0*/  LOP3.LUT R2, R3, 0x80000000, RZ, 0xc0, !PT ;  /* 0x8000000003027812 */ /* 0x000fc800078ec0ff */
[----:B------:R-:W-:-:S04]  /*116d0*/  SHF.R.U32.HI R3, RZ, 0x18, R2 ;  /* 0x00000018ff037819 */ /* 0x000fc80000011602 */
[----:B------:R-:W-:-:S04]  /*116e0*/  LOP3.LUT R0, R0, R3, RZ, 0xfc, !PT ;  /* 0x0000000300007212 */ /* 0x000fc800078efcff */
[----:B------:R-:W-:-:S07]  /*116f0*/  PRMT R8, R0, 0x7610, R8 ;  /* 0x0000761000087816 */ /* 0x000fce0000000008 */
.L_x_5722:
[----:B------:R-:W-:Y:S05]  /*11700*/  BSYNC B0 ;  /* 0x0000000000007941 */ /* 0x000fea0003800000 */
.L_x_5721:
[----:B------:R-:W-:Y:S01]  /*11710*/  STG.E.U8 desc[UR36][R16.64], R8 ;  /* 0x0000000810007986 */ /* 0x000fe2000c101124 */
[----:B------:R-:W-:Y:S05]  /*11720*/  EXIT ;  /* 0x000000000000794d */ /* 0x000fea0003800000 */
.L_x_5719:
        /* <DEDUP_REMOVED lines=17> */
.L_x_5726:
[----:B------:R-:W-:-:S04]  /*11840*/  LOP3.LUT R2, R3, 0x80000000, RZ, 0xc0, !PT ;  /* 0x8000000003027812 */ /* 0x000fc800078ec0ff */
[----:B------:R-:W-:-:S04]  /*11850*/  SHF.R.U32.HI R3, RZ, 0x18, R2 ;  /* 0x00000018ff037819 */ /* 0x000fc80000011602 */
[----:B------:R-:W-:-:S04]  /*11860*/  LOP3.LUT R0, R0, R3, RZ, 0xfc, !PT ;  /* 0x0000000300007212 */ /* 0x000fc800078efcff */
[----:B------:R-:W-:-:S07]  /*11870*/  PRMT R8, R0, 0x7610, R8 ;  /* 0x0000761000087816 */ /* 0x000fce0000000008 */
.L_x_5725:
[----:B------:R-:W-:Y:S05]  /*11880*/  BSYNC B0 ;  /* 0x0000000000007941 */ /* 0x000fea0003800000 */
.L_x_5724:
[----:B------:R-:W-:Y:S01]  /*11890*/  STG.E.U8 desc[UR36][R16.64], R8 ;  /* 0x0000000810007986 */ /* 0x000fe2000c101124 */
[----:B------:R-:W-:Y:S05]  /*118a0*/  EXIT ;  /* 0x000000000000794d */ /* 0x000fea0003800000 */
.L_x_5718:
        /* <DEDUP_REMOVED lines=22> */
.L_x_5701:
        /* <DEDUP_REMOVED lines=16> */
.L_x_5729:
[----:B------:R-:W-:Y:S05]  /*11b10*/  EXIT ;  /* 0x000000000000794d */ /* 0x000fea0003800000 */
.L_x_5728:
[----:B------:R-:W-:-:S06]  /*11b20*/  HADD2.F32 R2, -RZ, R0.H0_H0 ;  /* 0x20000000ff027230 */ /* 0x000fcc0000004100 */
[----:B------:R-:W0:Y:S02]  /*11b30*/  F2I.U64.TRUNC R2, R2 ;  /* 0x0000000200027311 */ /* 0x000e24000020d800 */
[----:B0-----:R-:W-:Y:S01]  /*11b40*/  STG.E.64 desc[UR36][R16.64], R2 ;  /* 0x0000000210007986 */ /* 0x001fe2000c101b24 */
[----:B------:R-:W-:Y:S05]  /*11b50*/  EXIT ;  /* 0x000000000000794d */ /* 0x000fea0003800000 */
.L_x_5727:
[----:B------:R-:W-:-:S04]  /*11b60*/  HADD2.F32 R0, -RZ, R0.H0_H0 ;  /* 0x20000000ff007230 */ /* 0x000fc80000004100 */
[----:B------:R-:W0:Y:S02]  /*11b70*/  F2I.FTZ.U32.TRUNC.NTZ R3, R0 ;  /* 0x0000000000037305 */ /* 0x000e24000021f000 */
[----:B0-----:R-:W-:Y:S01]  /*11b80*/  STG.E desc[UR36][R16.64], R3 ;  /* 0x0000000310007986 */ /* 0x001fe2000c101924 */
[----:B------:R-:W-:Y:S05]  /*11b90*/  EXIT ;  /* 0x000000000000794d */ /* 0x000fea0003800000 */
.L_x_5730:
        /* <DEDUP_REMOVED lines=14> */
.L_x_14628:


//--------------------- .text._ZN2at6native27unrolled_elementwise_kernelIZZZNS0_26logit_backward_kernel_cudaERNS_18TensorIteratorBaseERKN3c106ScalarEENKUlvE_clEvENKUlvE1_clEvEUlNS4_4HalfESA_E0_St5arrayIPcLm3EELi4E23TrivialOffsetCalculatorILi2EjESF_ILi1EjENS0_6memory12LoadWithCastILi2EEENSI_13StoreWithCastILi1EEEEEviT_T0_T2_T3_T4_T5_ --------------------------
	.section	.text._ZN2at6native27unrolled_elementwise_kernelIZZZNS0_26logit_backward_kernel_cudaERNS_18TensorIteratorBaseERKN3c106ScalarEENKUlvE_clEvENKUlvE1_clEvEUlNS4_4HalfESA_E0_St5arrayIPcLm3EELi4E23TrivialOffsetCalculatorILi2EjESF_ILi1EjENS0_6memory12LoadWithCastILi2EEENSI_13StoreWithCastILi1EEEEEviT_T0_T2_T3_T4_T5_,"ax",@progbits
	.align	128
        .global         _ZN2at6native27unrolled_elementwise_kernelIZZZNS0_26logit_backward_kernel_cudaERNS_18TensorIteratorBaseERKN3c106ScalarEENKUlvE_clEvENKUlvE1_clEvEUlNS4_4HalfESA_E0_St5arrayIPcLm3EELi4E23TrivialOffsetCalculatorILi2EjESF_ILi1EjENS0_6memory12LoadWithCastILi2EEENSI_13StoreWithCastILi1EEEEEviT_T0_T2_T3_T4_T5_
        .type           _ZN2at6native27unrolled_elementwise_kernelIZZZNS0_26logit_backward_kernel_cudaERNS_18TensorIteratorBaseERKN3c106ScalarEENKUlvE_clEvENKUlvE1_clEvEUlNS4_4HalfESA_E0_St5arrayIPcLm3EELi4E23TrivialOffsetCalculatorILi2EjESF_ILi1EjENS0_6memory12LoadWithCastILi2EEENSI_13StoreWithCastILi1EEEEEviT_T0_T2_T3_T4_T5_,@function
        .size           _ZN2at6native27unrolled_elementwise_kernelIZZZNS0_26logit_backward_kernel_cudaERNS_18TensorIteratorBaseERKN3c106ScalarEENKUlvE_clEvENKUlvE1_clEvEUlNS4_4HalfESA_E0_St5arrayIPcLm3EELi4E23TrivialOffsetCalculatorILi2EjESF_ILi1EjENS0_6memory12LoadWithCastILi2EEENSI_13StoreWithCastILi1EEEEEviT_T0_T2_T3_T4_T5_,(.L_x_14629 - _ZN2at6native27unrolled_elementwise_kernelIZZZNS0_26logit_backward_kernel_cudaERNS_18TensorIteratorBaseERKN3c106ScalarEENKUlvE_clEvENKUlvE1_clEvEUlNS4_4HalfESA_E0_St5arrayIPcLm3EELi4E23TrivialOffsetCalculatorILi2EjESF_ILi1EjENS0_6memory12LoadWithCastILi2EEENSI_13StoreWithCastILi1EEEEEviT_T0_T2_T3_T4_T5_)
        .other          _ZN2at6native27unrolled_elementwise_kernelIZZZNS0_26logit_backward_kernel_cudaERNS_18TensorIteratorBaseERKN3c106ScalarEENKUlvE_clEvENKUlvE1_clEvEUlNS4_4HalfESA_E0_St5arrayIPcLm3EELi4E23TrivialOffsetCalculatorILi2EjESF_ILi1EjENS0_6memory12LoadWithCastILi2EEENSI_13StoreWithCastILi1EEEEEviT_T0_T2_T3_T4_T5_,@"STO_CUDA_ENTRY STV_DEFAULT"
_ZN2at6native27unrolled_elementwise_kernelIZZZNS0_26logit_backward_kernel_cudaERNS_18TensorIteratorBaseERKN3c106ScalarEENKUlvE_clEvENKUlvE1_clEvEUlNS4_4HalfESA_E0_St5arrayIPcLm3EELi4E23TrivialOffsetCalculatorILi2EjESF_ILi1EjENS0_6memory12LoadWithCastILi2EEENSI_13StoreWithCastILi1EEEEEviT_T0_T2_T3_T4_T5_:
.text._ZN2at6native27unrolled_elementwise_kernelIZZZNS0_26logit_backward_kernel_cudaERNS_18TensorIteratorBaseERKN3c106ScalarEENKUlvE_clEvENKUlvE1_clEvEUlNS4_4HalfESA_E0_St5arrayIPcLm3EELi4E23TrivialOffsetCalculatorILi2EjESF_ILi1EjENS0_6memory12LoadWithCastILi2EEENSI_13StoreWithCastILi1EEEEEviT_T0_T2_T3_T4_T5_:
        /* <DEDUP_REMOVED lines=36> */
.L_x_5736:
[----:B------:R-:W2:Y:S02]  /*0240*/  LDG.E.U8 R4, desc[UR36][R4.64] ;  /* 0x0000002404047981 */ /* 0x000ea4000c1e1100 */
[----:B--2---:R-:W-:-:S04]  /*0250*/  I2FP.F32.U32 R0, R4 ;  /* 0x0000000400007245 */ /* 0x004fc80000201000 */
[----:B------:R-:W-:-:S04]  /*0260*/  F2FP.F16.F32.PACK_AB R0, RZ, R0 ;  /* 0x00000000ff00723e */ /* 0x000fc800000000ff */
[----:B------:R-:W-:Y:S01]  /*0270*/  PRMT R17, R0, 0x7610, R17 ;  /* 0x0000761000117816 */ /* 0x000fe20000000011 */
[----:B------:R-:W-:Y:S06]  /*0280*/  BRA `(.L_x_5738) ;  /* 0x0000000c00bc7947 */ /* 0x000fec0003800000 */
.L_x_5735:
        /* <DEDUP_REMOVED lines=11> */
.L_x_5740:
[----:B------:R-:W2:Y:S02]  /*0340*/  LDG.E R4, desc[UR36][R4.64] ;  /* 0x0000002404047981 */ /* 0x000ea4000c1e1900 */
[----:B--2---:R-:W-:-:S04]  /*0350*/  I2FP.F32.S32 R0, R4 ;  /* 0x0000000400007245 */ /* 0x004fc80000201400 */
[----:B------:R-:W-:-:S04]  /*0360*/  F2FP.F16.F32.PACK_AB R0, RZ, R0 ;  /* 0x00000000ff00723e */ /* 0x000fc800000000ff */
[----:B------:R-:W-:Y:S01]  /*0370*/  PRMT R17, R0, 0x7610, R17 ;  /* 0x0000761000117816 */ /* 0x000fe20000000011 */
[----:B------:R-:W-:Y:S06]  /*0380*/  BRA `(.L_x_5738) ;  /* 0x0000000c007c7947 */ /* 0x000fec0003800000 */
.L_x_5739:
[----:B------:R-:W2:Y:S02]  /*0390*/  LDG.E.U16 R4, desc[UR36][R4.64] ;  /* 0x0000002404047981 */ /* 0x000ea4000c1e1500 */
[----:B--2---:R-:W0:Y:S02]  /*03a0*/  I2F.S16 R0, R4 ;  /* 0x0000000400007306 */ /* 0x004e240000101400 */
[----:B0-----:R-:W-:-:S04]  /*03b0*/  F2FP.F16.F32.PACK_AB R0, RZ, R0 ;  /* 0x00000000ff00723e */ /* 0x001fc800000000ff */
[----:B------:R-:W-:Y:S01]  /*03c0*/  PRMT R17, R0, 0x7610, R17 ;  /* 0x0000761000117816 */ /* 0x000fe20000000011 */
[----:B------:R-:W-:Y:S06]  /*03d0*/  BRA `(.L_x_5738) ;  /* 0x0000000c00687947 */ /* 0x000fec0003800000 */
.L_x_5734:
        /* <DEDUP_REMOVED lines=9> */
.L_x_5742:
[----:B------:R1:W5:Y:S01]  /*0470*/  LDG.E.U16 R17, desc[UR36][R4.64] ;  /* 0x0000002404117981 */ /* 0x000362000c1e1500 */
[----:B------:R-:W-:Y:S05]  /*0480*/  BRA `(.L_x_5738) ;  /* 0x0000000c003c7947 */ /* 0x000fea0003800000 */
.L_x_5741:
        /* <DEDUP_REMOVED lines=9> */
.L_x_5744:
[----:B------:R0:W5:Y:S01]  /*0520*/  LDG.E.U16 R17, desc[UR36][R4.64] ;  /* 0x0000002404117981 */ /* 0x000162000c1e1500 */
[----:B------:R-:W-:Y:S05]  /*0530*/  BRA `(.L_x_5738) ;  /* 0x0000000c00107947 */ /* 0x000fea0003800000 */
.L_x_5743:
        /* <DEDUP_REMOVED lines=9> */
.L_x_5733:
        /* <DEDUP_REMOVED lines=14> */
.L_x_5747:
        /* <DEDUP_REMOVED lines=9> */
.L_x_5746:
        /* <DEDUP_REMOVED lines=28> */
.L_x_5749:
        /* <DEDUP_REMOVED lines=15> */
.L_x_5748:
[----:B------:R-:W2:Y:S02]  /*09f0*/  LDG.E.U16 R0, desc[UR36][R4.64] ;  /* 0x0000002404007981 */ /* 0x000ea4000c1e1500 */
[----:B--2---:R-:W-:-:S05]  /*0a00*/  IMAD.U32 R0, R0, 0x10000, RZ ;  /* 0x0001000000007824 */ /* 0x004fca00078e00ff */
[----:B------:R-:W-:-:S04]  /*0a10*/  F2FP.F16.F32.PACK_AB R0, RZ, R0 ;  /* 0x00000000ff00723e */ /* 0x000fc800000000ff */
[----:B------:R-:W-:Y:S01]  /*0a20*/  PRMT R17, R0, 0x7610, R17 ;  /* 0x0000761000117816 */ /* 0x000fe20000000011 */
[----:B------:R-:W-:Y:S06]  /*0a30*/  BRA `(.L_x_5738) ;  /* 0x0000000400d07947 */ /* 0x000fec0003800000 */
.L_x_5745:
        /* <DEDUP_REMOVED lines=13> */
.L_x_5752:
        /* <DEDUP_REMOVED lines=21> */
.L_x_5756:
[----:B------:R-:W-:Y:S05]  /*0c60*/  BSYNC B1 ;  /* 0x0000000000017941 */ /* 0x000fea0003800000 */
.L_x_5755:
[----:B------:R-:W-:Y:S01]  /*0c70*/  LEA R5, R0, 0x3b800000, 0x17 ;  /* 0x3b80000000057811 */ /* 0x000fe200078eb8ff */
[----:B------:R-:W-:-:S05]  /*0c80*/  IMAD.SHL.U32 R0, R3, 0x100000, RZ ;  /* 0x0010000003007824 */ /* 0x000fca00078e00ff */
[----:B------:R-:W-:-:S07]  /*0c90*/  LOP3.LUT R0, R5, R0, R6, 0xfe, !PT ;  /* 0x0000000005007212 */ /* 0x000fce00078efe06 */
.L_x_5754:
[----:B------:R-:W-:Y:S05]  /*0ca0*/  BSYNC B0 ;  /* 0x0000000000007941 */ /* 0x000fea0003800000 */
.L_x_5753:
[----:B------:R-:W-:-:S04]  /*0cb0*/  F2FP.F16.F32.PACK_AB R0, RZ, R0 ;  /* 0x00000000ff00723e */ /* 0x000fc800000000ff */
[----:B------:R-:W-:Y:S01]  /*0cc0*/  PRMT R17, R0, 0x7610, R17 ;  /* 0x0000761000117816 */ /* 0x000fe20000000011 */
[----:B------:R-:W-:Y:S06]  /*0cd0*/  BRA `(.L_x_5738) ;  /* 0x0000000400287947 */ /* 0x000fec0003800000 */
.L_x_5751:
        /* <DEDUP_REMOVED lines=21> */
.L_x_5760:
[----:B------:R-:W-:Y:S05]  /*0e30*/  BSYNC B1 ;  /* 0x0000000000017941 */ /* 0x000fea0003800000 */
.L_x_5759:
[----:B------:R-:W-:Y:S01]  /*0e40*/  LEA R5, R0, 0x37800000, 0x17 ;  /* 0x3780000000057811 */ /* 0x000fe200078eb8ff */
[----:B------:R-:W-:-:S05]  /*0e50*/  IMAD.SHL.U32 R0, R3, 0x200000, RZ ;  /* 0x0020000003007824 */ /* 0x000fca00078e00ff */
[----:B------:R-:W-:-:S07]  /*0e60*/  LOP3.LUT R0, R5, R0, R6, 0xfe, !PT ;  /* 0x0000000005007212 */ /* 0x000fce00078efe06 */
.L_x_5758:
[----:B------:R-:W-:Y:S05]  /*0e70*/  BSYNC B0 ;  /* 0x0000000000007941 */ /* 0x000fea0003800000 */
.L_x_5757:
[----:B------:R-:W-:-:S04]  /*0e80*/  F2FP.F16.F32.PACK_AB R0, RZ, R0 ;  /* 0x00000000ff00723e */ /* 0x000fc800000000ff */
[----:B------:R-:W-:Y:S01]  /*0e90*/  PRMT R17, R0, 0x7610, R17 ;  /* 0x0000761000117816 */ /* 0x000fe20000000011 */
[----:B------:R-:W-:Y:S06]  /*0ea0*/  BRA `(.L_x_5738) ;  /* 0x0000000000b47947 */ /* 0x000fec0003800000 */
.L_x_5750:
        /* <DEDUP_REMOVED lines=14> */
.L_x_5764:
[----:B------:R-:W-:Y:S05]  /*0f90*/  BSYNC B0 ;  /* 0x0000000000007941 */ /* 0x000fea0003800000 */
.L_x_5763:
[----:B------:R-:W-:-:S04]  /*0fa0*/  F2FP.F16.F32.PACK_AB R0, RZ, R0 ;  /* 0x00000000ff00723e */ /* 0x000fc800000000ff */
[----:B------:R-:W-:Y:S01]  /*0fb0*/  PRMT R17, R0, 0x7610, R17 ;  /* 0x0000761000117816 */ /* 0x000fe20000000011 */
[----:B------:R-:W-:Y:S06]  /*0fc0*/  BRA `(.L_x_5738) ;  /* 0x00000000006c7947 */ /* 0x000fec0003800000 */
.L_x_5737:
        /* <DEDUP_REMOVED lines=16> */
.L_x_5765:
[----:B------:R-:W-:Y:S01]  /*10d0*/  PRMT R17, RZ, 0x7610, R17 ;  /* 0x00007610ff117816 */ /* 0x000fe20000000011 */
[----:B------:R-:W-:Y:S06]  /*10e0*/  BRA `(.L_x_5738) ;  /* 0x0000000000247947 */ /* 0x000fec0003800000 */
.L_x_5762:
[----:B------:R-:W2:Y:S02]  /*10f0*/  LDG.E.64 R4, desc[UR36][R4.64] ;  /* 0x0000002404047981 */ /* 0x000ea4000c1e1b00 */
[----:B--2---:R-:W0:Y:S02]  /*1100*/  I2F.U64 R0, R4 ;  /* 0x0000000400007312 */ /* 0x004e240000301000 */
[----:B0-----:R-:W-:-:S04]  /*1110*/  F2FP.F16.F32.PACK_AB R0, RZ, R0 ;  /* 0x00000000ff00723e */ /* 0x001fc800000000ff */
[----:B------:R-:W-:Y:S01]  /*1120*/  PRMT R17, R0, 0x7610, R17 ;  /* 0x0000761000117816 */ /* 0x000fe20000000011 */
[----:B------:R-:W-:Y:S06]  /*1130*/  BRA `(.L_x_5738) ;  /* 0x0000000000107947 */ /* 0x000fec0003800000 */
.L_x_5761:
[----:B------:R-:W2:Y:S02]  /*1140*/  LDG.E R4, desc[UR36][R4.64] ;  /* 0x0000002404047981 */ /* 0x000ea4000c1e1900 */
[----:B--2---:R-:W-:-:S04]  /*1150*/  I2FP.F32.U32 R0, R4 ;  /* 0x0000000400007245 */ /* 0x004fc80000201000 */
[----:B------:R-:W-:-:S04]  /*1160*/  F2FP.F16.F32.PACK_AB R0, RZ, R0 ;  /* 0x00000000ff00723e */ /* 0x000fc800000000ff */
[----:B------:R-:W-:-:S07]  /*1170*/  PRMT R17, R0, 0x7610, R17 ;  /* 0x0000761000117816 */ /* 0x000fce0000000011 */
.L_x_5738:
        /* <DEDUP_REMOVED lines=21> */
.L_x_5769:
[----:B------:R-:W2:Y:S02]  /*12d0*/  LDG.E.U8 R4, desc[UR36][R4.64] ;  /* 0x0000002404047981 */ /* 0x000ea4000c1e1100 */
[----:B--2---:R-:W-:-:S04]  /*12e0*/  I2FP.F32.U32 R0, R4 ;  /* 0x0000000400007245 */ /* 0x004fc80000201000 */
[----:B------:R-:W-:-:S04]  /*12f0*/  F2FP.F16.F32.PACK_AB R0, RZ, R0 ;  /* 0x00000000ff00723e */ /* 0x000fc800000000ff */
[----:B------:R-:W-:Y:S01]  /*1300*/  PRMT R18, R0, 0x7610, R18 ;  /* 0x0000761000127816 */ /* 0x000fe20000000012 */
[----:B------:R-:W-:Y:S06]  /*1310*/  BRA `(.L_x_5771) ;  /* 0x0000000c00bc7947 */ /* 0x000fec0003800000 */
.L_x_5768:
        /* <DEDUP_REMOVED lines=11> */
.L_x_5773:
[----:B------:R-:W2:Y:S02]  /*13d0*/  LDG.E R4, desc[UR36][R4.64] ;  /* 0x0000002404047981 */ /* 0x000ea4000c1e1900 */
[----:B--2---:R-:W-:-:S04]  /*13e0*/  I2FP.F32.S32 R0, R4 ;  /* 0x0000000400007245 */ /* 0x004fc80000201400 */
[----:B------:R-:W-:-:S04]  /*13f0*/  F2FP.F16.F32.PACK_AB R0, RZ, R0 ;  /* 0x00000000ff00723e */ /* 0x000fc800000000ff */
[----:B------:R-:W-:Y:S01]  /*1400*/  PRMT R18, R0, 0x7610, R18 ;  /* 0x0000761000127816 */ /* 0x000fe20000000012 */
[----:B------:R-:W-:Y:S06]  /*1410*/  BRA `(.L_x_5771) ;  /* 0x0000000c007c7947 */ /* 0x000fec0003800000 */
.L_x_5772:
[----:B------:R-:W2:Y:S02]  /*1420*/  LDG.E.U16 R4, desc[UR36][R4.64] ;  /* 0x0000002404047981 */ /* 0x000ea4000c1e1500 */
[----:B--2---:R-:W0:Y:S02]  /*1430*/  I2F.S16 R0, R4 ;  /* 0x0000000400007306 */ /* 0x004e240000101400 */
[----:B0-----:R-:W-:-:S04]  /*1440*/  F2FP.F16.F32.PACK_AB R0, RZ, R0 ;  /* 0x00000000ff00723e */ /* 0x001fc800000000ff */
[----:B------:R-:W-:Y:S01]  /*1450*/  PRMT R18, R0, 0x7610, R18 ;  /* 0x0000761000127816 */ /* 0x000fe20000000012 */
[----:B------:R-:W-:Y:S06]  /*1460*/  BRA `(.L_x_5771) ;  /* 0x0000000c00687947 */ /* 0x000fec0003800000 */
.L_x_5767:
        /* <DEDUP_REMOVED lines=9> */
.L_x_5775:
[----:B------:R1:W5:Y:S01]  /*1500*/  LDG.E.U16 R18, desc[UR36][R4.64] ;  /* 0x0000002404127981 */ /* 0x000362000c1e1500 */
[----:B------:R-:W-:Y:S05]  /*1510*/  BRA `(.L_x_5771) ;  /* 0x0000000c003c7947 */ /* 0x000fea0003800000 */
.L_x_5774:
        /* <DEDUP_REMOVED lines=9> */
.L_x_5777:
[----:B------:R0:W5:Y:S01]  /*15b0*/  LDG.E.U16 R18, desc[UR36][R4.64] ;  /* 0x0000002404127981 */ /* 0x000162000c1e1500 */
[----:B------:R-:W-:Y:S05]  /*15c0*/  BRA `(.L_x_5771) ;  /* 0x0000000c00107947 */ /* 0x000fea0003800000 */
.L_x_5776:
        /* <DEDUP_REMOVED lines=9> */
.L_x_5766:
        /* <DEDUP_REMOVED lines=14> */
.L_x_5780:
        /* <DEDUP_REMOVED lines=9> */
.L_x_5779:
        /* <DEDUP_REMOVED lines=28> */
.L_x_5782:
        /* <DEDUP_REMOVED lines=15> */
.L_x_5781:
[----:B------:R-:W2:Y:S02]  /*1a80*/  LDG.E.U16 R0, desc[UR36][R4.64] ;  /* 0x0000002404007981 */ /* 0x000ea4000c1e1500 */
[----:B--2---:R-:W-:-:S05]  /*1a90*/  IMAD.U32 R0, R0, 0x10000, RZ ;  /* 0x0001000000007824 */ /* 0x004fca00078e00ff */
[----:B------:R-:W-:-:S04]  /*1aa0*/  F2FP.F16.F32.PACK_AB R0, RZ, R0 ;  /* 0x00000000ff00723e */ /* 0x000fc800000000ff */
[----:B------:R-:W-:Y:S01]  /*1ab0*/  PRMT R18, R0, 0x7610, R18 ;  /* 0x0000761000127816 */ /* 0x000fe20000000012 */
[----:B------:R-:W-:Y:S06]  /*1ac0*/  BRA `(.L_x_5771) ;  /* 0x0000000400d07947 */ /* 0x000fec0003800000 */
.L_x_5778:
        /* <DEDUP_REMOVED lines=13> */
.L_x_5785:
        /* <DEDUP_REMOVED lines=21> */
.L_x_5789:
[----:B------:R-:W-:Y:S05]  /*1cf0*/  BSYNC B1 ;  /* 0x0000000000017941 */ /* 0x000fea0003800000 */
.L_x_5788:
[----:B------:R-:W-:Y:S01]  /*1d00*/  LEA R5, R0, 0x3b800000, 0x17 ;  /* 0x3b80000000057811 */ /* 0x000fe200078eb8ff */
[----:B------:R-:W-:-:S05]  /*1d10*/  IMAD.SHL.U32 R0, R3, 0x100000, RZ ;  /* 0x0010000003007824 */ /* 0x000fca00078e00ff */
[----:B------:R-:W-:-:S07]  /*1d20*/  LOP3.LUT R0, R5, R0, R6, 0xfe, !PT ;  /* 0x0000000005007212 */ /* 0x000fce00078efe06 */
.L_x_5787:
[----:B------:R-:W-:Y:S05]  /*1d30*/  BSYNC B0 ;  /* 0x0000000000007941 */ /* 0x000fea0003800000 */
.L_x_5786:
[----:B------:R-:W-:-:S04]  /*1d40*/  F2FP.F16.F32.PACK_AB R0, RZ, R0 ;  /* 0x00000000ff00723e */ /* 0x000fc800000000ff */
[----:B------:R-:W-:Y:S01]  /*1d50*/  PRMT R18, R0, 0x7610, R18 ;  /* 0x0000761000127816 */ /* 0x000fe20000000012 */
[----:B------:R-:W-:Y:S06]  /*1d60*/  BRA `(.L_x_5771) ;  /* 0x0000000400287947 */ /* 0x000fec0003800000 */
.L_x_5784:
        /* <DEDUP_REMOVED lines=21> */
.L_x_5793:
[----:B------:R-:W-:Y:S05]  /*1ec0*/  BSYNC B1 ;  /* 0x0000000000017941 */ /* 0x000fea0003800000 */
.L_x_5792:
[----:B------:R-:W-:Y:S01]  /*1ed0*/  LEA R5, R0, 0x37800000, 0x17 ;  /* 0x3780000000057811 */ /* 0x000fe200078eb8ff */
[----:B------:R-:W-:-:S05]  /*1ee0*/  IMAD.SHL.U32 R0, R3, 0x200000, RZ ;  /* 0x0020000003007824 */ /* 0x000fca00078e00ff */
[----:B------:R-:W-:-:S07]  /*1ef0*/  LOP3.LUT R0, R5, R0, R6, 0xfe, !PT ;  /* 0x0000000005007212 */ /* 0x000fce00078efe06 */
.L_x_5791:
[----:B------:R-:W-:Y:S05]  /*1f00*/  BSYNC B0 ;  /* 0x0000000000007941 */ /* 0x000fea0003800000 */
.L_x_5790:
[----:B------:R-:W-:-:S04]  /*1f10*/  F2FP.F16.F32.PACK_AB R0, RZ, R0 ;  /* 0x00000000ff00723e */ /* 0x000fc800000000ff */
[----:B------:R-:W-:Y:S01]  /*1f20*/  PRMT R18, R0, 0x7610, R18 ;  /* 0x0000761000127816 */ /* 0x000fe20000000012 */
[----:B------:R-:W-:Y:S06]  /*1f30*/  BRA `(.L_x_5771) ;  /* 0x0000000000b47947 */ /* 0x000fec0003800000 */
.L_x_5783:
        /* <DEDUP_REMOVED lines=14> */
.L_x_5797:
[----:B------:R-:W-:Y:S05]  /*2020*/  BSYNC B0 ;  /* 0x0000000000007941 */ /* 0x000fea0003800000 */
.L_x_5796:
[----:B------:R-:W-:-:S04]  /*2030*/  F2FP.F16.F32.PACK_AB R0, RZ, R0 ;  /* 0x00000000ff00723e */ /* 0x000fc800000000ff */
[----:B------:R-:W-:Y:S01]  /*2040*/  PRMT R18, R0, 0x7610, R18 ;  /* 0x0000761000127816 */ /* 0x000fe20000000012 */
[----:B------:R-:W-:Y:S06]  /*2050*/  BRA `(.L_x_5771) ;  /* 0x00000000006c7947 */ /* 0x000fec0003800000 */
.L_x_5770:
        /* <DEDUP_REMOVED lines=16> */
.L_x_5798:
[----:B------:R-:W-:Y:S01]  /*2160*/  PRMT R18, RZ, 0x7610, R18 ;  /* 0x00007610ff127816 */ /* 0x000fe20000000012 */
[----:B------:R-:W-:Y:S06]  /*2170*/  BRA `(.L_x_5771) ;  /* 0x0000000000247947 */ /* 0x000fec0003800000 */
.L_x_5795:
[----:B------:R-:W2:Y:S02]  /*2180*/  LDG.E.64 R4, desc[UR36][R4.64] ;  /* 0x0000002404047981 */ /* 0x000ea4000c1e1b00 */
[----:B--2---:R-:W0:Y:S02]  /*2190*/  I2F.U64 R0, R4 ;  /* 0x0000000400007312 */ /* 0x004e240000301000 */
[----:B0-----:R-:W-:-:S04]  /*21a0*/  F2FP.F16.F32.PACK_AB R0, RZ, R0 ;  /* 0x00000000ff00723e */ /* 0x001fc800000000ff */
[----:B------:R-:W-:Y:S01]  /*21b0*/  PRMT R18, R0, 0x7610, R18 ;  /* 0x0000761000127816 */ /* 0x000fe20000000012 */
[----:B------:R-:W-:Y:S06]  /*21c0*/  BRA `(.L_x_5771) ;  /* 0x0000000000107947 */ /* 0x000fec0003800000 */
.L_x_5794:
[----:B------:R-:W2:Y:S02]  /*21d0*/  LDG.E R4, desc[UR36][R4.64] ;  /* 0x0000002404047981 */ /* 0x000ea4000c1e1900 */
[----:B--2---:R-:W-:-:S04]  /*21e0*/  I2FP.F32.U32 R0, R4 ;  /* 0x0000000400007245 */ /* 0x004fc80000201000 */
[----:B------:R-:W-:-:S04]  /*21f0*/  F2FP.F16.F32.PACK_AB R0, RZ, R0 ;  /* 0x00000000ff00723e */ /* 0x000fc800000000ff */
[----:B------:R-:W-:-:S07]  /*2200*/  PRMT R18, R0, 0x7610, R18 ;  /* 0x0000761000127816 */ /* 0x000fce0000000012 */
.L_x_5771:
[----:B------:R-:W-:-:S07]  /*2210*/  VIADD R27, R27, 0x80 ;  /* 0x000000801b1b7836 */ /* 0x000fce0000000000 */
.L_x_5732:
[----:B------:R-:W-:Y:S05]  /*2220*/  BSYNC B6 ;  /* 0x0000000000067941 */ /* 0x000fea0003800000 */
.L_x_5731:
        /* <DEDUP_REMOVED lines=26> */
.L_x_5804:
[----:B------:R-:W2:Y:S02]  /*23d0*/  LDG.E.U8 R4, desc[UR36][R4.64] ;  /* 0x0000002404047981 */ /* 0x000ea4000c1e1100 */
[----:B--2---:R-:W-:-:S04]  /*23e0*/  I2FP.F32.U32 R0, R4 ;  /* 0x0000000400007245 */ /* 0x004fc80000201000 */
[----:B------:R-:W-:-:S04]  /*23f0*/  F2FP.F16.F32.PACK_AB R0, RZ, R0 ;  /* 0x00000000ff00723e */ /* 0x000fc800000000ff */
[----:B------:R-:W-:Y:S01]  /*2400*/  PRMT R16, R0, 0x7610, R16 ;  /* 0x0000761000107816 */ /* 0x000fe20000000010 */
[----:B------:R-:W-:Y:S06]  /*2410*/  BRA `(.L_x_5806) ;  /* 0x0000000c00c07947 */ /* 0x000fec0003800000 */
.L_x_5803:
        /* <DEDUP_REMOVED lines=11> */
.L_x_5808:
[----:B------:R-:W2:Y:S02]  /*24d0*/  LDG.E R4, desc[UR36][R4.64] ;  /* 0x0000002404047981 */ /* 0x000ea4000c1e1900 */
[----:B--2---:R-:W-:-:S04]  /*24e0*/  I2FP.F32.S32 R0, R4 ;  /* 0x0000000400007245 */ /* 0x004fc80000201400 */
[----:B------:R-:W-:-:S04]  /*24f0*/  F2FP.F16.F32.PACK_AB R0, RZ, R0 ;  /* 0x00000000ff00723e */ /* 0x000fc800000000ff */
[----:B------:R-:W-:Y:S01]  /*2500*/  PRMT R16, R0, 0x7610, R16 ;  /* 0x0000761000107816 */ /* 0x000fe20000000010 */
[----:B------:R-:W-:Y:S06]  /*2510*/  BRA `(.L_x_5806) ;  /* 0x0000000c00807947 */ /* 0x000fec0003800000 */
.L_x_5807:
[----:B------:R-:W2:Y:S02]  /*2520*/  LDG.E.U16 R4, desc[UR36][R4.64] ;  /* 0x0000002404047981 */ /* 0x000ea4000c1e1500 */
[----:B--2---:R-:W0:Y:S02]  /*2530*/  I2F.S16 R0, R4 ;  /* 0x0000000400007306 */ /* 0x004e240000101400 */
[----:B0-----:R-:W-:-:S04]  /*2540*/  F2FP.F16.F32.PACK_AB R0, RZ, R0 ;  /* 0x00000000ff00723e */ /* 0x001fc800000000ff */
[----:B------:R-:W-:Y:S01]  /*2550*/  PRMT R16, R0, 0x7610, R16 ;  /* 0x0000761000107816 */ /* 0x000fe20000000010 */
[----:B------:R-:W-:Y:S06]  /*2560*/  BRA `(.L_x_5806) ;  /* 0x0000000c006c7947 */ /* 0x000fec0003800000 */
.L_x_5802:
        /* <DEDUP_REMOVED lines=9> */
.L_x_5810:
[----:B------:R1:W5:Y:S01]  /*2600*/  LDG.E.U16 R16, desc[UR36][R4.64] ;  /* 0x0000002404107981 */ /* 0x000362000c1e1500 */
[----:B------:R-:W-:Y:S05]  /*2610*/  BRA `(.L_x_5806) ;  /* 0x0000000c00407947 */ /* 0x000fea0003800000 */
.L_x_5809:
        /* <DEDUP_REMOVED lines=9> */
.L_x_5812:
[----:B------:R0:W5:Y:S01]  /*26b0*/  LDG.E.U16 R16, desc[UR36][R4.64] ;  /* 0x0000002404107981 */ /* 0x000162000c1e1500 */
[----:B------:R-:W-:Y:S05]  /*26c0*/  BRA `(.L_x_5806) ;  /* 0x0000000c00147947 */ /* 0x000fea0003800000 */
.L_x_5811:
        /* <DEDUP_REMOVED lines=9> */
.L_x_5801:
        /* <DEDUP_REMOVED lines=14> */
.L_x_5815:
        /* <DEDUP_REMOVED lines=9> */
.L_x_5814:
        /* <DEDUP_REMOVED lines=28> */
.L_x_5817:
        /* <DEDUP_REMOVED lines=16> */
.L_x_5816:
[----:B------:R-:W2:Y:S02]  /*2b90*/  LDG.E.U16 R0, desc[UR36][R4.64] ;  /* 0x0000002404007981 */ /* 0x000ea4000c1e1500 */
[----:B--2---:R-:W-:-:S05]  /*2ba0*/  IMAD.U32 R0, R0, 0x10000, RZ ;  /* 0x0001000000007824 */ /* 0x004fca00078e00ff */
[----:B------:R-:W-:-:S04]  /*2bb0*/  F2FP.F16.F32.PACK_AB R0, RZ, R0 ;  /* 0x00000000ff00723e */ /* 0x000fc800000000ff */
[----:B------:R-:W-:Y:S01]  /*2bc0*/  PRMT R16, R0, 0x7610, R16 ;  /* 0x0000761000107816 */ /* 0x000fe20000000010 */
[----:B------:R-:W-:Y:S06]  /*2bd0*/  BRA `(.L_x_5806) ;  /* 0x0000000400d07947 */ /* 0x000fec0003800000 */
.L_x_5813:
        /* <DEDUP_REMOVED lines=13> */
.L_x_5820:
        /* <DEDUP_REMOVED lines=21> */
.L_x_5824:
[----:B------:R-:W-:Y:S05]  /*2e00*/  BSYNC B1 ;  /* 0x0000000000017941 */ /* 0x000fea0003800000 */
.L_x_5823:
[----:B------:R-:W-:Y:S01]  /*2e10*/  LEA R5, R0, 0x3b800000, 0x17 ;  /* 0x3b80000000057811 */ /* 0x000fe200078eb8ff */
[----:B------:R-:W-:-:S05]  /*2e20*/  IMAD.SHL.U32 R0, R3, 0x100000, RZ ;  /* 0x0010000003007824 */ /* 0x000fca00078e00ff */
[----:B------:R-:W-:-:S07]  /*2e30*/  LOP3.LUT R0, R5, R0, R6, 0xfe, !PT ;  /* 0x0000000005007212 */ /* 0x000fce00078efe06 */
.L_x_5822:
[----:B------:R-:W-:Y:S05]  /*2e40*/  BSYNC B0 ;  /* 0x0000000000007941 */ /* 0x000fea0003800000 */
.L_x_5821:
[----:B------:R-:W-:-:S04]  /*2e50*/  F2FP.F16.F32.PACK_AB R0, RZ, R0 ;  /* 0x00000000ff00723e */ /* 0x000fc800000000ff */
[----:B------:R-:W-:Y:S01]  /*2e60*/  PRMT R16, R0, 0x7610, R16 ;  /* 0x0000761000107816 */ /* 0x000fe20000000010 */
[----:B------:R-:W-:Y:S06]  /*2e70*/  BRA `(.L_x_5806) ;  /* 0x0000000400287947 */ /* 0x000fec0003800000 */
.L_x_5819:
        /* <DEDUP_REMOVED lines=21> */
.L_x_5828:
[----:B------:R-:W-:Y:S05]  /*2fd0*/  BSYNC B1 ;  /* 0x0000000000017941 */ /* 0x000fea0003800000 */
.L_x_5827:
[----:B------:R-:W-:Y:S01]  /*2fe0*/  LEA R5, R0, 0x37800000, 0x17 ;  /* 0x3780000000057811 */ /* 0x000fe200078eb8ff */
[----:B------:R-:W-:-:S05]  /*2ff0*/  IMAD.SHL.U32 R0, R3, 0x200000, RZ ;  /* 0x0020000003007824 */ /* 0x000fca00078e00ff */
[----:B------:R-:W-:-:S07]  /*3000*/  LOP3.LUT R0, R5, R0, R6, 0xfe, !PT ;  /* 0x0000000005007212 */ /* 0x000fce00078efe06 */
.L_x_5826:
[----:B------:R-:W-:Y:S05]  /*3010*/  BSYNC B0 ;  /* 0x0000000000007941 */ /* 0x000fea0003800000 */
.L_x_5825:
[----:B------:R-:W-:-:S04]  /*3020*/  F2FP.F16.F32.PACK_AB R0, RZ, R0 ;  /* 0x00000000ff00723e */ /* 0x000fc800000000ff */
[----:B------:R-:W-:Y:S01]  /*3030*/  PRMT R16, R0, 0x7610, R16 ;  /* 0x0000761000107816 */ /* 0x000fe20000000010 */
[----:B------:R-:W-:Y:S06]  /*3040*/  BRA `(.L_x_5806) ;  /* 0x0000000000b47947 */ /* 0x000fec0003800000 */
.L_x_5818:
        /* <DEDUP_REMOVED lines=14> */
.L_x_5832:
[----:B------:R-:W-:Y:S05]  /*3130*/  BSYNC B0 ;  /* 0x0000000000007941 */ /* 0x000fea0003800000 */
.L_x_5831:
[----:B------:R-:W-:-:S04]  /*3140*/  F2FP.F16.F32.PACK_AB R0, RZ, R0 ;  /* 0x00000000ff00723e */ /* 0x000fc800000000ff */
[----:B------:R-:W-:Y:S01]  /*3150*/  PRMT R16, R0, 0x7610, R16 ;  /* 0x0000761000107816 */ /* 0x000fe20000000010 */
[----:B------:R-:W-:Y:S06]  /*3160*/  BRA `(.L_x_5806) ;  /* 0x00000000006c7947 */ /* 0x000fec0003800000 */
.L_x_5805:
        /* <DEDUP_REMOVED lines=16> */
.L_x_5833:
[----:B------:R-:W-:Y:S01]  /*3270*/  PRMT R16, RZ, 0x7610, R16 ;  /* 0x00007610ff107816 */ /* 0x000fe20000000010 */
[----:B------:R-:W-:Y:S06]  /*3280*/  BRA `(.L_x_5806) ;  /* 0x0000000000247947 */ /* 0x000fec0003800000 */
.L_x_5830:
[----:B------:R-:W2:Y:S02]  /*3290*/  LDG.E.64 R4, desc[UR36][R4.64] ;  /* 0x0000002404047981 */ /* 0x000ea4000c1e1b00 */
[----:B--2---:R-:W0:Y:S02]  /*32a0*/  I2F.U64 R0, R4 ;  /* 0x0000000400007312 */ /* 0x004e240000301000 */
[----:B0-----:R-:W-:-:S04]  /*32b0*/  F2FP.F16.F32.PACK_AB R0, RZ, R0 ;  /* 0x00000000ff00723e */ /* 0x001fc800000000ff */
[----:B------:R-:W-:Y:S01]  /*32c0*/  PRMT R16, R0, 0x7610, R16 ;  /* 0x0000761000107816 */ /* 0x000fe20000000010 */
[----:B------:R-:W-:Y:S06]  /*32d0*/  BRA `(.L_x_5806) ;  /* 0x0000000000107947 */ /* 0x000fec0003800000 */
.L_x_5829:
[----:B------:R-:W2:Y:S02]  /*32e0*/  LDG.E R4, desc[UR36][R4.64] ;  /* 0x0000002404047981 */ /* 0x000ea4000c1e1900 */
[----:B--2---:R-:W-:-:S04]  /*32f0*/  I2FP.F32.U32 R0, R4 ;  /* 0x0000000400007245 */ /* 0x004fc80000201000 */
[----:B------:R-:W-:-:S04]  /*3300*/  F2FP.F16.F32.PACK_AB R0, RZ, R0 ;  /* 0x00000000ff00723e */ /* 0x000fc800000000ff */
[----:B------:R-:W-:-:S07]  /*3310*/  PRMT R16, R0, 0x7610, R16 ;  /* 0x0000761000107816 */ /* 0x000fce0000000010 */
.L_x_5806:
        /* <DEDUP_REMOVED lines=21> */
.L_x_5837:
[----:B------:R-:W2:Y:S02]  /*3470*/  LDG.E.U8 R4, desc[UR36][R4.64] ;  /* 0x0000002404047981 */ /* 0x000ea4000c1e1100 */
[----:B--2---:R-:W-:-:S04]  /*3480*/  I2FP.F32.U32 R0, R4 ;  /* 0x0000000400007245 */ /* 0x004fc80000201000 */
[----:B------:R-:W-:-:S04]  /*3490*/  F2FP.F16.F32.PACK_AB R0, RZ, R0 ;  /* 0x00000000ff00723e */ /* 0x000fc800000000ff */
[----:B------:R-:W-:Y:S01]  /*34a0*/  PRMT R19, R0, 0x7610, R19 ;  /* 0x0000761000137816 */ /* 0x000fe20000000013 */
[----:B------:R-:W-:Y:S06]  /*34b0*/  BRA `(.L_x_5839) ;  /* 0x0000000c00bc7947 */ /* 0x000fec0003800000 */
.L_x_5836:
        /* <DEDUP_REMOVED lines=11> */
.L_x_5841:
[----:B------:R-:W2:Y:S02]  /*3570*/  LDG.E R4, desc[UR36][R4.64] ;  /* 0x0000002404047981 */ /* 0x000ea4000c1e1900 */
[----:B--2---:R-:W-:-:S04]  /*3580*/  I2FP.F32.S32 R0, R4 ;  /* 0x0000000400007245 */ /* 0x004fc80000201400 */
[----:B------:R-:W-:-:S04]  /*3590*/  F2FP.F16.F32.PACK_AB R0, RZ, R0 ;  /* 0x00000000ff00723e */ /* 0x000fc800000000ff */
[----:B------:R-:W-:Y:S01]  /*35a0*/  PRMT R19, R0, 0x7610, R19 ;  /* 0x0000761000137816 */ /* 0x000fe20000000013 */
[----:B------:R-:W-:Y:S06]  /*35b0*/  BRA `(.L_x_5839) ;  /* 0x0000000c007c7947 */ /* 0x000fec0003800000 */
.L_x_5840:
[----:B------:R-:W2:Y:S02]  /*35c0*/  LDG.E.U16 R4, desc[UR36][R4.64] ;  /* 0x0000002404047981 */ /* 0x000ea4000c1e1500 */
[----:B--2---:R-:W0:Y:S02]  /*35d0*/  I2F.S16 R0, R4 ;  /* 0x0000000400007306 */ /* 0x004e240000101400 */
[----:B0-----:R-:W-:-:S04]  /*35e0*/  F2FP.F16.F32.PACK_AB R0, RZ, R0 ;  /* 0x00000000ff00723e */ /* 0x001fc800000000ff */
[----:B------:R-:W-:Y:S01]  /*35f0*/  PRMT R19, R0, 0x7610, R19 ;  /* 0x0000761000137816 */ /* 0x000fe20000000013 */
[----:B------:R-:W-:Y:S06]  /*3600*/  BRA `(.L_x_5839) ;  /* 0x0000000c00687947 */ /* 0x000fec0003800000 */
.L_x_5835:
        /* <DEDUP_REMOVED lines=9> */
.L_x_5843:
[----:B------:R1:W5:Y:S01]  /*36a0*/  LDG.E.U16 R19, desc[UR36][R4.64] ;  /* 0x0000002404137981 */ /* 0x000362000c1e1500 */
[----:B------:R-:W-:Y:S05]  /*36b0*/  BRA `(.L_x_5839) ;  /* 0x0000000c003c7947 */ /* 0x000fea0003800000 */
.L_x_5842:
        /* <DEDUP_REMOVED lines=9> */
.L_x_5845:
[----:B------:R0:W5:Y:S01]  /*3750*/  LDG.E.U16 R19, desc[UR36][R4.64] ;  /* 0x0000002404137981 */ /* 0x000162000c1e1500 */
[----:B------:R-:W-:Y:S05]  /*3760*/  BRA `(.L_x_5839) ;  /* 0x0000000c00107947 */ /* 0x000fea0003800000 */
.L_x_5844:
        /* <DEDUP_REMOVED lines=9> */
.L_x_5834:
        /* <DEDUP_REMOVED lines=14> */
.L_x_5848:
        /* <DEDUP_REMOVED lines=9> */
.L_x_5847:
        /* <DEDUP_REMOVED lines=28> */
.L_x_5850:
        /* <DEDUP_REMOVED lines=15> */
.L_x_5849:
[----:B------:R-:W2:Y:S02]  /*3c20*/  LDG.E.U16 R0, desc[UR36][R4.64] ;  /* 0x0000002404007981 */ /* 0x000ea4000c1e1500 */
[----:B--2---:R-:W-:-:S05]  /*3c30*/  IMAD.U32 R0, R0, 0x10000, RZ ;  /* 0x0001000000007824 */ /* 0x004fca00078e00ff */
[----:B------:R-:W-:-:S04]  /*3c40*/  F2FP.F16.F32.PACK_AB R0, RZ, R0 ;  /* 0x00000000ff00723e */ /* 0x000fc800000000ff */
[----:B------:R-:W-:Y:S01]  /*3c50*/  PRMT R19, R0, 0x7610, R19 ;  /* 0x0000761000137816 */ /* 0x000fe20000000013 */
[----:B------:R-:W-:Y:S06]  /*3c60*/  BRA `(.L_x_5839) ;  /* 0x0000000400d07947 */ /* 0x000fec0003800000 */
.L_x_5846:
        /* <DEDUP_REMOVED lines=13> */
.L_x_5853:
        /* <DEDUP_REMOVED lines=21> */
.L_x_5857:
[----:B------:R-:W-:Y:S05]  /*3e90*/  BSYNC B1 ;  /* 0x0000000000017941 */ /* 0x000fea0003800000 */
.L_x_5856:
[----:B------:R-:W-:Y:S01]  /*3ea0*/  LEA R5, R0, 0x3b800000, 0x17 ;  /* 0x3b80000000057811 */ /* 0x000fe200078eb8ff */
[----:B------:R-:W-:-:S05]  /*3eb0*/  IMAD.SHL.U32 R0, R3, 0x100000, RZ ;  /* 0x0010000003007824 */ /* 0x000fca00078e00ff */
[----:B------:R-:W-:-:S07]  /*3ec0*/  LOP3.LUT R0, R5, R0, R6, 0xfe, !PT ;  /* 0x0000000005007212 */ /* 0x000fce00078efe06 */
.L_x_5855:
[----:B------:R-:W-:Y:S05]  /*3ed0*/  BSYNC B0 ;  /* 0x0000000000007941 */ /* 0x000fea0003800000 */
.L_x_5854:
[----:B------:R-:W-:-:S04]  /*3ee0*/  F2FP.F16.F32.PACK_AB R0, RZ, R0 ;  /* 0x00000000ff00723e */ /* 0x000fc800000000ff */
[----:B------:R-:W-:Y:S01]  /*3ef0*/  PRMT R19, R0, 0x7610, R19 ;  /* 0x0000761000137816 */ /* 0x000fe20000000013 */
[----:B------:R-:W-:Y:S06]  /*3f00*/  BRA `(.L_x_5839) ;  /* 0x0000000400287947 */ /* 0x000fec0003800000 */
.L_x_5852:
        /* <DEDUP_REMOVED lines=21> */
.L_x_5861:
[----:B------:R-:W-:Y:S05]  /*4060*/  BSYNC B1 ;  /* 0x0000000000017941 */ /* 0x000fea0003800000 */
.L_x_5860:
[----:B------:R-:W-:Y:S01]  /*4070*/  LEA R5, R0, 0x37800000, 0x17 ;  /* 0x3780000000057811 */ /* 0x000fe200078eb8ff */
[----:B------:R-:W-:-:S05]  /*4080*/  IMAD.SHL.U32 R0, R3, 0x200000, RZ ;  /* 0x0020000003007824 */ /* 0x000fca00078e00ff */
[----:B------:R-:W-:-:S07]  /*4090*/  LOP3.LUT R0, R5, R0, R6, 0xfe, !PT ;  /* 0x0000000005007212 */ /* 0x000fce00078efe06 */
.L_x_5859:
[----:B------:R-:W-:Y:S05]  /*40a0*/  BSYNC B0 ;  /* 0x0000000000007941 */ /* 0x000fea0003800000 */
.L_x_5858:
[----:B------:R-:W-:-:S04]  /*40b0*/  F2FP.F16.F32.PACK_AB R0, RZ, R0 ;  /* 0x00000000ff00723e */ /* 0x000fc800000000ff */
[----:B------:R-:W-:Y:S01]  /*40c0*/  PRMT R19, R0, 0x7610, R19 ;  /* 0x0000761000137816 */ /* 0x000fe20000000013 */
[----:B------:R-:W-:Y:S06]  /*40d0*/  BRA `(.L_x_5839) ;  /* 0x0000000000b47947 */ /* 0x000fec0003800000 */
.L_x_5851:
        /* <DEDUP_REMOVED lines=14> */
.L_x_5865:
[----:B------:R-:W-:Y:S05]  /*41c0*/  BSYNC B0 ;  /* 0x0000000000007941 */ /* 0x000fea0003800000 */
.L_x_5864:
[----:B------:R-:W-:-:S04]  /*41d0*/  F2FP.F16.F32.PACK_AB R0, RZ, R0 ;  /* 0x00000000ff00723e */ /* 0x000fc800000000ff */
[----:B------:R-:W-:Y:S01]  /*41e0*/  PRMT R19, R0, 0x7610, R19 ;  /* 0x0000761000137816 */ /* 0x000fe20000000013 */
[----:B------:R-:W-:Y:S06]  /*41f0*/  BRA `(.L_x_5839) ;  /* 0x00000000006c7947 */ /* 0x000fec0003800000 */
.L_x_5838:
        /* <DEDUP_REMOVED lines=16> */
.L_x_5866:
[----:B------:R-:W-:Y:S01]  /*4300*/  PRMT R19, RZ, 0x7610, R19 ;  /* 0x00007610ff137816 */ /* 0x000fe20000000013 */
[----:B------:R-:W-:Y:S06]  /*4310*/  BRA `(.L_x_5839) ;  /* 0x0000000000247947 */ /* 0x000fec0003800000 */
.L_x_5863:
[----:B------:R-:W2:Y:S02]  /*4320*/  LDG.E.64 R4, desc[UR36][R4.64] ;  /* 0x0000002404047981 */ /* 0x000ea4000c1e1b00 */
[----:B--2---:R-:W0:Y:S02]  /*4330*/  I2F.U64 R0, R4 ;  /* 0x0000000400007312 */ /* 0x004e240000301000 */
[----:B0-----:R-:W-:-:S04]  /*4340*/  F2FP.F16.F32.PACK_AB R0, RZ, R0 ;  /* 0x00000000ff00723e */ /* 0x001fc800000000ff */
[----:B------:R-:W-:Y:S01]  /*4350*/  PRMT R19, R0, 0x7610, R19 ;  /* 0x0000761000137816 */ /* 0x000fe20000000013 */
[----:B------:R-:W-:Y:S06]  /*4360*/  BRA `(.L_x_5839) ;  /* 0x0000000000107947 */ /* 0x000fec0003800000 */
.L_x_5862:
[----:B------:R-:W2:Y:S02]  /*4370*/  LDG.E R4, desc[UR36][R4.64] ;  /* 0x0000002404047981 */ /* 0x000ea4000c1e1900 */
[----:B--2---:R-:W-:-:S04]  /*4380*/  I2FP.F32.U32 R0, R4 ;  /* 0x0000000400007245 */ /* 0x004fc80000201000 */
[----:B------:R-:W-:-:S04]  /*4390*/  F2FP.F16.F32.PACK_AB R0, RZ, R0 ;  /* 0x00000000ff00723e */ /* 0x000fc800000000ff */
[----:B------:R-:W-:-:S07]  /*43a0*/  PRMT R19, R0, 0x7610, R19 ;  /* 0x0000761000137816 */ /* 0x000fce0000000013 */
.L_x_5839:
[----:B------:R-:W-:-:S07]  /*43b0*/  VIADD R27, R27, 0x80 ;  /* 0x000000801b1b7836 */ /* 0x000fce0000000000 */
.L_x_5800:
[----:B------:R-:W-:Y:S05]  /*43c0*/  BSYNC B6 ;  /* 0x0000000000067941 */ /* 0x000fea0003800000 */
.L_x_5799:
        /* <DEDUP_REMOVED lines=28> */
.L_x_5872:
[----:B------:R-:W2:Y:S02]  /*4590*/  LDG.E.U8 R4, desc[UR36][R4.64] ;  /* 0x0000002404047981 */ /* 0x000ea4000c1e1100 */
[----:B--2---:R-:W-:-:S04]  /*45a0*/  I2FP.F32.U32 R0, R4 ;  /* 0x0000000400007245 */ /* 0x004fc80000201000 */
[----:B------:R-:W-:-:S04]  /*45b0*/  F2FP.F16.F32.PACK_AB R0, RZ, R0 ;  /* 0x00000000ff00723e */ /* 0x000fc800000000ff */
[----:B------:R-:W-:Y:S01]  /*45c0*/  PRMT R23, R0, 0x7610, R23 ;  /* 0x0000761000177816 */ /* 0x000fe20000000017 */
[----:B------:R-:W-:Y:S06]  /*45d0*/  BRA `(.L_x_5874) ;  /* 0x0000000c00bc7947 */ /* 0x000fec0003800000 */
.L_x_5871:
        /* <DEDUP_REMOVED lines=11> */
.L_x_5876:
[----:B------:R-:W2:Y:S02]  /*4690*/  LDG.E R4, desc[UR36][R4.64] ;  /* 0x0000002404047981 */ /* 0x000ea4000c1e1900 */
[----:B--2---:R-:W-:-:S04]  /*46a0*/  I2FP.F32.S32 R0, R4 ;  /* 0x0000000400007245 */ /* 0x004fc80000201400 */
[----:B------:R-:W-:-:S04]  /*46b0*/  F2FP.F16.F32.PACK_AB R0, RZ, R0 ;  /* 0x00000000ff00723e */ /* 0x000fc800000000ff */
[----:B------:R-:W-:Y:S01]  /*46c0*/  PRMT R23, R0, 0x7610, R23 ;  /* 0x0000761000177816 */ /* 0x000fe20000000017 */
[----:B------:R-:W-:Y:S06]  /*46d0*/  BRA `(.L_x_5874) ;  /* 0x0000000c007c7947 */ /* 0x000fec0003800000 */
.L_x_5875:
[----:B------:R-:W2:Y:S02]  /*46e0*/  LDG.E.U16 R4, desc[UR36][R4.64] ;  /* 0x0000002404047981 */ /* 0x000ea4000c1e1500 */
[----:B--2---:R-:W0:Y:S02]  /*46f0*/  I2F.S16 R0, R4 ;  /* 0x0000000400007306 */ /* 0x004e240000101400 */
[----:B0-----:R-:W-:-:S04]  /*4700*/  F2FP.F16.F32.PACK_AB R0, RZ, R0 ;  /* 0x00000000ff00723e */ /* 0x001fc800000000ff */
[----:B------:R-:W-:Y:S01]  /*4710*/  PRMT R23, R0, 0x7610, R23 ;  /* 0x0000761000177816 */ /* 0x000fe20000000017 */
[----:B------:R-:W-:Y:S06]  /*4720*/  BRA `(.L_x_5874) ;  /* 0x0000000c00687947 */ /* 0x000fec0003800000 */
.L_x_5870:
        /* <DEDUP_REMOVED lines=9> */
.L_x_5878:
[----:B------:R1:W5:Y:S01]  /*47c0*/  LDG.E.U16 R23, desc[UR36][R4.64] ;  /* 0x0000002404177981 */ /* 0x000362000c1e1500 */
[----:B------:R-:W-:Y:S05]  /*47d0*/  BRA `(.L_x_5874) ;  /* 0x0000000c003c7947 */ /* 0x000fea0003800000 */
.L_x_5877:
        /* <DEDUP_REMOVED lines=9> */
.L_x_5880:
[----:B------:R0:W5:Y:S01]  /*4870*/  LDG.E.U16 R23, desc[UR36][R4.64] ;  /* 0x0000002404177981 */ /* 0x000162000c1e1500 */
[----:B------:R-:W-:Y:S05]  /*4880*/  BRA `(.L_x_5874) ;  /* 0x0000000c00107947 */ /* 0x000fea0003800000 */
.L_x_5879:
        /* <DEDUP_REMOVED lines=9> */
.L_x_5869:
        /* <DEDUP_REMOVED lines=14> */
.L_x_5883:
        /* <DEDUP_REMOVED lines=9> */
.L_x_5882:
        /* <DEDUP_REMOVED lines=28> */
.L_x_5885:
        /* <DEDUP_REMOVED lines=15> */
.L_x_5884:
[----:B------:R-:W2:Y:S02]  /*4d40*/  LDG.E.U16 R0, desc[UR36][R4.64] ;  /* 0x0000002404007981 */ /* 0x000ea4000c1e1500 */
[----:B--2---:R-:W-:-:S05]  /*4d50*/  IMAD.U32 R0, R0, 0x10000, RZ ;  /* 0x0001000000007824 */ /* 0x004fca00078e00ff */
[----:B------:R-:W-:-:S04]  /*4d60*/  F2FP.F16.F32.PACK_AB R0, RZ, R0 ;  /* 0x00000000ff00723e */ /* 0x000fc800000000ff */
[----:B------:R-:W-:Y:S01]  /*4d70*/  PRMT R23, R0, 0x7610, R23 ;  /* 0x0000761000177816 */ /* 0x000fe20000000017 */
[----:B------:R-:W-:Y:S06]  /*4d80*/  BRA `(.L_x_5874) ;  /* 0x0000000400d07947 */ /* 0x000fec0003800000 */
.L_x_5881:
        /* <DEDUP_REMOVED lines=13> */
.L_x_5888:
        /* <DEDUP_REMOVED lines=21> */
.L_x_5892:
[----:B------:R-:W-:Y:S05]  /*4fb0*/  BSYNC B1 ;  /* 0x0000000000017941 */ /* 0x000fea0003800000 */
.L_x_5891:
[----:B------:R-:W-:Y:S01]  /*4fc0*/  LEA R5, R0, 0x3b800000, 0x17 ;  /* 0x3b80000000057811 */ /* 0x000fe200078eb8ff */
[----:B------:R-:W-:-:S05]  /*4fd0*/  IMAD.SHL.U32 R0, R3, 0x100000, RZ ;  /* 0x0010000003007824 */ /* 0x000fca00078e00ff */
[----:B------:R-:W-:-:S07]  /*4fe0*/  LOP3.LUT R0, R5, R0, R6, 0xfe, !PT ;  /* 0x0000000005007212 */ /* 0x000fce00078efe06 */
.L_x_5890:
[----:B------:R-:W-:Y:S05]  /*4ff0*/  BSYNC B0 ;  /* 0x0000000000007941 */ /* 0x000fea0003800000 */
.L_x_5889:
[----:B------:R-:W-:-:S04]  /*5000*/  F2FP.F16.F32.PACK_AB R0, RZ, R0 ;  /* 0x00000000ff00723e */ /* 0x000fc800000000ff */
[----:B------:R-:W-:Y:S01]  /*5010*/  PRMT R23, R0, 0x7610, R23 ;  /* 0x0000761000177816 */ /* 0x000fe20000000017 */
[----:B------:R-:W-:Y:S06]  /*5020*/  BRA `(.L_x_5874) ;  /* 0x0000000400287947 */ /* 0x000fec0003800000 */
.L_x_5887:
        /* <DEDUP_REMOVED lines=21> */
.L_x_5896:
[----:B------:R-:W-:Y:S05]  /*5180*/  BSYNC B1 ;  /* 0x0000000000017941 */ /* 0x000fea0003800000 */
.L_x_5895:
[----:B------:R-:W-:Y:S01]  /*5190*/  LEA R5, R0, 0x37800000, 0x17 ;  /* 0x3780000000057811 */ /* 0x000fe200078eb8ff */
[----:B------:R-:W-:-:S05]  /*51a0*/  IMAD.SHL.U32 R0, R3, 0x200000, RZ ;  /* 0x0020000003007824 */ /* 0x000fca00078e00ff */
[----:B------:R-:W-:-:S07]  /*51b0*/  LOP3.LUT R0, R5, R0, R6, 0xfe, !PT ;  /* 0x0000000005007212 */ /* 0x000fce00078efe06 */
.L_x_5894:
[----:B------:R-:W-:Y:S05]  /*51c0*/  BSYNC B0 ;  /* 0x0000000000007941 */ /* 0x000fea0003800000 */
.L_x_5893:
[----:B------:R-:W-:-:S04]  /*51d0*/  F2FP.F16.F32.PACK_AB R0, RZ, R0 ;  /* 0x00000000ff00723e */ /* 0x000fc800000000ff */
[----:B------:R-:W-:Y:S01]  /*51e0*/  PRMT R23, R0, 0x7610, R23 ;  /* 0x0000761000177816 */ /* 0x000fe20000000017 */
[----:B------:R-:W-:Y:S06]  /*51f0*/  BRA `(.L_x_5874) ;  /* 0x0000000000b47947 */ /* 0x000fec0003800000 */
.L_x_5886:
        /* <DEDUP_REMOVED lines=14> */
.L_x_5900:
[----:B------:R-:W-:Y:S05]  /*52e0*/  BSYNC B0 ;  /* 0x0000000000007941 */ /* 0x000fea0003800000 */
.L_x_5899:
[----:B------:R-:W-:-:S04]  /*52f0*/  F2FP.F16.F32.PACK_AB R0, RZ, R0 ;  /* 0x00000000ff00723e */ /* 0x000fc800000000ff */
[----:B------:R-:W-:Y:S01]  /*5300*/  PRMT R23, R0, 0x7610, R23 ;  /* 0x0000761000177816 */ /* 0x000fe20000000017 */
[----:B------:R-:W-:Y:S06]  /*5310*/  BRA `(.L_x_5874) ;  /* 0x00000000006c7947 */ /* 0x000fec0003800000 */
.L_x_5873:
        /* <DEDUP_REMOVED lines=16> */
.L_x_5901:
[----:B------:R-:W-:Y:S01]  /*5420*/  PRMT R23, RZ, 0x7610, R23 ;  /* 0x00007610ff177816 */ /* 0x000fe20000000017 */
[----:B------:R-:W-:Y:S06]  /*5430*/  BRA `(.L_x_5874) ;  /* 0x0000000000247947 */ /* 0x000fec0003800000 */
.L_x_5898:
[----:B------:R-:W2:Y:S02]  /*5440*/  LDG.E.64 R4, desc[UR36][R4.64] ;  /* 0x0000002404047981 */ /* 0x000ea4000c1e1b00 */
[----:B--2---:R-:W0:Y:S02]  /*5450*/  I2F.U64 R0, R4 ;  /* 0x0000000400007312 */ /* 0x004e240000301000 */
[----:B0-----:R-:W-:-:S04]  /*5460*/  F2FP.F16.F32.PACK_AB R0, RZ, R0 ;  /* 0x00000000ff00723e */ /* 0x001fc800000000ff */
[----:B------:R-:W-:Y:S01]  /*5470*/  PRMT R23, R0, 0x7610, R23 ;  /* 0x0000761000177816 */ /* 0x000fe20000000017 */
[----:B------:R-:W-:Y:S06]  /*5480*/  BRA `(.L_x_5874) ;  /* 0x0000000000107947 */ /* 0x000fec0003800000 */
.L_x_5897:
[----:B------:R-:W2:Y:S02]  /*5490*/  LDG.E R4, desc[UR36][R4.64] ;  /* 0x0000002404047981 */ /* 0x000ea4000c1e1900 */
[----:B--2---:R-:W-:-:S04]  /*54a0*/  I2FP.F32.U32 R0, R4 ;  /* 0x0000000400007245 */ /* 0x004fc80000201000 */
[----:B------:R-:W-:-:S04]  /*54b0*/  F2FP.F16.F32.PACK_AB R0, RZ, R0 ;  /* 0x00000000ff00723e */ /* 0x000fc800000000ff */
[----:B------:R-:W-:-:S07]  /*54c0*/  PRMT R23, R0, 0x7610, R23 ;  /* 0x0000761000177816 */ /* 0x000fce0000000017 */
.L_x_5874:
        /* <DEDUP_REMOVED lines=22> */
.L_x_5905:
[----:B------:R-:W2:Y:S02]  /*5630*/  LDG.E.U8 R4, desc[UR36][R4.64] ;  /* 0x0000002404047981 */ /* 0x000ea4000c1e1100 */
[----:B--2---:R-:W-:-:S04]  /*5640*/  I2FP.F32.U32 R0, R4 ;  /* 0x0000000400007245 */ /* 0x004fc80000201000 */
[----:B------:R-:W-:-:S04]  /*5650*/  F2FP.F16.F32.PACK_AB R0, RZ, R0 ;  /* 0x00000000ff00723e */ /* 0x000fc800000000ff */
[----:B------:R-:W-:Y:S01]  /*5660*/  PRMT R24, R0, 0x7610, R24 ;  /* 0x0000761000187816 */ /* 0x000fe20000000018 */
[----:B------:R-:W-:Y:S06]  /*5670*/  BRA `(.L_x_5907) ;  /* 0x0000000c00bc7947 */ /* 0x000fec0003800000 */
.L_x_5904:
        /* <DEDUP_REMOVED lines=11> */
.L_x_5909:
[----:B------:R-:W2:Y:S02]  /*5730*/  LDG.E R4, desc[UR36][R4.64] ;  /* 0x0000002404047981 */ /* 0x000ea4000c1e1900 */
[----:B--2---:R-:W-:-:S04]  /*5740*/  I2FP.F32.S32 R0, R4 ;  /* 0x0000000400007245 */ /* 0x004fc80000201400 */
[----:B------:R-:W-:-:S04]  /*5750*/  F2FP.F16.F32.PACK_AB R0, RZ, R0 ;  /* 0x00000000ff00723e */ /* 0x000fc800000000ff */
[----:B------:R-:W-:Y:S01]  /*5760*/  PRMT R24, R0, 0x7610, R24 ;  /* 0x0000761000187816 */ /* 0x000fe20000000018 */
[----:B------:R-:W-:Y:S06]  /*5770*/  BRA `(.L_x_5907) ;  /* 0x0000000c007c7947 */ /* 0x000fec0003800000 */
.L_x_5908:
[----:B------:R-:W2:Y:S02]  /*5780*/  LDG.E.U16 R4, desc[UR36][R4.64] ;  /* 0x0000002404047981 */ /* 0x000ea4000c1e1500 */
[----:B--2---:R-:W0:Y:S02]  /*5790*/  I2F.S16 R0, R4 ;  /* 0x0000000400007306 */ /* 0x004e240000101400 */
[----:B0-----:R-:W-:-:S04]  /*57a0*/  F2FP.F16.F32.PACK_AB R0, RZ, R0 ;  /* 0x00000000ff00723e */ /* 0x001fc800000000ff */
[----:B------:R-:W-:Y:S01]  /*57b0*/  PRMT R24, R0, 0x7610, R24 ;  /* 0x0000761000187816 */ /* 0x000fe20000000018 */
[----:B------:R-:W-:Y:S06]  /*57c0*/  BRA `(.L_x_5907) ;  /* 0x0000000c00687947 */ /* 0x000fec0003800000 */
.L_x_5903:
        /* <DEDUP_REMOVED lines=9> */
.L_x_5911:
[----:B------:R1:W5:Y:S01]  /*5860*/  LDG.E.U16 R24, desc[UR36][R4.64] ;  /* 0x0000002404187981 */ /* 0x000362000c1e1500 */
[----:B------:R-:W-:Y:S05]  /*5870*/  BRA `(.L_x_5907) ;  /* 0x0000000c003c7947 */ /* 0x000fea0003800000 */
.L_x_5910:
        /* <DEDUP_REMOVED lines=9> */
.L_x_5913:
[----:B------:R0:W5:Y:S01]  /*5910*/  LDG.E.U16 R24, desc[UR36][R4.64] ;  /* 0x0000002404187981 */ /* 0x000162000c1e1500 */
[----:B------:R-:W-:Y:S05]  /*5920*/  BRA `(.L_x_5907) ;  /* 0x0000000c00107947 */ /* 0x000fea0003800000 */
.L_x_5912:
        /* <DEDUP_REMOVED lines=9> */
.L_x_5902:
        /* <DEDUP_REMOVED lines=14> */
.L_x_5916:
        /* <DEDUP_REMOVED lines=9> */
.L_x_5915:
        /* <DEDUP_REMOVED lines=28> */
.L_x_5918:
        /* <DEDUP_REMOVED lines=15> */
.L_x_5917:
[----:B------:R-:W2:Y:S02]  /*5de0*/  LDG.E.U16 R0, desc[UR36][R4.64] ;  /* 0x0000002404007981 */ /* 0x000ea4000c1e1500 */
[----:B--2---:R-:W-:-:S05]  /*5df0*/  IMAD.U32 R0, R0, 0x10000, RZ ;  /* 0x0001000000007824 */ /* 0x004fca00078e00ff */
[----:B------:R-:W-:-:S04]  /*5e00*/  F2FP.F16.F32.PACK_AB R0, RZ, R0 ;  /* 0x00000000ff00723e */ /* 0x000fc800000000ff */
[----:B------:R-:W-:Y:S01]  /*5e10*/  PRMT R24, R0, 0x7610, R24 ;  /* 0x0000761000187816 */ /* 0x000fe20000000018 */
[----:B------:R-:W-:Y:S06]  /*5e20*/  BRA `(.L_x_5907) ;  /* 0x0000000400d07947 */ /* 0x000fec0003800000 */
.L_x_5914:
        /* <DEDUP_REMOVED lines=13> */
.L_x_5921:
        /* <DEDUP_REMOVED lines=21> */
.L_x_5925:
[----:B------:R-:W-:Y:S05]  /*6050*/  BSYNC B1 ;  /* 0x0000000000017941 */ /* 0x000fea0003800000 */
.L_x_5924:
[----:B------:R-:W-:Y:S01]  /*6060*/  LEA R5, R0, 0x3b800000, 0x17 ;  /* 0x3b80000000057811 */ /* 0x000fe200078eb8ff */
[----:B------:R-:W-:-:S05]  /*6070*/  IMAD.SHL.U32 R0, R3, 0x100000, RZ ;  /* 0x0010000003007824 */ /* 0x000fca00078e00ff */
[----:B------:R-:W-:-:S07]  /*6080*/  LOP3.LUT R0, R5, R0, R6, 0xfe, !PT ;  /* 0x0000000005007212 */ /* 0x000fce00078efe06 */
.L_x_5923:
[----:B------:R-:W-:Y:S05]  /*6090*/  BSYNC B0 ;  /* 0x0000000000007941 */ /* 0x000fea0003800000 */
.L_x_5922:
[----:B------:R-:W-:-:S04]  /*60a0*/  F2FP.F16.F32.PACK_AB R0, RZ, R0 ;  /* 0x00000000ff00723e */ /* 0x000fc800000000ff */
[----:B------:R-:W-:Y:S01]  /*60b0*/  PRMT R24, R0, 0x7610, R24 ;  /* 0x0000761000187816 */ /* 0x000fe20000000018 */
[----:B------:R-:W-:Y:S06]  /*60c0*/  BRA `(.L_x_5907) ;  /* 0x0000000400287947 */ /* 0x000fec0003800000 */
.L_x_5920:
        /* <DEDUP_REMOVED lines=21> */
.L_x_5929:
[----:B------:R-:W-:Y:S05]  /*6220*/  BSYNC B1 ;  /* 0x0000000000017941 */ /* 0x000fea0003800000 */
.L_x_5928:
[----:B------:R-:W-:Y:S01]  /*6230*/  LEA R5, R0, 0x37800000, 0x17 ;  /* 0x3780000000057811 */ /* 0x000fe200078eb8ff */
[----:B------:R-:W-:-:S05]  /*6240*/  IMAD.SHL.U32 R0, R3, 0x200000, RZ ;  /* 0x0020000003007824 */ /* 0x000fca00078e00ff */
[----:B------:R-:W-:-:S07]  /*6250*/  LOP3.LUT R0, R5, R0, R6, 0xfe, !PT ;  /* 0x0000000005007212 */ /* 0x000fce00078efe06 */
.L_x_5927:
[----:B------:R-:W-:Y:S05]  /*6260*/  BSYNC B0 ;  /* 0x0000000000007941 */ /* 0x000fea0003800000 */
.L_x_5926:
[----:B------:R-:W-:-:S04]  /*6270*/  F2FP.F16.F32.PACK_AB R0, RZ, R0 ;  /* 0x00000000ff00723e */ /* 0x000fc800000000ff */
[----:B------:R-:W-:Y:S01]  /*6280*/  PRMT R24, R0, 0x7610, R24 ;  /* 0x0000761000187816 */ /* 0x000fe20000000018 */
[----:B------:R-:W-:Y:S06]  /*6290*/  BRA `(.L_x_5907) ;  /* 0x0000000000b47947 */ /* 0x000fec0003800000 */
.L_x_5919:
        /* <DEDUP_REMOVED lines=14> */
.L_x_5933:
[----:B------:R-:W-:Y:S05]  /*6380*/  BSYNC B0 ;  /* 0x0000000000007941 */ /* 0x000fea0003800000 */
.L_x_5932:
[----:B------:R-:W-:-:S04]  /*6390*/  F2FP.F16.F32.PACK_AB R0, RZ, R0 ;  /* 0x00000000ff00723e */ /* 0x000fc800000000ff */
[----:B------:R-:W-:Y:S01]  /*63a0*/  PRMT R24, R0, 0x7610, R24 ;  /* 0x0000761000187816 */ /* 0x000fe20000000018 */
[----:B------:R-:W-:Y:S06]  /*63b0*/  BRA `(.L_x_5907) ;  /* 0x00000000006c7947 */ /* 0x000fec0003800000 */
.L_x_5906:
        /* <DEDUP_REMOVED lines=16> */
.L_x_5934:
[----:B------:R-:W-:Y:S01]  /*64c0*/  PRMT R24, RZ, 0x7610, R24 ;  /* 0x00007610ff187816 */ /* 0x000fe20000000018 */
[----:B------:R-:W-:Y:S06]  /*64d0*/  BRA `(.L_x_5907) ;  /* 0x0000000000247947 */ /* 0x000fec0003800000 */
.L_x_5931:
[----:B------:R-:W2:Y:S02]  /*64e0*/  LDG.E.64 R4, desc[UR36][R4.64] ;  /* 0x0000002404047981 */ /* 0x000ea4000c1e1b00 */
[----:B--2---:R-:W0:Y:S02]  /*64f0*/  I2F.U64 R0, R4 ;  /* 0x0000000400007312 */ /* 0x004e240000301000 */
[----:B0-----:R-:W-:-:S04]  /*6500*/  F2FP.F16.F32.PACK_AB R0, RZ, R0 ;  /* 0x00000000ff00723e */ /* 0x001fc800000000ff */
[----:B------:R-:W-:Y:S01]  /*6510*/  PRMT R24, R0, 0x7610, R24 ;  /* 0x0000761000187816 */ /* 0x000fe20000000018 */
[----:B------:R-:W-:Y:S06]  /*6520*/  BRA `(.L_x_5907) ;  /* 0x0000000000107947 */ /* 0x000fec0003800000 */
.L_x_5930:
[----:B------:R-:W2:Y:S02]  /*6530*/  LDG.E R4, desc[UR36][R4.64] ;  /* 0x0000002404047981 */ /* 0x000ea4000c1e1900 */
[----:B--2---:R-:W-:-:S04]  /*6540*/  I2FP.F32.U32 R0, R4 ;  /* 0x0000000400007245 */ /* 0x004fc80000201000 */
[----:B------:R-:W-:-:S04]  /*6550*/  F2FP.F16.F32.PACK_AB R0, RZ, R0 ;  /* 0x00000000ff00723e */ /* 0x000fc800000000ff */
[----:B------:R-:W-:-:S07]  /*6560*/  PRMT R24, R0, 0x7610, R24 ;  /* 0x0000761000187816 */ /* 0x000fce0000000018 */
.L_x_5907:
[----:B------:R-:W-:-:S07]  /*6570*/  VIADD R27, R27, 0x80 ;  /* 0x000000801b1b7836 */ /* 0x000fce0000000000 */
.L_x_5868:
[----:B------:R-:W-:Y:S05]  /*6580*/  BSYNC B6 ;  /* 0x0000000000067941 */ /* 0x000fea0003800000 */
.L_x_5867:
        /* <DEDUP_REMOVED lines=26> */
.L_x_5940:
[----:B------:R-:W2:Y:S02]  /*6730*/  LDG.E.U8 R4, desc[UR36][R4.64] ;  /* 0x0000002404047981 */ /* 0x000ea4000c1e1100 */
[----:B--2---:R-:W-:-:S04]  /*6740*/  I2FP.F32.U32 R0, R4 ;  /* 0x0000000400007245 */ /* 0x004fc80000201000 */
[----:B------:R-:W-:-:S04]  /*6750*/  F2FP.F16.F32.PACK_AB R0, RZ, R0 ;  /* 0x00000000ff00723e */ /* 0x000fc800000000ff */
[----:B------:R-:W-:Y:S01]  /*6760*/  PRMT R22, R0, 0x7610, R22 ;  /* 0x0000761000167816 */ /* 0x000fe20000000016 */
[----:B------:R-:W-:Y:S06]  /*6770*/  BRA `(.L_x_5942) ;  /* 0x0000000c00bc7947 */ /* 0x000fec0003800000 */
.L_x_5939:
        /* <DEDUP_REMOVED lines=11> */
.L_x_5944:
[----:B------:R-:W2:Y:S02]  /*6830*/  LDG.E R4, desc[UR36][R4.64] ;  /* 0x0000002404047981 */ /* 0x000ea4000c1e1900 */
[----:B--2---:R-:W-:-:S04]  /*6840*/  I2FP.F32.S32 R0, R4 ;  /* 0x0000000400007245 */ /* 0x004fc80000201400 */
[----:B------:R-:W-:-:S04]  /*6850*/  F2FP.F16.F32.PACK_AB R0, RZ, R0 ;  /* 0x00000000ff00723e */ /* 0x000fc800000000ff */
[----:B------:R-:W-:Y:S01]  /*6860*/  PRMT R22, R0, 0x7610, R22 ;  /* 0x0000761000167816 */ /* 0x000fe20000000016 */
[----:B------:R-:W-:Y:S06]  /*6870*/  BRA `(.L_x_5942) ;  /* 0x0000000c007c7947 */ /* 0x000fec0003800000 */
.L_x_5943:
[----:B------:R-:W2:Y:S02]  /*6880*/  LDG.E.U16 R4, desc[UR36][R4.64] ;  /* 0x0000002404047981 */ /* 0x000ea4000c1e1500 */
[----:B--2---:R-:W0:Y:S02]  /*6890*/  I2F.S16 R0, R4 ;  /* 0x0000000400007306 */ /* 0x004e240000101400 */
[----:B0-----:R-:W-:-:S04]  /*68a0*/  F2FP.F16.F32.PACK_AB R0, RZ, R0 ;  /* 0x00000000ff00723e */ /* 0x001fc800000000ff */
[----:B------:R-:W-:Y:S01]  /*68b0*/  PRMT R22, R0, 0x7610, R22 ;  /* 0x0000761000167816 */ /* 0x000fe20000000016 */
[----:B------:R-:W-:Y:S06]  /*68c0*/  BRA `(.L_x_5942) ;  /* 0x0000000c00687947 */ /* 0x000fec0003800000 */
.L_x_5938:
        /* <DEDUP_REMOVED lines=9> */
.L_x_5946:
[----:B------:R0:W5:Y:S01]  /*6960*/  LDG.E.U16 R22, desc[UR36][R4.64] ;  /* 0x0000002404167981 */ /* 0x000162000c1e1500 */
[----:B------:R-:W-:Y:S05]  /*6970*/  BRA `(.L_x_5942) ;  /* 0x0000000c003c7947 */ /* 0x000fea0003800000 */
.L_x_5945:
        /* <DEDUP_REMOVED lines=9> */
.L_x_5948:
[----:B------:R1:W5:Y:S01]  /*6a10*/  LDG.E.U16 R22, desc[UR36][R4.64] ;  /* 0x0000002404167981 */ /* 0x000362000c1e1500 */
[----:B------:R-:W-:Y:S05]  /*6a20*/  BRA `(.L_x_5942) ;  /* 0x0000000c00107947 */ /* 0x000fea0003800000 */
.L_x_5947:
        /* <DEDUP_REMOVED lines=9> */
.L_x_5937:
        /* <DEDUP_REMOVED lines=14> */
.L_x_5951:
        /* <DEDUP_REMOVED lines=9> */
.L_x_5950:
        /* <DEDUP_REMOVED lines=28> */
.L_x_5953:
        /* <DEDUP_REMOVED lines=15> */
.L_x_5952:
[----:B------:R-:W2:Y:S02]  /*6ee0*/  LDG.E.U16 R0, desc[UR36][R4.64] ;  /* 0x0000002404007981 */ /* 0x000ea4000c1e1500 */
[----:B--2---:R-:W-:-:S05]  /*6ef0*/  IMAD.U32 R0, R0, 0x10000, RZ ;  /* 0x0001000000007824 */ /* 0x004fca00078e00ff */
[----:B------:R-:W-:-:S04]  /*6f00*/  F2FP.F16.F32.PACK_AB R0, RZ, R0 ;  /* 0x00000000ff00723e */ /* 0x000fc800000000ff */
[----:B------:R-:W-:Y:S01]  /*6f10*/  PRMT R22, R0, 0x7610, R22 ;  /* 0x0000761000167816 */ /* 0x000fe20000000016 */
[----:B------:R-:W-:Y:S06]  /*6f20*/  BRA `(.L_x_5942) ;  /* 0x0000000400d07947 */ /* 0x000fec0003800000 */
.L_x_5949:
        /* <DEDUP_REMOVED lines=13> */
.L_x_5956:
        /* <DEDUP_REMOVED lines=21> */
.L_x_5960:
[----:B------:R-:W-:Y:S05]  /*7150*/  BSYNC B1 ;  /* 0x0000000000017941 */ /* 0x000fea0003800000 */
.L_x_5959:
[----:B------:R-:W-:Y:S01]  /*7160*/  LEA R5, R0, 0x3b800000, 0x17 ;  /* 0x3b80000000057811 */ /* 0x000fe200078eb8ff */
[----:B------:R-:W-:-:S05]  /*7170*/  IMAD.SHL.U32 R0, R3, 0x100000, RZ ;  /* 0x0010000003007824 */ /* 0x000fca00078e00ff */
[----:B------:R-:W-:-:S07]  /*7180*/  LOP3.LUT R0, R5, R0, R6, 0xfe, !PT ;  /* 0x0000000005007212 */ /* 0x000fce00078efe06 */
.L_x_5958:
[----:B------:R-:W-:Y:S05]  /*7190*/  BSYNC B0 ;  /* 0x0000000000007941 */ /* 0x000fea0003800000 */
.L_x_5957:
[----:B------:R-:W-:-:S04]  /*71a0*/  F2FP.F16.F32.PACK_AB R0, RZ, R0 ;  /* 0x00000000ff00723e */ /* 0x000fc800000000ff */
[----:B------:R-:W-:Y:S01]  /*71b0*/  PRMT R22, R0, 0x7610, R22 ;  /* 0x0000761000167816 */ /* 0x000fe20000000016 */
[----:B------:R-:W-:Y:S06]  /*71c0*/  BRA `(.L_x_5942) ;  /* 0x0000000400287947 */ /* 0x000fec0003800000 */
.L_x_5955:
        /* <DEDUP_REMOVED lines=21> */
.L_x_5964:
[----:B------:R-:W-:Y:S05]  /*7320*/  BSYNC B1 ;  /* 0x0000000000017941 */ /* 0x000fea0003800000 */
.L_x_5963:
[----:B------:R-:W-:Y:S01]  /*7330*/  LEA R5, R0, 0x37800000, 0x17 ;  /* 0x3780000000057811 */ /* 0x000fe200078eb8ff */
[----:B------:R-:W-:-:S05]  /*7340*/  IMAD.SHL.U32 R0, R3, 0x200000, RZ ;  /* 0x0020000003007824 */ /* 0x000fca00078e00ff */
[----:B------:R-:W-:-:S07]  /*7350*/  LOP3.LUT R0, R5, R0, R6, 0xfe, !PT ;  /* 0x0000000005007212 */ /* 0x000fce00078efe06 */
.L_x_5962:
[----:B------:R-:W-:Y:S05]  /*7360*/  BSYNC B0 ;  /* 0x0000000000007941 */ /* 0x000fea0003800000 */
.L_x_5961:
[----:B------:R-:W-:-:S04]  /*7370*/  F2FP.F16.F32.PACK_AB R0, RZ, R0 ;  /* 0x00000000ff00723e */ /* 0x000fc800000000ff */
[----:B------:R-:W-:Y:S01]  /*7380*/  PRMT R22, R0, 0x7610, R22 ;  /* 0x0000761000167816 */ /* 0x000fe20000000016 */
[----:B------:R-:W-:Y:S06]  /*7390*/  BRA `(.L_x_5942) ;  /* 0x0000000000b47947 */ /* 0x000fec0003800000 */
.L_x_5954:
        /* <DEDUP_REMOVED lines=14> */
.L_x_5968:
[----:B------:R-:W-:Y:S05]  /*7480*/  BSYNC B0 ;  /* 0x0000000000007941 */ /* 0x000fea0003800000 */
.L_x_5967:
[----:B------:R-:W-:-:S04]  /*7490*/  F2FP.F16.F32.PACK_AB R0, RZ, R0 ;  /* 0x00000000ff00723e */ /* 0x000fc800000000ff */
[----:B------:R-:W-:Y:S01]  /*74a0*/  PRMT R22, R0, 0x7610, R22 ;  /* 0x0000761000167816 */ /* 0x000fe20000000016 */
[----:B------:R-:W-:Y:S06]  /*74b0*/  BRA `(.L_x_5942) ;  /* 0x00000000006c7947 */ /* 0x000fec0003800000 */
.L_x_5941:
        /* <DEDUP_REMOVED lines=16> */
.L_x_5969:
[----:B------:R-:W-:Y:S01]  /*75c0*/  PRMT R22, RZ, 0x7610, R22 ;  /* 0x00007610ff167816 */ /* 0x000fe20000000016 */
[----:B------:R-:W-:Y:S06]  /*75d0*/  BRA `(.L_x_5942) ;  /* 0x0000000000247947 */ /* 0x000fec0003800000 */
.L_x_5966:
[----:B------:R-:W2:Y:S02]  /*75e0*/  LDG.E.64 R4, desc[UR36][R4.64] ;  /* 0x0000002404047981 */ /* 0x000ea4000c1e1b00 */
[----:B--2---:R-:W0:Y:S02]  /*75f0*/  I2F.U64 R0, R4 ;  /* 0x0000000400007312 */ /* 0x004e240000301000 */
[----:B0-----:R-:W-:-:S04]  /*7600*/  F2FP.F16.F32.PACK_AB R0, RZ, R0 ;  /* 0x00000000ff00723e */ /* 0x001fc800000000ff */
[----:B------:R-:W-:Y:S01]  /*7610*/  PRMT R22, R0, 0x7610, R22 ;  /* 0x0000761000167816 */ /* 0x000fe20000000016 */
[----:B------:R-:W-:Y:S06]  /*7620*/  BRA `(.L_x_5942) ;  /* 0x0000000000107947 */ /* 0x000fec0003800000 */
.L_x_5965:
[----:B------:R-:W2:Y:S02]  /*7630*/  LDG.E R4, desc[UR36][R4.64] ;  /* 0x0000002404047981 */ /* 0x000ea4000c1e1900 */
[----:B--2---:R-:W-:-:S04]  /*7640*/  I2FP.F32.U32 R0, R4 ;  /* 0x0000000400007245 */ /* 0x004fc80000201000 */
[----:B------:R-:W-:-:S04]  /*7650*/  F2FP.F16.F32.PACK_AB R0, RZ, R0 ;  /* 0x00000000ff00723e */ /* 0x000fc800000000ff */
[----:B------:R-:W-:-:S07]  /*7660*/  PRMT R22, R0, 0x7610, R22 ;  /* 0x0000761000167816 */ /* 0x000fce0000000016 */
.L_x_5942:
        /* <DEDUP_REMOVED lines=21> */
.L_x_5973:
[----:B------:R-:W2:Y:S02]  /*77c0*/  LDG.E.U8 R4, desc[UR36][R4.64] ;  /* 0x0000002404047981 */ /* 0x000ea4000c1e1100 */
[----:B--2---:R-:W-:-:S04]  /*77d0*/  I2FP.F32.U32 R0, R4 ;  /* 0x0000000400007245 */ /* 0x004fc80000201000 */
[----:B------:R-:W-:Y:S01]  /*77e0*/  F2FP.F16.F32.PACK_AB R0, RZ, R0 ;  /* 0x00000000ff00723e */ /* 0x000fe200000000ff */
[----:B------:R-:W-:Y:S06]  /*77f0*/  BRA `(.L_x_5936) ;  /* 0x0000000c00847947 */ /* 0x000fec0003800000 */
.L_x_5972:
        /* <DEDUP_REMOVED lines=10> */
.L_x_5976:
[----:B------:R-:W2:Y:S02]  /*78a0*/  LDG.E R4, desc[UR36][R4.64] ;  /* 0x0000002404047981 */ /* 0x000ea4000c1e1900 */
[----:B--2---:R-:W-:-:S04]  /*78b0*/  I2FP.F32.S32 R0, R4 ;  /* 0x0000000400007245 */ /* 0x004fc80000201400 */
[----:B------:R-:W-:Y:S01]  /*78c0*/  F2FP.F16.F32.PACK_AB R0, RZ, R0 ;  /* 0x00000000ff00723e */ /* 0x000fe200000000ff */
[----:B------:R-:W-:Y:S06]  /*78d0*/  BRA `(.L_x_5936) ;  /* 0x0000000c004c7947 */ /* 0x000fec0003800000 */
.L_x_5975:
[----:B------:R-:W2:Y:S02]  /*78e0*/  LDG.E.U16 R4, desc[UR36][R4.64] ;  /* 0x0000002404047981 */ /* 0x000ea4000c1e1500 */
[----:B--2---:R-:W0:Y:S02]  /*78f0*/  I2F.S16 R0, R4 ;  /* 0x0000000400007306 */ /* 0x004e240000101400 */
[----:B0-----:R-:W-:Y:S01]  /*7900*/  F2FP.F16.F32.PACK_AB R0, RZ, R0 ;  /* 0x00000000ff00723e */ /* 0x001fe200000000ff */
[----:B------:R-:W-:Y:S06]  /*7910*/  BRA `(.L_x_5936) ;  /* 0x0000000c003c7947 */ /* 0x000fec0003800000 */
.L_x_5971:
        /* <DEDUP_REMOVED lines=9> */
.L_x_5978:
[----:B------:R2:W5:Y:S01]  /*79b0*/  LDG.E.U16 R0, desc[UR36][R4.64] ;  /* 0x0000002404007981 */ /* 0x000562000c1e1500 */
[----:B------:R-:W-:Y:S05]  /*79c0*/  BRA `(.L_x_5936) ;  /* 0x0000000c00107947 */ /* 0x000fea0003800000 */
.L_x_5977:
        /* <DEDUP_REMOVED lines=9> */
.L_x_5980:
[----:B------:R3:W5:Y:S01]  /*7a60*/  LDG.E.U16 R0, desc[UR36][R4.64] ;  /* 0x0000002404007981 */ /* 0x000762000c1e1500 */
[----:B------:R-:W-:Y:S05]  /*7a70*/  BRA `(.L_x_5936) ;  /* 0x0000000800e47947 */ /* 0x000fea0003800000 */
.L_x_5979:
        /* <DEDUP_REMOVED lines=8> */
.L_x_5970:
        /* <DEDUP_REMOVED lines=13> */
.L_x_5983:
        /* <DEDUP_REMOVED lines=8> */
.L_x_5982:
        /* <DEDUP_REMOVED lines=28> */
.L_x_5985:
        /* <DEDUP_REMOVED lines=14> */
.L_x_5984:
[----:B------:R-:W2:Y:S02]  /*7ef0*/  LDG.E.U16 R0, desc[UR36][R4.64] ;  /* 0x0000002404007981 */ /* 0x000ea4000c1e1500 */
[----:B--2---:R-:W-:-:S05]  /*7f00*/  IMAD.U32 R0, R0, 0x10000, RZ ;  /* 0x0001000000007824 */ /* 0x004fca00078e00ff */
[----:B------:R-:W-:Y:S01]  /*7f10*/  F2FP.F16.F32.PACK_AB R0, RZ, R0 ;  /* 0x00000000ff00723e */ /* 0x000fe200000000ff */
[----:B------:R-:W-:Y:S06]  /*7f20*/  BRA `(.L_x_5936) ;  /* 0x0000000400b87947 */ /* 0x000fec0003800000 */
.L_x_5981:
        /* <DEDUP_REMOVED lines=12> */
.L_x_5988:
        /* <DEDUP_REMOVED lines=21> */
.L_x_5992:
[----:B------:R-:W-:Y:S05]  /*8140*/  BSYNC B1 ;  /* 0x0000000000017941 */ /* 0x000fea0003800000 */
.L_x_5991:
[----:B------:R-:W-:Y:S01]  /*8150*/  LEA R5, R0, 0x3b800000, 0x17 ;  /* 0x3b80000000057811 */ /* 0x000fe200078eb8ff */
[----:B------:R-:W-:-:S05]  /*8160*/  IMAD.SHL.U32 R0, R3, 0x100000, RZ ;  /* 0x0010000003007824 */ /* 0x000fca00078e00ff */
[----:B------:R-:W-:-:S07]  /*8170*/  LOP3.LUT R0, R5, R0, R6, 0xfe, !PT ;  /* 0x0000000005007212 */ /* 0x000fce00078efe06 */
.L_x_5990:
[----:B------:R-:W-:Y:S05]  /*8180*/  BSYNC B0 ;  /* 0x0000000000007941 */ /* 0x000fea0003800000 */
.L_x_5989:
[----:B------:R-:W-:Y:S01]  /*8190*/  F2FP.F16.F32.PACK_AB R0, RZ, R0 ;  /* 0x00000000ff00723e */ /* 0x000fe200000000ff */
[----:B------:R-:W-:Y:S06]  /*81a0*/  BRA `(.L_x_5936) ;  /* 0x0000000400187947 */ /* 0x000fec0003800000 */
.L_x_5987:
        /* <DEDUP_REMOVED lines=21> */
.L_x_5996:
[----:B------:R-:W-:Y:S05]  /*8300*/  BSYNC B1 ;  /* 0x0000000000017941 */ /* 0x000fea0003800000 */
.L_x_5995:
[----:B------:R-:W-:Y:S01]  /*8310*/  LEA R5, R0, 0x37800000, 0x17 ;  /* 0x3780000000057811 */ /* 0x000fe200078eb8ff */
[----:B------:R-:W-:-:S05]  /*8320*/  IMAD.SHL.U32 R0, R3, 0x200000, RZ ;  /* 0x0020000003007824 */ /* 0x000fca00078e00ff */
[----:B------:R-:W-:-:S07]  /*8330*/  LOP3.LUT R0, R5, R0, R6, 0xfe, !PT ;  /* 0x0000000005007212 */ /* 0x000fce00078efe06 */
.L_x_5994:
[----:B------:R-:W-:Y:S05]  /*8340*/  BSYNC B0 ;  /* 0x0000000000007941 */ /* 0x000fea0003800000 */
.L_x_5993:
[----:B------:R-:W-:Y:S01]  /*8350*/  F2FP.F16.F32.PACK_AB R0, RZ, R0 ;  /* 0x00000000ff00723e */ /* 0x000fe200000000ff */
[----:B------:R-:W-:Y:S06]  /*8360*/  BRA `(.L_x_5936) ;  /* 0x0000000000a87947 */ /* 0x000fec0003800000 */
.L_x_5986:
        /* <DEDUP_REMOVED lines=14> */
.L_x_6000:
[----:B------:R-:W-:Y:S05]  /*8450*/  BSYNC B0 ;  /* 0x0000000000007941 */ /* 0x000fea0003800000 */
.L_x_5999:
[----:B------:R-:W-:Y:S01]  /*8460*/  F2FP.F16.F32.PACK_AB R0, RZ, R0 ;  /* 0x00000000ff00723e */ /* 0x000fe200000000ff */
[----:B------:R-:W-:Y:S06]  /*8470*/  BRA `(.L_x_5936) ;  /* 0x0000000000647947 */ /* 0x000fec0003800000 */
.L_x_5974:
        /* <DEDUP_REMOVED lines=16> */
.L_x_6001:
[----:B------:R-:W-:Y:S01]  /*8580*/  PRMT R0, RZ, 0x7610, R0 ;  /* 0x00007610ff007816 */ /* 0x000fe20000000000 */
[----:B------:R-:W-:Y:S06]  /*8590*/  BRA `(.L_x_5936) ;  /* 0x00000000001c7947 */ /* 0x000fec0003800000 */
.L_x_5998:
[----:B------:R-:W2:Y:S02]  /*85a0*/  LDG.E.64 R4, desc[UR36][R4.64] ;  /* 0x0000002404047981 */ /* 0x000ea4000c1e1b00 */
[----:B--2---:R-:W0:Y:S02]  /*85b0*/  I2F.U64 R0, R4 ;  /* 0x0000000400007312 */ /* 0x004e240000301000 */
[----:B0-----:R-:W-:Y:S01]  /*85c0*/  F2FP.F16.F32.PACK_AB R0, RZ, R0 ;  /* 0x00000000ff00723e */ /* 0x001fe200000000ff */
[----:B------:R-:W-:Y:S06]  /*85d0*/  BRA `(.L_x_5936) ;  /* 0x00000000000c7947 */ /* 0x000fec0003800000 */
.L_x_5997:
[----:B------:R-:W2:Y:S02]  /*85e0*/  LDG.E R4, desc[UR36][R4.64] ;  /* 0x0000002404047981 */ /* 0x000ea4000c1e1900 */
[----:B--2---:R-:W-:-:S04]  /*85f0*/  I2FP.F32.U32 R0, R4 ;  /* 0x0000000400007245 */ /* 0x004fc80000201000 */
[----:B------:R-:W-:-:S07]  /*8600*/  F2FP.F16.F32.PACK_AB R0, RZ, R0 ;  /* 0x00000000ff00723e */ /* 0x000fce00000000ff */
.L_x_5936:
[----:B------:R-:W-:Y:S05]  /*8610*/  BSYNC B6 ;  /* 0x0000000000067941 */ /* 0x000fea0003800000 */
.L_x_5935:
        /* <DEDUP_REMOVED lines=11> */
[----:B-----5:R-:W-:Y:S01]  /*86d0*/  HADD2.F32 R18, -RZ, R18.H0_H0 ;  /* 0x20000012ff127230 */ /* 0x020fe20000004100 */
[----:B------:R-:W-:Y:S01]  /*86e0*/  ULDC.64 UR4, c[0x0][0x218] ;  /* 0x0000860000047ab9 */ /* 0x000fe20000000a00 */
[----:B------:R-:W-:-:S03]  /*86f0*/  HADD2.F32 R17, -RZ, R17.H0_H0 ;  /* 0x20000011ff117230 */ /* 0x000fc60000004100 */
        /* <DEDUP_REMOVED lines=8> */
[----:B------:R-:W-:-:S07]  /*8780*/  F2FP.F16.F32.PACK_AB R3, RZ, R3 ;  /* 0x00000003ff03723e */ /* 0x000fce00000000ff */
.L_x_6003:
[----:B------:R-:W-:Y:S05]  /*8790*/  BSYNC B0 ;  /* 0x0000000000007941 */ /* 0x000fea0003800000 */
.L_x_6002:
[----:B------:R-:W-:Y:S04]  /*87a0*/  BSSY B0, `(.L_x_6004) ;  /* 0x000000e000007945 */ /* 0x000fe80003800000 */
[----:B------:R-:W-:Y:S05]  /*87b0*/  @P4 BRA `(.L_x_6005) ;  /* 0x0000000000304947 */ /* 0x000fea0003800000 */
[----:B-----5:R-:W-:Y:S01]  /*87c0*/  HADD2.F32 R19, -RZ, R19.H0_H0 ;  /* 0x20000013ff137230 */ /* 0x020fe20000004100 */
[----:B------:R-:W-:Y:S01]  /*87d0*/  ULDC.64 UR4, c[0x0][0x218] ;  /* 0x0000860000047ab9 */ /* 0x000fe20000000a00 */
[----:B------:R-:W-:Y:S02]  /*87e0*/  HADD2.F32 R5, -RZ, R16.H0_H0 ;  /* 0x20000010ff057230 */ /* 0x000fe40000004100 */
[----:B------:R-:W-:Y:S01]  /*87f0*/  IMAD.MOV.U32 R18, RZ, RZ, RZ ;  /* 0x000000ffff127224 */ /* 0x000fe200078e00ff */
[C---:B------:R-:W-:Y:S02]  /*8800*/  FSETP.GEU.FTZ.AND P4, PT, R19.reuse, UR4, PT ;  /* 0x0000000413007c0b */ /* 0x040fe4000bf9e000 */
[----:B------:R-:W-:-:S04]  /*8810*/  FSETP.GT.FTZ.AND P0, PT, R19, UR5, PT ;  /* 0x0000000513007c0b */ /* 0x000fc8000bf14000 */
[----:B------:R-:W-:-:S13]  /*8820*/  PLOP3.LUT P0, PT, P4, P0, PT, 0x8a, 0x0 ;  /* 0x000000000000781c */ /* 0x000fda0002701172 */
[----:B------:R-:W-:-:S04]  /*8830*/  @!P0 FADD.FTZ R4, -R19, 1 ;  /* 0x3f80000013048421 */ /* 0x000fc80000010100 */
[----:B------:R-:W-:-:S06]  /*8840*/  @!P0 FMUL.FTZ R4, R19, R4 ;  /* 0x0000000413048220 */ /* 0x000fcc0000410000 */
[----:B------:R-:W0:Y:S02]  /*8850*/  @!P0 MUFU.RCP R4, R4 ;  /* 0x0000000400048308 */ /* 0x000e240000001000 */
[----:B0-----:R-:W-:-:S05]  /*8860*/  @!P0 FMUL.FTZ R18, R5, R4 ;  /* 0x0000000405128220 */ /* 0x001fca0000410000 */
[----:B------:R-:W-:-:S07]  /*8870*/  F2FP.F16.F32.PACK_AB R18, RZ, R18 ;  /* 0x00000012ff12723e */ /* 0x000fce00000000ff */
.L_x_6005:
[----:B------:R-:W-:Y:S05]  /*8880*/  BSYNC B0 ;  /* 0x0000000000007941 */ /* 0x000fea0003800000 */
.L_x_6004:
        /* <DEDUP_REMOVED lines=14> */
.L_x_6007:
[----:B------:R-:W-:Y:S05]  /*8970*/  BSYNC B0 ;  /* 0x0000000000007941 */ /* 0x000fea0003800000 */
.L_x_6006:
[----:B------:R-:W-:Y:S04]  /*8980*/  BSSY B0, `(.L_x_6008) ;  /* 0x000000e000007945 */ /* 0x000fe80003800000 */
[----:B------:R-:W-:Y:S05]  /*8990*/  @P2 BRA `(.L_x_6009) ;  /* 0x0000000000302947 */ /* 0x000fea0003800000 */
[----:B-----5:R-:W-:Y:S01]  /*89a0*/  HADD2.F32 R5, -RZ, R0.H0_H0 ;  /* 0x20000000ff057230 */ /* 0x020fe20000004100 */
[----:B------:R-:W-:Y:S01]  /*89b0*/  ULDC.64 UR4, c[0x0][0x218] ;  /* 0x0000860000047ab9 */ /* 0x000fe20000000a00 */
[----:B------:R-:W-:-:S03]  /*89c0*/  IMAD.MOV.U32 R17, RZ, RZ, RZ ;  /* 0x000000ffff117224 */ /* 0x000fc600078e00ff */
[C---:B------:R-:W-:Y:S02]  /*89d0*/  FSETP.GEU.FTZ.AND P1, PT, R5.reuse, UR4, PT ;  /* 0x0000000405007c0b */ /* 0x040fe4000bf3e000 */
[----:B------:R-:W-:-:S04]  /*89e0*/  FSETP.GT.FTZ.AND P0, PT, R5, UR5, PT ;  /* 0x0000000505007c0b */ /* 0x000fc8000bf14000 */
[----:B------:R-:W-:-:S13]  /*89f0*/  PLOP3.LUT P0, PT, P1, P0, PT, 0x8a, 0x0 ;  /* 0x000000000000781c */ /* 0x000fda0000f01172 */
[----:B------:R-:W-:-:S04]  /*8a00*/  @!P0 FADD.FTZ R0, -R5, 1 ;  /* 0x3f80000005008421 */ /* 0x000fc80000010100 */
[----:B------:R-:W-:Y:S01]  /*8a10*/  @!P0 FMUL.FTZ R0, R5, R0 ;  /* 0x0000000005008220 */ /* 0x000fe20000410000 */
[----:B------:R-:W-:-:S05]  /*8a20*/  HADD2.F32 R5, -RZ, R22.H0_H0 ;  /* 0x20000016ff057230 */ /* 0x000fca0000004100 */
[----:B------:R-:W0:Y:S02]  /*8a30*/  @!P0 MUFU.RCP R0, R0 ;  /* 0x0000000000008308 */ /* 0x000e240000001000 */
[----:B0-----:R-:W-:-:S05]  /*8a40*/  @!P0 FMUL.FTZ R17, R5, R0 ;  /* 0x0000000005118220 */ /* 0x001fca0000410000 */
[----:B------:R-:W-:-:S07]  /*8a50*/  F2FP.F16.F32.PACK_AB R17, RZ, R17 ;  /* 0x00000011ff11723e */ /* 0x000fce00000000ff */
.L_x_6009:
[----:B------:R-:W-:Y:S05]  /*8a60*/  BSYNC B0 ;  /* 0x0000000000007941 */ /* 0x000fea0003800000 */
.L_x_6008:
        /* <DEDUP_REMOVED lines=24> */
.L_x_6015:
[----:B------:R-:W-:Y:S02]  /*8bf0*/  HADD2.F32 R5, -RZ, R3.H0_H0 ;  /* 0x20000003ff057230 */ /* 0x000fe40000004100 */
[----:B------:R-:W-:-:S04]  /*8c00*/  IMAD.MOV.U32 R27, RZ, RZ, R26 ;  /* 0x000000ffff1b7224 */ /* 0x000fc800078e001a */
[----:B------:R-:W0:Y:S02]  /*8c10*/  F2I.S64.TRUNC R4, R5 ;  /* 0x0000000500047311 */ /* 0x000e24000020d900 */
[----:B0-----:R0:W-:Y:S01]  /*8c20*/  STG.E.U8 desc[UR36][R8.64], R4 ;  /* 0x0000000408007986 */ /* 0x0011e2000c101124 */
[----:B------:R-:W-:Y:S05]  /*8c30*/  BRA `(.L_x_6011) ;  /* 0x0000000c00d47947 */ /* 0x000fea0003800000 */
.L_x_6014:
        /* <DEDUP_REMOVED lines=11> */
.L_x_6018:
[----:B------:R-:W-:Y:S02]  /*8cf0*/  HADD2.F32 R3, -RZ, R3.H0_H0 ;  /* 0x20000003ff037230 */ /* 0x000fe40000004100 */
[----:B------:R-:W-:-:S04]  /*8d00*/  IMAD.MOV.U32 R27, RZ, RZ, R26 ;  /* 0x000000ffff1b7224 */ /* 0x000fc800078e001a */
[----:B------:R-:W0:Y:S02]  /*8d10*/  F2I.FTZ.TRUNC.NTZ R3, R3 ;  /* 0x0000000300037305 */ /* 0x000e24000021f100 */
[----:B0-----:R0:W-:Y:S01]  /*8d20*/  STG.E desc[UR36][R8.64], R3 ;  /* 0x0000000308007986 */ /* 0x0011e2000c101924 */
[----:B------:R-:W-:Y:S05]  /*8d30*/  BRA `(.L_x_6011) ;  /* 0x0000000c00947947 */ /* 0x000fea0003800000 */
.L_x_6017:
[----:B------:R-:W-:Y:S02]  /*8d40*/  HADD2.F32 R3, -RZ, R3.H0_H0 ;  /* 0x20000003ff037230 */ /* 0x000fe40000004100 */
[----:B------:R-:W-:-:S04]  /*8d50*/  IMAD.MOV.U32 R27, RZ, RZ, R26 ;  /* 0x000000ffff1b7224 */ /* 0x000fc800078e001a */
[----:B------:R-:W0:Y:S02]  /*8d60*/  F2I.FTZ.TRUNC.NTZ R3, R3 ;  /* 0x0000000300037305 */ /* 0x000e24000021f100 */
[----:B0-----:R0:W-:Y:S01]  /*8d70*/  STG.E.U16 desc[UR36][R8.64], R3 ;  /* 0x0000000308007986 */ /* 0x0011e2000c101524 */
[----:B------:R-:W-:Y:S05]  /*8d80*/  BRA `(.L_x_6011) ;  /* 0x0000000c00807947 */ /* 0x000fea0003800000 */
.L_x_6013:
        /* <DEDUP_REMOVED lines=10> */
.L_x_6020:
[----:B------:R0:W-:Y:S01]  /*8e30*/  STG.E.U16 desc[UR36][R8.64], R3 ;  /* 0x0000000308007986 */ /* 0x0001e2000c101524 */
[----:B------:R-:W-:Y:S01]  /*8e40*/  IMAD.MOV.U32 R27, RZ, RZ, R26 ;  /* 0x000000ffff1b7224 */ /* 0x000fe200078e001a */
[----:B------:R-:W-:Y:S06]  /*8e50*/  BRA `(.L_x_6011) ;  /* 0x0000000c004c7947 */ /* 0x000fec0003800000 */
.L_x_6019:
        /* <DEDUP_REMOVED lines=11> */
.L_x_6022:
[----:B------:R-:W-:Y:S02]  /*8f10*/  HADD2.F32 R0, -RZ, R3.H0_H0 ;  /* 0x20000003ff007230 */ /* 0x000fe40000004100 */
[----:B------:R-:W-:-:S03]  /*8f20*/  IMAD.MOV.U32 R27, RZ, RZ, R26 ;  /* 0x000000ffff1b7224 */ /* 0x000fc600078e001a */
[----:B------:R-:W-:-:S04]  /*8f30*/  F2FP.F16.F32.PACK_AB R0, RZ, R0 ;  /* 0x00000000ff00723e */ /* 0x000fc800000000ff */
[----:B------:R-:W-:-:S05]  /*8f40*/  PRMT R0, R0, 0x5410, RZ ;  /* 0x0000541000007816 */ /* 0x000fca00000000ff */
[----:B------:R0:W-:Y:S01]  /*8f50*/  STG.E desc[UR36][R8.64], R0 ;  /* 0x0000000008007986 */ /* 0x0001e2000c101924 */
[----:B------:R-:W-:Y:S05]  /*8f60*/  BRA `(.L_x_6011) ;  /* 0x0000000c00087947 */ /* 0x000fea0003800000 */
.L_x_6021:
[----:B------:R-:W-:Y:S02]  /*8f70*/  HADD2.F32 R4, -RZ, R3.H0_H0 ;  /* 0x20000003ff047230 */ /* 0x000fe40000004100 */
[----:B------:R-:W-:-:S03]  /*8f80*/  IMAD.MOV.U32 R27, RZ, RZ, R26 ;  /* 0x000000ffff1b7224 */ /* 0x000fc600078e001a */
[----:B------:R-:W-:-:S06]  /*8f90*/  FMUL.FTZ R4, R4, 1 ;  /* 0x3f80000004047820 */ /* 0x000fcc0000410000 */
[----:B------:R-:W0:Y:S02]  /*8fa0*/  F2F.F64.F32 R4, R4 ;  /* 0x0000000400047310 */ /* 0x000e240000201800 */
[----:B0-----:R0:W-:Y:S01]  /*8fb0*/  STG.E.64 desc[UR36][R8.64], R4 ;  /* 0x0000000408007986 */ /* 0x0011e2000c101b24 */
[----:B------:R-:W-:Y:S05]  /*8fc0*/  BRA `(.L_x_6011) ;  /* 0x0000000800f07947 */ /* 0x000fea0003800000 */
.L_x_6012:
        /* <DEDUP_REMOVED lines=14> */
.L_x_6025:
[----:B------:R-:W-:Y:S01]  /*90b0*/  HADD2.F32 R3, -RZ, R3.H0_H0 ;  /* 0x20000003ff037230 */ /* 0x000fe20000004100 */
[----:B------:R-:W-:Y:S01]  /*90c0*/  CS2R R6, SRZ ;  /* 0x0000000000067805 */ /* 0x000fe2000001ff00 */
[----:B------:R-:W-:-:S03]  /*90d0*/  IMAD.MOV.U32 R27, RZ, RZ, R26 ;  /* 0x000000ffff1b7224 */ /* 0x000fc600078e001a */
[----:B------:R-:W-:-:S04]  /*90e0*/  FMUL.FTZ R3, R3, 1 ;  /* 0x3f80000003037820 */ /* 0x000fc80000410000 */
[----:B------:R-:W0:Y:S02]  /*90f0*/  F2F.F64.F32 R4, R3 ;  /* 0x0000000300047310 */ /* 0x000e240000201800 */
[----:B0-----:R0:W-:Y:S01]  /*9100*/  STG.E.128 desc[UR36][R8.64], R4 ;  /* 0x0000000408007986 */ /* 0x0011e2000c101d24 */
[----:B------:R-:W-:Y:S05]  /*9110*/  BRA `(.L_x_6011) ;  /* 0x00000008009c7947 */ /* 0x000fea0003800000 */
.L_x_6024:
        /* <DEDUP_REMOVED lines=21> */
.L_x_6029:
[----:B------:R-:W-:Y:S05]  /*9270*/  BSYNC B0 ;  /* 0x0000000000007941 */ /* 0x000fea0003800000 */
.L_x_6028:
[----:B------:R-:W-:Y:S01]  /*9280*/  LOP3.LUT R5, R0, R5, RZ, 0xfc, !PT ;  /* 0x0000000500057212 */ /* 0x000fe200078efcff */
[----:B------:R-:W-:-:S04]  /*9290*/  IMAD.MOV.U32 R27, RZ, RZ, R26 ;  /* 0x000000ffff1b7224 */ /* 0x000fc800078e001a */
[----:B------:R3:W-:Y:S01]  /*92a0*/  STG.E.U8 desc[UR36][R8.64], R5 ;  /* 0x0000000508007986 */ /* 0x0007e2000c101124 */
[----:B------:R-:W-:Y:S05]  /*92b0*/  BRA `(.L_x_6011) ;  /* 0x0000000800347947 */ /* 0x000fea0003800000 */
.L_x_6027:
        /* <DEDUP_REMOVED lines=13> */
.L_x_6031:
[----:B------:R-:W-:Y:S01]  /*9390*/  IMAD.MOV.U32 R0, RZ, RZ, 0x7f ;  /* 0x0000007fff007424 */ /* 0x000fe200078e00ff */
[----:B------:R-:W-:-:S04]  /*93a0*/  ISETP.GT.U32.AND P0, PT, R3, 0x7f800000, PT ;  /* 0x7f8000000300780c */ /* 0x000fc80003f04070 */
[----:B------:R-:W-:-:S09]  /*93b0*/  SEL R0, R0, 0x7c, P0 ;  /* 0x0000007c00007807 */ /* 0x000fd20000000000 */
.L_x_6032:
[----:B------:R-:W-:Y:S05]  /*93c0*/  BSYNC B0 ;  /* 0x0000000000007941 */ /* 0x000fea0003800000 */
.L_x_6030:
[----:B------:R-:W-:Y:S01]  /*93d0*/  LOP3.LUT R3, R5, 0x80000000, RZ, 0xc0, !PT ;  /* 0x8000000005037812 */ /* 0x000fe200078ec0ff */
[----:B------:R-:W-:-:S03]  /*93e0*/  IMAD.MOV.U32 R27, RZ, RZ, R26 ;  /* 0x000000ffff1b7224 */ /* 0x000fc600078e001a */
[----:B------:R-:W-:-:S04]  /*93f0*/  SHF.R.U32.HI R3, RZ, 0x18, R3 ;  /* 0x00000018ff037819 */ /* 0x000fc80000011603 */
[----:B------:R-:W-:-:S05]  /*9400*/  LOP3.LUT R3, R0, R3, RZ, 0xfc, !PT ;  /* 0x0000000300037212 */ /* 0x000fca00078efcff */
[----:B------:R4:W-:Y:S01]  /*9410*/  STG.E.U8 desc[UR36][R8.64], R3 ;  /* 0x0000000308007986 */ /* 0x0009e2000c101124 */
[----:B------:R-:W-:Y:S05]  /*9420*/  BRA `(.L_x_6011) ;  /* 0x0000000400d87947 */ /* 0x000fea0003800000 */
.L_x_6026:
[----:B------:R-:W-:Y:S02]  /*9430*/  HADD2.F32 R0, -RZ, R3.H0_H0 ;  /* 0x20000003ff007230 */ /* 0x000fe40000004100 */
[----:B------:R-:W-:-:S03]  /*9440*/  IMAD.MOV.U32 R27, RZ, RZ, R26 ;  /* 0x000000ffff1b7224 */ /* 0x000fc600078e001a */
[----:B------:R-:W-:-:S05]  /*9450*/  F2FP.BF16.F32.PACK_AB R0, RZ, R0 ;  /* 0x00000000ff00723e */ /* 0x000fca00000010ff */
[----:B------:R2:W-:Y:S01]  /*9460*/  STG.E.U16 desc[UR36][R8.64], R0 ;  /* 0x0000000008007986 */ /* 0x0005e2000c101524 */
[----:B------:R-:W-:Y:S05]  /*9470*/  BRA `(.L_x_6011) ;  /* 0x0000000400c47947 */ /* 0x000fea0003800000 */
.L_x_6023:
        /* <DEDUP_REMOVED lines=13> */
.L_x_6035:
        /* <DEDUP_REMOVED lines=17> */
.L_x_6038:
[----:B------:R-:W-:-:S04]  /*9660*/  LOP3.LUT R3, R5, 0x80000000, RZ, 0xc0, !PT ;  /* 0x8000000005037812 */ /* 0x000fc800078ec0ff */
[----:B------:R-:W-:-:S04]  /*9670*/  SHF.R.U32.HI R3, RZ, 0x18, R3 ;  /* 0x00000018ff037819 */ /* 0x000fc80000011603 */
[----:B------:R-:W-:-:S04]  /*9680*/  LOP3.LUT R0, R0, R3, RZ, 0xfc, !PT ;  /* 0x0000000300007212 */ /* 0x000fc800078efcff */
[----:B------:R-:W-:-:S07]  /*9690*/  PRMT R4, R0, 0x7610, R4 ;  /* 0x0000761000047816 */ /* 0x000fce0000000004 */
.L_x_6037:
[----:B------:R-:W-:Y:S05]  /*96a0*/  BSYNC B0 ;  /* 0x0000000000007941 */ /* 0x000fea0003800000 */
.L_x_6036:
[----:B------:R0:W-:Y:S01]  /*96b0*/  STG.E.U8 desc[UR36][R8.64], R4 ;  /* 0x0000000408007986 */ /* 0x0001e2000c101124 */
[----:B------:R-:W-:Y:S01]  /*96c0*/  IMAD.MOV.U32 R27, RZ, RZ, R26 ;  /* 0x000000ffff1b7224 */ /* 0x000fe200078e001a */
[----:B------:R-:W-:Y:S06]  /*96d0*/  BRA `(.L_x_6011) ;  /* 0x00000004002c7947 */ /* 0x000fec0003800000 */
.L_x_6034:
        /* <DEDUP_REMOVED lines=17> */
.L_x_6041:
[----:B------:R-:W-:-:S04]  /*97f0*/  LOP3.LUT R3, R5, 0x80000000, RZ, 0xc0, !PT ;  /* 0x8000000005037812 */ /* 0x000fc800078ec0ff */
[----:B------:R-:W-:-:S04]  /*9800*/  SHF.R.U32.HI R3, RZ, 0x18, R3 ;  /* 0x00000018ff037819 */ /* 0x000fc80000011603 */
[----:B------:R-:W-:-:S04]  /*9810*/  LOP3.LUT R0, R0, R3, RZ, 0xfc, !PT ;  /* 0x0000000300007212 */ /* 0x000fc800078efcff */
[----:B------:R-:W-:-:S07]  /*9820*/  PRMT R4, R0, 0x7610, R4 ;  /* 0x0000761000047816 */ /* 0x000fce0000000004 */
.L_x_6040:
[----:B------:R-:W-:Y:S05]  /*9830*/  BSYNC B0 ;  /* 0x0000000000007941 */ /* 0x000fea0003800000 */
.L_x_6039:
[----:B------:R0:W-:Y:S01]  /*9840*/  STG.E.U8 desc[UR36][R8.64], R4 ;  /* 0x0000000408007986 */ /* 0x0001e2000c101124 */
[----:B------:R-:W-:Y:S01]  /*9850*/  IMAD.MOV.U32 R27, RZ, RZ, R26 ;  /* 0x000000ffff1b7224 */ /* 0x000fe200078e001a */
[----:B------:R-:W-:Y:S06]  /*9860*/  BRA `(.L_x_6011) ;  /* 0x0000000000c87947 */ /* 0x000fec0003800000 */
.L_x_6033:
        /* <DEDUP_REMOVED lines=23> */
.L_x_6016:
        /* <DEDUP_REMOVED lines=16> */
.L_x_6044:
[----:B------:R-:W-:Y:S01]  /*9ae0*/  IMAD.MOV.U32 R27, RZ, RZ, R26 ;  /* 0x000000ffff1b7224 */ /* 0x000fe200078e001a */
[----:B------:R-:W-:Y:S06]  /*9af0*/  BRA `(.L_x_6011) ;  /* 0x0000000000247947 */ /* 0x000fec0003800000 */
.L_x_6043:
[----:B------:R-:W-:Y:S02]  /*9b00*/  HADD2.F32 R4, -RZ, R3.H0_H0 ;  /* 0x20000003ff047230 */ /* 0x000fe40000004100 */
[----:B------:R-:W-:-:S04]  /*9b10*/  IMAD.MOV.U32 R27, RZ, RZ, R26 ;  /* 0x000000ffff1b7224 */ /* 0x000fc800078e001a */
[----:B------:R-:W0:Y:S02]  /*9b20*/  F2I.U64.TRUNC R4, R4 ;  /* 0x0000000400047311 */ /* 0x000e24000020d800 */
[----:B0-----:R0:W-:Y:S01]  /*9b30*/  STG.E.64 desc[UR36][R8.64], R4 ;  /* 0x0000000408007986 */ /* 0x0011e2000c101b24 */
[----:B------:R-:W-:Y:S05]  /*9b40*/  BRA `(.L_x_6011) ;  /* 0x0000000000107947 */ /* 0x000fea0003800000 */
.L_x_6042:
[----:B------:R-:W-:Y:S02]  /*9b50*/  HADD2.F32 R3, -RZ, R3.H0_H0 ;  /* 0x20000003ff037230 */ /* 0x000fe40000004100 */
[----:B------:R-:W-:-:S04]  /*9b60*/  IMAD.MOV.U32 R27, RZ, RZ, R26 ;  /* 0x000000ffff1b7224 */ /* 0x000fc800078e001a */
[----:B------:R-:W0:Y:S02]  /*9b70*/  F2I.FTZ.U32.TRUNC.NTZ R3, R3 ;  /* 0x0000000300037305 */ /* 0x000e24000021f000 */
[----:B0-----:R0:W-:Y:S02]  /*9b80*/  STG.E desc[UR36][R8.64], R3 ;  /* 0x0000000308007986 */ /* 0x0011e4000c101924 */
.L_x_6011:
[----:B------:R-:W-:Y:S05]  /*9b90*/  BSYNC B6 ;  /* 0x0000000000067941 */ /* 0x000fea0003800000 */
.L_x_6010:
        /* <DEDUP_REMOVED lines=25> */
.L_x_6050:
[----:B------:R-:W-:-:S06]  /*9d30*/  HADD2.F32 R5, -RZ, R18.H0_H0 ;  /* 0x20000012ff057230 */ /* 0x000fcc0000004100 */
[----:B------:R-:W0:Y:S02]  /*9d40*/  F2I.S64.TRUNC R4, R5 ;  /* 0x0000000500047311 */ /* 0x000e24000020d900 */
[----:B0-----:R0:W-:Y:S01]  /*9d50*/  STG.E.U8 desc[UR36][R8.64], R4 ;  /* 0x0000000408007986 */ /* 0x0011e2000c101124 */
[----:B------:R-:W-:Y:S05]  /*9d60*/  BRA `(.L_x_6052) ;  /* 0x0000000c00847947 */ /* 0x000fea0003800000 */
.L_x_6049:
        /* <DEDUP_REMOVED lines=10> */
.L_x_6054:
[----:B------:R-:W-:-:S04]  /*9e10*/  HADD2.F32 R18, -RZ, R18.H0_H0 ;  /* 0x20000012ff127230 */ /* 0x000fc80000004100 */
[----:B------:R-:W0:Y:S02]  /*9e20*/  F2I.FTZ.TRUNC.NTZ R3, R18 ;  /* 0x0000001200037305 */ /* 0x000e24000021f100 */
[----:B0-----:R0:W-:Y:S01]  /*9e30*/  STG.E desc[UR36][R8.64], R3 ;  /* 0x0000000308007986 */ /* 0x0011e2000c101924 */
[----:B------:R-:W-:Y:S05]  /*9e40*/  BRA `(.L_x_6052) ;  /* 0x0000000c004c7947 */ /* 0x000fea0003800000 */
.L_x_6053:
[----:B------:R-:W-:-:S04]  /*9e50*/  HADD2.F32 R18, -RZ, R18.H0_H0 ;  /* 0x20000012ff127230 */ /* 0x000fc80000004100 */
[----:B------:R-:W0:Y:S02]  /*9e60*/  F2I.FTZ.TRUNC.NTZ R3, R18 ;  /* 0x0000001200037305 */ /* 0x000e24000021f100 */
[----:B0-----:R0:W-:Y:S01]  /*9e70*/  STG.E.U16 desc[UR36][R8.64], R3 ;  /* 0x0000000308007986 */ /* 0x0011e2000c101524 */
[----:B------:R-:W-:Y:S05]  /*9e80*/  BRA `(.L_x_6052) ;  /* 0x0000000c003c7947 */ /* 0x000fea0003800000 */
.L_x_6048:
        /* <DEDUP_REMOVED lines=9> */
.L_x_6056:
[----:B------:R0:W-:Y:S01]  /*9f20*/  STG.E.U16 desc[UR36][R8.64], R18 ;  /* 0x0000001208007986 */ /* 0x0001e2000c101524 */
[----:B------:R-:W-:Y:S05]  /*9f30*/  BRA `(.L_x_6052) ;  /* 0x0000000c00107947 */ /* 0x000fea0003800000 */
.L_x_6055:
        /* <DEDUP_REMOVED lines=10> */
.L_x_6058:
[----:B------:R-:W-:-:S05]  /*9fe0*/  HADD2.F32 R0, -RZ, R18.H0_H0 ;  /* 0x20000012ff007230 */ /* 0x000fca0000004100 */
[----:B------:R-:W-:-:S04]  /*9ff0*/  F2FP.F16.F32.PACK_AB R0, RZ, R0 ;  /* 0x00000000ff00723e */ /* 0x000fc800000000ff */
[----:B------:R-:W-:-:S05]  /*a000*/  PRMT R0, R0, 0x5410, RZ ;  /* 0x0000541000007816 */ /* 0x000fca00000000ff */
[----:B------:R0:W-:Y:S01]  /*a010*/  STG.E desc[UR36][R8.64], R0 ;  /* 0x0000000008007986 */ /* 0x0001e2000c101924 */
[----:B------:R-:W-:Y:S05]  /*a020*/  BRA `(.L_x_6052) ;  /* 0x0000000800d47947 */ /* 0x000fea0003800000 */
.L_x_6057:
[----:B------:R-:W-:-:S05]  /*a030*/  HADD2.F32 R4, -RZ, R18.H0_H0 ;  /* 0x20000012ff047230 */ /* 0x000fca0000004100 */
[----:B------:R-:W-:-:S06]  /*a040*/  FMUL.FTZ R4, R4, 1 ;  /* 0x3f80000004047820 */ /* 0x000fcc0000410000 */
[----:B------:R-:W0:Y:S02]  /*a050*/  F2F.F64.F32 R4, R4 ;  /* 0x0000000400047310 */ /* 0x000e240000201800 */
[----:B0-----:R0:W-:Y:S01]  /*a060*/  STG.E.64 desc[UR36][R8.64], R4 ;  /* 0x0000000408007986 */ /* 0x0011e2000c101b24 */
[----:B------:R-:W-:Y:S05]  /*a070*/  BRA `(.L_x_6052) ;  /* 0x0000000800c07947 */ /* 0x000fea0003800000 */
.L_x_6047:
        /* <DEDUP_REMOVED lines=13> */
.L_x_6061:
[----:B------:R-:W-:Y:S01]  /*a150*/  HADD2.F32 R18, -RZ, R18.H0_H0 ;  /* 0x20000012ff127230 */ /* 0x000fe20000004100 */
[----:B------:R-:W-:-:S04]  /*a160*/  CS2R R6, SRZ ;  /* 0x0000000000067805 */ /* 0x000fc8000001ff00 */
[----:B------:R-:W-:-:S06]  /*a170*/  FMUL.FTZ R4, R18, 1 ;  /* 0x3f80000012047820 */ /* 0x000fcc0000410000 */
[----:B------:R-:W0:Y:S02]  /*a180*/  F2F.F64.F32 R4, R4 ;  /* 0x0000000400047310 */ /* 0x000e240000201800 */
[----:B0-----:R0:W-:Y:S01]  /*a190*/  STG.E.128 desc[UR36][R8.64], R4 ;  /* 0x0000000408007986 */ /* 0x0011e2000c101d24 */
[----:B------:R-:W-:Y:S05]  /*a1a0*/  BRA `(.L_x_6052) ;  /* 0x0000000800747947 */ /* 0x000fea0003800000 */
.L_x_6060:
        /* <DEDUP_REMOVED lines=21> */
.L_x_6065:
[----:B------:R-:W-:Y:S05]  /*a300*/  BSYNC B0 ;  /* 0x0000000000007941 */ /* 0x000fea0003800000 */
.L_x_6064:
[----:B------:R-:W-:-:S05]  /*a310*/  LOP3.LUT R5, R0, R5, RZ, 0xfc, !PT ;  /* 0x0000000500057212 */ /* 0x000fca00078efcff */
[----:B------:R3:W-:Y:S01]  /*a320*/  STG.E.U8 desc[UR36][R8.64], R5 ;  /* 0x0000000508007986 */ /* 0x0007e2000c101124 */
[----:B------:R-:W-:Y:S05]  /*a330*/  BRA `(.L_x_6052) ;  /* 0x0000000800107947 */ /* 0x000fea0003800000 */
.L_x_6063:
        /* <DEDUP_REMOVED lines=13> */
.L_x_6067:
[----:B------:R-:W-:Y:S01]  /*a410*/  IMAD.MOV.U32 R0, RZ, RZ, 0x7f ;  /* 0x0000007fff007424 */ /* 0x000fe200078e00ff */
[----:B------:R-:W-:-:S04]  /*a420*/  ISETP.GT.U32.AND P0, PT, R3, 0x7f800000, PT ;  /* 0x7f8000000300780c */ /* 0x000fc80003f04070 */
[----:B------:R-:W-:-:S09]  /*a430*/  SEL R0, R0, 0x7c, P0 ;  /* 0x0000007c00007807 */ /* 0x000fd20000000000 */
.L_x_6068:
[----:B------:R-:W-:Y:S05]  /*a440*/  BSYNC B0 ;  /* 0x0000000000007941 */ /* 0x000fea0003800000 */
.L_x_6066:
[----:B------:R-:W-:-:S04]  /*a450*/  LOP3.LUT R3, R5, 0x80000000, RZ, 0xc0, !PT ;  /* 0x8000000005037812 */ /* 0x000fc800078ec0ff */
[----:B------:R-:W-:-:S04]  /*a460*/  SHF.R.U32.HI R3, RZ, 0x18, R3 ;  /* 0x00000018ff037819 */ /* 0x000fc80000011603 */
[----:B------:R-:W-:-:S05]  /*a470*/  LOP3.LUT R3, R0, R3, RZ, 0xfc, !PT ;  /* 0x0000000300037212 */ /* 0x000fca00078efcff */
[----:B------:R4:W-:Y:S01]  /*a480*/  STG.E.U8 desc[UR36][R8.64], R3 ;  /* 0x0000000308007986 */ /* 0x0009e2000c101124 */
[----:B------:R-:W-:Y:S05]  /*a490*/  BRA `(.L_x_6052) ;  /* 0x0000000400b87947 */ /* 0x000fea0003800000 */
.L_x_6062:
[----:B------:R-:W-:-:S05]  /*a4a0*/  HADD2.F32 R0, -RZ, R18.H0_H0 ;  /* 0x20000012ff007230 */ /* 0x000fca0000004100 */
[----:B------:R-:W-:-:S05]  /*a4b0*/  F2FP.BF16.F32.PACK_AB R0, RZ, R0 ;  /* 0x00000000ff00723e */ /* 0x000fca00000010ff */
[----:B------:R2:W-:Y:S01]  /*a4c0*/  STG.E.U16 desc[UR36][R8.64], R0 ;  /* 0x0000000008007986 */ /* 0x0005e2000c101524 */
[----:B------:R-:W-:Y:S05]  /*a4d0*/  BRA `(.L_x_6052) ;  /* 0x0000000400a87947 */ /* 0x000fea0003800000 */
.L_x_6059:
        /* <DEDUP_REMOVED lines=12> */
.L_x_6071:
        /* <DEDUP_REMOVED lines=17> */
.L_x_6074:
[----:B------:R-:W-:-:S04]  /*a6b0*/  LOP3.LUT R3, R5, 0x80000000, RZ, 0xc0, !PT ;  /* 0x8000000005037812 */ /* 0x000fc800078ec0ff */
[----:B------:R-:W-:-:S04]  /*a6c0*/  SHF.R.U32.HI R3, RZ, 0x18, R3 ;  /* 0x00000018ff037819 */ /* 0x000fc80000011603 */
[----:B------:R-:W-:-:S04]  /*a6d0*/  LOP3.LUT R0, R0, R3, RZ, 0xfc, !PT ;  /* 0x0000000300007212 */ /* 0x000fc800078efcff */
[----:B------:R-:W-:-:S07]  /*a6e0*/  PRMT R4, R0, 0x7610, R4 ;  /* 0x0000761000047816 */ /* 0x000fce0000000004 */
.L_x_6073:
[----:B------:R-:W-:Y:S05]  /*a6f0*/  BSYNC B0 ;  /* 0x0000000000007941 */ /* 0x000fea0003800000 */
.L_x_6072:
[----:B------:R0:W-:Y:S01]  /*a700*/  STG.E.U8 desc[UR36][R8.64], R4 ;  /* 0x0000000408007986 */ /* 0x0001e2000c101124 */
[----:B------:R-:W-:Y:S05]  /*a710*/  BRA `(.L_x_6052) ;  /* 0x0000000400187947 */ /* 0x000fea0003800000 */
.L_x_6070:
        /* <DEDUP_REMOVED lines=17> */
.L_x_6077:
[----:B------:R-:W-:-:S04]  /*a830*/  LOP3.LUT R3, R5, 0x80000000, RZ, 0xc0, !PT ;  /* 0x8000000005037812 */ /* 0x000fc800078ec0ff */
[----:B------:R-:W-:-:S04]  /*a840*/  SHF.R.U32.HI R3, RZ, 0x18, R3 ;  /* 0x00000018ff037819 */ /* 0x000fc80000011603 */
[----:B------:R-:W-:-:S04]  /*a850*/  LOP3.LUT R0, R0, R3, RZ, 0xfc, !PT ;  /* 0x0000000300007212 */ /* 0x000fc800078efcff */
[----:B------:R-:W-:-:S07]  /*a860*/  PRMT R4, R0, 0x7610, R4 ;  /* 0x0000761000047816 */ /* 0x000fce0000000004 */
.L_x_6076:
[----:B------:R-:W-:Y:S05]  /*a870*/  BSYNC B0 ;  /* 0x0000000000007941 */ /* 0x000fea0003800000 */
.L_x_6075:
[----:B------:R0:W-:Y:S01]  /*a880*/  STG.E.U8 desc[UR36][R8.64], R4 ;  /* 0x0000000408007986 */ /* 0x0001e2000c101124 */
[----:B------:R-:W-:Y:S05]  /*a890*/  BRA `(.L_x_6052) ;  /* 0x0000000000b87947 */ /* 0x000fea0003800000 */
.L_x_6069:
        /* <DEDUP_REMOVED lines=22> */
.L_x_6051:
        /* <DEDUP_REMOVED lines=16> */
.L_x_6080:
[----:B------:R-:W-:Y:S05]  /*ab00*/  BRA `(.L_x_6052) ;  /* 0x00000000001c7947 */ /* 0x000fea0003800000 */
.L_x_6079:
[----:B------:R-:W-:-:S06]  /*ab10*/  HADD2.F32 R4, -RZ, R18.H0_H0 ;  /* 0x20000012ff047230 */ /* 0x000fcc0000004100 */
[----:B------:R-:W0:Y:S02]  /*ab20*/  F2I.U64.TRUNC R4, R4 ;  /* 0x0000000400047311 */ /* 0x000e24000020d800 */
[----:B0-----:R0:W-:Y:S01]  /*ab30*/  STG.E.64 desc[UR36][R8.64], R4 ;  /* 0x0000000408007986 */ /* 0x0011e2000c101b24 */
[----:B------:R-:W-:Y:S05]  /*ab40*/  BRA `(.L_x_6052) ;  /* 0x00000000000c7947 */ /* 0x000fea0003800000 */
.L_x_6078:
[----:B------:R-:W-:-:S04]  /*ab50*/  HADD2.F32 R18, -RZ, R18.H0_H0 ;  /* 0x20000012ff127230 */ /* 0x000fc80000004100 */
[----:B------:R-:W0:Y:S02]  /*ab60*/  F2I.FTZ.U32.TRUNC.NTZ R3, R18 ;  /* 0x0000001200037305 */ /* 0x000e24000021f000 */
[----:B0-----:R0:W-:Y:S02]  /*ab70*/  STG.E desc[UR36][R8.64], R3 ;  /* 0x0000000308007986 */ /* 0x0011e4000c101924 */
.L_x_6052:
        /* <DEDUP_REMOVED lines=25> */
.L_x_6084:
[----:B------:R-:W-:-:S06]  /*ad10*/  HADD2.F32 R5, -RZ, R16.H0_H0 ;  /* 0x20000010ff057230 */ /* 0x000fcc0000004100 */
[----:B------:R-:W0:Y:S02]  /*ad20*/  F2I.S64.TRUNC R4, R5 ;  /* 0x0000000500047311 */ /* 0x000e24000020d900 */
[----:B0-----:R0:W-:Y:S01]  /*ad30*/  STG.E.U8 desc[UR36][R8.64], R4 ;  /* 0x0000000408007986 */ /* 0x0011e2000c101124 */
[----:B------:R-:W-:Y:S05]  /*ad40*/  BRA `(.L_x_6086) ;  /* 0x0000000c00847947 */ /* 0x000fea0003800000 */
.L_x_6083:
        /* <DEDUP_REMOVED lines=10> */
.L_x_6088:
[----:B------:R-:W-:-:S04]  /*adf0*/  HADD2.F32 R16, -RZ, R16.H0_H0 ;  /* 0x20000010ff107230 */ /* 0x000fc80000004100 */
[----:B------:R-:W0:Y:S02]  /*ae00*/  F2I.FTZ.TRUNC.NTZ R3, R16 ;  /* 0x0000001000037305 */ /* 0x000e24000021f100 */
[----:B0-----:R0:W-:Y:S01]  /*ae10*/  STG.E desc[UR36][R8.64], R3 ;  /* 0x0000000308007986 */ /* 0x0011e2000c101924 */
[----:B------:R-:W-:Y:S05]  /*ae20*/  BRA `(.L_x_6086) ;  /* 0x0000000c004c7947 */ /* 0x000fea0003800000 */
.L_x_6087:
[----:B------:R-:W-:-:S04]  /*ae30*/  HADD2.F32 R16, -RZ, R16.H0_H0 ;  /* 0x20000010ff107230 */ /* 0x000fc80000004100 */
[----:B------:R-:W0:Y:S02]  /*ae40*/  F2I.FTZ.TRUNC.NTZ R3, R16 ;  /* 0x0000001000037305 */ /* 0x000e24000021f100 */
[----:B0-----:R0:W-:Y:S01]  /*ae50*/  STG.E.U16 desc[UR36][R8.64], R3 ;  /* 0x0000000308007986 */ /* 0x0011e2000c101524 */
[----:B------:R-:W-:Y:S05]  /*ae60*/  BRA `(.L_x_6086) ;  /* 0x0000000c003c7947 */ /* 0x000fea0003800000 */
.L_x_6082:
        /* <DEDUP_REMOVED lines=9> */
.L_x_6090:
[----:B------:R0:W-:Y:S01]  /*af00*/  STG.E.U16 desc[UR36][R8.64], R16 ;  /* 0x0000001008007986 */ /* 0x0001e2000c101524 */
[----:B------:R-:W-:Y:S05]  /*af10*/  BRA `(.L_x_6086) ;  /* 0x0000000c00107947 */ /* 0x000fea0003800000 */
.L_x_6089:
        /* <DEDUP_REMOVED lines=10> */
.L_x_6092:
[----:B------:R-:W-:-:S05]  /*afc0*/  HADD2.F32 R0, -RZ, R16.H0_H0 ;  /* 0x20000010ff007230 */ /* 0x000fca0000004100 */
[----:B------:R-:W-:-:S04]  /*afd0*/  F2FP.F16.F32.PACK_AB R0, RZ, R0 ;  /* 0x00000000ff00723e */ /* 0x000fc800000000ff */
[----:B------:R-:W-:-:S05]  /*afe0*/  PRMT R0, R0, 0x5410, RZ ;  /* 0x0000541000007816 */ /* 0x000fca00000000ff */
[----:B------:R2:W-:Y:S01]  /*aff0*/  STG.E desc[UR36][R8.64], R0 ;  /* 0x0000000008007986 */ /* 0x0005e2000c101924 */
[----:B------:R-:W-:Y:S05]  /*b000*/  BRA `(.L_x_6086) ;  /* 0x0000000800d47947 */ /* 0x000fea0003800000 */
.L_x_6091:
[----:B------:R-:W-:-:S05]  /*b010*/  HADD2.F32 R4, -RZ, R16.H0_H0 ;  /* 0x20000010ff047230 */ /* 0x000fca0000004100 */
[----:B------:R-:W-:-:S06]  /*b020*/  FMUL.FTZ R4, R4, 1 ;  /* 0x3f80000004047820 */ /* 0x000fcc0000410000 */
[----:B------:R-:W0:Y:S02]  /*b030*/  F2F.F64.F32 R4, R4 ;  /* 0x0000000400047310 */ /* 0x000e240000201800 */
[----:B0-----:R4:W-:Y:S01]  /*b040*/  STG.E.64 desc[UR36][R8.64], R4 ;  /* 0x0000000408007986 */ /* 0x0019e2000c101b24 */
[----:B------:R-:W-:Y:S05]  /*b050*/  BRA `(.L_x_6086) ;  /* 0x0000000800c07947 */ /* 0x000fea0003800000 */
.L_x_6081:
        /* <DEDUP_REMOVED lines=13> */
.L_x_6095:
[----:B------:R-:W-:Y:S01]  /*b130*/  HADD2.F32 R16, -RZ, R16.H0_H0 ;  /* 0x20000010ff107230 */ /* 0x000fe20000004100 */
[----:B------:R-:W-:-:S04]  /*b140*/  CS2R R6, SRZ ;  /* 0x0000000000067805 */ /* 0x000fc8000001ff00 */
[----:B------:R-:W-:-:S06]  /*b150*/  FMUL.FTZ R4, R16, 1 ;  /* 0x3f80000010047820 */ /* 0x000fcc0000410000 */
[----:B------:R-:W0:Y:S02]  /*b160*/  F2F.F64.F32 R4, R4 ;  /* 0x0000000400047310 */ /* 0x000e240000201800 */
[----:B0-----:R0:W-:Y:S01]  /*b170*/  STG.E.128 desc[UR36][R8.64], R4 ;  /* 0x0000000408007986 */ /* 0x0011e2000c101d24 */
[----:B------:R-:W-:Y:S05]  /*b180*/  BRA `(.L_x_6086) ;  /* 0x0000000800747947 */ /* 0x000fea0003800000 */
.L_x_6094:
        /* <DEDUP_REMOVED lines=21> */
.L_x_6099:
[----:B------:R-:W-:Y:S05]  /*b2e0*/  BSYNC B0 ;  /* 0x0000000000007941 */ /* 0x000fea0003800000 */
.L_x_6098:
[----:B------:R-:W-:-:S05]  /*b2f0*/  LOP3.LUT R5, R0, R5, RZ, 0xfc, !PT ;  /* 0x0000000500057212 */ /* 0x000fca00078efcff */
[----:B------:R0:W-:Y:S01]  /*b300*/  STG.E.U8 desc[UR36][R8.64], R5 ;  /* 0x0000000508007986 */ /* 0x0001e2000c101124 */
[----:B------:R-:W-:Y:S05]  /*b310*/  BRA `(.L_x_6086) ;  /* 0x0000000800107947 */ /* 0x000fea0003800000 */
.L_x_6097:
        /* <DEDUP_REMOVED lines=13> */
.L_x_6101:
[----:B------:R-:W-:Y:S01]  /*b3f0*/  IMAD.MOV.U32 R0, RZ, RZ, 0x7f ;  /* 0x0000007fff007424 */ /* 0x000fe200078e00ff */
[----:B------:R-:W-:-:S04]  /*b400*/  ISETP.GT.U32.AND P0, PT, R3, 0x7f800000, PT ;  /* 0x7f8000000300780c */ /* 0x000fc80003f04070 */
[----:B------:R-:W-:-:S09]  /*b410*/  SEL R0, R0, 0x7c, P0 ;  /* 0x0000007c00007807 */ /* 0x000fd20000000000 */
.L_x_6102:
[----:B------:R-:W-:Y:S05]  /*b420*/  BSYNC B0 ;  /* 0x0000000000007941 */ /* 0x000fea0003800000 */
.L_x_6100:
[----:B------:R-:W-:-:S04]  /*b430*/  LOP3.LUT R3, R5, 0x80000000, RZ, 0xc0, !PT ;  /* 0x8000000005037812 */ /* 0x000fc800078ec0ff */
[----:B------:R-:W-:-:S04]  /*b440*/  SHF.R.U32.HI R3, RZ, 0x18, R3 ;  /* 0x00000018ff037819 */ /* 0x000fc80000011603 */
[----:B------:R-:W-:-:S05]  /*b450*/  LOP3.LUT R3, R0, R3, RZ, 0xfc, !PT ;  /* 0x0000000300037212 */ /* 0x000fca00078efcff */
[----:B------:R0:W-:Y:S01]  /*b460*/  STG.E.U8 desc[UR36][R8.64], R3 ;  /* 0x0000000308007986 */ /* 0x0001e2000c101124 */
[----:B------:R-:W-:Y:S05]  /*b470*/  BRA `(.L_x_6086) ;  /* 0x0000000400b87947 */ /* 0x000fea0003800000 */
.L_x_6096:
[----:B------:R-:W-:-:S05]  /*b480*/  HADD2.F32 R0, -RZ, R16.H0_H0 ;  /* 0x20000010ff007230 */ /* 0x000fca0000004100 */
[----:B------:R-:W-:-:S05]  /*b490*/  F2FP.BF16.F32.PACK_AB R0, RZ, R0 ;  /* 0x00000000ff00723e */ /* 0x000fca00000010ff */
[----:B------:R0:W-:Y:S01]  /*b4a0*/  STG.E.U16 desc[UR36][R8.64], R0 ;  /* 0x0000000008007986 */ /* 0x0001e2000c101524 */
[----:B------:R-:W-:Y:S05]  /*b4b0*/  BRA `(.L_x_6086) ;  /* 0x0000000400a87947 */ /* 0x000fea0003800000 */
.L_x_6093:
        /* <DEDUP_REMOVED lines=12> */
.L_x_6105:
        /* <DEDUP_REMOVED lines=17> */
.L_x_6108:
[----:B------:R-:W-:-:S04]  /*b690*/  LOP3.LUT R3, R5, 0x80000000, RZ, 0xc0, !PT ;  /* 0x8000000005037812 */ /* 0x000fc800078ec0ff */
[----:B------:R-:W-:-:S04]  /*b6a0*/  SHF.R.U32.HI R3, RZ, 0x18, R3 ;  /* 0x00000018ff037819 */ /* 0x000fc80000011603 */
[----:B------:R-:W-:-:S04]  /*b6b0*/  LOP3.LUT R0, R0, R3, RZ, 0xfc, !PT ;  /* 0x0000000300007212 */ /* 0x000fc800078efcff */
[----:B------:R-:W-:-:S07]  /*b6c0*/  PRMT R4, R0, 0x7610, R4 ;  /* 0x0000761000047816 */ /* 0x000fce0000000004 */
.L_x_6107:
[----:B------:R-:W-:Y:S05]  /*b6d0*/  BSYNC B0 ;  /* 0x0000000000007941 */ /* 0x000fea0003800000 */
.L_x_6106:
[----:B------:R0:W-:Y:S01]  /*b6e0*/  STG.E.U8 desc[UR36][R8.64], R4 ;  /* 0x0000000408007986 */ /* 0x0001e2000c101124 */
[----:B------:R-:W-:Y:S05]  /*b6f0*/  BRA `(.L_x_6086) ;  /* 0x0000000400187947 */ /* 0x000fea0003800000 */
.L_x_6104:
        /* <DEDUP_REMOVED lines=17> */
.L_x_6111:
[----:B------:R-:W-:-:S04]  /*b810*/  LOP3.LUT R3, R5, 0x80000000, RZ, 0xc0, !PT ;  /* 0x8000000005037812 */ /* 0x000fc800078ec0ff */
[----:B------:R-:W-:-:S04]  /*b820*/  SHF.R.U32.HI R3, RZ, 0x18, R3 ;  /* 0x00000018ff037819 */ /* 0x000fc80000011603 */
[----:B------:R-:W-:-:S04]  /*b830*/  LOP3.LUT R0, R0, R3, RZ, 0xfc, !PT ;  /* 0x0000000300007212 */ /* 0x000fc800078efcff */
[----:B------:R-:W-:-:S07]  /*b840*/  PRMT R4, R0, 0x7610, R4 ;  /* 0x0000761000047816 */ /* 0x000fce0000000004 */
.L_x_6110:
[----:B------:R-:W-:Y:S05]  /*b850*/  BSYNC B0 ;  /* 0x0000000000007941 */ /* 0x000fea0003800000 */
.L_x_6109:
[----:B------:R0:W-:Y:S01]  /*b860*/  STG.E.U8 desc[UR36][R8.64], R4 ;  /* 0x0000000408007986 */ /* 0x0001e2000c101124 */
[----:B------:R-:W-:Y:S05]  /*b870*/  BRA `(.L_x_6086) ;  /* 0x0000000000b87947 */ /* 0x000fea0003800000 */
.L_x_6103:
        /* <DEDUP_REMOVED lines=22> */
.L_x_6085:
        /* <DEDUP_REMOVED lines=16> */
.L_x_6114:
[----:B------:R-:W-:Y:S05]  /*bae0*/  BRA `(.L_x_6086) ;  /* 0x00000000001c7947 */ /* 0x000fea0003800000 */
.L_x_6113:
[----:B------:R-:W-:-:S06]  /*baf0*/  HADD2.F32 R4, -RZ, R16.H0_H0 ;  /* 0x20000010ff047230 */ /* 0x000fcc0000004100 */
[----:B------:R-:W0:Y:S02]  /*bb00*/  F2I.U64.TRUNC R4, R4 ;  /* 0x0000000400047311 */ /* 0x000e24000020d800 */
[----:B0-----:R0:W-:Y:S01]  /*bb10*/  STG.E.64 desc[UR36][R8.64], R4 ;  /* 0x0000000408007986 */ /* 0x0011e2000c101b24 */
[----:B------:R-:W-:Y:S05]  /*bb20*/  BRA `(.L_x_6086) ;  /* 0x00000000000c7947 */ /* 0x000fea0003800000 */
.L_x_6112:
[----:B------:R-:W-:-:S04]  /*bb30*/  HADD2.F32 R16, -RZ, R16.H0_H0 ;  /* 0x20000010ff107230 */ /* 0x000fc80000004100 */
[----:B------:R-:W0:Y:S02]  /*bb40*/  F2I.FTZ.U32.TRUNC.NTZ R3, R16 ;  /* 0x0000001000037305 */ /* 0x000e24000021f000 */
[----:B0-----:R0:W-:Y:S02]  /*bb50*/  STG.E desc[UR36][R8.64], R3 ;  /* 0x0000000308007986 */ /* 0x0011e4000c101924 */
.L_x_6086:
[----:B------:R-:W-:-:S07]  /*bb60*/  VIADD R27, R27, 0x80 ;  /* 0x000000801b1b7836 */ /* 0x000fce0000000000 */
.L_x_6046:
[----:B------:R-:W-:Y:S05]  /*bb70*/  BSYNC B6 ;  /* 0x0000000000067941 */ /* 0x000fea0003800000 */
.L_x_6045:
        /* <DEDUP_REMOVED lines=23> */
.L_x_6118:
[----:B------:R-:W-:-:S06]  /*bcf0*/  HADD2.F32 R5, -RZ, R17.H0_H0 ;  /* 0x20000011ff057230 */ /* 0x000fcc0000004100 */
[----:B------:R-:W0:Y:S02]  /*bd00*/  F2I.S64.TRUNC R4, R5 ;  /* 0x0000000500047311 */ /* 0x000e24000020d900 */
[----:B0-----:R-:W-:Y:S01]  /*bd10*/  STG.E.U8 desc[UR36][R2.64], R4 ;  /* 0x0000000402007986 */ /* 0x001fe2000c101124 */
[----:B------:R-:W-:Y:S05]  /*bd20*/  EXIT ;  /* 0x000000000000794d */ /* 0x000fea0003800000 */
.L_x_6117:
        /* <DEDUP_REMOVED lines=10> */
.L_x_6121:
[----:B------:R-:W-:-:S06]  /*bdd0*/  HADD2.F32 R17, -RZ, R17.H0_H0 ;  /* 0x20000011ff117230 */ /* 0x000fcc0000004100 */
[----:B------:R-:W0:Y:S02]  /*bde0*/  F2I.FTZ.TRUNC.NTZ R17, R17 ;  /* 0x0000001100117305 */ /* 0x000e24000021f100 */
[----:B0-----:R-:W-:Y:S01]  /*bdf0*/  STG.E desc[UR36][R2.64], R17 ;  /* 0x0000001102007986 */ /* 0x001fe2000c101924 */
[----:B------:R-:W-:Y:S05]  /*be00*/  EXIT ;  /* 0x000000000000794d */ /* 0x000fea0003800000 */
.L_x_6120:
[----:B------:R-:W-:-:S06]  /*be10*/  HADD2.F32 R17, -RZ, R17.H0_H0 ;  /* 0x20000011ff117230 */ /* 0x000fcc0000004100 */
[----:B------:R-:W0:Y:S02]  /*be20*/  F2I.FTZ.TRUNC.NTZ R17, R17 ;  /* 0x0000001100117305 */ /* 0x000e24000021f100 */
[----:B0-----:R-:W-:Y:S01]  /*be30*/  STG.E.U16 desc[UR36][R2.64], R17 ;  /* 0x0000001102007986 */ /* 0x001fe2000c101524 */
[----:B------:R-:W-:Y:S05]  /*be40*/  EXIT ;  /* 0x000000000000794d */ /* 0x000fea0003800000 */
.L_x_6116:
        /* <DEDUP_REMOVED lines=9> */
.L_x_6123:
[----:B------:R-:W-:Y:S01]  /*bee0*/  STG.E.U16 desc[UR36][R2.64], R17 ;  /* 0x0000001102007986 */ /* 0x000fe2000c101524 */
[----:B------:R-:W-:Y:S05]  /*bef0*/  EXIT ;  /* 0x000000000000794d */ /* 0x000fea0003800000 */
.L_x_6122:
        /* <DEDUP_REMOVED lines=10> */
.L_x_6125:
[----:B------:R-:W-:-:S05]  /*bfa0*/  HADD2.F32 R0, -RZ, R17.H0_H0 ;  /* 0x20000011ff007230 */ /* 0x000fca0000004100 */
[----:B------:R-:W-:-:S04]  /*bfb0*/  F2FP.F16.F32.PACK_AB R0, RZ, R0 ;  /* 0x00000000ff00723e */ /* 0x000fc800000000ff */
[----:B------:R-:W-:-:S05]  /*bfc0*/  PRMT R0, R0, 0x5410, RZ ;  /* 0x0000541000007816 */ /* 0x000fca00000000ff */
[----:B------:R-:W-:Y:S01]  /*bfd0*/  STG.E desc[UR36][R2.64], R0 ;  /* 0x0000000002007986 */ /* 0x000fe2000c101924 */
[----:B------:R-:W-:Y:S05]  /*bfe0*/  EXIT ;  /* 0x000000000000794d */ /* 0x000fea0003800000 */
.L_x_6124:
[----:B------:R-:W-:-:S05]  /*bff0*/  HADD2.F32 R4, -RZ, R17.H0_H0 ;  /* 0x20000011ff047230 */ /* 0x000fca0000004100 */
[----:B------:R-:W-:-:S06]  /*c000*/  FMUL.FTZ R4, R4, 1 ;  /* 0x3f80000004047820 */ /* 0x000fcc0000410000 */
[----:B------:R-:W0:Y:S02]  /*c010*/  F2F.F64.F32 R4, R4 ;  /* 0x0000000400047310 */ /* 0x000e240000201800 */
[----:B0-----:R-:W-:Y:S01]  /*c020*/  STG.E.64 desc[UR36][R2.64], R4 ;  /* 0x0000000402007986 */ /* 0x001fe2000c101b24 */
[----:B------:R-:W-:Y:S05]  /*c030*/  EXIT ;  /* 0x000000000000794d */ /* 0x000fea0003800000 */
.L_x_6115:
        /* <DEDUP_REMOVED lines=13> */
.L_x_6128:
[----:B------:R-:W-:Y:S01]  /*c110*/  HADD2.F32 R17, -RZ, R17.H0_H0 ;  /* 0x20000011ff117230 */ /* 0x000fe20000004100 */
[----:B------:R-:W-:-:S04]  /*c120*/  CS2R R6, SRZ ;  /* 0x0000000000067805 */ /* 0x000fc8000001ff00 */
[----:B------:R-:W-:-:S06]  /*c130*/  FMUL.FTZ R4, R17, 1 ;  /* 0x3f80000011047820 */ /* 0x000fcc0000410000 */
[----:B------:R-:W0:Y:S02]  /*c140*/  F2F.F64.F32 R4, R4 ;  /* 0x0000000400047310 */ /* 0x000e240000201800 */
[----:B0-----:R-:W-:Y:S01]  /*c150*/  STG.E.128 desc[UR36][R2.64], R4 ;  /* 0x0000000402007986 */ /* 0x001fe2000c101d24 */
[----:B------:R-:W-:Y:S05]  /*c160*/  EXIT ;  /* 0x000000000000794d */ /* 0x000fea0003800000 */
.L_x_6127:
        /* <DEDUP_REMOVED lines=21> */
.L_x_6132:
[----:B------:R-:W-:Y:S05]  /*c2c0*/  BSYNC B0 ;  /* 0x0000000000007941 */ /* 0x000fea0003800000 */
.L_x_6131:
[----:B------:R-:W-:-:S05]  /*c2d0*/  LOP3.LUT R5, R0, R5, RZ, 0xfc, !PT ;  /* 0x0000000500057212 */ /* 0x000fca00078efcff */
[----:B------:R-:W-:Y:S01]  /*c2e0*/  STG.E.U8 desc[UR36][R2.64], R5 ;  /* 0x0000000502007986 */ /* 0x000fe2000c101124 */
[----:B------:R-:W-:Y:S05]  /*c2f0*/  EXIT ;  /* 0x000000000000794d */ /* 0x000fea0003800000 */
.L_x_6130:
        /* <DEDUP_REMOVED lines=13> */
.L_x_6134:
[----:B------:R-:W-:Y:S01]  /*c3d0*/  IMAD.MOV.U32 R0, RZ, RZ, 0x7f ;  /* 0x0000007fff007424 */ /* 0x000fe200078e00ff */
[----:B------:R-:W-:-:S04]  /*c3e0*/  ISETP.GT.U32.AND P0, PT, R4, 0x7f800000, PT ;  /* 0x7f8000000400780c */ /* 0x000fc80003f04070 */
[----:B------:R-:W-:-:S09]  /*c3f0*/  SEL R0, R0, 0x7c, P0 ;  /* 0x0000007c00007807 */ /* 0x000fd20000000000 */
.L_x_6135:
[----:B------:R-:W-:Y:S05]  /*c400*/  BSYNC B0 ;  /* 0x0000000000007941 */ /* 0x000fea0003800000 */
.L_x_6133:
[----:B------:R-:W-:-:S04]  /*c410*/  LOP3.LUT R4, R17, 0x80000000, RZ, 0xc0, !PT ;  /* 0x8000000011047812 */ /* 0x000fc800078ec0ff */
[----:B------:R-:W-:-:S04]  /*c420*/  SHF.R.U32.HI R5, RZ, 0x18, R4 ;  /* 0x00000018ff057819 */ /* 0x000fc80000011604 */
[----:B------:R-:W-:-:S05]  /*c430*/  LOP3.LUT R5, R0, R5, RZ, 0xfc, !PT ;  /* 0x0000000500057212 */ /* 0x000fca00078efcff */
[----:B------:R-:W-:Y:S01]  /*c440*/  STG.E.U8 desc[UR36][R2.64], R5 ;  /* 0x0000000502007986 */ /* 0x000fe2000c101124 */
[----:B------:R-:W-:Y:S05]  /*c450*/  EXIT ;  /* 0x000000000000794d */ /* 0x000fea0003800000 */
.L_x_6129:
[----:B------:R-:W-:-:S05]  /*c460*/  HADD2.F32 R0, -RZ, R17.H0_H0 ;  /* 0x20000011ff007230 */ /* 0x000fca0000004100 */
[----:B------:R-:W-:-:S05]  /*c470*/  F2FP.BF16.F32.PACK_AB R0, RZ, R0 ;  /* 0x00000000ff00723e */ /* 0x000fca00000010ff */
[----:B------:R-:W-:Y:S01]  /*c480*/  STG.E.U16 desc[UR36][R2.64], R0 ;  /* 0x0000000002007986 */ /* 0x000fe2000c101524 */
[----:B------:R-:W-:Y:S05]  /*c490*/  EXIT ;  /* 0x000000000000794d */ /* 0x000fea0003800000 */
.L_x_6126:
        /* <DEDUP_REMOVED lines=12> */
.L_x_6138:
        /* <DEDUP_REMOVED lines=17> */
.L_x_6141:
[----:B------:R-:W-:-:S04]  /*c670*/  LOP3.LUT R0, R17, 0x80000000, RZ, 0xc0, !PT ;  /* 0x8000000011007812 */ /* 0x000fc800078ec0ff */
[----:B------:R-:W-:-:S04]  /*c680*/  SHF.R.U32.HI R5, RZ, 0x18, R0 ;  /* 0x00000018ff057819 */ /* 0x000fc80000011600 */
[----:B------:R-:W-:-:S04]  /*c690*/  LOP3.LUT R4, R4, R5, RZ, 0xfc, !PT ;  /* 0x0000000504047212 */ /* 0x000fc800078efcff */
[----:B------:R-:W-:-:S07]  /*c6a0*/  PRMT R0, R4, 0x7610, R0 ;  /* 0x0000761004007816 */ /* 0x000fce0000000000 */
.L_x_6140:
[----:B------:R-:W-:Y:S05]  /*c6b0*/  BSYNC B0 ;  /* 0x0000000000007941 */ /* 0x000fea0003800000 */
.L_x_6139:
[----:B------:R-:W-:Y:S01]  /*c6c0*/  STG.E.U8 desc[UR36][R2.64], R0 ;  /* 0x0000000002007986 */ /* 0x000fe2000c101124 */
[----:B------:R-:W-:Y:S05]  /*c6d0*/  EXIT ;  /* 0x000000000000794d */ /* 0x000fea0003800000 */
.L_x_6137:
        /* <DEDUP_REMOVED lines=17> */
.L_x_6144:
[----:B------:R-:W-:-:S04]  /*c7f0*/  LOP3.LUT R0, R17, 0x80000000, RZ, 0xc0, !PT ;  /* 0x8000000011007812 */ /* 0x000fc800078ec0ff */
[----:B------:R-:W-:-:S04]  /*c800*/  SHF.R.U32.HI R5, RZ, 0x18, R0 ;  /* 0x00000018ff057819 */ /* 0x000fc80000011600 */
[----:B------:R-:W-:-:S04]  /*c810*/  LOP3.LUT R4, R4, R5, RZ, 0xfc, !PT ;  /* 0x0000000504047212 */ /* 0x000fc800078efcff */
[----:B------:R-:W-:-:S07]  /*c820*/  PRMT R0, R4, 0x7610, R0 ;  /* 0x0000761004007816 */ /* 0x000fce0000000000 */
.L_x_6143:
[----:B------:R-:W-:Y:S05]  /*c830*/  BSYNC B0 ;  /* 0x0000000000007941 */ /* 0x000fea0003800000 */
.L_x_6142:
[----:B------:R-:W-:Y:S01]  /*c840*/  STG.E.U8 desc[UR36][R2.64], R0 ;  /* 0x0000000002007986 */ /* 0x000fe2000c101124 */
[----:B------:R-:W-:Y:S05]  /*c850*/  EXIT ;  /* 0x000000000000794d */ /* 0x000fea0003800000 */
.L_x_6136:
        /* <DEDUP_REMOVED lines=22> */
.L_x_6119:
        /* <DEDUP_REMOVED lines=16> */
.L_x_6147:
[----:B------:R-:W-:Y:S05]  /*cac0*/  EXIT ;  /* 0x000000000000794d */ /* 0x000fea0003800000 */
.L_x_6146:
[----:B------:R-:W-:-:S06]  /*cad0*/  HADD2.F32 R4, -RZ, R17.H0_H0 ;  /* 0x20000011ff047230 */ /* 0x000fcc0000004100 */
[----:B------:R-:W0:Y:S02]  /*cae0*/  F2I.U64.TRUNC R4, R4 ;  /* 0x0000000400047311 */ /* 0x000e24000020d800 */
[----:B0-----:R-:W-:Y:S01]  /*caf0*/  STG.E.64 desc[UR36][R2.64], R4 ;  /* 0x0000000402007986 */ /* 0x001fe2000c101b24 */
[----:B------:R-:W-:Y:S05]  /*cb00*/  EXIT ;  /* 0x000000000000794d */ /* 0x000fea0003800000 */
.L_x_6145:
[----:B------:R-:W-:-:S06]  /*cb10*/  HADD2.F32 R17, -RZ, R17.H0_H0 ;  /* 0x20000011ff117230 */ /* 0x000fcc0000004100 */
[----:B------:R-:W0:Y:S02]  /*cb20*/  F2I.FTZ.U32.TRUNC.NTZ R17, R17 ;  /* 0x0000001100117305 */ /* 0x000e24000021f000 */
[----:B0-----:R-:W-:Y:S01]  /*cb30*/  STG.E desc[UR36][R2.64], R17 ;  /* 0x0000001102007986 */ /* 0x001fe2000c101924 */
[----:B------:R-:W-:Y:S05]  /*cb40*/  EXIT ;  /* 0x000000000000794d */ /* 0x000fea0003800000 */
.L_x_6148:
        /* <DEDUP_REMOVED lines=11> */
.L_x_14629:


//--------------------- .text._ZN2at6native18elementwise_kernelILi128ELi4EZNS0_22gpu_kernel_impl_nocastIZZZNS0_26logit_backward_kernel_cudaERNS_18TensorIteratorBaseERKN3c106ScalarEENKUlvE_clEvENKUlvE1_clEvEUlNS5_4HalfESB_E0_EEvS4_RKT_EUliE_EEviT1_ --------------------------
	.section	.text._ZN2at6native18elementwise_kernelILi128ELi4EZNS0_22gpu_kernel_impl_nocastIZZZNS0_26logit_backward_kernel_cudaERNS_18TensorIteratorBaseERKN3c106ScalarEENKUlvE_clEvENKUlvE1_clEvEUlNS5_4HalfESB_E0_EEvS4_RKT_EUliE_EEviT1_,"ax",@progbits
	.align	128
        .global         _ZN2at6native18elementwise_kernelILi128ELi4EZNS0_22gpu_kernel_impl_nocastIZZZNS0_26logit_backward_kernel_cudaERNS_18TensorIteratorBaseERKN3c106ScalarEENKUlvE_clEvENKUlvE1_clEvEUlNS5_4HalfESB_E0_EEvS4_RKT_EUliE_EEviT1_
        .type           _ZN2at6native18elementwise_kernelILi128ELi4EZNS0_22gpu_kernel_impl_nocastIZZZNS0_26logit_backward_kernel_cudaERNS_18TensorIteratorBaseERKN3c106ScalarEENKUlvE_clEvENKUlvE1_clEvEUlNS5_4HalfESB_E0_EEvS4_RKT_EUliE_EEviT1_,@function
        .size           _ZN2at6native18elementwise_kernelILi128ELi4EZNS0_22gpu_kernel_impl_nocastIZZZNS0_26logit_backward_kernel_cudaERNS_18TensorIteratorBaseERKN3c106ScalarEENKUlvE_clEvENKUlvE1_clEvEUlNS5_4HalfESB_E0_EEvS4_RKT_EUliE_EEviT1_,(.L_x_14630 - _ZN2at6native18elementwise_kernelILi128ELi4EZNS0_22gpu_kernel_impl_nocastIZZZNS0_26logit_backward_kernel_cudaERNS_18TensorIteratorBaseERKN3c106ScalarEENKUlvE_clEvENKUlvE1_clEvEUlNS5_4HalfESB_E0_EEvS4_RKT_EUliE_EEviT1_)
        .other          _ZN2at6native18elementwise_kernelILi128ELi4EZNS0_22gpu_kernel_impl_nocastIZZZNS0_26logit_backward_kernel_cudaERNS_18TensorIteratorBaseERKN3c106ScalarEENKUlvE_clEvENKUlvE1_clEvEUlNS5_4HalfESB_E0_EEvS4_RKT_EUliE_EEviT1_,@"STO_CUDA_ENTRY STV_DEFAULT"
_ZN2at6native18elementwise_kernelILi128ELi4EZNS0_22gpu_kernel_impl_nocastIZZZNS0_26logit_backward_kernel_cudaERNS_18TensorIteratorBaseERKN3c106ScalarEENKUlvE_clEvENKUlvE1_clEvEUlNS5_4HalfESB_E0_EEvS4_RKT_EUliE_EEviT1_:
.text._ZN2at6native18elementwise_kernelILi128ELi4EZNS0_22gpu_kernel_impl_nocastIZZZNS0_26logit_backward_kernel_cudaERNS_18TensorIteratorBaseERKN3c106ScalarEENKUlvE_clEvENKUlvE1_clEvEUlNS5_4HalfESB_E0_EEvS4_RKT_EUliE_EEviT1_:
        /* <DEDUP_REMOVED lines=362> */
.L_x_6151:
        /* <DEDUP_REMOVED lines=9> */
[----:B------:R-:W-:Y:S01]  /*1730*/  IADD3 R3, R3, 0x80, RZ ;  /* 0x0000008003037810 */ /* 0x000fe20007ffe0ff */
[----:B--2---:R-:W-:-:S05]  /*1740*/  HADD2.F32 R11, -RZ, R8.H0_H0 ;  /* 0x20000008ff0b7230 */ /* 0x004fca0000004100 */
[C---:B------:R-:W-:Y:S02]  /*1750*/  FSETP.GEU.FTZ.AND P1, PT, R11.reuse, UR8, PT ;  /* 0x000000080b007c0b */ /* 0x040fe4000bf3e000 */
[----:B------:R-:W-:Y:S01]  /*1760*/  FSETP.GT.FTZ.AND P0, PT, R11, UR9, PT ;  /* 0x000000090b007c0b */ /* 0x000fe2000bf14000 */
[----:B------:R-:W-:Y:S01]  /*1770*/  ULDC.64 UR8, c[0x0][0x478] ;  /* 0x00011e0000087ab9 */ /* 0x000fe20000000a00 */
[----:B---3--:R-:W-:Y:S02]  /*1780*/  HADD2.F32 R9, -RZ, R6.H0_H0 ;  /* 0x20000006ff097230 */ /* 0x008fe40000004100 */
[----:B------:R-:W-:-:S13]  /*1790*/  PLOP3.LUT P0, PT, P1, P0, PT, 0x8a, 0x0 ;  /* 0x000000000000781c */ /* 0x000fda0000f01172 */
[----:B------:R-:W-:-:S04]  /*17a0*/  @!P0 FADD.FTZ R0, -R11, 1 ;  /* 0x3f8000000b008421 */ /* 0x000fc80000010100 */
[----:B------:R-:W-:Y:S01]  /*17b0*/  @!P0 FMUL.FTZ R2, R11, R0 ;  /* 0x000000000b028220 */ /* 0x000fe20000410000 */
[----:B------:R-:W-:-:S05]  /*17c0*/  MOV R0, RZ ;  /* 0x000000ff00007202 */ /* 0x000fca0000000f00 */
[----:B------:R-:W0:Y:S02]  /*17d0*/  @!P0 MUFU.RCP R2, R2 ;  /* 0x0000000200028308 */ /* 0x000e240000001000 */
[----:B0-----:R-:W-:Y:S01]  /*17e0*/  @!P0 FMUL.FTZ R0, R9, R2 ;  /* 0x0000000209008220 */ /* 0x001fe20000410000 */
[----:B------:R-:W-:-:S04]  /*17f0*/  IADD3 R4, P0, R5, UR8, RZ ;  /* 0x0000000805047c10 */ /* 0x000fc8000ff1e0ff */
[----:B------:R-:W-:Y:S02]  /*1800*/  F2FP.F16.F32.PACK_AB R0, RZ, R0 ;  /* 0x00000000ff00723e */ /* 0x000fe400000000ff */
[----:B------:R-:W-:-:S05]  /*1810*/  IADD3.X R5, RZ, UR9, RZ, P0, !PT ;  /* 0x00000009ff057c10 */ /* 0x000fca00087fe4ff */
[----:B------:R0:W-:Y:S02]  /*1820*/  STG.E.U16 desc[UR4][R4.64], R0 ;  /* 0x0000000004007986 */ /* 0x0001e4000c101504 */
.L_x_6150:
[----:B------:R-:W-:Y:S05]  /*1830*/  BSYNC B0 ;  /* 0x0000000000007941 */ /* 0x000fea0003800000 */
.L_x_6149:
        /* <DEDUP_REMOVED lines=356> */
.L_x_6154:
        /* <DEDUP_REMOVED lines=380> */
.L_x_6155:
        /* <DEDUP_REMOVED lines=25> */
.L_x_6153:
[----:B------:R-:W-:Y:S05]  /*47d0*/  BSYNC B0 ;  /* 0x0000000000007941 */ /* 0x000fea0003800000 */
.L_x_6152:
        /* <DEDUP_REMOVED lines=355> */
.L_x_6156:
        /* <DEDUP_REMOVED lines=23> */
[----:B------:R-:W-:Y:S01]  /*5f80*/  STG.E.U16 desc[UR4][R2.64], R0 ;  /* 0x0000000002007986 */ /* 0x000fe2000c101504 */
[----:B------:R-:W-:Y:S05]  /*5f90*/  EXIT ;  /* 0x000000000000794d */ /* 0x000fea0003800000 */
.L_x_6157:
        /* <DEDUP_REMOVED lines=14> */
.L_x_14630:


//--------------------- .text._ZN2at6native27unrolled_elementwise_kernelIZZZNS0_26logit_backward_kernel_cudaERNS_18TensorIteratorBaseERKN3c106ScalarEENKUlvE_clEvENKUlvE1_clEvEUlNS4_4HalfESA_E0_St5arrayIPcLm3EELi4E23TrivialOffsetCalculatorILi2EjESF_ILi1EjENS0_6memory15LoadWithoutCastENSI_16StoreWithoutCastEEEviT_T0_T2_T3_T4_T5_ --------------------------
	.section	.text._ZN2at6native27unrolled_elementwise_kernelIZZZNS0_26logit_backward_kernel_cudaERNS_18TensorIteratorBaseERKN3c106ScalarEENKUlvE_clEvENKUlvE1_clEvEUlNS4_4HalfESA_E0_St5arrayIPcLm3EELi4E23TrivialOffsetCalculatorILi2EjESF_ILi1EjENS0_6memory15LoadWithoutCastENSI_16StoreWithoutCastEEEviT_T0_T2_T3_T4_T5_,"ax",@progbits
	.align	128
        .global         _ZN2at6native27unrolled_elementwise_kernelIZZZNS0_26logit_backward_kernel_cudaERNS_18TensorIteratorBaseERKN3c106ScalarEENKUlvE_clEvENKUlvE1_clEvEUlNS4_4HalfESA_E0_St5arrayIPcLm3EELi4E23TrivialOffsetCalculatorILi2EjESF_ILi1EjENS0_6memory15LoadWithoutCastENSI_16StoreWithoutCastEEEviT_T0_T2_T3_T4_T5_
        .type           _ZN2at6native27unrolled_elementwise_kernelIZZZNS0_26logit_backward_kernel_cudaERNS_18TensorIteratorBaseERKN3c106ScalarEENKUlvE_clEvENKUlvE1_clEvEUlNS4_4HalfESA_E0_St5arrayIPcLm3EELi4E23TrivialOffsetCalculatorILi2EjESF_ILi1EjENS0_6memory15LoadWithoutCastENSI_16StoreWithoutCastEEEviT_T0_T2_T3_T4_T5_,@function
        .size           _ZN2at6native27unrolled_elementwise_kernelIZZZNS0_26logit_backward_kernel_cudaERNS_18TensorIteratorBaseERKN3c106ScalarEENKUlvE_clEvENKUlvE1_clEvEUlNS4_4HalfESA_E0_St5arrayIPcLm3EELi4E23TrivialOffsetCalculatorILi2EjESF_ILi1EjENS0_6memory15LoadWithoutCastENSI_16StoreWithoutCastEEEviT_T0_T2_T3_T4_T5_,(.L_x_14631 - _ZN2at6native27unrolled_elementwise_kernelIZZZNS0_26logit_backward_kernel_cudaERNS_18TensorIteratorBaseERKN3c106ScalarEENKUlvE_clEvENKUlvE1_clEvEUlNS4_4HalfESA_E0_St5arrayIPcLm3EELi4E23TrivialOffsetCalculatorILi2EjESF_ILi1EjENS0_6memory15LoadWithoutCastENSI_16StoreWithoutCastEEEviT_T0_T2_T3_T4_T5_)
        .other          _ZN2at6native27unrolled_elementwise_kernelIZZZNS0_26logit_backward_kernel_cudaERNS_18TensorIteratorBaseERKN3c106ScalarEENKUlvE_clEvENKUlvE1_clEvEUlNS4_4HalfESA_E0_St5arrayIPcLm3EELi4E23TrivialOffsetCalculatorILi2EjESF_ILi1EjENS0_6memory15LoadWithoutCastENSI_16StoreWithoutCastEEEviT_T0_T2_T3_T4_T5_,@"STO_CUDA_ENTRY STV_DEFAULT"
_ZN2at6native27unrolled_elementwise_kernelIZZZNS0_26logit_backward_kernel_cudaERNS_18TensorIteratorBaseERKN3c106ScalarEENKUlvE_clEvENKUlvE1_clEvEUlNS4_4HalfESA_E0_St5arrayIPcLm3EELi4E23TrivialOffsetCalculatorILi2EjESF_ILi1EjENS0_6memory15LoadWithoutCastENSI_16StoreWithoutCastEEEviT_T0_T2_T3_T4_T5_:
.text._ZN2at6native27unrolled_elementwise_kernelIZZZNS0_26logit_backward_kernel_cudaERNS_18TensorIteratorBaseERKN3c106ScalarEENKUlvE_clEvENKUlvE1_clEvEUlNS4_4HalfESA_E0_St5arrayIPcLm3EELi4E23TrivialOffsetCalculatorILi2EjESF_ILi1EjENS0_6memory15LoadWithoutCastENSI_16StoreWithoutCastEEEviT_T0_T2_T3_T4_T5_:
        /* <DEDUP_REMOVED lines=19> */
[----:B------:R-:W-:Y:S01]  /*0130*/  @!P3 LEA R21, R11, R10, 0x9 ;  /* 0x0000000a0b15b211 */ /* 0x000fe200078e48ff */
[----:B------:R-:W-:-:S02]  /*0140*/  @!P3 VIADD R10, R10, 0x80 ;  /* 0x000000800a0ab836 */ /* 0x000fc40000000000 */
[----:B0-----:R-:W-:-:S04]  /*0150*/  @!P0 IMAD.WIDE.U32 R18, R17, 0x2, R18 ;  /* 0x0000000211128825 */ /* 0x001fc800078e0012 */
[----:B------:R-:W0:Y:S01]  /*0160*/  @!P3 LDC.64 R6, c[0x0][0x238] ;  /* 0x00008e00ff06bb82 */ /* 0x000e220000000a00 */
[----:B------:R-:W-:Y:S01]  /*0170*/  ISETP.GE.AND P2, PT, R10, R9, PT ;  /* 0x000000090a00720c */ /* 0x000fe20003f46270 */
[----:B------:R3:W5:Y:S06]  /*0180*/  @!P0 LDG.E.U16 R0, desc[UR4][R18.64] ;  /* 0x0000000412008981 */ /* 0x00076c000c1e1500 */
[----:B---3--:R-:W3:Y:S06]  /*0190*/  @!P1 LDC.64 R18, c[0x0][0x230] ;  /* 0x00008c00ff129b82 */ /* 0x008eec0000000a00 */
[----:B------:R-:W-:Y:S01]  /*01a0*/  @!P2 LEA R23, R11, R10, 0x9 ;  /* 0x0000000a0b17a211 */ /* 0x000fe200078e48ff */
[C---:B--2---:R-:W-:Y:S01]  /*01b0*/  @!P3 IMAD.WIDE.U32 R4, R21.reuse, 0x2, R4 ;  /* 0x000000021504b825 */ /* 0x044fe200078e0004 */
[----:B------:R-:W2:Y:S03]  /*01c0*/  @!P2 LDC.64 R12, c[0x0][0x230] ;  /* 0x00008c00ff0cab82 */ /* 0x000ea60000000a00 */
[----:B0-----:R-:W-:-:S05]  /*01d0*/  @!P3 IMAD.WIDE.U32 R6, R21, 0x2, R6 ;  /* 0x000000021506b825 */ /* 0x001fca00078e0006 */
[----:B------:R-:W0:Y:S01]  /*01e0*/  @!P1 LDC.64 R20, c[0x0][0x238] ;  /* 0x00008e00ff149b82 */ /* 0x000e220000000a00 */
[----:B---3--:R-:W-:-:S07]  /*01f0*/  @!P1 IMAD.WIDE.U32 R18, R25, 0x2, R18 ;  /* 0x0000000219129825 */ /* 0x008fce00078e0012 */
[----:B------:R-:W3:Y:S01]  /*0200*/  @!P2 LDC.64 R14, c[0x0][0x238] ;  /* 0x00008e00ff0eab82 */ /* 0x000ee20000000a00 */
        /* <DEDUP_REMOVED lines=8> */
[----:B0-----:R-:W0:Y:S01]  /*0290*/  @!P1 LDC.64 R2, c[0x0][0x228] ;  /* 0x00008a00ff029b82 */ /* 0x001e220000000a00 */
[----:B--2---:R-:W-:-:S04]  /*02a0*/  @!P2 IMAD.WIDE.U32 R12, R23, 0x2, R12 ;  /* 0x00000002170ca825 */ /* 0x004fc800078e000c */
[--C-:B---3--:R-:W-:Y:S01]  /*02b0*/  @!P2 IMAD.WIDE.U32 R22, R23, 0x2, R14.reuse ;  /* 0x000000021716a825 */ /* 0x108fe200078e000e */
[----:B------:R-:W-:Y:S01]  /*02c0*/  PRMT R14, RZ, 0x7610, R14 ;  /* 0x00007610ff0e7816 */ /* 0x000fe2000000000e */
[----:B------:R1:W5:Y:S01]  /*02d0*/  @!P2 LDG.E.U16 R16, desc[UR4][R12.64] ;  /* 0x000000040c10a981 */ /* 0x000362000c1e1500 */
[----:B------:R-:W-:Y:S02]  /*02e0*/  PRMT R15, RZ, 0x7610, R15 ;  /* 0x00007610ff0f7816 */ /* 0x000fe4000000000f */
[----:B------:R-:W-:Y:S02]  /*02f0*/  PRMT R17, RZ, 0x7610, R17 ;  /* 0x00007610ff117816 */ /* 0x000fe40000000011 */
[----:B------:R2:W5:Y:S01]  /*0300*/  @!P3 LDG.E.U16 R14, desc[UR4][R4.64] ;  /* 0x00000004040eb981 */ /* 0x000562000c1e1500 */
[----:B------:R-:W-:Y:S03]  /*0310*/  BSSY B0, `(.L_x_6158) ;  /* 0x000001a000007945 */ /* 0x000fe60003800000 */
[----:B------:R3:W5:Y:S01]  /*0320*/  @!P3 LDG.E.U16 R15, desc[UR4][R6.64] ;  /* 0x00000004060fb981 */ /* 0x000762000c1e1500 */
[----:B-1----:R-:W-:-:S03]  /*0330*/  IADD3 R12, R8, 0x80, RZ ;  /* 0x00000080080c7810 */ /* 0x002fc60007ffe0ff */
[----:B------:R1:W5:Y:S01]  /*0340*/  @!P2 LDG.E.U16 R17, desc[UR4][R22.64] ;  /* 0x000000041611a981 */ /* 0x000362000c1e1500 */
[C---:B--2---:R-:W-:Y:S02]  /*0350*/  VIADD R4, R8.reuse, 0x100 ;  /* 0x0000010008047836 */ /* 0x044fe40000000000 */
[----:B------:R-:W-:Y:S01]  /*0360*/  @!P1 IMAD R5, R11, 0x200, R8 ;  /* 0x000002000b059824 */ /* 0x000fe200078e0208 */
[----:B---3--:R-:W-:Y:S02]  /*0370*/  IADD3 R6, R8, 0x180, RZ ;  /* 0x0000018008067810 */ /* 0x008fe40007ffe0ff */
[----:B------:R-:W-:Y:S01]  /*0380*/  @!P1 MOV R8, R12 ;  /* 0x0000000c00089202 */ /* 0x000fe20000000f00 */
[----:B0-----:R-:W-:Y:S01]  /*0390*/  @!P1 IMAD.WIDE.U32 R2, R5, 0x2, R2 ;  /* 0x0000000205029825 */ /* 0x001fe200078e0002 */
[-C--:B------:R-:W-:Y:S02]  /*03a0*/  ISETP.GE.AND P5, PT, R12, R9.reuse, PT ;  /* 0x000000090c00720c */ /* 0x080fe40003fa6270 */
[----:B------:R-:W-:-:S02]  /*03b0*/  ISETP.GE.AND P2, PT, R4, R9, PT ;  /* 0x000000090400720c */ /* 0x000fc40003f46270 */
[-C--:B------:R-:W-:Y:S02]  /*03c0*/  ISETP.GE.AND P3, PT, R6, R9.reuse, PT ;  /* 0x000000090600720c */ /* 0x080fe40003f66270 */
[----:B------:R-:W-:Y:S01]  /*03d0*/  ISETP.GE.AND P4, PT, R8, R9, PT ;  /* 0x000000090800720c */ /* 0x000fe20003f86270 */
[----:B-1----:R-:W-:-:S12]  /*03e0*/  @P1 BRA `(.L_x_6159) ;  /* 0x0000000000301947 */ /* 0x002fd80003800000 */
        /* <DEDUP_REMOVED lines=12> */
.L_x_6159:
[----:B------:R-:W-:Y:S05]  /*04b0*/  BSYNC B0 ;  /* 0x0000000000007941 */ /* 0x000fea0003800000 */
.L_x_6158:
[----:B------:R-:W-:Y:S04]  /*04c0*/  BSSY B0, `(.L_x_6160) ;  /* 0x000000e000007945 */ /* 0x000fe80003800000 */
[----:B------:R-:W-:Y:S05]  /*04d0*/  @P5 BRA `(.L_x_6161) ;  /* 0x0000000000305947 */ /* 0x000fea0003800000 */
[----:B-----5:R-:W-:Y:S01]  /*04e0*/  HADD2.F32 R10, -RZ, R10.H0_H0 ;  /* 0x2000000aff0a7230 */ /* 0x020fe20000004100 */
[----:B------:R-:W-:Y:S01]  /*04f0*/  ULDC.64 UR6, c[0x0][0x218] ;  /* 0x0000860000067ab9 */ /* 0x000fe20000000a00 */
[----:B------:R-:W-:Y:S01]  /*0500*/  HADD2.F32 R6, -RZ, R0.H0_H0 ;  /* 0x20000000ff067230 */ /* 0x000fe20000004100 */
[----:B------:R-:W-:Y:S02]  /*0510*/  HFMA2.MMA R0, -RZ, RZ, 0, 0 ;  /* 0x00000000ff007435 */ /* 0x000fe400000001ff */
        /* <DEDUP_REMOVED lines=8> */
.L_x_6161:
[----:B------:R-:W-:Y:S05]  /*05a0*/  BSYNC B0 ;  /* 0x0000000000007941 */ /* 0x000fea0003800000 */
.L_x_6160:
[----:B------:R-:W-:Y:S04]  /*05b0*/  BSSY B0, `(.L_x_6162) ;  /* 0x000000e000007945 */ /* 0x000fe80003800000 */
[----:B------:R-:W-:Y:S05]  /*05c0*/  @P2 BRA `(.L_x_6163) ;  /* 0x0000000000302947 */ /* 0x000fea0003800000 */
        /* <DEDUP_REMOVED lines=12> */
.L_x_6163:
[----:B------:R-:W-:Y:S05]  /*0690*/  BSYNC B0 ;  /* 0x0000000000007941 */ /* 0x000fea0003800000 */
.L_x_6162:
        /* <DEDUP_REMOVED lines=10> */
[----:B------:R-:W-:-:S05]  /*0740*/  MOV R5, RZ ;  /* 0x000000ff00057202 */ /* 0x000fca0000000f00 */
[----:B------:R-:W0:Y:S02]  /*0750*/  @!P0 MUFU.RCP R6, R6 ;  /* 0x0000000600068308 */ /* 0x000e240000001000 */
[----:B0-----:R-:W-:-:S05]  /*0760*/  @!P0 FMUL.FTZ R5, R13, R6 ;  /* 0x000000060d058220 */ /* 0x001fca0000410000 */
[----:B------:R-:W-:-:S07]  /*0770*/  F2FP.F16.F32.PACK_AB R10, RZ, R5 ;  /* 0x00000005ff0a723e */ /* 0x000fce00000000ff */
.L_x_6165:
[----:B------:R-:W-:Y:S05]  /*0780*/  BSYNC B0 ;  /* 0x0000000000007941 */ /* 0x000fea0003800000 */
.L_x_6164:
[----:B------:R0:W-:Y:S01]  /*0790*/  @!P1 STG.E.U16 desc[UR4][R2.64], R4 ;  /* 0x0000000402009986 */ /* 0x0001e2000c101504 */
[----:B------:R-:W-:Y:S04]  /*07a0*/  BSSY B0, `(.L_x_6166) ;  /* 0x000000c000007945 */ /* 0x000fe80003800000 */
[----:B------:R-:W-:Y:S05]  /*07b0*/  @P4 BRA `(.L_x_6167) ;  /* 0x0000000000284947 */ /* 0x000fea0003800000 */
[----:B0-----:R-:W0:Y:S01]  /*07c0*/  LDC.64 R2, c[0x0][0x228] ;  /* 0x00008a00ff027b82 */ /* 0x001e220000000a00 */
[----:B------:R-:W-:Y:S01]  /*07d0*/  IMAD R5, R11, 0x200, R8 ;  /* 0x000002000b057824 */ /* 0x000fe200078e0208 */
[----:B------:R-:W-:-:S04]  /*07e0*/  IADD3 R8, R8, 0x80, RZ ;  /* 0x0000008008087810 */ /* 0x000fc80007ffe0ff */
[----:B------:R-:W-:-:S13]  /*07f0*/  ISETP.GE.AND P0, PT, R8, R9, PT ;  /* 0x000000090800720c */ /* 0x000fda0003f06270 */
[----:B------:R-:W-:Y:S01]  /*0800*/  @!P0 IMAD R13, R11, 0x200, R8 ;  /* 0x000002000b0d8824 */ /* 0x000fe200078e0208 */
[----:B------:R-:W-:Y:S01]  /*0810*/  @!P0 IADD3 R8, R8, 0x80, RZ ;  /* 0x0000008008088810 */ /* 0x000fe20007ffe0ff */
[----:B0-----:R-:W-:-:S04]  /*0820*/  IMAD.WIDE.U32 R4, R5, 0x2, R2 ;  /* 0x0000000205047825 */ /* 0x001fc800078e0002 */
[----:B------:R-:W-:Y:S01]  /*0830*/  @!P0 IMAD.WIDE.U32 R2, R13, 0x2, R2 ;  /* 0x000000020d028825 */ /* 0x000fe200078e0002 */
[----:B-----5:R1:W-:Y:S04]  /*0840*/  STG.E.U16 desc[UR4][R4.64], R0 ;  /* 0x0000000004007986 */ /* 0x0203e8000c101504 */
[----:B------:R1:W-:Y:S02]  /*0850*/  @!P0 STG.E.U16 desc[UR4][R2.64], R7 ;  /* 0x0000000702008986 */ /* 0x0003e4000c101504 */
.L_x_6167:
[----:B------:R-:W-:Y:S05]  /*0860*/  BSYNC B0 ;  /* 0x0000000000007941 */ /* 0x000fea0003800000 */
.L_x_6166:
[----:B------:R-:W-:-:S13]  /*0870*/  ISETP.GE.AND P0, PT, R8, R9, PT ;  /* 0x000000090800720c */ /* 0x000fda0003f06270 */
[----:B------:R-:W-:Y:S05]  /*0880*/  @P0 EXIT ;  /* 0x000000000000094d */ /* 0x000fea0003800000 */
[----:B01----:R-:W0:Y:S01]  /*0890*/  LDC.64 R2, c[0x0][0x228] ;  /* 0x00008a00ff027b82 */ /* 0x003e220000000a00 */
[----:B------:R-:W-:-:S05]  /*08a0*/  LEA R11, R11, R8, 0x9 ;  /* 0x000000080b0b7211 */ /* 0x000fca00078e48ff */
[----:B0-----:R-:W-:-:S05]  /*08b0*/  IMAD.WIDE.U32 R2, R11, 0x2, R2 ;  /* 0x000000020b027825 */ /* 0x001fca00078e0002 */
[----:B-----5:R-:W-:Y:S01]  /*08c0*/  STG.E.U16 desc[UR4][R2.64], R10 ;  /* 0x0000000a02007986 */ /* 0x020fe2000c101504 */
[----:B------:R-:W-:Y:S05]  /*08d0*/  EXIT ;  /* 0x000000000000794d */ /* 0x000fea0003800000 */
.L_x_6168:
        /* <DEDUP_REMOVED lines=10> */
.L_x_14631:


//--------------------- .text._ZN2at6native29vectorized_elementwise_kernelILi2EZZZNS0_26logit_backward_kernel_cudaERNS_18TensorIteratorBaseERKN3c106ScalarEENKUlvE_clEvENKUlvE1_clEvEUlNS4_4HalfESA_E0_St5arrayIPcLm3EEEEviT0_T1_ --------------------------
	.section	.text._ZN2at6native29vectorized_elementwise_kernelILi2EZZZNS0_26logit_backward_kernel_cudaERNS_18TensorIteratorBaseERKN3c106ScalarEENKUlvE_clEvENKUlvE1_clEvEUlNS4_4HalfESA_E0_St5arrayIPcLm3EEEEviT0_T1_,"ax",@progbits
	.align	128
        .global         _ZN2at6native29vectorized_elementwise_kernelILi2EZZZNS0_26logit_backward_kernel_cudaERNS_18TensorIteratorBaseERKN3c106ScalarEENKUlvE_clEvENKUlvE1_clEvEUlNS4_4HalfESA_E0_St5arrayIPcLm3EEEEviT0_T1_
        .type           _ZN2at6native29vectorized_elementwise_kernelILi2EZZZNS0_26logit_backward_kernel_cudaERNS_18TensorIteratorBaseERKN3c106ScalarEENKUlvE_clEvENKUlvE1_clEvEUlNS4_4HalfESA_E0_St5arrayIPcLm3EEEEviT0_T1_,@function
        .size           _ZN2at6native29vectorized_elementwise_kernelILi2EZZZNS0_26logit_backward_kernel_cudaERNS_18TensorIteratorBaseERKN3c106ScalarEENKUlvE_clEvENKUlvE1_clEvEUlNS4_4HalfESA_E0_St5arrayIPcLm3EEEEviT0_T1_,(.L_x_14632 - _ZN2at6native29vectorized_elementwise_kernelILi2EZZZNS0_26logit_backward_kernel_cudaERNS_18TensorIteratorBaseERKN3c106ScalarEENKUlvE_clEvENKUlvE1_clEvEUlNS4_4HalfESA_E0_St5arrayIPcLm3EEEEviT0_T1_)
        .other          _ZN2at6native29vectorized_elementwise_kernelILi2EZZZNS0_26logit_backward_kernel_cudaERNS_18TensorIteratorBaseERKN3c106ScalarEENKUlvE_clEvENKUlvE1_clEvEUlNS4_4HalfESA_E0_St5arrayIPcLm3EEEEviT0_T1_,@"STO_CUDA_ENTRY STV_DEFAULT"
_ZN2at6native29vectorized_elementwise_kernelILi2EZZZNS0_26logit_backward_kernel_cudaERNS_18TensorIteratorBaseERKN3c106ScalarEENKUlvE_clEvENKUlvE1_clEvEUlNS4_4HalfESA_E0_St5arrayIPcLm3EEEEviT0_T1_:
.text._ZN2at6native29vectorized_elementwise_kernelILi2EZZZNS0_26logit_backward_kernel_cudaERNS_18TensorIteratorBaseERKN3c106ScalarEENKUlvE_clEvENKUlvE1_clEvEUlNS4_4HalfESA_E0_St5arrayIPcLm3EEEEviT0_T1_:
        /* <DEDUP_REMOVED lines=17> */
[----:B------:R-:W5:Y:S01]  /*0110*/  LDG.E R11, desc[UR4][R8.64+0x600] ;  /* 0x00060004080b7981 */ /* 0x000f62000c1e1900 */
[----:B0-----:R-:W-:-:S04]  /*0120*/  IMAD.WIDE R2, R0, 0x2, R2 ;  /* 0x0000000200027825 */ /* 0x001fc800078e0202 */
[----:B------:R-:W-:-:S05]  /*0130*/  IMAD.WIDE.U32 R2, R4, 0x4, R2 ;  /* 0x0000000404027825 */ /* 0x000fca00078e0002 */
[----:B------:R-:W3:Y:S04]  /*0140*/  LDG.E R5, desc[UR4][R2.64] ;  /* 0x0000000402057981 */ /* 0x000ee8000c1e1900 */
[----:B------:R-:W5:Y:S04]  /*0150*/  LDG.E R8, desc[UR4][R2.64+0x200] ;  /* 0x0002000402087981 */ /* 0x000f68000c1e1900 */
[----:B------:R-:W5:Y:S01]  /*0160*/  LDG.E R9, desc[UR4][R2.64+0x600] ;  /* 0x0006000402097981 */ /* 0x000f62000c1e1900 */
[----:B--2---:R-:W-:-:S05]  /*0170*/  HADD2.F32 R6, -RZ, R12.H0_H0 ;  /* 0x2000000cff067230 */ /* 0x004fca0000004100 */
[C---:B------:R-:W-:Y:S02]  /*0180*/  FSETP.GEU.FTZ.AND P1, PT, R6.reuse, UR6, PT ;  /* 0x0000000606007c0b */ /* 0x040fe4000bf3e000 */
[----:B------:R-:W-:-:S04]  /*0190*/  FSETP.GT.FTZ.AND P0, PT, R6, UR7, PT ;  /* 0x0000000706007c0b */ /* 0x000fc8000bf14000 */
[----:B------:R-:W-:-:S13]  /*01a0*/  PLOP3.LUT P0, PT, P1, P0, PT, 0x8a, 0x0 ;  /* 0x000000000000781c */ /* 0x000fda0000f01172 */
[----:B------:R-:W-:-:S04]  /*01b0*/  @!P0 FADD.FTZ R7, -R6, 1 ;  /* 0x3f80000006078421 */ /* 0x000fc80000010100 */
[----:B------:R-:W-:-:S06]  /*01c0*/  @!P0 FMUL.FTZ R10, R6, R7 ;  /* 0x00000007060a8220 */ /* 0x000fcc0000410000 */
[----:B------:R-:W0:Y:S01]  /*01d0*/  @!P0 MUFU.RCP R10, R10 ;  /* 0x0000000a000a8308 */ /* 0x000e220000001000 */
[----:B---3--:R-:W-:Y:S02]  /*01e0*/  HADD2.F32 R7, -RZ, R5.H0_H0 ;  /* 0x20000005ff077230 */ /* 0x008fe40000004100 */
[--C-:B------:R-:W-:Y:S02]  /*01f0*/  HADD2.F32 R16, -RZ, R17.reuse.H0_H0 ;  /* 0x20000011ff107230 */ /* 0x100fe40000004100 */
[----:B------:R-:W-:Y:S02]  /*0200*/  HADD2.F32 R12, -RZ, R12.H1_H1 ;  /* 0x3000000cff0c7230 */ /* 0x000fe40000004100 */
[----:B------:R-:W-:Y:S02]  /*0210*/  HADD2.F32 R17, -RZ, R17.H1_H1 ;  /* 0x30000011ff117230 */ /* 0x000fe40000004100 */
[----:B------:R-:W-:Y:S01]  /*0220*/  IMAD.MOV.U32 R6, RZ, RZ, RZ ;  /* 0x000000ffff067224 */ /* 0x000fe200078e00ff */
[----:B------:R-:W-:Y:S01]  /*0230*/  FSETP.GEU.FTZ.AND P1, PT, R12, UR6, PT ;  /* 0x000000060c007c0b */ /* 0x000fe2000bf3e000 */
[--C-:B----4-:R-:W-:Y:S01]  /*0240*/  HADD2.F32 R18, -RZ, R15.reuse.H0_H0 ;  /* 0x2000000fff127230 */ /* 0x110fe20000004100 */
[C---:B------:R-:W-:Y:S01]  /*0250*/  FSETP.GEU.FTZ.AND P5, PT, R16.reuse, UR6, PT ;  /* 0x0000000610007c0b */ /* 0x040fe2000bfbe000 */
[----:B------:R-:W-:Y:S01]  /*0260*/  HADD2.F32 R15, -RZ, R15.H1_H1 ;  /* 0x3000000fff0f7230 */ /* 0x000fe20000004100 */
[----:B------:R-:W-:-:S02]  /*0270*/  FSETP.GT.FTZ.AND P2, PT, R16, UR7, PT ;  /* 0x0000000710007c0b */ /* 0x000fc4000bf54000 */
[----:B------:R-:W-:Y:S01]  /*0280*/  FSETP.GEU.FTZ.AND P4, PT, R17, UR6, PT ;  /* 0x0000000611007c0b */ /* 0x000fe2000bf9e000 */
[----:B0-----:R-:W-:Y:S01]  /*0290*/  @!P0 FMUL.FTZ R6, R7, R10 ;  /* 0x0000000a07068220 */ /* 0x001fe20000410000 */
[----:B------:R-:W-:Y:S02]  /*02a0*/  FSETP.GT.FTZ.AND P0, PT, R12, UR7, PT ;  /* 0x000000070c007c0b */ /* 0x000fe4000bf14000 */
[----:B------:R-:W-:Y:S01]  /*02b0*/  FSETP.GT.FTZ.AND P6, PT, R17, UR7, PT ;  /* 0x0000000711007c0b */ /* 0x000fe2000bfd4000 */
[----:B-----5:R-:W-:Y:S01]  /*02c0*/  HADD2.F32 R14, -RZ, R11.H0_H0 ;  /* 0x2000000bff0e7230 */ /* 0x020fe20000004100 */
[----:B------:R-:W-:Y:S02]  /*02d0*/  PLOP3.LUT P0, PT, P1, P0, PT, 0x8a, 0x0 ;  /* 0x000000000000781c */ /* 0x000fe40000f01172 */
[----:B------:R-:W-:Y:S02]  /*02e0*/  PLOP3.LUT P5, PT, P5, P2, PT, 0x8a, 0x0 ;  /* 0x000000000000781c */ /* 0x000fe40002fa5172 */
[----:B------:R-:W-:-:S02]  /*02f0*/  PLOP3.LUT P4, PT, P4, P6, PT, 0x8a, 0x0 ;  /* 0x000000000000781c */ /* 0x000fc4000278d172 */
[C---:B------:R-:W-:Y:S02]  /*0300*/  FSETP.GEU.FTZ.AND P3, PT, R18.reuse, UR6, PT ;  /* 0x0000000612007c0b */ /* 0x040fe4000bf7e000 */
[----:B------:R-:W-:Y:S02]  /*0310*/  FSETP.GT.FTZ.AND P1, PT, R18, UR7, PT ;  /* 0x0000000712007c0b */ /* 0x000fe4000bf34000 */
[C---:B------:R-:W-:Y:S02]  /*0320*/  FSETP.GEU.FTZ.AND P2, PT, R15.reuse, UR6, PT ;  /* 0x000000060f007c0b */ /* 0x040fe4000bf5e000 */
[----:B------:R-:W-:Y:S01]  /*0330*/  FSETP.GT.FTZ.AND P6, PT, R15, UR7, PT ;  /* 0x000000070f007c0b */ /* 0x000fe2000bfd4000 */
[----:B------:R-:W-:Y:S01]  /*0340*/  HADD2.F32 R11, -RZ, R11.H1_H1 ;  /* 0x3000000bff0b7230 */ /* 0x000fe20000004100 */
[----:B------:R-:W-:Y:S02]  /*0350*/  PLOP3.LUT P3, PT, P3, P1, PT, 0x8a, 0x0 ;  /* 0x000000000000781c */ /* 0x000fe40001f63172 */
[----:B------:R-:W-:-:S02]  /*0360*/  PLOP3.LUT P2, PT, P2, P6, PT, 0x8a, 0x0 ;  /* 0x000000000000781c */ /* 0x000fc4000174d172 */
[C---:B------:R-:W-:Y:S02]  /*0370*/  FSETP.GEU.FTZ.AND P1, PT, R14.reuse, UR6, PT ;  /* 0x000000060e007c0b */ /* 0x040fe4000bf3e000 */
[----:B------:R-:W-:Y:S02]  /*0380*/  FSETP.GT.FTZ.AND P6, PT, R14, UR7, PT ;  /* 0x000000070e007c0b */ /* 0x000fe4000bfd4000 */
[----:B------:R-:W-:Y:S02]  /*0390*/  P2R R7, PR, RZ, 0x1 ;  /* 0x00000001ff077803 */ /* 0x000fe40000000000 */
[----:B------:R-:W-:Y:S02]  /*03a0*/  PLOP3.LUT P1, PT, P1, P6, PT, 0x8a, 0x0 ;  /* 0x000000000000781c */ /* 0x000fe40000f2d172 */
[C---:B------:R-:W-:Y:S02]  /*03b0*/  FSETP.GEU.FTZ.AND P6, PT, R11.reuse, UR6, PT ;  /* 0x000000060b007c0b */ /* 0x040fe4000bfde000 */
[----:B------:R-:W-:-:S04]  /*03c0*/  FSETP.GT.FTZ.AND P0, PT, R11, UR7, PT ;  /* 0x000000070b007c0b */ /* 0x000fc8000bf14000 */
[----:B------:R-:W-:Y:S02]  /*03d0*/  PLOP3.LUT P6, PT, P6, P0, PT, 0x8a, 0x0 ;  /* 0x000000000000781c */ /* 0x000fe400037c1172 */
[----:B------:R-:W-:Y:S02]  /*03e0*/  ISETP.NE.AND P0, PT, R7, RZ, PT ;  /* 0x000000ff0700720c */ /* 0x000fe40003f05270 */
[----:B------:R0:W2:Y:S11]  /*03f0*/  LDG.E R7, desc[UR4][R2.64+0x400] ;  /* 0x0004000402077981 */ /* 0x0000b6000c1e1900 */
[----:B------:R-:W-:-:S04]  /*0400*/  @!P0 FADD.FTZ R13, -R12, 1 ;  /* 0x3f8000000c0d8421 */ /* 0x000fc80000010100 */
[----:B------:R-:W-:Y:S01]  /*0410*/  @!P0 FMUL.FTZ R10, R12, R13 ;  /* 0x0000000d0c0a8220 */ /* 0x000fe20000410000 */
[C---:B------:R-:W-:Y:S01]  /*0420*/  @!P5 FADD.FTZ R13, -R16.reuse, 1 ;  /* 0x3f800000100dd421 */ /* 0x040fe20000010100 */
[----:B------:R-:W-:Y:S01]  /*0430*/  @!P4 FADD.FTZ R12, -R17, 1 ;  /* 0x3f800000110cc421 */ /* 0x000fe20000010100 */
[----:B0-----:R-:W-:Y:S02]  /*0440*/  @!P2 FADD.FTZ R2, -R15, 1 ;  /* 0x3f8000000f02a421 */ /* 0x001fe40000010100 */
[----:B------:R-:W-:Y:S01]  /*0450*/  @!P5 FMUL.FTZ R13, R16, R13 ;  /* 0x0000000d100dd220 */ /* 0x000fe20000410000 */
[----:B------:R-:W-:Y:S01]  /*0460*/  @!P4 FMUL.FTZ R16, R17, R12 ;  /* 0x0000000c1110c220 */ /* 0x000fe20000410000 */
[----:B------:R-:W-:Y:S01]  /*0470*/  @!P3 FADD.FTZ R17, -R18, 1 ;  /* 0x3f8000001211b421 */ /* 0x000fe20000010100 */
[----:B------:R-:W-:Y:S01]  /*0480*/  @!P1 FADD.FTZ R3, -R14, 1 ;  /* 0x3f8000000e039421 */ /* 0x000fe20000010100 */
[----:B------:R-:W-:Y:S02]  /*0490*/  @!P2 FMUL.FTZ R15, R15, R2 ;  /* 0x000000020f0fa220 */ /* 0x000fe40000410000 */
[----:B------:R-:W-:Y:S01]  /*04a0*/  @!P3 FMUL.FTZ R12, R18, R17 ;  /* 0x00000011120cb220 */ /* 0x000fe20000410000 */
[----:B------:R-:W-:Y:S01]  /*04b0*/  @!P1 FMUL.FTZ R17, R14, R3 ;  /* 0x000000030e119220 */ /* 0x000fe20000410000 */
[C---:B------:R-:W-:Y:S01]  /*04c0*/  @!P6 FADD.FTZ R14, -R11.reuse, 1 ;  /* 0x3f8000000b0ee421 */ /* 0x040fe20000010100 */
[----:B------:R-:W0:Y:S01]  /*04d0*/  LDC.64 R2, c[0x0][0x228] ;  /* 0x00008a00ff027b82 */ /* 0x000e220000000a00 */
[----:B------:R-:W1:Y:S02]  /*04e0*/  @!P0 MUFU.RCP R10, R10 ;  /* 0x0000000a000a8308 */ /* 0x000e640000001000 */
[----:B------:R-:W-:Y:S01]  /*04f0*/  @!P6 FMUL.FTZ R20, R11, R14 ;  /* 0x0000000e0b14e220 */ /* 0x000fe20000410000 */
[----:B------:R-:W-:-:S05]  /*0500*/  HADD2.F32 R21, -RZ, R5.H1_H1 ;  /* 0x30000005ff157230 */ /* 0x000fca0000004100 */
[----:B------:R-:W3:Y:S08]  /*0510*/  @!P5 MUFU.RCP R13, R13 ;  /* 0x0000000d000dd308 */ /* 0x000ef00000001000 */
[----:B------:R-:W4:Y:S01]  /*0520*/  @!P4 MUFU.RCP R16, R16 ;  /* 0x000000100010c308 */ /* 0x000f220000001000 */
[----:B------:R-:W-:Y:S01]  /*0530*/  HFMA2.MMA R19, -RZ, RZ, 0, 0 ;  /* 0x00000000ff137435 */ /* 0x000fe200000001ff */
[----:B------:R-:W-:-:S06]  /*0540*/  HADD2.F32 R18, -RZ, R8.H0_H0 ;  /* 0x20000008ff127230 */ /* 0x000fcc0000004100 */
[----:B------:R-:W-:Y:S01]  /*0550*/  @!P3 MUFU.RCP R12, R12 ;  /* 0x0000000c000cb308 */ /* 0x000fe20000001000 */
[----:B------:R-:W-:-:S07]  /*0560*/  HADD2.F32 R23, -RZ, R8.H1_H1 ;  /* 0x30000008ff177230 */ /* 0x000fce0000004100 */
[----:B------:R-:W-:Y:S08]  /*0570*/  @!P2 MUFU.RCP R15, R15 ;  /* 0x0000000f000fa308 */ /* 0x000ff00000001000 */
[----:B------:R-:W5:Y:S08]  /*0580*/  @!P1 MUFU.RCP R17, R17 ;  /* 0x0000001100119308 */ /* 0x000f700000001000 */
[----:B------:R0:W5:Y:S01]  /*0590*/  @!P6 MUFU.RCP R5, R20 ;  /* 0x000000140005e308 */ /* 0x0001620000001000 */
[----:B------:R-:W-:Y:S01]  /*05a0*/  IMAD.MOV.U32 R14, RZ, RZ, RZ ;  /* 0x000000ffff0e7224 */ /* 0x000fe200078e00ff */
[----:B------:R-:W-:Y:S01]  /*05b0*/  MOV R11, RZ ;  /* 0x000000ff000b7202 */ /* 0x000fe20000000f00 */
[----:B-1----:R-:W-:Y:S01]  /*05c0*/  @!P0 FMUL.FTZ R19, R21, R10 ;  /* 0x0000000a15138220 */ /* 0x002fe20000410000 */
[----:B---3--:R-:W-:Y:S01]  /*05d0*/  @!P5 FMUL.FTZ R14, R18, R13 ;  /* 0x0000000d120ed220 */ /* 0x008fe20000410000 */
[----:B----4-:R-:W-:Y:S01]  /*05e0*/  @!P4 FMUL.FTZ R11, R23, R16 ;  /* 0x00000010170bc220 */ /* 0x010fe20000410000 */
[----:B------:R-:W-:Y:S01]  /*05f0*/  HFMA2.MMA R8, -RZ, RZ, 0, 0 ;  /* 0x00000000ff087435 */ /* 0x000fe200000001ff */
[----:B------:R-:W-:-:S02]  /*0600*/  HADD2.F32 R16, -RZ, R9.H0_H0 ;  /* 0x20000009ff107230 */ /* 0x000fc40000004100 */
[----:B0-----:R-:W-:Y:S01]  /*0610*/  HADD2.F32 R20, -RZ, R9.H1_H1 ;  /* 0x30000009ff147230 */ /* 0x001fe20000004100 */
[----:B------:R-:W-:Y:S01]  /*0620*/  MOV R18, RZ ;  /* 0x000000ff00127202 */ /* 0x000fe20000000f00 */
[----:B------:R-:W-:Y:S02]  /*0630*/  IMAD.MOV.U32 R21, RZ, RZ, RZ ;  /* 0x000000ffff157224 */ /* 0x000fe400078e00ff */
[----:B------:R-:W-:Y:S02]  /*0640*/  IMAD.MOV.U32 R23, RZ, RZ, RZ ;  /* 0x000000ffff177224 */ /* 0x000fe400078e00ff */
[----:B-----5:R-:W-:Y:S01]  /*0650*/  @!P1 FMUL.FTZ R23, R16, R17 ;  /* 0x0000001110179220 */ /* 0x020fe20000410000 */
[----:B------:R-:W-:-:S04]  /*0660*/  IMAD.WIDE.U32 R2, R0, 0x2, R2 ;  /* 0x0000000200027825 */ /* 0x000fc800078e0002 */
[----:B------:R-:W-:Y:S01]  /*0670*/  @!P6 FMUL.FTZ R18, R20, R5 ;  /* 0x000000051412e220 */ /* 0x000fe20000410000 */
[----:B------:R-:W-:Y:S02]  /*0680*/  F2FP.F16.F32.PACK_AB R19, R19, R6 ;  /* 0x000000061313723e */ /* 0x000fe400000000ff */
[----:B------:R-:W-:Y:S01]  /*0690*/  F2FP.F16.F32.PACK_AB R11, R11, R14 ;  /* 0x0000000e0b0b723e */ /* 0x000fe200000000ff */
[----:B------:R-:W-:Y:S01]  /*06a0*/  IMAD.WIDE R2, R4, 0x4, R2 ;  /* 0x0000000404027825 */ /* 0x000fe200078e0202 */
[----:B------:R-:W-:-:S04]  /*06b0*/  F2FP.F16.F32.PACK_AB R23, R18, R23 ;  /* 0x000000171217723e */ /* 0x000fc800000000ff */
[----:B------:R-:W-:Y:S04]  /*06c0*/  STG.E desc[UR4][R2.64], R19 ;  /* 0x0000001302007986 */ /* 0x000fe8000c101904 */
[----:B------:R-:W-:Y:S04]  /*06d0*/  STG.E desc[UR4][R2.64+0x200], R11 ;  /* 0x0002000b02007986 */ /* 0x000fe8000c101904 */
[----:B------:R-:W-:Y:S01]  /*06e0*/  STG.E desc[UR4][R2.64+0x600], R23 ;  /* 0x0006001702007986 */ /* 0x000fe2000c101904 */
[--C-:B--2---:R-:W-:Y:S02]  /*06f0*/  HADD2.F32 R13, -RZ, R7.reuse.H0_H0 ;  /* 0x20000007ff0d7230 */ /* 0x104fe40000004100 */
[----:B------:R-:W-:-:S03]  /*0700*/  HADD2.F32 R10, -RZ, R7.H1_H1 ;  /* 0x30000007ff0a7230 */ /* 0x000fc60000004100 */
[----:B------:R-:W-:Y:S02]  /*0710*/  @!P3 FMUL.FTZ R21, R13, R12 ;  /* 0x0000000c0d15b220 */ /* 0x000fe40000410000 */
[----:B------:R-:W-:-:S05]  /*0720*/  @!P2 FMUL.FTZ R8, R10, R15 ;  /* 0x0000000f0a08a220 */ /* 0x000fca0000410000 */
[----:B------:R-:W-:-:S05]  /*0730*/  F2FP.F16.F32.PACK_AB R21, R8, R21 ;  /* 0x000000150815723e */ /* 0x000fca00000000ff */
[----:B------:R-:W-:Y:S01]  /*0740*/  STG.E desc[UR4][R2.64+0x400], R21 ;  /* 0x0004001502007986 */ /* 0x000fe2000c101904 */
[----:B------:R-:W-:Y:S05]  /*0750*/  EXIT ;  /* 0x000000000000794d */ /* 0x000fea0003800000 */
.L_x_6169:
[----:B------:R-:W0:Y:S02]  /*0760*/  S2R R3, SR_TID.X ;  /* 0x0000000000037919 */ /* 0x000e240000002100 */
        /* <DEDUP_REMOVED lines=15> */
[----:B------:R-:W0:Y:S01]  /*0860*/  @!P2 LDC.64 R16, c[0x0][0x238] ;  /* 0x00008e00ff10ab82 */ /* 0x000e220000000a00 */
[--C-:B-1----:R-:W-:Y:S01]  /*0870*/  @!P0 IMAD.WIDE.U32 R24, R25, 0x2, R4.reuse ;  /* 0x0000000219188825 */ /* 0x102fe200078e0004 */
[----:B------:R-:W-:Y:S02]  /*0880*/  PRMT R4, RZ, 0x7610, R4 ;  /* 0x00007610ff047816 */ /* 0x000fe40000000004 */
[----:B------:R-:W-:-:S05]  /*0890*/  PRMT R5, RZ, 0x7610, R5 ;  /* 0x00007610ff057816 */ /* 0x000fca0000000005 */
[----:B------:R-:W1:Y:S01]  /*08a0*/  @!P3 LDC.64 R26, c[0x0][0x230] ;  /* 0x00008c00ff1abb82 */ /* 0x000e620000000a00 */
[C---:B------:R-:W-:Y:S01]  /*08b0*/  @!P3 IADD3 R9, R0.reuse, R23, RZ ;  /* 0x000000170009b210 */ /* 0x040fe20007ffe0ff */
[----:B------:R-:W-:Y:S01]  /*08c0*/  @!P3 VIADD R23, R23, 0x80 ;  /* 0x000000801717b836 */ /* 0x000fe20000000000 */
[----:B------:R-:W5:Y:S04]  /*08d0*/  @!P0 LDG.E.U16 R4, desc[UR4][R20.64] ;  /* 0x0000000414048981 */ /* 0x000f68000c1e1500 */
[-C--:B------:R-:W-:Y:S01]  /*08e0*/  ISETP.GE.AND P4, PT, R23, R2.reuse, PT ;  /* 0x000000021700720c */ /* 0x080fe20003f86270 */
[----:B------:R3:W5:Y:S01]  /*08f0*/  @!P0 LDG.E.U16 R5, desc[UR4][R24.64] ;  /* 0x0000000418058981 */ /* 0x000762000c1e1500 */
[----:B------:R-:W-:Y:S01]  /*0900*/  PRMT R6, RZ, 0x7610, R6 ;  /* 0x00007610ff067816 */ /* 0x000fe20000000006 */
[C---:B--2---:R-:W-:Y:S01]  /*0910*/  @!P2 IMAD.WIDE.U32 R18, R7.reuse, 0x2, R18 ;  /* 0x000000020712a825 */ /* 0x044fe200078e0012 */
[----:B------:R-:W2:Y:S03]  /*0920*/  @!P3 LDC.64 R14, c[0x0][0x238] ;  /* 0x00008e00ff0ebb82 */ /* 0x000ea60000000a00 */
[----:B0-----:R-:W-:Y:S01]  /*0930*/  @!P2 IMAD.WIDE.U32 R16, R7, 0x2, R16 ;  /* 0x000000020710a825 */ /* 0x001fe200078e0010 */
[----:B------:R0:W5:Y:S05]  /*0940*/  @!P2 LDG.E.U16 R6, desc[UR4][R18.64] ;  /* 0x000000041206a981 */ /* 0x00016a000c1e1500 */
[----:B------:R-:W-:Y:S01]  /*0950*/  @!P4 IADD3 R11, R0, R23, RZ ;  /* 0x00000017000bc210 */ /* 0x000fe20007ffe0ff */
[----:B------:R-:W-:Y:S01]  /*0960*/  @!P4 VIADD R23, R23, 0x80 ;  /* 0x000000801717c836 */ /* 0x000fe20000000000 */
[----:B------:R-:W4:Y:S04]  /*0970*/  @!P4 LDC.64 R12, c[0x0][0x230] ;  /* 0x00008c00ff0ccb82 */ /* 0x000f280000000a00 */
[----:B------:R-:W-:-:S02]  /*0980*/  ISETP.GE.AND P0, PT, R23, R2, PT ;  /* 0x000000021700720c */ /* 0x000fc40003f06270 */
[----:B------:R-:W-:Y:S02]  /*0990*/  PRMT R7, RZ, 0x7610, R7 ;  /* 0x00007610ff077816 */ /* 0x000fe40000000007 */
[----:B---3--:R-:W3:Y:S04]  /*09a0*/  @!P4 LDC.64 R24, c[0x0][0x238] ;  /* 0x00008e00ff18cb82 */ /* 0x008ee80000000a00 */
[----:B------:R2:W5:Y:S05]  /*09b0*/  @!P2 LDG.E.U16 R7, desc[UR4][R16.64] ;  /* 0x000000041007a981 */ /* 0x00056a000c1e1500 */
[----:B0-----:R-:W-:Y:S01]  /*09c0*/  @!P0 IADD3 R19, R0, R23, RZ ;  /* 0x0000001700138210 */ /* 0x001fe20007ffe0ff */
[----:B------:R-:W-:Y:S01]  /*09d0*/  @!P0 VIADD R23, R23, 0x80 ;  /* 0x0000008017178836 */ /* 0x000fe20000000000 */
[----:B------:R-:W-:Y:S01]  /*09e0*/  PRMT R10, RZ, 0x7610, R10 ;  /* 0x00007610ff0a7816 */ /* 0x000fe2000000000a */
[----:B-1----:R-:W-:Y:S01]  /*09f0*/  @!P3 IMAD.WIDE.U32 R26, R9, 0x2, R26 ;  /* 0x00000002091ab825 */ /* 0x002fe200078e001a */
[----:B------:R-:W-:Y:S01]  /*0a00*/  PRMT R8, RZ, 0x7610, R8 ;  /* 0x00007610ff087816 */ /* 0x000fe20000000008 */
[----:B------:R-:W0:Y:S01]  /*0a10*/  @!P0 LDC.64 R20, c[0x0][0x230] ;  /* 0x00008c00ff148b82 */ /* 0x000e220000000a00 */
[----:B------:R-:W-:Y:S01]  /*0a20*/  ISETP.GE.AND P2, PT, R23, R2, PT ;  /* 0x000000021700720c */ /* 0x000fe20003f46270 */
[----:B----4-:R-:W-:-:S03]  /*0a30*/  @!P4 IMAD.WIDE.U32 R12, R11, 0x2, R12 ;  /* 0x000000020b0cc825 */ /* 0x010fc600078e000c */
[----:B------:R-:W5:Y:S01]  /*0a40*/  @!P3 LDG.E.U16 R8, desc[UR4][R26.64] ;  /* 0x000000041a08b981 */ /* 0x000f62000c1e1500 */
[----:B--2---:R-:W-:Y:S02]  /*0a50*/  @!P3 IMAD.WIDE.U32 R14, R9, 0x2, R14 ;  /* 0x00000002090eb825 */ /* 0x004fe400078e000e */
[----:B------:R-:W1:Y:S01]  /*0a60*/  @!P0 LDC.64 R16, c[0x0][0x238] ;  /* 0x00008e00ff108b82 */ /* 0x000e620000000a00 */
[----:B------:R2:W5:Y:S07]  /*0a70*/  @!P4 LDG.E.U16 R10, desc[UR4][R12.64] ;  /* 0x000000040c0ac981 */ /* 0x00056e000c1e1500 */
[----:B--2---:R-:W2:Y:S01]  /*0a80*/  @!P2 LDC.64 R12, c[0x0][0x230] ;  /* 0x00008c00ff0cab82 */ /* 0x004ea20000000a00 */
[----:B---3--:R-:W-:Y:S01]  /*0a90*/  @!P4 IMAD.WIDE.U32 R24, R11, 0x2, R24 ;  /* 0x000000020b18c825 */ /* 0x008fe200078e0018 */
[----:B------:R-:W-:-:S02]  /*0aa0*/  PRMT R11, RZ, 0x7610, R11 ;  /* 0x00007610ff0b7816 */ /* 0x000fc4000000000b */
[----:B------:R-:W-:Y:S02]  /*0ab0*/  PRMT R9, RZ, 0x7610, R9 ;  /* 0x00007610ff097816 */ /* 0x000fe40000000009 */
[----:B------:R-:W-:Y:S02]  /*0ac0*/  @!P2 IADD3 R27, R0, R23, RZ ;  /* 0x00000017001ba210 */ /* 0x000fe40007ffe0ff */
[----:B------:R3:W5:Y:S04]  /*0ad0*/  @!P4 LDG.E.U16 R11, desc[UR4][R24.64] ;  /* 0x00000004180bc981 */ /* 0x000768000c1e1500 */
[----:B------:R4:W5:Y:S01]  /*0ae0*/  @!P3 LDG.E.U16 R9, desc[UR4][R14.64] ;  /* 0x000000040e09b981 */ /* 0x000962000c1e1500 */
[----:B---3--:R-:W-:Y:S01]  /*0af0*/  PRMT R24, RZ, 0x7610, R24 ;  /* 0x00007610ff187816 */ /* 0x008fe20000000018 */
[----:B----4-:R-:W3:Y:S01]  /*0b00*/  @!P2 LDC.64 R14, c[0x0][0x238] ;  /* 0x00008e00ff0eab82 */ /* 0x010ee20000000a00 */
[----:B--2---:R-:W-:-:S05]  /*0b10*/  @!P2 IMAD.WIDE.U32 R12, R27, 0x2, R12 ;  /* 0x000000021b0ca825 */ /* 0x004fca00078e000c */
[----:B------:R2:W5:Y:S02]  /*0b20*/  @!P2 LDG.E.U16 R24, desc[UR4][R12.64] ;  /* 0x000000040c18a981 */ /* 0x000564000c1e1500 */
[----:B--2---:R-:W2:Y:S01]  /*0b30*/  @!P1 LDC.64 R12, c[0x0][0x230] ;  /* 0x00008c00ff0c9b82 */ /* 0x004ea20000000a00 */
[----:B------:R-:W-:Y:S01]  /*0b40*/  PRMT R25, RZ, 0x7610, R25 ;  /* 0x00007610ff197816 */ /* 0x000fe20000000019 */
[----:B---3--:R-:W-:-:S05]  /*0b50*/  @!P2 IMAD.WIDE.U32 R14, R27, 0x2, R14 ;  /* 0x000000021b0ea825 */ /* 0x008fca00078e000e */
[----:B------:R2:W5:Y:S02]  /*0b60*/  @!P2 LDG.E.U16 R25, desc[UR4][R14.64] ;  /* 0x000000040e19a981 */ /* 0x000564000c1e1500 */
[----:B--2---:R-:W-:Y:S02]  /*0b70*/  @!P1 IMAD.WIDE.U32 R14, R22, 0x2, R12 ;  /* 0x00000002160e9825 */ /* 0x004fe400078e000c */
[----:B------:R-:W2:Y:S01]  /*0b80*/  @!P1 LDC.64 R12, c[0x0][0x238] ;  /* 0x00008e00ff0c9b82 */ /* 0x000ea20000000a00 */
[----:B------:R-:W-:-:S06]  /*0b90*/  PRMT R27, RZ, 0x7610, R27 ;  /* 0x00007610ff1b7816 */ /* 0x000fcc000000001b */
[----:B------:R-:W5:Y:S01]  /*0ba0*/  @!P1 LDG.E.U16 R27, desc[UR4][R14.64] ;  /* 0x000000040e1b9981 */ /* 0x000f62000c1e1500 */
[----:B--2---:R-:W-:Y:S01]  /*0bb0*/  @!P1 IMAD.WIDE.U32 R12, R22, 0x2, R12 ;  /* 0x00000002160c9825 */ /* 0x004fe200078e000c */
[----:B------:R-:W-:-:S06]  /*0bc0*/  PRMT R22, RZ, 0x7610, R22 ;  /* 0x00007610ff167816 */ /* 0x000fcc0000000016 */
[----:B------:R-:W5:Y:S01]  /*0bd0*/  @!P1 LDG.E.U16 R22, desc[UR4][R12.64] ;  /* 0x000000040c169981 */ /* 0x000f62000c1e1500 */
[----:B0-----:R-:W-:Y:S01]  /*0be0*/  @!P0 IMAD.WIDE.U32 R20, R19, 0x2, R20 ;  /* 0x0000000213148825 */ /* 0x001fe200078e0014 */
[----:B------:R-:W-:-:S03]  /*0bf0*/  PRMT R18, RZ, 0x7610, R18 ;  /* 0x00007610ff127816 */ /* 0x000fc60000000012 */
[----:B-1----:R-:W-:Y:S01]  /*0c00*/  @!P0 IMAD.WIDE.U32 R16, R19, 0x2, R16 ;  /* 0x0000000213108825 */ /* 0x002fe200078e0010 */
        /* <DEDUP_REMOVED lines=32> */
.L_x_6171:
[----:B------:R-:W-:Y:S05]  /*0e10*/  BSYNC B0 ;  /* 0x0000000000007941 */ /* 0x000fea0003800000 */
.L_x_6170:
[----:B------:R-:W-:Y:S04]  /*0e20*/  BSSY B0, `(.L_x_6172) ;  /* 0x000000e000007945 */ /* 0x000fe80003800000 */
[----:B------:R-:W-:Y:S05]  /*0e30*/  @P4 BRA `(.L_x_6173) ;  /* 0x0000000000304947 */ /* 0x000fea0003800000 */
[----:B-----5:R-:W-:Y:S01]  /*0e40*/  HADD2.F32 R14, -RZ, R5.H0_H0 ;  /* 0x20000005ff0e7230 */ /* 0x020fe20000004100 */
[----:B------:R-:W-:Y:S01]  /*0e50*/  ULDC.64 UR6, c[0x0][0x218] ;  /* 0x0000860000067ab9 */ /* 0x000fe20000000a00 */
[----:B------:R-:W-:Y:S01]  /*0e60*/  HFMA2.MMA R13, -RZ, RZ, 0, 0 ;  /* 0x00000000ff0d7435 */ /* 0x000fe200000001ff */
[----:B------:R-:W-:Y:S02]  /*0e70*/  HADD2.F32 R4, -RZ, R4.H0_H0 ;  /* 0x20000004ff047230 */ /* 0x000fe40000004100 */
        /* <DEDUP_REMOVED lines=8> */
.L_x_6173:
[----:B------:R-:W-:Y:S05]  /*0f00*/  BSYNC B0 ;  /* 0x0000000000007941 */ /* 0x000fea0003800000 */
.L_x_6172:
[----:B-----5:R-:W0:Y:S01]  /*0f10*/  @!P1 LDC.64 R4, c[0x0][0x228] ;  /* 0x00008a00ff049b82 */ /* 0x020e220000000a00 */
[C---:B------:R-:W-:Y:S01]  /*0f20*/  VIADD R15, R3.reuse, 0x180 ;  /* 0x00000180030f7836 */ /* 0x040fe20000000000 */
[----:B------:R-:W-:Y:S01]  /*0f30*/  IADD3 R21, R3, 0x200, RZ ;  /* 0x0000020003157810 */ /* 0x000fe20007ffe0ff */
[----:B------:R-:W-:Y:S03]  /*0f40*/  BSSY B0, `(.L_x_6174) ;  /* 0x0000015000007945 */ /* 0x000fe60003800000 */
[-C--:B------:R-:W-:Y:S01]  /*0f50*/  ISETP.GE.AND P3, PT, R15, R2.reuse, PT ;  /* 0x000000020f00720c */ /* 0x080fe20003f66270 */
[----:B------:R-:W-:Y:S01]  /*0f60*/  VIADD R15, R3, 0x280 ;  /* 0x00000280030f7836 */ /* 0x000fe20000000000 */
[----:B------:R-:W-:Y:S02]  /*0f70*/  ISETP.GE.AND P4, PT, R21, R2, PT ;  /* 0x000000021500720c */ /* 0x000fe40003f86270 */
[----:B------:R-:W-:-:S02]  /*0f80*/  IADD3 R21, R3, 0x300, RZ ;  /* 0x0000030003157810 */ /* 0x000fc40007ffe0ff */
[-C--:B------:R-:W-:Y:S02]  /*0f90*/  ISETP.GE.AND P5, PT, R15, R2.reuse, PT ;  /* 0x000000020f00720c */ /* 0x080fe40003fa6270 */
[----:B------:R-:W-:Y:S02]  /*0fa0*/  ISETP.GE.AND P6, PT, R21, R2, PT ;  /* 0x000000021500720c */ /* 0x000fe40003fc6270 */
[----:B------:R-:W-:Y:S01]  /*0fb0*/  IADD3 R15, R3, 0x380, RZ ;  /* 0x00000380030f7810 */ /* 0x000fe20007ffe0ff */
[----:B------:R-:W-:Y:S10]  /*0fc0*/  @P2 BRA `(.L_x_6175) ;  /* 0x0000000000302947 */ /* 0x000ff40003800000 */
[----:B------:R-:W-:Y:S01]  /*0fd0*/  HADD2.F32 R14, -RZ, R7.H0_H0 ;  /* 0x20000007ff0e7230 */ /* 0x000fe20000004100 */
[----:B------:R-:W-:-:S04]  /*0fe0*/  ULDC.64 UR6, c[0x0][0x218] ;  /* 0x0000860000067ab9 */ /* 0x000fc80000000a00 */
[C---:B------:R-:W-:Y:S02]  /*0ff0*/  FSETP.GEU.FTZ.AND P2, PT, R14.reuse, UR6, PT ;  /* 0x000000060e007c0b */ /* 0x040fe4000bf5e000 */
[----:B------:R-:W-:-:S04]  /*1000*/  FSETP.GT.FTZ.AND P0, PT, R14, UR7, PT ;  /* 0x000000070e007c0b */ /* 0x000fc8000bf14000 */
[----:B------:R-:W-:-:S13]  /*1010*/  PLOP3.LUT P0, PT, P2, P0, PT, 0x8a, 0x0 ;  /* 0x000000000000781c */ /* 0x000fda0001701172 */
[----:B------:R-:W-:-:S04]  /*1020*/  @!P0 FADD.FTZ R7, -R14, 1 ;  /* 0x3f8000000e078421 */ /* 0x000fc80000010100 */
[----:B------:R-:W-:Y:S01]  /*1030*/  @!P0 FMUL.FTZ R7, R14, R7 ;  /* 0x000000070e078220 */ /* 0x000fe20000410000 */
[----:B------:R-:W-:Y:S02]  /*1040*/  HADD2.F32 R14, -RZ, R6.H0_H0 ;  /* 0x20000006ff0e7230 */ /* 0x000fe40000004100 */
[----:B------:R-:W-:-:S03]  /*1050*/  IMAD.MOV.U32 R6, RZ, RZ, RZ ;  /* 0x000000ffff067224 */ /* 0x000fc600078e00ff */
[----:B------:R-:W1:Y:S02]  /*1060*/  @!P0 MUFU.RCP R7, R7 ;  /* 0x0000000700078308 */ /* 0x000e640000001000 */
[----:B-1----:R-:W-:-:S05]  /*1070*/  @!P0 FMUL.FTZ R6, R14, R7 ;  /* 0x000000070e068220 */ /* 0x002fca0000410000 */
[----:B------:R-:W-:-:S07]  /*1080*/  F2FP.F16.F32.PACK_AB R6, RZ, R6 ;  /* 0x00000006ff06723e */ /* 0x000fce00000000ff */
.L_x_6175:
[----:B------:R-:W-:Y:S05]  /*1090*/  BSYNC B0 ;  /* 0x0000000000007941 */ /* 0x000fea0003800000 */
.L_x_6174:
[----:B------:R-:W-:Y:S01]  /*10a0*/  @!P1 IADD3 R7, R0, R3, RZ ;  /* 0x0000000300079210 */ /* 0x000fe20007ffe0ff */
[----:B------:R-:W-:Y:S01]  /*10b0*/  BSSY B0, `(.L_x_6176) ;  /* 0x0000010000007945 */ /* 0x000fe20003800000 */
[----:B------:R-:W-:-:S03]  /*10c0*/  ISETP.GE.AND P2, PT, R15, R2, PT ;  /* 0x000000020f00720c */ /* 0x000fc60003f46270 */
[----:B0-----:R-:W-:Y:S01]  /*10d0*/  @!P1 IMAD.WIDE.U32 R4, R7, 0x2, R4 ;  /* 0x0000000207049825 */ /* 0x001fe200078e0004 */
[----:B------:R-:W-:Y:S09]  /*10e0*/  @P3 BRA `(.L_x_6177) ;  /* 0x0000000000303947 */ /* 0x000ff20003800000 */
[----:B------:R-:W-:Y:S01]  /*10f0*/  HADD2.F32 R14, -RZ, R9.H0_H0 ;  /* 0x20000009ff0e7230 */ /* 0x000fe20000004100 */
        /* <DEDUP_REMOVED lines=11> */
.L_x_6177:
[----:B------:R-:W-:Y:S05]  /*11b0*/  BSYNC B0 ;  /* 0x0000000000007941 */ /* 0x000fea0003800000 */
.L_x_6176:
[----:B------:R-:W-:Y:S04]  /*11c0*/  BSSY B0, `(.L_x_6178) ;  /* 0x000000e000007945 */ /* 0x000fe80003800000 */
[----:B------:R-:W-:Y:S05]  /*11d0*/  @P4 BRA `(.L_x_6179) ;  /* 0x0000000000304947 */ /* 0x000fea0003800000 */
        /* <DEDUP_REMOVED lines=12> */
.L_x_6179:
[----:B------:R-:W-:Y:S05]  /*12a0*/  BSYNC B0 ;  /* 0x0000000000007941 */ /* 0x000fea0003800000 */
.L_x_6178:
        /* <DEDUP_REMOVED lines=13> */
[----:B------:R-:W-:-:S07]  /*1380*/  F2FP.F16.F32.PACK_AB R9, RZ, R9 ;  /* 0x00000009ff09723e */ /* 0x000fce00000000ff */
.L_x_6181:
[----:B------:R-:W-:Y:S05]  /*1390*/  BSYNC B0 ;  /* 0x0000000000007941 */ /* 0x000fea0003800000 */
.L_x_6180:
        /* <DEDUP_REMOVED lines=14> */
.L_x_6183:
[----:B------:R-:W-:Y:S05]  /*1480*/  BSYNC B0 ;  /* 0x0000000000007941 */ /* 0x000fea0003800000 */
.L_x_6182:
        /* <DEDUP_REMOVED lines=14> */
.L_x_6185:
[----:B------:R-:W-:Y:S05]  /*1570*/  BSYNC B0 ;  /* 0x0000000000007941 */ /* 0x000fea0003800000 */
.L_x_6184:
[----:B------:R0:W-:Y:S01]  /*1580*/  @!P1 STG.E.U16 desc[UR4][R4.64], R12 ;  /* 0x0000000c04009986 */ /* 0x0001e2000c101504 */
[----:B------:R-:W-:Y:S01]  /*1590*/  @!P1 MOV R3, R17 ;  /* 0x0000001100039202 */ /* 0x000fe20000000f00 */
[----:B------:R-:W-:Y:S04]  /*15a0*/  BSSY B0, `(.L_x_6186) ;  /* 0x000002d000007945 */ /* 0x000fe80003800000 */
[----:B------:R-:W-:Y:S01]  /*15b0*/  BSSY B1, `(.L_x_6187) ;  /* 0x0000025000017945 */ /* 0x000fe20003800000 */
[----:B------:R-:W-:-:S13]  /*15c0*/  ISETP.GE.AND P0, PT, R3, R2, PT ;  /* 0x000000020300720c */ /* 0x000fda0003f06270 */
[----:B0-----:R-:W-:Y:S05]  /*15d0*/  @P0 BRA `(.L_x_6188) ;  /* 0x0000000000300947 */ /* 0x001fea0003800000 */
[----:B------:R-:W0:Y:S01]  /*15e0*/  LDC.64 R4, c[0x0][0x228] ;  /* 0x00008a00ff047b82 */ /* 0x000e220000000a00 */
[----:B------:R-:W-:Y:S01]  /*15f0*/  IADD3 R15, R0, R3, RZ ;  /* 0x00000003000f7210 */ /* 0x000fe20007ffe0ff */
[----:B------:R-:W-:-:S05]  /*1600*/  VIADD R3, R3, 0x80 ;  /* 0x0000008003037836 */ /* 0x000fca0000000000 */
        /* <DEDUP_REMOVED lines=9> */
.L_x_6188:
[----:B------:R-:W-:-:S13]  /*16a0*/  ISETP.GE.AND P0, PT, R3, R2, PT ;  /* 0x000000020300720c */ /* 0x000fda0003f06270 */
[----:B------:R-:W-:Y:S05]  /*16b0*/  @P0 BRA `(.L_x_6190) ;  /* 0x0000000000300947 */ /* 0x000fea0003800000 */
[----:B0-----:R-:W0:Y:S01]  /*16c0*/  LDC.64 R4, c[0x0][0x228] ;  /* 0x00008a00ff047b82 */ /* 0x001e220000000a00 */
[----:B------:R-:W-:Y:S01]  /*16d0*/  IMAD.IADD R13, R0, 0x1, R3 ;  /* 0x00000001000d7824 */ /* 0x000fe200078e0203 */
[----:B------:R-:W-:-:S03]  /*16e0*/  IADD3 R3, R3, 0x80, RZ ;  /* 0x0000008003037810 */ /* 0x000fc60007ffe0ff */
[----:B0-----:R-:W-:-:S05]  /*16f0*/  IMAD.WIDE.U32 R4, R13, 0x2, R4 ;  /* 0x000000020d047825 */ /* 0x001fca00078e0004 */
[----:B------:R1:W-:Y:S02]  /*1700*/  STG.E.U16 desc[UR4][R4.64], R7 ;  /* 0x0000000704007986 */ /* 0x0003e4000c101504 */
.L_x_6189:
[----:B------:R-:W-:-:S13]  /*1710*/  ISETP.GE.AND P0, PT, R3, R2, PT ;  /* 0x000000020300720c */ /* 0x000fda0003f06270 */
[----:B------:R-:W-:Y:S05]  /*1720*/  @P0 BRA `(.L_x_6191) ;  /* 0x0000000000340947 */ /* 0x000fea0003800000 */
[----:B01----:R-:W0:Y:S01]  /*1730*/  LDC.64 R4, c[0x0][0x228] ;  /* 0x00008a00ff047b82 */ /* 0x003e220000000a00 */
[----:B------:R-:W-:Y:S01]  /*1740*/  IADD3 R7, R0, R3, RZ ;  /* 0x0000000300077210 */ /* 0x000fe20007ffe0ff */
[----:B------:R-:W-:-:S04]  /*1750*/  VIADD R3, R3, 0x80 ;  /* 0x0000008003037836 */ /* 0x000fc80000000000 */
[----:B0-----:R-:W-:-:S05]  /*1760*/  IMAD.WIDE.U32 R4, R7, 0x2, R4 ;  /* 0x0000000207047825 */ /* 0x001fca00078e0004 */
[----:B------:R1:W-:Y:S02]  /*1770*/  STG.E.U16 desc[UR4][R4.64], R8 ;  /* 0x0000000804007986 */ /* 0x0003e4000c101504 */
.L_x_6190:
        /* <DEDUP_REMOVED lines=8> */
.L_x_6191:
[----:B------:R-:W-:Y:S05]  /*1800*/  BSYNC B1 ;  /* 0x0000000000017941 */ /* 0x000fea0003800000 */
.L_x_6187:
[----:B------:R-:W-:-:S13]  /*1810*/  ISETP.GE.AND P0, PT, R3, R2, PT ;  /* 0x000000020300720c */ /* 0x000fda0003f06270 */
[----:B012---:R-:W0:Y:S01]  /*1820*/  @!P0 LDC.64 R4, c[0x0][0x228] ;  /* 0x00008a00ff048b82 */ /* 0x007e220000000a00 */
[----:B------:R-:W-:Y:S01]  /*1830*/  @!P0 IMAD.IADD R7, R0, 0x1, R3 ;  /* 0x0000000100078824 */ /* 0x000fe200078e0203 */
[----:B------:R-:W-:-:S03]  /*1840*/  @!P0 IADD3 R3, R3, 0x80, RZ ;  /* 0x0000008003038810 */ /* 0x000fc60007ffe0ff */
[----:B0-----:R-:W-:-:S05]  /*1850*/  @!P0 IMAD.WIDE.U32 R4, R7, 0x2, R4 ;  /* 0x0000000207048825 */ /* 0x001fca00078e0004 */
[----:B------:R2:W-:Y:S02]  /*1860*/  @!P0 STG.E.U16 desc[UR4][R4.64], R10 ;  /* 0x0000000a04008986 */ /* 0x0005e4000c101504 */
.L_x_6192:
[----:B------:R-:W-:Y:S05]  /*1870*/  BSYNC B0 ;  /* 0x0000000000007941 */ /* 0x000fea0003800000 */
.L_x_6186:
        /* <DEDUP_REMOVED lines=8> */
.L_x_6193:
        /* <DEDUP_REMOVED lines=16> */
.L_x_14632:


//--------------------- .text._ZN2at6native29vectorized_elementwise_kernelILi4EZZZNS0_26logit_backward_kernel_cudaERNS_18TensorIteratorBaseERKN3c106ScalarEENKUlvE_clEvENKUlvE1_clEvEUlNS4_4HalfESA_E0_St5arrayIPcLm3EEEEviT0_T1_ --------------------------
	.section	.text._ZN2at6native29vectorized_elementwise_kernelILi4EZZZNS0_26logit_backward_kernel_cudaERNS_18TensorIteratorBaseERKN3c106ScalarEENKUlvE_clEvENKUlvE1_clEvEUlNS4_4HalfESA_E0_St5arrayIPcLm3EEEEviT0_T1_,"ax",@progbits
	.align	128
        .global         _ZN2at6native29vectorized_elementwise_kernelILi4EZZZNS0_26logit_backward_kernel_cudaERNS_18TensorIteratorBaseERKN3c106ScalarEENKUlvE_clEvENKUlvE1_clEvEUlNS4_4HalfESA_E0_St5arrayIPcLm3EEEEviT0_T1_
        .type           _ZN2at6native29vectorized_elementwise_kernelILi4EZZZNS0_26logit_backward_kernel_cudaERNS_18TensorIteratorBaseERKN3c106ScalarEENKUlvE_clEvENKUlvE1_clEvEUlNS4_4HalfESA_E0_St5arrayIPcLm3EEEEviT0_T1_,@function
        .size           _ZN2at6native29vectorized_elementwise_kernelILi4EZZZNS0_26logit_backward_kernel_cudaERNS_18TensorIteratorBaseERKN3c106ScalarEENKUlvE_clEvENKUlvE1_clEvEUlNS4_4HalfESA_E0_St5arrayIPcLm3EEEEviT0_T1_,(.L_x_14633 - _ZN2at6native29vectorized_elementwise_kernelILi4EZZZNS0_26logit_backward_kernel_cudaERNS_18TensorIteratorBaseERKN3c106ScalarEENKUlvE_clEvENKUlvE1_clEvEUlNS4_4HalfESA_E0_St5arrayIPcLm3EEEEviT0_T1_)
        .other          _ZN2at6native29vectorized_elementwise_kernelILi4EZZZNS0_26logit_backward_kernel_cudaERNS_18TensorIteratorBaseERKN3c106ScalarEENKUlvE_clEvENKUlvE1_clEvEUlNS4_4HalfESA_E0_St5arrayIPcLm3EEEEviT0_T1_,@"STO_CUDA_ENTRY STV_DEFAULT"
_ZN2at6native29vectorized_elementwise_kernelILi4EZZZNS0_26logit_backward_kernel_cudaERNS_18TensorIteratorBaseERKN3c106ScalarEENKUlvE_clEvENKUlvE1_clEvEUlNS4_4HalfESA_E0_St5arrayIPcLm3EEEEviT0_T1_:
.text._ZN2at6native29vectorized_elementwise_kernelILi4EZZZNS0_26logit_backward_kernel_cudaERNS_18TensorIteratorBaseERKN3c106ScalarEENKUlvE_clEvENKUlvE1_clEvEUlNS4_4HalfESA_E0_St5arrayIPcLm3EEEEviT0_T1_:
        /* <DEDUP_REMOVED lines=16> */
[----:B------:R-:W2:Y:S01]  /*0100*/  LDG.E.64 R10, desc[UR4][R12.64+0x400] ;  /* 0x000400040c0a7981 */ /* 0x000ea2000c1e1b00 */
[----:B------:R-:W-:-:S05]  /*0110*/  IMAD.WIDE.U32 R4, R8, 0x8, R4 ;  /* 0x0000000808047825 */ /* 0x000fca00078e0004 */
[----:B------:R-:W4:Y:S04]  /*0120*/  LDG.E.64 R2, desc[UR4][R4.64] ;  /* 0x0000000404027981 */ /* 0x000f28000c1e1b00 */
[----:B------:R-:W5:Y:S01]  /*0130*/  LDG.E.64 R4, desc[UR4][R4.64+0x400] ;  /* 0x0004000404047981 */ /* 0x000f62000c1e1b00 */
[----:B---3--:R-:W-:-:S05]  /*0140*/  HADD2.F32 R9, -RZ, R6.H0_H0 ;  /* 0x20000006ff097230 */ /* 0x008fca0000004100 */
[C---:B------:R-:W-:Y:S02]  /*0150*/  FSETP.GEU.FTZ.AND P1, PT, R9.reuse, UR6, PT ;  /* 0x0000000609007c0b */ /* 0x040fe4000bf3e000 */
[----:B------:R-:W-:-:S04]  /*0160*/  FSETP.GT.FTZ.AND P0, PT, R9, UR7, PT ;  /* 0x0000000709007c0b */ /* 0x000fc8000bf14000 */
[----:B------:R-:W-:-:S13]  /*0170*/  PLOP3.LUT P0, PT, P1, P0, PT, 0x8a, 0x0 ;  /* 0x000000000000781c */ /* 0x000fda0000f01172 */
[----:B------:R-:W-:-:S04]  /*0180*/  @!P0 FADD.FTZ R14, -R9, 1 ;  /* 0x3f800000090e8421 */ /* 0x000fc80000010100 */
[----:B------:R-:W-:-:S06]  /*0190*/  @!P0 FMUL.FTZ R15, R9, R14 ;  /* 0x0000000e090f8220 */ /* 0x000fcc0000410000 */
[----:B------:R-:W0:Y:S01]  /*01a0*/  @!P0 MUFU.RCP R15, R15 ;  /* 0x0000000f000f8308 */ /* 0x000e220000001000 */
[----:B----4-:R-:W-:Y:S02]  /*01b0*/  HADD2.F32 R14, -RZ, R2.H0_H0 ;  /* 0x20000002ff0e7230 */ /* 0x010fe40000004100 */
[----:B------:R-:W-:Y:S02]  /*01c0*/  HADD2.F32 R6, -RZ, R6.H1_H1 ;  /* 0x30000006ff067230 */ /* 0x000fe40000004100 */
[--C-:B------:R-:W-:Y:S02]  /*01d0*/  HADD2.F32 R16, -RZ, R7.reuse.H0_H0 ;  /* 0x20000007ff107230 */ /* 0x100fe40000004100 */
[----:B------:R-:W-:Y:S02]  /*01e0*/  HADD2.F32 R17, -RZ, R7.H1_H1 ;  /* 0x30000007ff117230 */ /* 0x000fe40000004100 */
[----:B------:R-:W-:Y:S01]  /*01f0*/  IMAD.MOV.U32 R9, RZ, RZ, RZ ;  /* 0x000000ffff097224 */ /* 0x000fe200078e00ff */
[----:B------:R-:W-:Y:S01]  /*0200*/  FSETP.GEU.FTZ.AND P1, PT, R6, UR6, PT ;  /* 0x0000000606007c0b */ /* 0x000fe2000bf3e000 */
[--C-:B--2---:R-:W-:Y:S01]  /*0210*/  HADD2.F32 R18, -RZ, R10.reuse.H0_H0 ;  /* 0x2000000aff127230 */ /* 0x104fe20000004100 */
[C---:B------:R-:W-:Y:S01]  /*0220*/  FSETP.GEU.FTZ.AND P5, PT, R16.reuse, UR6, PT ;  /* 0x0000000610007c0b */ /* 0x040fe2000bfbe000 */
[----:B------:R-:W-:Y:S01]  /*0230*/  HADD2.F32 R12, -RZ, R10.H1_H1 ;  /* 0x3000000aff0c7230 */ /* 0x000fe20000004100 */
[----:B------:R-:W-:-:S02]  /*0240*/  FSETP.GT.FTZ.AND P2, PT, R16, UR7, PT ;  /* 0x0000000710007c0b */ /* 0x000fc4000bf54000 */
[C---:B------:R-:W-:Y:S01]  /*0250*/  FSETP.GEU.FTZ.AND P4, PT, R17.reuse, UR6, PT ;  /* 0x0000000611007c0b */ /* 0x040fe2000bf9e000 */
[----:B0-----:R-:W-:Y:S01]  /*0260*/  @!P0 FMUL.FTZ R9, R14, R15 ;  /* 0x0000000f0e098220 */ /* 0x001fe20000410000 */
[----:B------:R-:W-:Y:S02]  /*0270*/  FSETP.GT.FTZ.AND P0, PT, R6, UR7, PT ;  /* 0x0000000706007c0b */ /* 0x000fe4000bf14000 */
[----:B------:R-:W-:Y:S01]  /*0280*/  FSETP.GT.FTZ.AND P6, PT, R17, UR7, PT ;  /* 0x0000000711007c0b */ /* 0x000fe2000bfd4000 */
[----:B------:R-:W-:Y:S01]  /*0290*/  HADD2.F32 R10, -RZ, R11.H0_H0 ;  /* 0x2000000bff0a7230 */ /* 0x000fe20000004100 */
        /* <DEDUP_REMOVED lines=17> */
[----:B------:R-:W-:-:S13]  /*03b0*/  ISETP.NE.AND P0, PT, R7, RZ, PT ;  /* 0x000000ff0700720c */ /* 0x000fda0003f05270 */
[----:B------:R-:W-:-:S04]  /*03c0*/  @!P0 FADD.FTZ R7, -R6, 1 ;  /* 0x3f80000006078421 */ /* 0x000fc80000010100 */
[----:B------:R-:W-:Y:S01]  /*03d0*/  @!P0 FMUL.FTZ R14, R6, R7 ;  /* 0x00000007060e8220 */ /* 0x000fe20000410000 */
[----:B------:R-:W-:Y:S01]  /*03e0*/  @!P5 FADD.FTZ R7, -R16, 1 ;  /* 0x3f8000001007d421 */ /* 0x000fe20000010100 */
[----:B------:R-:W-:-:S03]  /*03f0*/  @!P4 FADD.FTZ R6, -R17, 1 ;  /* 0x3f8000001106c421 */ /* 0x000fc60000010100 */
[----:B------:R-:W-:Y:S01]  /*0400*/  @!P5 FMUL.FTZ R16, R16, R7 ;  /* 0x000000071010d220 */ /* 0x000fe20000410000 */
[----:B------:R-:W-:Y:S01]  /*0410*/  @!P3 FADD.FTZ R7, -R18, 1 ;  /* 0x3f8000001207b421 */ /* 0x000fe20000010100 */
[----:B------:R-:W-:Y:S01]  /*0420*/  @!P4 FMUL.FTZ R11, R17, R6 ;  /* 0x00000006110bc220 */ /* 0x000fe20000410000 */
[----:B------:R-:W-:Y:S02]  /*0430*/  @!P2 FADD.FTZ R17, -R12, 1 ;  /* 0x3f8000000c11a421 */ /* 0x000fe40000010100 */
[----:B------:R-:W-:Y:S02]  /*0440*/  @!P3 FMUL.FTZ R15, R18, R7 ;  /* 0x00000007120fb220 */ /* 0x000fe40000410000 */
[----:B------:R-:W0:Y:S01]  /*0450*/  LDC.64 R6, c[0x0][0x228] ;  /* 0x00008a00ff067b82 */ /* 0x000e220000000a00 */
[C---:B------:R-:W-:Y:S01]  /*0460*/  @!P6 FADD.FTZ R20, -R13.reuse, 1 ;  /* 0x3f8000000d14e421 */ /* 0x040fe20000010100 */
[----:B------:R-:W-:Y:S01]  /*0470*/  @!P2 FMUL.FTZ R12, R12, R17 ;  /* 0x000000110c0ca220 */ /* 0x000fe20000410000 */
[----:B------:R-:W-:Y:S01]  /*0480*/  @!P1 FADD.FTZ R17, -R10, 1 ;  /* 0x3f8000000a119421 */ /* 0x000fe20000010100 */
[----:B------:R-:W1:Y:S01]  /*0490*/  @!P0 MUFU.RCP R14, R14 ;  /* 0x0000000e000e8308 */ /* 0x000e620000001000 */
[----:B------:R-:W-:-:S02]  /*04a0*/  @!P6 FMUL.FTZ R21, R13, R20 ;  /* 0x000000140d15e220 */ /* 0x000fc40000410000 */
[----:B------:R-:W-:-:S05]  /*04b0*/  @!P1 FMUL.FTZ R18, R10, R17 ;  /* 0x000000110a129220 */ /* 0x000fca0000410000 */
[----:B------:R-:W2:Y:S01]  /*04c0*/  @!P5 MUFU.RCP R16, R16 ;  /* 0x000000100010d308 */ /* 0x000ea20000001000 */
[----:B------:R-:W-:Y:S01]  /*04d0*/  HFMA2.MMA R10, -RZ, RZ, 0, 0 ;  /* 0x00000000ff0a7435 */ /* 0x000fe200000001ff */
[----:B------:R-:W-:-:S06]  /*04e0*/  HADD2.F32 R17, -RZ, R2.H1_H1 ;  /* 0x30000002ff117230 */ /* 0x000fcc0000004100 */
[----:B------:R-:W3:Y:S01]  /*04f0*/  @!P3 MUFU.RCP R15, R15 ;  /* 0x0000000f000fb308 */ /* 0x000ee20000001000 */
[----:B------:R-:W-:-:S07]  /*0500*/  HADD2.F32 R19, -RZ, R3.H0_H0 ;  /* 0x20000003ff137230 */ /* 0x000fce0000004100 */
[----:B------:R-:W4:Y:S08]  /*0510*/  @!P2 MUFU.RCP R12, R12 ;  /* 0x0000000c000ca308 */ /* 0x000f300000001000 */
[----:B------:R-:W4:Y:S08]  /*0520*/  @!P4 MUFU.RCP R11, R11 ;  /* 0x0000000b000bc308 */ /* 0x000f300000001000 */
[----:B------:R3:W4:Y:S08]  /*0530*/  @!P1 MUFU.RCP R13, R18 ;  /* 0x00000012000d9308 */ /* 0x0007300000001000 */
[----:B------:R-:W4:Y:S01]  /*0540*/  @!P6 MUFU.RCP R21, R21 ;  /* 0x000000150015e308 */ /* 0x000f220000001000 */
[----:B------:R-:W-:-:S02]  /*0550*/  IMAD.MOV.U32 R2, RZ, RZ, RZ ;  /* 0x000000ffff027224 */ /* 0x000fc400078e00ff */
[----:B-1----:R-:W-:Y:S01]  /*0560*/  @!P0 FMUL.FTZ R10, R17, R14 ;  /* 0x0000000e110a8220 */ /* 0x002fe20000410000 */
[----:B--2---:R-:W-:Y:S01]  /*0570*/  @!P5 FMUL.FTZ R2, R19, R16 ;  /* 0x000000101302d220 */ /* 0x004fe20000410000 */
[----:B0-----:R-:W-:-:S04]  /*0580*/  IMAD.WIDE.U32 R6, R0, 0x2, R6 ;  /* 0x0000000200067825 */ /* 0x001fc800078e0006 */
[--C-:B-----5:R-:W-:Y:S02]  /*0590*/  HADD2.F32 R14, -RZ, R4.reuse.H0_H0 ;  /* 0x20000004ff0e7230 */ /* 0x120fe40000004100 */
[----:B------:R-:W-:Y:S02]  /*05a0*/  HADD2.F32 R17, -RZ, R4.H1_H1 ;  /* 0x30000004ff117230 */ /* 0x000fe40000004100 */
[----:B------:R-:W-:Y:S02]  /*05b0*/  HADD2.F32 R0, -RZ, R3.H1_H1 ;  /* 0x30000003ff007230 */ /* 0x000fe40000004100 */
[--C-:B------:R-:W-:Y:S02]  /*05c0*/  HADD2.F32 R16, -RZ, R5.reuse.H0_H0 ;  /* 0x20000005ff107230 */ /* 0x100fe40000004100 */
[----:B------:R-:W-:Y:S01]  /*05d0*/  HADD2.F32 R20, -RZ, R5.H1_H1 ;  /* 0x30000005ff147230 */ /* 0x000fe20000004100 */
[----:B------:R-:W-:Y:S02]  /*05e0*/  CS2R R4, SRZ ;  /* 0x0000000000047805 */ /* 0x000fe4000001ff00 */
[----:B---3--:R-:W-:-:S02]  /*05f0*/  CS2R R18, SRZ ;  /* 0x0000000000127805 */ /* 0x008fc4000001ff00 */
[----:B------:R-:W-:Y:S01]  /*0600*/  MOV R3, RZ ;  /* 0x000000ff00037202 */ /* 0x000fe20000000f00 */
[----:B------:R-:W-:Y:S01]  /*0610*/  @!P3 FMUL.FTZ R5, R14, R15 ;  /* 0x0000000f0e05b220 */ /* 0x000fe20000410000 */
[----:B----4-:R-:W-:Y:S01]  /*0620*/  @!P2 FMUL.FTZ R4, R17, R12 ;  /* 0x0000000c1104a220 */ /* 0x010fe20000410000 */
[----:B------:R-:W-:Y:S01]  /*0630*/  @!P4 FMUL.FTZ R3, R0, R11 ;  /* 0x0000000b0003c220 */ /* 0x000fe20000410000 */
[----:B------:R-:W-:Y:S01]  /*0640*/  @!P1 FMUL.FTZ R19, R16, R13 ;  /* 0x0000000d10139220 */ /* 0x000fe20000410000 */
[----:B------:R-:W-:Y:S01]  /*0650*/  @!P6 FMUL.FTZ R18, R20, R21 ;  /* 0x000000151412e220 */ /* 0x000fe20000410000 */
[----:B------:R-:W-:Y:S01]  /*0660*/  IMAD.WIDE R6, R8, 0x8, R6 ;  /* 0x0000000808067825 */ /* 0x000fe200078e0206 */
[----:B------:R-:W-:Y:S02]  /*0670*/  F2FP.F16.F32.PACK_AB R4, R4, R5 ;  /* 0x000000050404723e */ /* 0x000fe400000000ff */
[----:B------:R-:W-:Y:S02]  /*0680*/  F2FP.F16.F32.PACK_AB R10, R10, R9 ;  /* 0x000000090a0a723e */ /* 0x000fe400000000ff */
[----:B------:R-:W-:-:S02]  /*0690*/  F2FP.F16.F32.PACK_AB R11, R3, R2 ;  /* 0x00000002030b723e */ /* 0x000fc400000000ff */
[----:B------:R-:W-:-:S03]  /*06a0*/  F2FP.F16.F32.PACK_AB R5, R18, R19 ;  /* 0x000000131205723e */ /* 0x000fc600000000ff */
[----:B------:R-:W-:Y:S04]  /*06b0*/  STG.E.64 desc[UR4][R6.64], R10 ;  /* 0x0000000a06007986 */ /* 0x000fe8000c101b04 */
[----:B------:R-:W-:Y:S01]  /*06c0*/  STG.E.64 desc[UR4][R6.64+0x400], R4 ;  /* 0x0004000406007986 */ /* 0x000fe2000c101b04 */
[----:B------:R-:W-:Y:S05]  /*06d0*/  EXIT ;  /* 0x000000000000794d */ /* 0x000fea0003800000 */
.L_x_6194:
        /* <DEDUP_REMOVED lines=107> */
.L_x_6196:
[----:B------:R-:W-:Y:S05]  /*0d90*/  BSYNC B0 ;  /* 0x0000000000007941 */ /* 0x000fea0003800000 */
.L_x_6195:
        /* <DEDUP_REMOVED lines=14> */
.L_x_6198:
[----:B------:R-:W-:Y:S05]  /*0e80*/  BSYNC B0 ;  /* 0x0000000000007941 */ /* 0x000fea0003800000 */
.L_x_6197:
        /* <DEDUP_REMOVED lines=8> */
[-C--:B------:R-:W-:Y:S01]  /*0f10*/  ISETP.GE.AND P5, PT, R15, R2.reuse, PT ;  /* 0x000000020f00720c */ /* 0x080fe20003fa6270 */
[----:B------:R-:W-:Y:S01]  /*0f20*/  VIADD R15, R3, 0x380 ;  /* 0x00000380030f7836 */ /* 0x000fe20000000000 */
[----:B------:R-:W-:Y:S01]  /*0f30*/  ISETP.GE.AND P6, PT, R21, R2, PT ;  /* 0x000000021500720c */ /* 0x000fe20003fc6270 */
[----:B------:R-:W-:-:S12]  /*0f40*/  @P2 BRA `(.L_x_6200) ;  /* 0x0000000000302947 */ /* 0x000fd80003800000 */
[----:B------:R-:W-:Y:S01]  /*0f50*/  HADD2.F32 R14, -RZ, R7.H0_H0 ;  /* 0x20000007ff0e7230 */ /* 0x000fe20000004100 */
[----:B------:R-:W-:-:S04]  /*0f60*/  ULDC.64 UR6, c[0x0][0x218] ;  /* 0x0000860000067ab9 */ /* 0x000fc80000000a00 */
[C---:B------:R-:W-:Y:S02]  /*0f70*/  FSETP.GEU.FTZ.AND P2, PT, R14.reuse, UR6, PT ;  /* 0x000000060e007c0b */ /* 0x040fe4000bf5e000 */
[----:B------:R-:W-:-:S04]  /*0f80*/  FSETP.GT.FTZ.AND P0, PT, R14, UR7, PT ;  /* 0x000000070e007c0b */ /* 0x000fc8000bf14000 */
[----:B------:R-:W-:-:S13]  /*0f90*/  PLOP3.LUT P0, PT, P2, P0, PT, 0x8a, 0x0 ;  /* 0x000000000000781c */ /* 0x000fda0001701172 */
[----:B------:R-:W-:-:S04]  /*0fa0*/  @!P0 FADD.FTZ R7, -R14, 1 ;  /* 0x3f8000000e078421 */ /* 0x000fc80000010100 */
[----:B------:R-:W-:Y:S01]  /*0fb0*/  @!P0 FMUL.FTZ R7, R14, R7 ;  /* 0x000000070e078220 */ /* 0x000fe20000410000 */
[----:B------:R-:W-:Y:S01]  /*0fc0*/  HADD2.F32 R14, -RZ, R6.H0_H0 ;  /* 0x20000006ff0e7230 */ /* 0x000fe20000004100 */
[----:B------:R-:W-:-:S04]  /*0fd0*/  MOV R6, RZ ;  /* 0x000000ff00067202 */ /* 0x000fc80000000f00 */
[----:B------:R-:W1:Y:S02]  /*0fe0*/  @!P0 MUFU.RCP R7, R7 ;  /* 0x0000000700078308 */ /* 0x000e640000001000 */
[----:B-1----:R-:W-:-:S05]  /*0ff0*/  @!P0 FMUL.FTZ R6, R14, R7 ;  /* 0x000000070e068220 */ /* 0x002fca0000410000 */
[----:B------:R-:W-:-:S07]  /*1000*/  F2FP.F16.F32.PACK_AB R6, RZ, R6 ;  /* 0x00000006ff06723e */ /* 0x000fce00000000ff */
.L_x_6200:
[----:B------:R-:W-:Y:S05]  /*1010*/  BSYNC B0 ;  /* 0x0000000000007941 */ /* 0x000fea0003800000 */
.L_x_6199:
[----:B------:R-:W-:Y:S01]  /*1020*/  @!P1 IMAD.IADD R7, R0, 0x1, R3 ;  /* 0x0000000100079824 */ /* 0x000fe200078e0203 */
[----:B------:R-:W-:Y:S01]  /*1030*/  BSSY B0, `(.L_x_6201) ;  /* 0x0000010000007945 */ /* 0x000fe20003800000 */
[----:B------:R-:W-:Y:S02]  /*1040*/  ISETP.GE.AND P2, PT, R15, R2, PT ;  /* 0x000000020f00720c */ /* 0x000fe40003f46270 */
[----:B0-----:R-:W-:Y:S01]  /*1050*/  @!P1 IMAD.WIDE.U32 R4, R7, 0x2, R4 ;  /* 0x0000000207049825 */ /* 0x001fe200078e0004 */
[----:B------:R-:W-:Y:S10]  /*1060*/  @P3 BRA `(.L_x_6202) ;  /* 0x0000000000303947 */ /* 0x000ff40003800000 */
        /* <DEDUP_REMOVED lines=12> */
.L_x_6202:
[----:B------:R-:W-:Y:S05]  /*1130*/  BSYNC B0 ;  /* 0x0000000000007941 */ /* 0x000fea0003800000 */
.L_x_6201:
        /* <DEDUP_REMOVED lines=14> */
.L_x_6204:
[----:B------:R-:W-:Y:S05]  /*1220*/  BSYNC B0 ;  /* 0x0000000000007941 */ /* 0x000fea0003800000 */
.L_x_6203:
        /* <DEDUP_REMOVED lines=14> */
.L_x_6206:
[----:B------:R-:W-:Y:S05]  /*1310*/  BSYNC B0 ;  /* 0x0000000000007941 */ /* 0x000fea0003800000 */
.L_x_6205:
        /* <DEDUP_REMOVED lines=14> */
.L_x_6208:
[----:B------:R-:W-:Y:S05]  /*1400*/  BSYNC B0 ;  /* 0x0000000000007941 */ /* 0x000fea0003800000 */
.L_x_6207:
        /* <DEDUP_REMOVED lines=14> */
.L_x_6210:
[----:B------:R-:W-:Y:S05]  /*14f0*/  BSYNC B0 ;  /* 0x0000000000007941 */ /* 0x000fea0003800000 */
.L_x_6209:
        /* <DEDUP_REMOVED lines=18> */
.L_x_6213:
[----:B------:R-:W-:-:S13]  /*1620*/  ISETP.GE.AND P0, PT, R3, R2, PT ;  /* 0x000000020300720c */ /* 0x000fda0003f06270 */
[----:B------:R-:W-:Y:S05]  /*1630*/  @P0 BRA `(.L_x_6215) ;  /* 0x0000000000300947 */ /* 0x000fea0003800000 */
[----:B0-----:R-:W0:Y:S01]  /*1640*/  LDC.64 R4, c[0x0][0x228] ;  /* 0x00008a00ff047b82 */ /* 0x001e220000000a00 */
[----:B------:R-:W-:Y:S01]  /*1650*/  IMAD.IADD R13, R0, 0x1, R3 ;  /* 0x00000001000d7824 */ /* 0x000fe200078e0203 */
[----:B------:R-:W-:-:S03]  /*1660*/  IADD3 R3, R3, 0x80, RZ ;  /* 0x0000008003037810 */ /* 0x000fc60007ffe0ff */
[----:B0-----:R-:W-:-:S05]  /*1670*/  IMAD.WIDE.U32 R4, R13, 0x2, R4 ;  /* 0x000000020d047825 */ /* 0x001fca00078e0004 */
[----:B------:R1:W-:Y:S02]  /*1680*/  STG.E.U16 desc[UR4][R4.64], R7 ;  /* 0x0000000704007986 */ /* 0x0003e4000c101504 */
.L_x_6214:
[----:B------:R-:W-:-:S13]  /*1690*/  ISETP.GE.AND P0, PT, R3, R2, PT ;  /* 0x000000020300720c */ /* 0x000fda0003f06270 */
[----:B------:R-:W-:Y:S05]  /*16a0*/  @P0 BRA `(.L_x_6216) ;  /* 0x0000000000340947 */ /* 0x000fea0003800000 */
[----:B01----:R-:W0:Y:S01]  /*16b0*/  LDC.64 R4, c[0x0][0x228] ;  /* 0x00008a00ff047b82 */ /* 0x003e220000000a00 */
[----:B------:R-:W-:Y:S01]  /*16c0*/  IADD3 R7, R0, R3, RZ ;  /* 0x0000000300077210 */ /* 0x000fe20007ffe0ff */
[----:B------:R-:W-:-:S04]  /*16d0*/  VIADD R3, R3, 0x80 ;  /* 0x0000008003037836 */ /* 0x000fc80000000000 */
[----:B0-----:R-:W-:-:S05]  /*16e0*/  IMAD.WIDE.U32 R4, R7, 0x2, R4 ;  /* 0x0000000207047825 */ /* 0x001fca00078e0004 */
[----:B------:R1:W-:Y:S02]  /*16f0*/  STG.E.U16 desc[UR4][R4.64], R8 ;  /* 0x0000000804007986 */ /* 0x0003e4000c101504 */
.L_x_6215:
        /* <DEDUP_REMOVED lines=8> */
.L_x_6216:
[----:B------:R-:W-:Y:S05]  /*1780*/  BSYNC B1 ;  /* 0x0000000000017941 */ /* 0x000fea0003800000 */
.L_x_6212:
[----:B------:R-:W-:-:S13]  /*1790*/  ISETP.GE.AND P0, PT, R3, R2, PT ;  /* 0x000000020300720c */ /* 0x000fda0003f06270 */
[----:B012---:R-:W0:Y:S01]  /*17a0*/  @!P0 LDC.64 R4, c[0x0][0x228] ;  /* 0x00008a00ff048b82 */ /* 0x007e220000000a00 */
[----:B------:R-:W-:Y:S01]  /*17b0*/  @!P0 IMAD.IADD R7, R0, 0x1, R3 ;  /* 0x0000000100078824 */ /* 0x000fe200078e0203 */
[----:B------:R-:W-:-:S03]  /*17c0*/  @!P0 IADD3 R3, R3, 0x80, RZ ;  /* 0x0000008003038810 */ /* 0x000fc60007ffe0ff */
[----:B0-----:R-:W-:-:S05]  /*17d0*/  @!P0 IMAD.WIDE.U32 R4, R7, 0x2, R4 ;  /* 0x0000000207048825 */ /* 0x001fca00078e0004 */
[----:B------:R2:W-:Y:S02]  /*17e0*/  @!P0 STG.E.U16 desc[UR4][R4.64], R10 ;  /* 0x0000000a04008986 */ /* 0x0005e4000c101504 */
.L_x_6217:
[----:B------:R-:W-:Y:S05]  /*17f0*/  BSYNC B0 ;  /* 0x0000000000007941 */ /* 0x000fea0003800000 */
.L_x_6211:
        /* <DEDUP_REMOVED lines=8> */
.L_x_6218:
        /* <DEDUP_REMOVED lines=16> */
.L_x_14633:


//--------------------- .text._ZN2at6native29vectorized_elementwise_kernelILi8EZZZNS0_26logit_backward_kernel_cudaERNS_18TensorIteratorBaseERKN3c106ScalarEENKUlvE_clEvENKUlvE1_clEvEUlNS4_4HalfESA_E0_St5arrayIPcLm3EEEEviT0_T1_ --------------------------
	.section	.text._ZN2at6native29vectorized_elementwise_kernelILi8EZZZNS0_26logit_backward_kernel_cudaERNS_18TensorIteratorBaseERKN3c106ScalarEENKUlvE_clEvENKUlvE1_clEvEUlNS4_4HalfESA_E0_St5arrayIPcLm3EEEEviT0_T1_,"ax",@progbits
	.align	128
        .global         _ZN2at6native29vectorized_elementwise_kernelILi8EZZZNS0_26logit_backward_kernel_cudaERNS_18TensorIteratorBaseERKN3c106ScalarEENKUlvE_clEvENKUlvE1_clEvEUlNS4_4HalfESA_E0_St5arrayIPcLm3EEEEviT0_T1_
        .type           _ZN2at6native29vectorized_elementwise_kernelILi8EZZZNS0_26logit_backward_kernel_cudaERNS_18TensorIteratorBaseERKN3c106ScalarEENKUlvE_clEvENKUlvE1_clEvEUlNS4_4HalfESA_E0_St5arrayIPcLm3EEEEviT0_T1_,@function
        .size           _ZN2at6native29vectorized_elementwise_kernelILi8EZZZNS0_26logit_backward_kernel_cudaERNS_18TensorIteratorBaseERKN3c106ScalarEENKUlvE_clEvENKUlvE1_clEvEUlNS4_4HalfESA_E0_St5arrayIPcLm3EEEEviT0_T1_,(.L_x_14634 - _ZN2at6native29vectorized_elementwise_kernelILi8EZZZNS0_26logit_backward_kernel_cudaERNS_18TensorIteratorBaseERKN3c106ScalarEENKUlvE_clEvENKUlvE1_clEvEUlNS4_4HalfESA_E0_St5arrayIPcLm3EEEEviT0_T1_)
        .other          _ZN2at6native29vectorized_elementwise_kernelILi8EZZZNS0_26logit_backward_kernel_cudaERNS_18TensorIteratorBaseERKN3c106ScalarEENKUlvE_clEvENKUlvE1_clEvEUlNS4_4HalfESA_E0_St5arrayIPcLm3EEEEviT0_T1_,@"STO_CUDA_ENTRY STV_DEFAULT"
_ZN2at6native29vectorized_elementwise_kernelILi8EZZZNS0_26logit_backward_kernel_cudaERNS_18TensorIteratorBaseERKN3c106ScalarEENKUlvE_clEvENKUlvE1_clEvEUlNS4_4HalfESA_E0_St5arrayIPcLm3EEEEviT0_T1_:
.text._ZN2at6native29vectorized_elementwise_kernelILi8EZZZNS0_26logit_backward_kernel_cudaERNS_18TensorIteratorBaseERKN3c106ScalarEENKUlvE_clEvENKUlvE1_clEvEUlNS4_4HalfESA_E0_St5arrayIPcLm3EEEEviT0_T1_:
        /* <DEDUP_REMOVED lines=18> */
[--C-:B--2---:R-:W-:Y:S02]  /*0120*/  HADD2.F32 R12, -RZ, R8.reuse.H0_H0 ;  /* 0x20000008ff0c7230 */ /* 0x104fe40000004100 */
[----:B------:R-:W-:Y:S02]  /*0130*/  HADD2.F32 R8, -RZ, R8.H1_H1 ;  /* 0x30000008ff087230 */ /* 0x000fe40000004100 */
[----:B0-----:R-:W-:Y:S01]  /*0140*/  HADD2.F32 R2, -RZ, R9.H0_H0 ;  /* 0x20000009ff027230 */ /* 0x001fe20000004100 */
[C---:B------:R-:W-:Y:S01]  /*0150*/  FSETP.GEU.FTZ.AND P1, PT, R12.reuse, UR6, PT ;  /* 0x000000060c007c0b */ /* 0x040fe2000bf3e000 */
[--C-:B------:R-:W-:Y:S01]  /*0160*/  HADD2.F32 R17, -RZ, R10.reuse.H0_H0 ;  /* 0x2000000aff117230 */ /* 0x100fe20000004100 */
[----:B------:R-:W-:Y:S01]  /*0170*/  FSETP.GT.FTZ.AND P0, PT, R12, UR7, PT ;  /* 0x000000070c007c0b */ /* 0x000fe2000bf14000 */
[----:B------:R-:W-:Y:S01]  /*0180*/  HADD2.F32 R16, -RZ, R10.H1_H1 ;  /* 0x3000000aff107230 */ /* 0x000fe20000004100 */
[----:B------:R-:W-:-:S02]  /*0190*/  FSETP.GEU.FTZ.AND P5, PT, R2, UR6, PT ;  /* 0x0000000602007c0b */ /* 0x000fc4000bfbe000 */
[----:B------:R-:W-:Y:S02]  /*01a0*/  PLOP3.LUT P0, PT, P1, P0, PT, 0x8a, 0x0 ;  /* 0x000000000000781c */ /* 0x000fe40000f01172 */
[----:B------:R-:W-:Y:S02]  /*01b0*/  FSETP.GEU.FTZ.AND P1, PT, R8, UR6, PT ;  /* 0x0000000608007c0b */ /* 0x000fe4000bf3e000 */
[----:B------:R-:W-:Y:S02]  /*01c0*/  FSETP.GT.FTZ.AND P3, PT, R2, UR7, PT ;  /* 0x0000000702007c0b */ /* 0x000fe4000bf74000 */
[----:B------:R-:W-:Y:S02]  /*01d0*/  FSETP.GEU.FTZ.AND P4, PT, R17, UR6, PT ;  /* 0x0000000611007c0b */ /* 0x000fe4000bf9e000 */
[----:B------:R-:W-:Y:S02]  /*01e0*/  PLOP3.LUT P5, PT, P5, P3, PT, 0x8a, 0x0 ;  /* 0x000000000000781c */ /* 0x000fe40002fa7172 */
[----:B------:R-:W-:-:S03]  /*01f0*/  FSETP.GEU.FTZ.AND P3, PT, R16, UR6, PT ;  /* 0x0000000610007c0b */ /* 0x000fc6000bf7e000 */
[----:B------:R-:W-:-:S04]  /*0200*/  @!P0 FADD.FTZ R15, -R12, 1 ;  /* 0x3f8000000c0f8421 */ /* 0x000fc80000010100 */
[----:B------:R-:W-:Y:S01]  /*0210*/  @!P0 FMUL.FTZ R15, R12, R15 ;  /* 0x0000000f0c0f8220 */ /* 0x000fe20000410000 */
[----:B------:R-:W-:Y:S02]  /*0220*/  IMAD.MOV.U32 R12, RZ, RZ, RZ ;  /* 0x000000ffff0c7224 */ /* 0x000fe400078e00ff */
[--C-:B---3--:R-:W-:Y:S02]  /*0230*/  HADD2.F32 R14, -RZ, R4.reuse.H0_H0 ;  /* 0x20000004ff0e7230 */ /* 0x108fe40000004100 */
[----:B------:R-:W-:Y:S01]  /*0240*/  HADD2.F32 R21, -RZ, R4.H1_H1 ;  /* 0x30000004ff157230 */ /* 0x000fe20000004100 */
[----:B------:R-:W0:Y:S01]  /*0250*/  @!P0 MUFU.RCP R15, R15 ;  /* 0x0000000f000f8308 */ /* 0x000e220000001000 */
[----:B------:R-:W-:Y:S02]  /*0260*/  HADD2.F32 R19, -RZ, R5.H1_H1 ;  /* 0x30000005ff137230 */ /* 0x000fe40000004100 */
[----:B------:R-:W-:Y:S02]  /*0270*/  HADD2.F32 R23, -RZ, R6.H1_H1 ;  /* 0x30000006ff177230 */ /* 0x000fe40000004100 */
[----:B------:R-:W-:-:S02]  /*0280*/  HADD2.F32 R20, -RZ, R7.H0_H0 ;  /* 0x20000007ff147230 */ /* 0x000fc40000004100 */
[----:B------:R-:W-:Y:S02]  /*0290*/  HADD2.F32 R25, -RZ, R7.H1_H1 ;  /* 0x30000007ff197230 */ /* 0x000fe40000004100 */
[----:B0-----:R-:W-:Y:S01]  /*02a0*/  @!P0 FMUL.FTZ R12, R14, R15 ;  /* 0x0000000f0e0c8220 */ /* 0x001fe20000410000 */
[----:B------:R-:W-:Y:S01]  /*02b0*/  HADD2.F32 R14, -RZ, R9.H1_H1 ;  /* 0x30000009ff0e7230 */ /* 0x000fe20000004100 */
[----:B------:R-:W-:Y:S01]  /*02c0*/  FSETP.GT.FTZ.AND P0, PT, R8, UR7, PT ;  /* 0x0000000708007c0b */ /* 0x000fe2000bf14000 */
[--C-:B------:R-:W-:Y:S02]  /*02d0*/  HADD2.F32 R9, -RZ, R11.reuse.H0_H0 ;  /* 0x2000000bff097230 */ /* 0x100fe40000004100 */
[----:B------:R-:W-:Y:S01]  /*02e0*/  HADD2.F32 R11, -RZ, R11.H1_H1 ;  /* 0x3000000bff0b7230 */ /* 0x000fe20000004100 */
[C---:B------:R-:W-:Y:S02]  /*02f0*/  FSETP.GEU.FTZ.AND P2, PT, R14.reuse, UR6, PT ;  /* 0x000000060e007c0b */ /* 0x040fe4000bf5e000 */
[----:B------:R-:W-:-:S02]  /*0300*/  FSETP.GT.FTZ.AND P6, PT, R14, UR7, PT ;  /* 0x000000070e007c0b */ /* 0x000fc4000bfd4000 */
[----:B------:R-:W-:Y:S02]  /*0310*/  PLOP3.LUT P0, PT, P1, P0, PT, 0x8a, 0x0 ;  /* 0x000000000000781c */ /* 0x000fe40000f01172 */
[----:B------:R-:W-:Y:S02]  /*0320*/  PLOP3.LUT P2, PT, P2, P6, PT, 0x8a, 0x0 ;  /* 0x000000000000781c */ /* 0x000fe4000174d172 */
[----:B------:R-:W-:Y:S02]  /*0330*/  FSETP.GT.FTZ.AND P1, PT, R17, UR7, PT ;  /* 0x0000000711007c0b */ /* 0x000fe4000bf34000 */
[----:B------:R-:W-:Y:S02]  /*0340*/  FSETP.GT.FTZ.AND P6, PT, R16, UR7, PT ;  /* 0x0000000710007c0b */ /* 0x000fe4000bfd4000 */
        /* <DEDUP_REMOVED lines=9> */
[----:B------:R-:W-:-:S03]  /*03e0*/  ISETP.NE.AND P0, PT, R3, RZ, PT ;  /* 0x000000ff0300720c */ /* 0x000fc60003f05270 */
[----:B------:R-:W-:-:S10]  /*03f0*/  @!P1 FADD.FTZ R18, -R9, 1 ;  /* 0x3f80000009129421 */ /* 0x000fd40000010100 */
[----:B------:R-:W-:-:S04]  /*0400*/  @!P0 FADD.FTZ R3, -R8, 1 ;  /* 0x3f80000008038421 */ /* 0x000fc80000010100 */
[----:B------:R-:W-:Y:S01]  /*0410*/  @!P0 FMUL.FTZ R8, R8, R3 ;  /* 0x0000000308088220 */ /* 0x000fe20000410000 */
[----:B------:R-:W-:-:S04]  /*0420*/  @!P5 FADD.FTZ R3, -R2, 1 ;  /* 0x3f8000000203d421 */ /* 0x000fc80000010100 */
[----:B------:R-:W-:Y:S01]  /*0430*/  @!P5 FMUL.FTZ R15, R2, R3 ;  /* 0x00000003020fd220 */ /* 0x000fe20000410000 */
[C---:B------:R-:W-:Y:S01]  /*0440*/  @!P2 FADD.FTZ R3, -R14.reuse, 1 ;  /* 0x3f8000000e03a421 */ /* 0x040fe20000010100 */
[C---:B------:R-:W-:Y:S01]  /*0450*/  @!P4 FADD.FTZ R2, -R17.reuse, 1 ;  /* 0x3f8000001102c421 */ /* 0x040fe20000010100 */
[----:B------:R-:W0:Y:S02]  /*0460*/  @!P0 MUFU.RCP R8, R8 ;  /* 0x0000000800088308 */ /* 0x000e240000001000 */
[----:B------:R-:W-:Y:S01]  /*0470*/  @!P2 FMUL.FTZ R10, R14, R3 ;  /* 0x000000030e0aa220 */ /* 0x000fe20000410000 */
[----:B------:R-:W-:Y:S01]  /*0480*/  @!P4 FMUL.FTZ R14, R17, R2 ;  /* 0x00000002110ec220 */ /* 0x000fe20000410000 */
[C---:B------:R-:W-:Y:S01]  /*0490*/  @!P3 FADD.FTZ R17, -R16.reuse, 1 ;  /* 0x3f8000001011b421 */ /* 0x040fe20000010100 */
[----:B------:R-:W1:Y:S03]  /*04a0*/  LDC.64 R2, c[0x0][0x228] ;  /* 0x00008a00ff027b82 */ /* 0x000e660000000a00 */
[----:B------:R-:W-:Y:S01]  /*04b0*/  @!P3 FMUL.FTZ R16, R16, R17 ;  /* 0x000000111010b220 */ /* 0x000fe20000410000 */
[----:B------:R-:W-:Y:S01]  /*04c0*/  @!P1 FMUL.FTZ R17, R9, R18 ;  /* 0x0000001209119220 */ /* 0x000fe20000410000 */
[----:B------:R-:W-:Y:S01]  /*04d0*/  @!P6 FADD.FTZ R18, -R11, 1 ;  /* 0x3f8000000b12e421 */ /* 0x000fe20000010100 */
[----:B------:R-:W2:Y:S01]  /*04e0*/  @!P5 MUFU.RCP R15, R15 ;  /* 0x0000000f000fd308 */ /* 0x000ea20000001000 */
[----:B------:R-:W-:-:S02]  /*04f0*/  HFMA2.MMA R9, -RZ, RZ, 0, 0 ;  /* 0x00000000ff097435 */ /* 0x000fc400000001ff */
[----:B------:R-:W-:Y:S01]  /*0500*/  @!P6 FMUL.FTZ R22, R11, R18 ;  /* 0x000000120b16e220 */ /* 0x000fe20000410000 */
[----:B------:R-:W-:Y:S02]  /*0510*/  HADD2.F32 R18, -RZ, R5.H0_H0 ;  /* 0x20000005ff127230 */ /* 0x000fe40000004100 */
[----:B------:R-:W-:Y:S02]  /*0520*/  IMAD.MOV.U32 R11, RZ, RZ, RZ ;  /* 0x000000ffff0b7224 */ /* 0x000fe400078e00ff */
[----:B0-----:R-:W-:Y:S01]  /*0530*/  @!P0 FMUL.FTZ R9, R21, R8 ;  /* 0x0000000815098220 */ /* 0x001fe20000410000 */
[----:B------:R-:W0:Y:S01]  /*0540*/  @!P2 MUFU.RCP R10, R10 ;  /* 0x0000000a000aa308 */ /* 0x000e220000001000 */
[----:B------:R-:W-:Y:S01]  /*0550*/  HADD2.F32 R5, -RZ, R6.H0_H0 ;  /* 0x20000006ff057230 */ /* 0x000fe20000004100 */
[----:B------:R-:W-:Y:S01]  /*0560*/  CS2R R6, SRZ ;  /* 0x0000000000067805 */ /* 0x000fe2000001ff00 */
[----:B------:R-:W-:Y:S01]  /*0570*/  IMAD.MOV.U32 R8, RZ, RZ, RZ ;  /* 0x000000ffff087224 */ /* 0x000fe200078e00ff */
[----:B------:R-:W-:-:S04]  /*0580*/  F2FP.F16.F32.PACK_AB R12, R9, R12 ;  /* 0x0000000c090c723e */ /* 0x000fc800000000ff */
[----:B------:R-:W3:Y:S01]  /*0590*/  @!P4 MUFU.RCP R14, R14 ;  /* 0x0000000e000ec308 */ /* 0x000ee20000001000 */
[----:B--2---:R-:W-:Y:S01]  /*05a0*/  @!P5 FMUL.FTZ R11, R18, R15 ;  /* 0x0000000f120bd220 */ /* 0x004fe20000410000 */
[----:B------:R-:W-:Y:S01]  /*05b0*/  HFMA2.MMA R15, -RZ, RZ, 0, 0 ;  /* 0x00000000ff0f7435 */ /* 0x000fe200000001ff */
[----:B-1----:R-:W-:Y:S01]  /*05c0*/  IMAD.WIDE.U32 R2, R0, 0x2, R2 ;  /* 0x0000000200027825 */ /* 0x002fe200078e0002 */
[----:B------:R-:W-:-:S04]  /*05d0*/  MOV R0, RZ ;  /* 0x000000ff00007202 */ /* 0x000fc80000000f00 */
[----:B------:R-:W1:Y:S01]  /*05e0*/  @!P3 MUFU.RCP R16, R16 ;  /* 0x000000100010b308 */ /* 0x000e620000001000 */
[----:B0-----:R-:W-:Y:S01]  /*05f0*/  @!P2 FMUL.FTZ R0, R19, R10 ;  /* 0x0000000a1300a220 */ /* 0x001fe20000410000 */
[----:B------:R-:W-:-:S04]  /*0600*/  IMAD.WIDE R2, R13, 0x10, R2 ;  /* 0x000000100d027825 */ /* 0x000fc800078e0202 */
[----:B------:R-:W-:Y:S02]  /*0610*/  F2FP.F16.F32.PACK_AB R13, R0, R11 ;  /* 0x0000000b000d723e */ /* 0x000fe400000000ff */
[----:B------:R-:W0:Y:S01]  /*0620*/  @!P1 MUFU.RCP R17, R17 ;  /* 0x0000001100119308 */ /* 0x000e220000001000 */
[----:B---3--:R-:W-:-:S07]  /*0630*/  @!P4 FMUL.FTZ R7, R5, R14 ;  /* 0x0000000e0507c220 */ /* 0x008fce0000410000 */
[----:B------:R-:W2:Y:S01]  /*0640*/  @!P6 MUFU.RCP R4, R22 ;  /* 0x000000160004e308 */ /* 0x000ea20000001000 */
[----:B-1----:R-:W-:-:S05]  /*0650*/  @!P3 FMUL.FTZ R6, R23, R16 ;  /* 0x000000101706b220 */ /* 0x002fca0000410000 */
[----:B------:R-:W-:Y:S01]  /*0660*/  F2FP.F16.F32.PACK_AB R14, R6, R7 ;  /* 0x00000007060e723e */ /* 0x000fe200000000ff */
[----:B0-----:R-:W-:Y:S01]  /*0670*/  @!P1 FMUL.FTZ R8, R20, R17 ;  /* 0x0000001114089220 */ /* 0x001fe20000410000 */
[----:B--2---:R-:W-:-:S05]  /*0680*/  @!P6 FMUL.FTZ R15, R25, R4 ;  /* 0x00000004190fe220 */ /* 0x004fca0000410000 */
[----:B------:R-:W-:-:S05]  /*0690*/  F2FP.F16.F32.PACK_AB R15, R15, R8 ;  /* 0x000000080f0f723e */ /* 0x000fca00000000ff */
[----:B------:R-:W-:Y:S01]  /*06a0*/  STG.E.128 desc[UR4][R2.64], R12 ;  /* 0x0000000c02007986 */ /* 0x000fe2000c101d04 */
[----:B------:R-:W-:Y:S05]  /*06b0*/  EXIT ;  /* 0x000000000000794d */ /* 0x000fea0003800000 */
.L_x_6219:
        /* <DEDUP_REMOVED lines=107> */
.L_x_6221:
[----:B------:R-:W-:Y:S05]  /*0d70*/  BSYNC B0 ;  /* 0x0000000000007941 */ /* 0x000fea0003800000 */
.L_x_6220:
[----:B------:R-:W-:Y:S04]  /*0d80*/  BSSY B0, `(.L_x_6222) ;  /* 0x000000e000007945 */ /* 0x000fe80003800000 */
[----:B------:R-:W-:Y:S05]  /*0d90*/  @P4 BRA `(.L_x_6223) ;  /* 0x0000000000304947 */ /* 0x000fea0003800000 */
[----:B-----5:R-:W-:Y:S01]  /*0da0*/  HADD2.F32 R14, -RZ, R5.H0_H0 ;  /* 0x20000005ff0e7230 */ /* 0x020fe20000004100 */
[----:B------:R-:W-:Y:S01]  /*0db0*/  ULDC.64 UR6, c[0x0][0x218] ;  /* 0x0000860000067ab9 */ /* 0x000fe20000000a00 */
[----:B------:R-:W-:Y:S01]  /*0dc0*/  HADD2.F32 R4, -RZ, R4.H0_H0 ;  /* 0x20000004ff047230 */ /* 0x000fe20000004100 */
[----:B------:R-:W-:Y:S02]  /*0dd0*/  MOV R13, RZ ;  /* 0x000000ff000d7202 */ /* 0x000fe40000000f00 */
        /* <DEDUP_REMOVED lines=8> */
.L_x_6223:
[----:B------:R-:W-:Y:S05]  /*0e60*/  BSYNC B0 ;  /* 0x0000000000007941 */ /* 0x000fea0003800000 */
.L_x_6222:
        /* <DEDUP_REMOVED lines=20> */
[----:B------:R-:W-:-:S04]  /*0fb0*/  HFMA2.MMA R6, -RZ, RZ, 0, 0 ;  /* 0x00000000ff067435 */ /* 0x000fc800000001ff */
[----:B------:R-:W1:Y:S02]  /*0fc0*/  @!P0 MUFU.RCP R7, R7 ;  /* 0x0000000700078308 */ /* 0x000e640000001000 */
[----:B-1----:R-:W-:-:S05]  /*0fd0*/  @!P0 FMUL.FTZ R6, R14, R7 ;  /* 0x000000070e068220 */ /* 0x002fca0000410000 */
[----:B------:R-:W-:-:S07]  /*0fe0*/  F2FP.F16.F32.PACK_AB R6, RZ, R6 ;  /* 0x00000006ff06723e */ /* 0x000fce00000000ff */
.L_x_6225:
[----:B------:R-:W-:Y:S05]  /*0ff0*/  BSYNC B0 ;  /* 0x0000000000007941 */ /* 0x000fea0003800000 */
.L_x_6224:
        /* <DEDUP_REMOVED lines=17> */
.L_x_6227:
[----:B------:R-:W-:Y:S05]  /*1110*/  BSYNC B0 ;  /* 0x0000000000007941 */ /* 0x000fea0003800000 */
.L_x_6226:
        /* <DEDUP_REMOVED lines=14> */
.L_x_6229:
[----:B------:R-:W-:Y:S05]  /*1200*/  BSYNC B0 ;  /* 0x0000000000007941 */ /* 0x000fea0003800000 */
.L_x_6228:
        /* <DEDUP_REMOVED lines=14> */
.L_x_6231:
[----:B------:R-:W-:Y:S05]  /*12f0*/  BSYNC B0 ;  /* 0x0000000000007941 */ /* 0x000fea0003800000 */
.L_x_6230:
        /* <DEDUP_REMOVED lines=14> */
.L_x_6233:
[----:B------:R-:W-:Y:S05]  /*13e0*/  BSYNC B0 ;  /* 0x0000000000007941 */ /* 0x000fea0003800000 */
.L_x_6232:
        /* <DEDUP_REMOVED lines=14> */
.L_x_6235:
[----:B------:R-:W-:Y:S05]  /*14d0*/  BSYNC B0 ;  /* 0x0000000000007941 */ /* 0x000fea0003800000 */
.L_x_6234:
        /* <DEDUP_REMOVED lines=18> */
.L_x_6238:
[----:B------:R-:W-:-:S13]  /*1600*/  ISETP.GE.AND P0, PT, R3, R2, PT ;  /* 0x000000020300720c */ /* 0x000fda0003f06270 */
[----:B------:R-:W-:Y:S05]  /*1610*/  @P0 BRA `(.L_x_6240) ;  /* 0x0000000000300947 */ /* 0x000fea0003800000 */
[----:B0-----:R-:W0:Y:S01]  /*1620*/  LDC.64 R4, c[0x0][0x228] ;  /* 0x00008a00ff047b82 */ /* 0x001e220000000a00 */
[----:B------:R-:W-:Y:S01]  /*1630*/  IMAD.IADD R13, R0, 0x1, R3 ;  /* 0x00000001000d7824 */ /* 0x000fe200078e0203 */
[----:B------:R-:W-:-:S03]  /*1640*/  IADD3 R3, R3, 0x80, RZ ;  /* 0x0000008003037810 */ /* 0x000fc60007ffe0ff */
[----:B0-----:R-:W-:-:S05]  /*1650*/  IMAD.WIDE.U32 R4, R13, 0x2, R4 ;  /* 0x000000020d047825 */ /* 0x001fca00078e0004 */
[----:B------:R1:W-:Y:S02]  /*1660*/  STG.E.U16 desc[UR4][R4.64], R7 ;  /* 0x0000000704007986 */ /* 0x0003e4000c101504 */
.L_x_6239:
[----:B------:R-:W-:-:S13]  /*1670*/  ISETP.GE.AND P0, PT, R3, R2, PT ;  /* 0x000000020300720c */ /* 0x000fda0003f06270 */
[----:B------:R-:W-:Y:S05]  /*1680*/  @P0 BRA `(.L_x_6241) ;  /* 0x0000000000340947 */ /* 0x000fea0003800000 */
[----:B01----:R-:W0:Y:S01]  /*1690*/  LDC.64 R4, c[0x0][0x228] ;  /* 0x00008a00ff047b82 */ /* 0x003e220000000a00 */
[----:B------:R-:W-:Y:S01]  /*16a0*/  IADD3 R7, R0, R3, RZ ;  /* 0x0000000300077210 */ /* 0x000fe20007ffe0ff */
[----:B------:R-:W-:-:S04]  /*16b0*/  VIADD R3, R3, 0x80 ;  /* 0x0000008003037836 */ /* 0x000fc80000000000 */
[----:B0-----:R-:W-:-:S05]  /*16c0*/  IMAD.WIDE.U32 R4, R7, 0x2, R4 ;  /* 0x0000000207047825 */ /* 0x001fca00078e0004 */
[----:B------:R1:W-:Y:S02]  /*16d0*/  STG.E.U16 desc[UR4][R4.64], R8 ;  /* 0x0000000804007986 */ /* 0x0003e4000c101504 */
.L_x_6240:
        /* <DEDUP_REMOVED lines=8> */
.L_x_6241:
[----:B------:R-:W-:Y:S05]  /*1760*/  BSYNC B1 ;  /* 0x0000000000017941 */ /* 0x000fea0003800000 */
.L_x_6237:
[----:B------:R-:W-:-:S13]  /*1770*/  ISETP.GE.AND P0, PT, R3, R2, PT ;  /* 0x000000020300720c */ /* 0x000fda0003f06270 */
[----:B012---:R-:W0:Y:S01]  /*1780*/  @!P0 LDC.64 R4, c[0x0][0x228] ;  /* 0x00008a00ff048b82 */ /* 0x007e220000000a00 */
[----:B------:R-:W-:Y:S01]  /*1790*/  @!P0 IMAD.IADD R7, R0, 0x1, R3 ;  /* 0x0000000100078824 */ /* 0x000fe200078e0203 */
[----:B------:R-:W-:-:S03]  /*17a0*/  @!P0 IADD3 R3, R3, 0x80, RZ ;  /* 0x0000008003038810 */ /* 0x000fc60007ffe0ff */
[----:B0-----:R-:W-:-:S05]  /*17b0*/  @!P0 IMAD.WIDE.U32 R4, R7, 0x2, R4 ;  /* 0x0000000207048825 */ /* 0x001fca00078e0004 */
[----:B------:R2:W-:Y:S02]  /*17c0*/  @!P0 STG.E.U16 desc[UR4][R4.64], R10 ;  /* 0x0000000a04008986 */ /* 0x0005e4000c101504 */
.L_x_6242:
[----:B------:R-:W-:Y:S05]  /*17d0*/  BSYNC B0 ;  /* 0x0000000000007941 */ /* 0x000fea0003800000 */
.L_x_6236:
        /* <DEDUP_REMOVED lines=8> */
.L_x_6243:
        /* <DEDUP_REMOVED lines=10> */
.L_x_14634:


//--------------------- .text._ZN2at6native18elementwise_kernelILi128ELi4EZNS0_15gpu_kernel_implIZZZNS0_26logit_backward_kernel_cudaERNS_18TensorIteratorBaseERKN3c106ScalarEENKUlvE_clEvENKUlvE1_clEvEUlNS5_4HalfESB_E_EEvS4_RKT_EUliE_EEviT1_ --------------------------
	.section	.text._ZN2at6native18elementwise_kernelILi128ELi4EZNS0_15gpu_kernel_implIZZZNS0_26logit_backward_kernel_cudaERNS_18TensorIteratorBaseERKN3c106ScalarEENKUlvE_clEvENKUlvE1_clEvEUlNS5_4HalfESB_E_EEvS4_RKT_EUliE_EEviT1_,"ax",@progbits
	.align	128
        .global         _ZN2at6native18elementwise_kernelILi128ELi4EZNS0_15gpu_kernel_implIZZZNS0_26logit_backward_kernel_cudaERNS_18TensorIteratorBaseERKN3c106ScalarEENKUlvE_clEvENKUlvE1_clEvEUlNS5_4HalfESB_E_EEvS4_RKT_EUliE_EEviT1_
        .type           _ZN2at6native18elementwise_kernelILi128ELi4EZNS0_15gpu_kernel_implIZZZNS0_26logit_backward_kernel_cudaERNS_18TensorIteratorBaseERKN3c106ScalarEENKUlvE_clEvENKUlvE1_clEvEUlNS5_4HalfESB_E_EEvS4_RKT_EUliE_EEviT1_,@function
        .size           _ZN2at6native18elementwise_kernelILi128ELi4EZNS0_15gpu_kernel_implIZZZNS0_26logit_backward_kernel_cudaERNS_18TensorIteratorBaseERKN3c106ScalarEENKUlvE_clEvENKUlvE1_clEvEUlNS5_4HalfESB_E_EEvS4_RKT_EUliE_EEviT1_,(.L_x_14635 - _ZN2at6native18elementwise_kernelILi128ELi4EZNS0_15gpu_kernel_implIZZZNS0_26logit_backward_kernel_cudaERNS_18TensorIteratorBaseERKN3c106ScalarEENKUlvE_clEvENKUlvE1_clEvEUlNS5_4HalfESB_E_EEvS4_RKT_EUliE_EEviT1_)
        .other          _ZN2at6native18elementwise_kernelILi128ELi4EZNS0_15gpu_kernel_implIZZZNS0_26logit_backward_kernel_cudaERNS_18TensorIteratorBaseERKN3c106ScalarEENKUlvE_clEvENKUlvE1_clEvEUlNS5_4HalfESB_E_EEvS4_RKT_EUliE_EEviT1_,@"STO_CUDA_ENTRY STV_DEFAULT"
_ZN2at6native18elementwise_kernelILi128ELi4EZNS0_15gpu_kernel_implIZZZNS0_26logit_backward_kernel_cudaERNS_18TensorIteratorBaseERKN3c106ScalarEENKUlvE_clEvENKUlvE1_clEvEUlNS5_4HalfESB_E_EEvS4_RKT_EUliE_EEviT1_:
.text._ZN2at6native18elementwise_kernelILi128ELi4EZNS0_15gpu_kernel_implIZZZNS0_26logit_backward_kernel_cudaERNS_18TensorIteratorBaseERKN3c106ScalarEENKUlvE_clEvENKUlvE1_clEvEUlNS5_4HalfESB_E_EEvS4_RKT_EUliE_EEviT1_:
        /* <DEDUP_REMOVED lines=365> */
.L_x_6246:
        /* <DEDUP_REMOVED lines=23> */
.L_x_6250:
[----:B------:R-:W2:Y:S02]  /*1840*/  LDG.E.U8 R2, desc[UR36][R2.64] ;  /* 0x0000002402027981 */ /* 0x000ea4000c1e1100 */
[----:B--2---:R-:W-:-:S04]  /*1850*/  I2FP.F32.U32 R0, R2 ;  /* 0x0000000200007245 */ /* 0x004fc80000201000 */
[----:B------:R-:W-:-:S04]  /*1860*/  F2FP.F16.F32.PACK_AB R0, RZ, R0 ;  /* 0x00000000ff00723e */ /* 0x000fc800000000ff */
[----:B------:R-:W-:Y:S01]  /*1870*/  PRMT R19, R0, 0x7610, R19 ;  /* 0x0000761000137816 */ /* 0x000fe20000000013 */
[----:B------:R-:W-:Y:S06]  /*1880*/  BRA `(.L_x_6252) ;  /* 0x0000000c00bc7947 */ /* 0x000fec0003800000 */
.L_x_6249:
        /* <DEDUP_REMOVED lines=11> */
.L_x_6254:
[----:B------:R-:W2:Y:S02]  /*1940*/  LDG.E R2, desc[UR36][R2.64] ;  /* 0x0000002402027981 */ /* 0x000ea4000c1e1900 */
[----:B--2---:R-:W-:-:S04]  /*1950*/  I2FP.F32.S32 R0, R2 ;  /* 0x0000000200007245 */ /* 0x004fc80000201400 */
[----:B------:R-:W-:-:S04]  /*1960*/  F2FP.F16.F32.PACK_AB R0, RZ, R0 ;  /* 0x00000000ff00723e */ /* 0x000fc800000000ff */
[----:B------:R-:W-:Y:S01]  /*1970*/  PRMT R19, R0, 0x7610, R19 ;  /* 0x0000761000137816 */ /* 0x000fe20000000013 */
[----:B------:R-:W-:Y:S06]  /*1980*/  BRA `(.L_x_6252) ;  /* 0x0000000c007c7947 */ /* 0x000fec0003800000 */
.L_x_6253:
[----:B------:R-:W2:Y:S02]  /*1990*/  LDG.E.U16 R2, desc[UR36][R2.64] ;  /* 0x0000002402027981 */ /* 0x000ea4000c1e1500 */
[----:B--2---:R-:W0:Y:S02]  /*19a0*/  I2F.S16 R0, R2 ;  /* 0x0000000200007306 */ /* 0x004e240000101400 */
[----:B0-----:R-:W-:-:S04]  /*19b0*/  F2FP.F16.F32.PACK_AB R0, RZ, R0 ;  /* 0x00000000ff00723e */ /* 0x001fc800000000ff */
[----:B------:R-:W-:Y:S01]  /*19c0*/  PRMT R19, R0, 0x7610, R19 ;  /* 0x0000761000137816 */ /* 0x000fe20000000013 */
[----:B------:R-:W-:Y:S06]  /*19d0*/  BRA `(.L_x_6252) ;  /* 0x0000000c00687947 */ /* 0x000fec0003800000 */
.L_x_6248:
        /* <DEDUP_REMOVED lines=9> */
.L_x_6256:
[----:B------:R0:W5:Y:S01]  /*1a70*/  LDG.E.U16 R19, desc[UR36][R2.64] ;  /* 0x0000002402137981 */ /* 0x000162000c1e1500 */
[----:B------:R-:W-:Y:S05]  /*1a80*/  BRA `(.L_x_6252) ;  /* 0x0000000c003c7947 */ /* 0x000fea0003800000 */
.L_x_6255:
        /* <DEDUP_REMOVED lines=9> */
.L_x_6258:
[----:B------:R1:W5:Y:S01]  /*1b20*/  LDG.E.U16 R19, desc[UR36][R2.64] ;  /* 0x0000002402137981 */ /* 0x000362000c1e1500 */
[----:B------:R-:W-:Y:S05]  /*1b30*/  BRA `(.L_x_6252) ;  /* 0x0000000c00107947 */ /* 0x000fea0003800000 */
.L_x_6257:
        /* <DEDUP_REMOVED lines=9> */
.L_x_6247:
        /* <DEDUP_REMOVED lines=14> */
.L_x_6261:
        /* <DEDUP_REMOVED lines=9> */
.L_x_6260:
        /* <DEDUP_REMOVED lines=28> */
.L_x_6263:
        /* <DEDUP_REMOVED lines=15> */
.L_x_6262:
[----:B------:R-:W2:Y:S02]  /*1ff0*/  LDG.E.U16 R0, desc[UR36][R2.64] ;  /* 0x0000002402007981 */ /* 0x000ea4000c1e1500 */
[----:B--2---:R-:W-:-:S05]  /*2000*/  IMAD.U32 R0, R0, 0x10000, RZ ;  /* 0x0001000000007824 */ /* 0x004fca00078e00ff */
[----:B------:R-:W-:-:S04]  /*2010*/  F2FP.F16.F32.PACK_AB R0, RZ, R0 ;  /* 0x00000000ff00723e */ /* 0x000fc800000000ff */
[----:B------:R-:W-:Y:S01]  /*2020*/  PRMT R19, R0, 0x7610, R19 ;  /* 0x0000761000137816 */ /* 0x000fe20000000013 */
[----:B------:R-:W-:Y:S06]  /*2030*/  BRA `(.L_x_6252) ;  /* 0x0000000400d07947 */ /* 0x000fec0003800000 */
.L_x_6259:
        /* <DEDUP_REMOVED lines=13> */
.L_x_6266:
        /* <DEDUP_REMOVED lines=21> */
.L_x_6270:
[----:B------:R-:W-:Y:S05]  /*2260*/  BSYNC B1 ;  /* 0x0000000000017941 */ /* 0x000fea0003800000 */
.L_x_6269:
[----:B------:R-:W-:Y:S01]  /*2270*/  LEA R3, R0, 0x3b800000, 0x17 ;  /* 0x3b80000000037811 */ /* 0x000fe200078eb8ff */
[----:B------:R-:W-:-:S05]  /*2280*/  IMAD.SHL.U32 R0, R2, 0x100000, RZ ;  /* 0x0010000002007824 */ /* 0x000fca00078e00ff */
[----:B------:R-:W-:-:S07]  /*2290*/  LOP3.LUT R0, R3, R0, R4, 0xfe, !PT ;  /* 0x0000000003007212 */ /* 0x000fce00078efe04 */
.L_x_6268:
[----:B------:R-:W-:Y:S05]  /*22a0*/  BSYNC B0 ;  /* 0x0000000000007941 */ /* 0x000fea0003800000 */
.L_x_6267:
[----:B------:R-:W-:-:S04]  /*22b0*/  F2FP.F16.F32.PACK_AB R0, RZ, R0 ;  /* 0x00000000ff00723e */ /* 0x000fc800000000ff */
[----:B------:R-:W-:Y:S01]  /*22c0*/  PRMT R19, R0, 0x7610, R19 ;  /* 0x0000761000137816 */ /* 0x000fe20000000013 */
[----:B------:R-:W-:Y:S06]  /*22d0*/  BRA `(.L_x_6252) ;  /* 0x0000000400287947 */ /* 0x000fec0003800000 */
.L_x_6265:
        /* <DEDUP_REMOVED lines=21> */
.L_x_6274:
[----:B------:R-:W-:Y:S05]  /*2430*/  BSYNC B1 ;  /* 0x0000000000017941 */ /* 0x000fea0003800000 */
.L_x_6273:
[----:B------:R-:W-:Y:S01]  /*2440*/  LEA R3, R0, 0x37800000, 0x17 ;  /* 0x3780000000037811 */ /* 0x000fe200078eb8ff */
[----:B------:R-:W-:-:S05]  /*2450*/  IMAD.SHL.U32 R0, R2, 0x200000, RZ ;  /* 0x0020000002007824 */ /* 0x000fca00078e00ff */
[----:B------:R-:W-:-:S07]  /*2460*/  LOP3.LUT R0, R3, R0, R4, 0xfe, !PT ;  /* 0x0000000003007212 */ /* 0x000fce00078efe04 */
.L_x_6272:
[----:B------:R-:W-:Y:S05]  /*2470*/  BSYNC B0 ;  /* 0x0000000000007941 */ /* 0x000fea0003800000 */
.L_x_6271:
[----:B------:R-:W-:-:S04]  /*2480*/  F2FP.F16.F32.PACK_AB R0, RZ, R0 ;  /* 0x00000000ff00723e */ /* 0x000fc800000000ff */
[----:B------:R-:W-:Y:S01]  /*2490*/  PRMT R19, R0, 0x7610, R19 ;  /* 0x0000761000137816 */ /* 0x000fe20000000013 */
[----:B------:R-:W-:Y:S06]  /*24a0*/  BRA `(.L_x_6252) ;  /* 0x0000000000b47947 */ /* 0x000fec0003800000 */
.L_x_6264:
        /* <DEDUP_REMOVED lines=14> */
.L_x_6278:
[----:B------:R-:W-:Y:S05]  /*2590*/  BSYNC B0 ;  /* 0x0000000000007941 */ /* 0x000fea0003800000 */
.L_x_6277:
[----:B------:R-:W-:-:S04]  /*25a0*/  F2FP.F16.F32.PACK_AB R0, RZ, R0 ;  /* 0x00000000ff00723e */ /* 0x000fc800000000ff */
[----:B------:R-:W-:Y:S01]  /*25b0*/  PRMT R19, R0, 0x7610, R19 ;  /* 0x0000761000137816 */ /* 0x000fe20000000013 */
[----:B------:R-:W-:Y:S06]  /*25c0*/  BRA `(.L_x_6252) ;  /* 0x00000000006c7947 */ /* 0x000fec0003800000 */
.L_x_6251:
        /* <DEDUP_REMOVED lines=16> */
.L_x_6279:
[----:B------:R-:W-:Y:S01]  /*26d0*/  PRMT R19, RZ, 0x7610, R19 ;  /* 0x00007610ff137816 */ /* 0x000fe20000000013 */
[----:B------:R-:W-:Y:S06]  /*26e0*/  BRA `(.L_x_6252) ;  /* 0x0000000000247947 */ /* 0x000fec0003800000 */
.L_x_6276:
[----:B------:R-:W2:Y:S02]  /*26f0*/  LDG.E.64 R2, desc[UR36][R2.64] ;  /* 0x0000002402027981 */ /* 0x000ea4000c1e1b00 */
[----:B--2---:R-:W0:Y:S02]  /*2700*/  I2F.U64 R0, R2 ;  /* 0x0000000200007312 */ /* 0x004e240000301000 */
[----:B0-----:R-:W-:-:S04]  /*2710*/  F2FP.F16.F32.PACK_AB R0, RZ, R0 ;  /* 0x00000000ff00723e */ /* 0x001fc800000000ff */
[----:B------:R-:W-:Y:S01]  /*2720*/  PRMT R19, R0, 0x7610, R19 ;  /* 0x0000761000137816 */ /* 0x000fe20000000013 */
[----:B------:R-:W-:Y:S06]  /*2730*/  BRA `(.L_x_6252) ;  /* 0x0000000000107947 */ /* 0x000fec0003800000 */
.L_x_6275:
[----:B------:R-:W2:Y:S02]  /*2740*/  LDG.E R2, desc[UR36][R2.64] ;  /* 0x0000002402027981 */ /* 0x000ea4000c1e1900 */
[----:B--2---:R-:W-:-:S04]  /*2750*/  I2FP.F32.U32 R0, R2 ;  /* 0x0000000200007245 */ /* 0x004fc80000201000 */
[----:B------:R-:W-:-:S04]  /*2760*/  F2FP.F16.F32.PACK_AB R0, RZ, R0 ;  /* 0x00000000ff00723e */ /* 0x000fc800000000ff */
[----:B------:R-:W-:-:S07]  /*2770*/  PRMT R19, R0, 0x7610, R19 ;  /* 0x0000761000137816 */ /* 0x000fce0000000013 */
.L_x_6252:
        /* <DEDUP_REMOVED lines=19> */
.L_x_6283:
[----:B------:R-:W2:Y:S02]  /*28b0*/  LDG.E.U8 R2, desc[UR36][R2.64] ;  /* 0x0000002402027981 */ /* 0x000ea4000c1e1100 */
[----:B--2---:R-:W-:-:S04]  /*28c0*/  I2FP.F32.U32 R0, R2 ;  /* 0x0000000200007245 */ /* 0x004fc80000201000 */
[----:B------:R-:W-:Y:S01]  /*28d0*/  F2FP.F16.F32.PACK_AB R0, RZ, R0 ;  /* 0x00000000ff00723e */ /* 0x000fe200000000ff */
[----:B------:R-:W-:Y:S06]  /*28e0*/  BRA `(.L_x_6285) ;  /* 0x0000000c00887947 */ /* 0x000fec0003800000 */
.L_x_6282:
        /* <DEDUP_REMOVED lines=10> */
.L_x_6287:
[----:B------:R-:W2:Y:S02]  /*2990*/  LDG.E R2, desc[UR36][R2.64] ;  /* 0x0000002402027981 */ /* 0x000ea4000c1e1900 */
[----:B--2---:R-:W-:-:S04]  /*29a0*/  I2FP.F32.S32 R0, R2 ;  /* 0x0000000200007245 */ /* 0x004fc80000201400 */
[----:B------:R-:W-:Y:S01]  /*29b0*/  F2FP.F16.F32.PACK_AB R0, RZ, R0 ;  /* 0x00000000ff00723e */ /* 0x000fe200000000ff */
[----:B------:R-:W-:Y:S06]  /*29c0*/  BRA `(.L_x_6285) ;  /* 0x0000000c00507947 */ /* 0x000fec0003800000 */
.L_x_6286:
[----:B------:R-:W2:Y:S02]  /*29d0*/  LDG.E.U16 R2, desc[UR36][R2.64] ;  /* 0x0000002402027981 */ /* 0x000ea4000c1e1500 */
[----:B--2---:R-:W0:Y:S02]  /*29e0*/  I2F.S16 R0, R2 ;  /* 0x0000000200007306 */ /* 0x004e240000101400 */
[----:B0-----:R-:W-:Y:S01]  /*29f0*/  F2FP.F16.F32.PACK_AB R0, RZ, R0 ;  /* 0x00000000ff00723e */ /* 0x001fe200000000ff */
[----:B------:R-:W-:Y:S06]  /*2a00*/  BRA `(.L_x_6285) ;  /* 0x0000000c00407947 */ /* 0x000fec0003800000 */
.L_x_6281:
        /* <DEDUP_REMOVED lines=9> */
.L_x_6289:
[----:B------:R1:W5:Y:S01]  /*2aa0*/  LDG.E.U16 R0, desc[UR36][R2.64] ;  /* 0x0000002402007981 */ /* 0x000362000c1e1500 */
[----:B------:R-:W-:Y:S05]  /*2ab0*/  BRA `(.L_x_6285) ;  /* 0x0000000c00147947 */ /* 0x000fea0003800000 */
.L_x_6288:
        /* <DEDUP_REMOVED lines=9> */
.L_x_6291:
[----:B------:R0:W5:Y:S01]  /*2b50*/  LDG.E.U16 R0, desc[UR36][R2.64] ;  /* 0x0000002402007981 */ /* 0x000162000c1e1500 */
[----:B------:R-:W-:Y:S05]  /*2b60*/  BRA `(.L_x_6285) ;  /* 0x0000000800e87947 */ /* 0x000fea0003800000 */
.L_x_6290:
        /* <DEDUP_REMOVED lines=8> */
.L_x_6280:
        /* <DEDUP_REMOVED lines=13> */
.L_x_6294:
        /* <DEDUP_REMOVED lines=8> */
.L_x_6293:
        /* <DEDUP_REMOVED lines=28> */
.L_x_6296:
        /* <DEDUP_REMOVED lines=15> */
.L_x_6295:
[----:B------:R-:W2:Y:S02]  /*2ff0*/  LDG.E.U16 R0, desc[UR36][R2.64] ;  /* 0x0000002402007981 */ /* 0x000ea4000c1e1500 */
[----:B--2---:R-:W-:-:S05]  /*3000*/  IMAD.U32 R0, R0, 0x10000, RZ ;  /* 0x0001000000007824 */ /* 0x004fca00078e00ff */
[----:B------:R-:W-:Y:S01]  /*3010*/  F2FP.F16.F32.PACK_AB R0, RZ, R0 ;  /* 0x00000000ff00723e */ /* 0x000fe200000000ff */
[----:B------:R-:W-:Y:S06]  /*3020*/  BRA `(.L_x_6285) ;  /* 0x0000000400b87947 */ /* 0x000fec0003800000 */
.L_x_6292:
        /* <DEDUP_REMOVED lines=12> */
.L_x_6299:
        /* <DEDUP_REMOVED lines=21> */
.L_x_6303:
[----:B------:R-:W-:Y:S05]  /*3240*/  BSYNC B1 ;  /* 0x0000000000017941 */ /* 0x000fea0003800000 */
.L_x_6302:
[----:B------:R-:W-:Y:S01]  /*3250*/  LEA R3, R0, 0x3b800000, 0x17 ;  /* 0x3b80000000037811 */ /* 0x000fe200078eb8ff */
[----:B------:R-:W-:-:S05]  /*3260*/  IMAD.SHL.U32 R0, R2, 0x100000, RZ ;  /* 0x0010000002007824 */ /* 0x000fca00078e00ff */
[----:B------:R-:W-:-:S07]  /*3270*/  LOP3.LUT R0, R3, R0, R4, 0xfe, !PT ;  /* 0x0000000003007212 */ /* 0x000fce00078efe04 */
.L_x_6301:
[----:B------:R-:W-:Y:S05]  /*3280*/  BSYNC B0 ;  /* 0x0000000000007941 */ /* 0x000fea0003800000 */
.L_x_6300:
[----:B------:R-:W-:Y:S01]  /*3290*/  F2FP.F16.F32.PACK_AB R0, RZ, R0 ;  /* 0x00000000ff00723e */ /* 0x000fe200000000ff */
[----:B------:R-:W-:Y:S06]  /*32a0*/  BRA `(.L_x_6285) ;  /* 0x0000000400187947 */ /* 0x000fec0003800000 */
.L_x_6298:
        /* <DEDUP_REMOVED lines=21> */
.L_x_6307:
[----:B------:R-:W-:Y:S05]  /*3400*/  BSYNC B1 ;  /* 0x0000000000017941 */ /* 0x000fea0003800000 */
.L_x_6306:
[----:B------:R-:W-:Y:S01]  /*3410*/  LEA R3, R0, 0x37800000, 0x17 ;  /* 0x3780000000037811 */ /* 0x000fe200078eb8ff */
[----:B------:R-:W-:-:S05]  /*3420*/  IMAD.SHL.U32 R0, R2, 0x200000, RZ ;  /* 0x0020000002007824 */ /* 0x000fca00078e00ff */
[----:B------:R-:W-:-:S07]  /*3430*/  LOP3.LUT R0, R3, R0, R4, 0xfe, !PT ;  /* 0x0000000003007212 */ /* 0x000fce00078efe04 */
.L_x_6305:
[----:B------:R-:W-:Y:S05]  /*3440*/  BSYNC B0 ;  /* 0x0000000000007941 */ /* 0x000fea0003800000 */
.L_x_6304:
[----:B------:R-:W-:Y:S01]  /*3450*/  F2FP.F16.F32.PACK_AB R0, RZ, R0 ;  /* 0x00000000ff00723e */ /* 0x000fe200000000ff */
[----:B------:R-:W-:Y:S06]  /*3460*/  BRA `(.L_x_6285) ;  /* 0x0000000000a87947 */ /* 0x000fec0003800000 */
.L_x_6297:
        /* <DEDUP_REMOVED lines=14> */
.L_x_6311:
[----:B------:R-:W-:Y:S05]  /*3550*/  BSYNC B0 ;  /* 0x0000000000007941 */ /* 0x000fea0003800000 */
.L_x_6310:
[----:B------:R-:W-:Y:S01]  /*3560*/  F2FP.F16.F32.PACK_AB R0, RZ, R0 ;  /* 0x00000000ff00723e */ /* 0x000fe200000000ff */
[----:B------:R-:W-:Y:S06]  /*3570*/  BRA `(.L_x_6285) ;  /* 0x0000000000647947 */ /* 0x000fec0003800000 */
.L_x_6284:
        /* <DEDUP_REMOVED lines=16> */
.L_x_6312:
[----:B------:R-:W-:Y:S01]  /*3680*/  PRMT R0, RZ, 0x7610, R0 ;  /* 0x00007610ff007816 */ /* 0x000fe20000000000 */
[----:B------:R-:W-:Y:S06]  /*3690*/  BRA `(.L_x_6285) ;  /* 0x00000000001c7947 */ /* 0x000fec0003800000 */
.L_x_6309:
[----:B------:R-:W2:Y:S02]  /*36a0*/  LDG.E.64 R2, desc[UR36][R2.64] ;  /* 0x0000002402027981 */ /* 0x000ea4000c1e1b00 */
[----:B--2---:R-:W0:Y:S02]  /*36b0*/  I2F.U64 R0, R2 ;  /* 0x0000000200007312 */ /* 0x004e240000301000 */
[----:B0-----:R-:W-:Y:S01]  /*36c0*/  F2FP.F16.F32.PACK_AB R0, RZ, R0 ;  /* 0x00000000ff00723e */ /* 0x001fe200000000ff */
[----:B------:R-:W-:Y:S06]  /*36d0*/  BRA `(.L_x_6285) ;  /* 0x00000000000c7947 */ /* 0x000fec0003800000 */
.L_x_6308:
[----:B------:R-:W2:Y:S02]  /*36e0*/  LDG.E R2, desc[UR36][R2.64] ;  /* 0x0000002402027981 */ /* 0x000ea4000c1e1900 */
[----:B--2---:R-:W-:-:S04]  /*36f0*/  I2FP.F32.U32 R0, R2 ;  /* 0x0000000200007245 */ /* 0x004fc80000201000 */
[----:B------:R-:W-:-:S07]  /*3700*/  F2FP.F16.F32.PACK_AB R0, RZ, R0 ;  /* 0x00000000ff00723e */ /* 0x000fce00000000ff */
.L_x_6285:
[----:B01---5:R-:W-:Y:S01]  /*3710*/  HADD2.F32 R3, -RZ, R0.H0_H0 ;  /* 0x20000000ff037230 */ /* 0x023fe20000004100 */
[----:B------:R-:W0:Y:S01]  /*3720*/  LDC.U8 R4, c[0x0][0x491] ;  /* 0x00012440ff047b82 */ /* 0x000e220000000000 */
[----:B------:R-:W-:-:S03]  /*3730*/  HADD2.F32 R19, -RZ, R19.H0_H0 ;  /* 0x20000013ff137230 */ /* 0x000fc60000004100 */
[C---:B------:R-:W-:Y:S02]  /*3740*/  FSETP.GEU.FTZ.AND P1, PT, R3.reuse, RZ, PT ;  /* 0x000000ff0300720b */ /* 0x040fe40003f3e000 */
[----:B------:R-:W-:-:S04]  /*3750*/  FSETP.GT.FTZ.AND P0, PT, R3, 1, PT ;  /* 0x3f8000000300780b */ /* 0x000fc80003f14000 */
[----:B------:R-:W-:-:S13]  /*3760*/  PLOP3.LUT P0, PT, P1, P0, PT, 0x8a, 0x0 ;  /* 0x000000000000781c */ /* 0x000fda0000f01172 */
[----:B------:R-:W-:-:S04]  /*3770*/  @!P0 FADD.FTZ R0, -R3, 1 ;  /* 0x3f80000003008421 */ /* 0x000fc80000010100 */
[----:B------:R-:W-:Y:S01]  /*3780*/  @!P0 FMUL.FTZ R2, R3, R0 ;  /* 0x0000000003028220 */ /* 0x000fe20000410000 */
[----:B0-----:R-:W-:Y:S01]  /*3790*/  PRMT R3, R4, 0x9910, RZ ;  /* 0x0000991004037816 */ /* 0x001fe200000000ff */
[----:B------:R-:W-:-:S03]  /*37a0*/  IMAD.MOV.U32 R0, RZ, RZ, 0x7fc00000 ;  /* 0x7fc00000ff007424 */ /* 0x000fc600078e00ff */
        /* <DEDUP_REMOVED lines=17> */
.L_x_6316:
[----:B------:R-:W-:-:S06]  /*38c0*/  HADD2.F32 R3, -RZ, R0.H0_H0 ;  /* 0x20000000ff037230 */ /* 0x000fcc0000004100 */
[----:B------:R-:W0:Y:S02]  /*38d0*/  F2I.S64.TRUNC R2, R3 ;  /* 0x0000000300027311 */ /* 0x000e24000020d900 */
[----:B0-----:R1:W-:Y:S01]  /*38e0*/  STG.E.U8 desc[UR36][R16.64], R2 ;  /* 0x0000000210007986 */ /* 0x0013e2000c101124 */
[----:B------:R-:W-:Y:S05]  /*38f0*/  BRA `(.L_x_6318) ;  /* 0x0000000c00847947 */ /* 0x000fea0003800000 */
.L_x_6315:
        /* <DEDUP_REMOVED lines=10> */
.L_x_6320:
[----:B------:R-:W-:-:S04]  /*39a0*/  HADD2.F32 R0, -RZ, R0.H0_H0 ;  /* 0x20000000ff007230 */ /* 0x000fc80000004100 */
[----:B------:R-:W0:Y:S02]  /*39b0*/  F2I.FTZ.TRUNC.NTZ R3, R0 ;  /* 0x0000000000037305 */ /* 0x000e24000021f100 */
[----:B0-----:R3:W-:Y:S01]  /*39c0*/  STG.E desc[UR36][R16.64], R3 ;  /* 0x0000000310007986 */ /* 0x0017e2000c101924 */
[----:B------:R-:W-:Y:S05]  /*39d0*/  BRA `(.L_x_6318) ;  /* 0x0000000c004c7947 */ /* 0x000fea0003800000 */
.L_x_6319:
[----:B------:R-:W-:-:S04]  /*39e0*/  HADD2.F32 R0, -RZ, R0.H0_H0 ;  /* 0x20000000ff007230 */ /* 0x000fc80000004100 */
[----:B------:R-:W0:Y:S02]  /*39f0*/  F2I.FTZ.TRUNC.NTZ R3, R0 ;  /* 0x0000000000037305 */ /* 0x000e24000021f100 */
[----:B0-----:R2:W-:Y:S01]  /*3a00*/  STG.E.U16 desc[UR36][R16.64], R3 ;  /* 0x0000000310007986 */ /* 0x0015e2000c101524 */
[----:B------:R-:W-:Y:S05]  /*3a10*/  BRA `(.L_x_6318) ;  /* 0x0000000c003c7947 */ /* 0x000fea0003800000 */
.L_x_6314:
        /* <DEDUP_REMOVED lines=9> */
.L_x_6322:
[----:B------:R0:W-:Y:S01]  /*3ab0*/  STG.E.U16 desc[UR36][R16.64], R0 ;  /* 0x0000000010007986 */ /* 0x0001e2000c101524 */
[----:B------:R-:W-:Y:S05]  /*3ac0*/  BRA `(.L_x_6318) ;  /* 0x0000000c00107947 */ /* 0x000fea0003800000 */
.L_x_6321:
        /* <DEDUP_REMOVED lines=10> */
.L_x_6324:
[----:B------:R-:W-:-:S05]  /*3b70*/  HADD2.F32 R0, -RZ, R0.H0_H0 ;  /* 0x20000000ff007230 */ /* 0x000fca0000004100 */
[----:B------:R-:W-:-:S04]  /*3b80*/  F2FP.F16.F32.PACK_AB R0, RZ, R0 ;  /* 0x00000000ff00723e */ /* 0x000fc800000000ff */
[----:B------:R-:W-:-:S05]  /*3b90*/  PRMT R0, R0, 0x5410, RZ ;  /* 0x0000541000007816 */ /* 0x000fca00000000ff */
[----:B------:R0:W-:Y:S01]  /*3ba0*/  STG.E desc[UR36][R16.64], R0 ;  /* 0x0000000010007986 */ /* 0x0001e2000c101924 */
[----:B------:R-:W-:Y:S05]  /*3bb0*/  BRA `(.L_x_6318) ;  /* 0x0000000800d47947 */ /* 0x000fea0003800000 */
.L_x_6323:
[----:B------:R-:W-:-:S05]  /*3bc0*/  HADD2.F32 R2, -RZ, R0.H0_H0 ;  /* 0x20000000ff027230 */ /* 0x000fca0000004100 */
[----:B------:R-:W-:-:S06]  /*3bd0*/  FMUL.FTZ R2, R2, 1 ;  /* 0x3f80000002027820 */ /* 0x000fcc0000410000 */
[----:B------:R-:W0:Y:S02]  /*3be0*/  F2F.F64.F32 R2, R2 ;  /* 0x0000000200027310 */ /* 0x000e240000201800 */
[----:B0-----:R0:W-:Y:S01]  /*3bf0*/  STG.E.64 desc[UR36][R16.64], R2 ;  /* 0x0000000210007986 */ /* 0x0011e2000c101b24 */
[----:B------:R-:W-:Y:S05]  /*3c00*/  BRA `(.L_x_6318) ;  /* 0x0000000800c07947 */ /* 0x000fea0003800000 */
.L_x_6313:
        /* <DEDUP_REMOVED lines=13> */
.L_x_6327:
[----:B------:R-:W-:Y:S01]  /*3ce0*/  HADD2.F32 R0, -RZ, R0.H0_H0 ;  /* 0x20000000ff007230 */ /* 0x000fe20000004100 */
[----:B------:R-:W-:-:S04]  /*3cf0*/  CS2R R6, SRZ ;  /* 0x0000000000067805 */ /* 0x000fc8000001ff00 */
[----:B------:R-:W-:-:S04]  /*3d00*/  FMUL.FTZ R0, R0, 1 ;  /* 0x3f80000000007820 */ /* 0x000fc80000410000 */
[----:B------:R-:W0:Y:S02]  /*3d10*/  F2F.F64.F32 R4, R0 ;  /* 0x0000000000047310 */ /* 0x000e240000201800 */
[----:B0-----:R0:W-:Y:S01]  /*3d20*/  STG.E.128 desc[UR36][R16.64], R4 ;  /* 0x0000000410007986 */ /* 0x0011e2000c101d24 */
[----:B------:R-:W-:Y:S05]  /*3d30*/  BRA `(.L_x_6318) ;  /* 0x0000000800747947 */ /* 0x000fea0003800000 */
.L_x_6326:
        /* <DEDUP_REMOVED lines=21> */
.L_x_6331:
[----:B------:R-:W-:Y:S05]  /*3e90*/  BSYNC B0 ;  /* 0x0000000000007941 */ /* 0x000fea0003800000 */
.L_x_6330:
[----:B------:R-:W-:-:S05]  /*3ea0*/  LOP3.LUT R3, R0, R3, RZ, 0xfc, !PT ;  /* 0x0000000300037212 */ /* 0x000fca00078efcff */
[----:B------:R0:W-:Y:S01]  /*3eb0*/  STG.E.U8 desc[UR36][R16.64], R3 ;  /* 0x0000000310007986 */ /* 0x0001e2000c101124 */
[----:B------:R-:W-:Y:S05]  /*3ec0*/  BRA `(.L_x_6318) ;  /* 0x0000000800107947 */ /* 0x000fea0003800000 */
.L_x_6329:
        /* <DEDUP_REMOVED lines=13> */
.L_x_6333:
[----:B------:R-:W-:Y:S01]  /*3fa0*/  IMAD.MOV.U32 R0, RZ, RZ, 0x7f ;  /* 0x0000007fff007424 */ /* 0x000fe200078e00ff */
[----:B------:R-:W-:-:S04]  /*3fb0*/  ISETP.GT.U32.AND P0, PT, R2, 0x7f800000, PT ;  /* 0x7f8000000200780c */ /* 0x000fc80003f04070 */
[----:B------:R-:W-:-:S09]  /*3fc0*/  SEL R0, R0, 0x7c, P0 ;  /* 0x0000007c00007807 */ /* 0x000fd20000000000 */
.L_x_6334:
[----:B------:R-:W-:Y:S05]  /*3fd0*/  BSYNC B0 ;  /* 0x0000000000007941 */ /* 0x000fea0003800000 */
.L_x_6332:
[----:B------:R-:W-:-:S04]  /*3fe0*/  LOP3.LUT R2, R3, 0x80000000, RZ, 0xc0, !PT ;  /* 0x8000000003027812 */ /* 0x000fc800078ec0ff */
[----:B------:R-:W-:-:S04]  /*3ff0*/  SHF.R.U32.HI R3, RZ, 0x18, R2 ;  /* 0x00000018ff037819 */ /* 0x000fc80000011602 */
[----:B------:R-:W-:-:S05]  /*4000*/  LOP3.LUT R3, R0, R3, RZ, 0xfc, !PT ;  /* 0x0000000300037212 */ /* 0x000fca00078efcff */
[----:B------:R0:W-:Y:S01]  /*4010*/  STG.E.U8 desc[UR36][R16.64], R3 ;  /* 0x0000000310007986 */ /* 0x0001e2000c101124 */
[----:B------:R-:W-:Y:S05]  /*4020*/  BRA `(.L_x_6318) ;  /* 0x0000000400b87947 */ /* 0x000fea0003800000 */
.L_x_6328:
[----:B------:R-:W-:-:S05]  /*4030*/  HADD2.F32 R0, -RZ, R0.H0_H0 ;  /* 0x20000000ff007230 */ /* 0x000fca0000004100 */
[----:B------:R-:W-:-:S05]  /*4040*/  F2FP.BF16.F32.PACK_AB R0, RZ, R0 ;  /* 0x00000000ff00723e */ /* 0x000fca00000010ff */
[----:B------:R0:W-:Y:S01]  /*4050*/  STG.E.U16 desc[UR36][R16.64], R0 ;  /* 0x0000000010007986 */ /* 0x0001e2000c101524 */
[----:B------:R-:W-:Y:S05]  /*4060*/  BRA `(.L_x_6318) ;  /* 0x0000000400a87947 */ /* 0x000fea0003800000 */
.L_x_6325:
        /* <DEDUP_REMOVED lines=12> */
.L_x_6337:
        /* <DEDUP_REMOVED lines=17> */
.L_x_6340:
[----:B------:R-:W-:-:S04]  /*4240*/  LOP3.LUT R2, R3, 0x80000000, RZ, 0xc0, !PT ;  /* 0x8000000003027812 */ /* 0x000fc800078ec0ff */
[----:B------:R-:W-:-:S04]  /*4250*/  SHF.R.U32.HI R3, RZ, 0x18, R2 ;  /* 0x00000018ff037819 */ /* 0x000fc80000011602 */
[----:B------:R-:W-:-:S04]  /*4260*/  LOP3.LUT R0, R0, R3, RZ, 0xfc, !PT ;  /* 0x0000000300007212 */ /* 0x000fc800078efcff */
[----:B------:R-:W-:-:S07]  /*4270*/  PRMT R8, R0, 0x7610, R8 ;  /* 0x0000761000087816 */ /* 0x000fce0000000008 */
.L_x_6339:
[----:B------:R-:W-:Y:S05]  /*4280*/  BSYNC B0 ;  /* 0x0000000000007941 */ /* 0x000fea0003800000 */
.L_x_6338:
[----:B------:R0:W-:Y:S01]  /*4290*/  STG.E.U8 desc[UR36][R16.64], R8 ;  /* 0x0000000810007986 */ /* 0x0001e2000c101124 */
[----:B------:R-:W-:Y:S05]  /*42a0*/  BRA `(.L_x_6318) ;  /* 0x0000000400187947 */ /* 0x000fea0003800000 */
.L_x_6336:
        /* <DEDUP_REMOVED lines=17> */
.L_x_6343:
[----:B------:R-:W-:-:S04]  /*43c0*/  LOP3.LUT R2, R3, 0x80000000, RZ, 0xc0, !PT ;  /* 0x8000000003027812 */ /* 0x000fc800078ec0ff */
[----:B------:R-:W-:-:S04]  /*43d0*/  SHF.R.U32.HI R3, RZ, 0x18, R2 ;  /* 0x00000018ff037819 */ /* 0x000fc80000011602 */
[----:B------:R-:W-:-:S04]  /*43e0*/  LOP3.LUT R0, R0, R3, RZ, 0xfc, !PT ;  /* 0x0000000300007212 */ /* 0x000fc800078efcff */
[----:B------:R-:W-:-:S07]  /*43f0*/  PRMT R8, R0, 0x7610, R8 ;  /* 0x0000761000087816 */ /* 0x000fce0000000008 */
.L_x_6342:
[----:B------:R-:W-:Y:S05]  /*4400*/  BSYNC B0 ;  /* 0x0000000000007941 */ /* 0x000fea0003800000 */
.L_x_6341:
[----:B------:R0:W-:Y:S01]  /*4410*/  STG.E.U8 desc[UR36][R16.64], R8 ;  /* 0x0000000810007986 */ /* 0x0001e2000c101124 */
[----:B------:R-:W-:Y:S05]  /*4420*/  BRA `(.L_x_6318) ;  /* 0x0000000000b87947 */ /* 0x000fea0003800000 */
.L_x_6335:
        /* <DEDUP_REMOVED lines=22> */
.L_x_6317:
        /* <DEDUP_REMOVED lines=16> */
.L_x_6346:
[----:B------:R-:W-:Y:S05]  /*4690*/  BRA `(.L_x_6318) ;  /* 0x00000000001c7947 */ /* 0x000fea0003800000 */
.L_x_6345:
[----:B------:R-:W-:-:S06]  /*46a0*/  HADD2.F32 R2, -RZ, R0.H0_H0 ;  /* 0x20000000ff027230 */ /* 0x000fcc0000004100 */
[----:B------:R-:W0:Y:S02]  /*46b0*/  F2I.U64.TRUNC R2, R2 ;  /* 0x0000000200027311 */ /* 0x000e24000020d800 */
[----:B0-----:R0:W-:Y:S01]  /*46c0*/  STG.E.64 desc[UR36][R16.64], R2 ;  /* 0x0000000210007986 */ /* 0x0011e2000c101b24 */
[----:B------:R-:W-:Y:S05]  /*46d0*/  BRA `(.L_x_6318) ;  /* 0x00000000000c7947 */ /* 0x000fea0003800000 */
.L_x_6344:
[----:B------:R-:W-:-:S04]  /*46e0*/  HADD2.F32 R0, -RZ, R0.H0_H0 ;  /* 0x20000000ff007230 */ /* 0x000fc80000004100 */
[----:B------:R-:W0:Y:S02]  /*46f0*/  F2I.FTZ.U32.TRUNC.NTZ R3, R0 ;  /* 0x0000000000037305 */ /* 0x000e24000021f000 */
[----:B0-----:R0:W-:Y:S02]  /*4700*/  STG.E desc[UR36][R16.64], R3 ;  /* 0x0000000310007986 */ /* 0x0011e4000c101924 */
.L_x_6318:
[----:B------:R-:W-:-:S04]  /*4710*/  IMAD R18, R18, 0x200, R23 ;  /* 0x0000020012127824 */ /* 0x000fc800078e0217 */
[----:B------:R-:W-:-:S07]  /*4720*/  VIADD R19, R18, 0x80 ;  /* 0x0000008012137836 */ /* 0x000fce0000000000 */
.L_x_6245:
[----:B------:R-:W-:Y:S05]  /*4730*/  BSYNC B6 ;  /* 0x0000000000067941 */ /* 0x000fea0003800000 */
.L_x_6244:
        /* <DEDUP_REMOVED lines=358> */
.L_x_6349:
        /* <DEDUP_REMOVED lines=23> */
.L_x_6353:
[----:B------:R-:W2:Y:S02]  /*5f10*/  LDG.E.U8 R2, desc[UR36][R2.64] ;  /* 0x0000002402027981 */ /* 0x000ea4000c1e1100 */
[----:B--2---:R-:W-:-:S04]  /*5f20*/  I2FP.F32.U32 R0, R2 ;  /* 0x0000000200007245 */ /* 0x004fc80000201000 */
[----:B------:R-:W-:-:S04]  /*5f30*/  F2FP.F16.F32.PACK_AB R0, RZ, R0 ;  /* 0x00000000ff00723e */ /* 0x000fc800000000ff */
[----:B------:R-:W-:Y:S01]  /*5f40*/  PRMT R22, R0, 0x7610, R22 ;  /* 0x0000761000167816 */ /* 0x000fe20000000016 */
[----:B------:R-:W-:Y:S06]  /*5f50*/  BRA `(.L_x_6355) ;  /* 0x0000000c00bc7947 */ /* 0x000fec0003800000 */
.L_x_6352:
        /* <DEDUP_REMOVED lines=11> */
.L_x_6357:
[----:B------:R-:W2:Y:S02]  /*6010*/  LDG.E R2, desc[UR36][R2.64] ;  /* 0x0000002402027981 */ /* 0x000ea4000c1e1900 */
[----:B--2---:R-:W-:-:S04]  /*6020*/  I2FP.F32.S32 R0, R2 ;  /* 0x0000000200007245 */ /* 0x004fc80000201400 */
[----:B------:R-:W-:-:S04]  /*6030*/  F2FP.F16.F32.PACK_AB R0, RZ, R0 ;  /* 0x00000000ff00723e */ /* 0x000fc800000000ff */
[----:B------:R-:W-:Y:S01]  /*6040*/  PRMT R22, R0, 0x7610, R22 ;  /* 0x0000761000167816 */ /* 0x000fe20000000016 */
[----:B------:R-:W-:Y:S06]  /*6050*/  BRA `(.L_x_6355) ;  /* 0x0000000c007c7947 */ /* 0x000fec0003800000 */
.L_x_6356:
[----:B------:R-:W2:Y:S02]  /*6060*/  LDG.E.U16 R2, desc[UR36][R2.64] ;  /* 0x0000002402027981 */ /* 0x000ea4000c1e1500 */
[----:B--2---:R-:W0:Y:S02]  /*6070*/  I2F.S16 R0, R2 ;  /* 0x0000000200007306 */ /* 0x004e240000101400 */
[----:B0-----:R-:W-:-:S04]  /*6080*/  F2FP.F16.F32.PACK_AB R0, RZ, R0 ;  /* 0x00000000ff00723e */ /* 0x001fc800000000ff */
[----:B------:R-:W-:Y:S01]  /*6090*/  PRMT R22, R0, 0x7610, R22 ;  /* 0x0000761000167816 */ /* 0x000fe20000000016 */
[----:B------:R-:W-:Y:S06]  /*60a0*/  BRA `(.L_x_6355) ;  /* 0x0000000c00687947 */ /* 0x000fec0003800000 */
.L_x_6351:
        /* <DEDUP_REMOVED lines=9> */
.L_x_6359:
[----:B------:R1:W5:Y:S01]  /*6140*/  LDG.E.U16 R22, desc[UR36][R2.64] ;  /* 0x0000002402167981 */ /* 0x000362000c1e1500 */
[----:B------:R-:W-:Y:S05]  /*6150*/  BRA `(.L_x_6355) ;  /* 0x0000000c003c7947 */ /* 0x000fea0003800000 */
.L_x_6358:
        /* <DEDUP_REMOVED lines=9> */
.L_x_6361:
[----:B------:R0:W5:Y:S01]  /*61f0*/  LDG.E.U16 R22, desc[UR36][R2.64] ;  /* 0x0000002402167981 */ /* 0x000162000c1e1500 */
[----:B------:R-:W-:Y:S05]  /*6200*/  BRA `(.L_x_6355) ;  /* 0x0000000c00107947 */ /* 0x000fea0003800000 */
.L_x_6360:
        /* <DEDUP_REMOVED lines=9> */
.L_x_6350:
        /* <DEDUP_REMOVED lines=14> */
.L_x_6364:
        /* <DEDUP_REMOVED lines=9> */
.L_x_6363:
        /* <DEDUP_REMOVED lines=28> */
.L_x_6366:
        /* <DEDUP_REMOVED lines=15> */
.L_x_6365:
[----:B------:R-:W2:Y:S02]  /*66c0*/  LDG.E.U16 R0, desc[UR36][R2.64] ;  /* 0x0000002402007981 */ /* 0x000ea4000c1e1500 */
[----:B--2---:R-:W-:-:S05]  /*66d0*/  IMAD.U32 R0, R0, 0x10000, RZ ;  /* 0x0001000000007824 */ /* 0x004fca00078e00ff */
[----:B------:R-:W-:-:S04]  /*66e0*/  F2FP.F16.F32.PACK_AB R0, RZ, R0 ;  /* 0x00000000ff00723e */ /* 0x000fc800000000ff */
[----:B------:R-:W-:Y:S01]  /*66f0*/  PRMT R22, R0, 0x7610, R22 ;  /* 0x0000761000167816 */ /* 0x000fe20000000016 */
[----:B------:R-:W-:Y:S06]  /*6700*/  BRA `(.L_x_6355) ;  /* 0x0000000400d07947 */ /* 0x000fec0003800000 */
.L_x_6362:
        /* <DEDUP_REMOVED lines=13> */
.L_x_6369:
        /* <DEDUP_REMOVED lines=21> */
.L_x_6373:
[----:B------:R-:W-:Y:S05]  /*6930*/  BSYNC B1 ;  /* 0x0000000000017941 */ /* 0x000fea0003800000 */
.L_x_6372:
[----:B------:R-:W-:Y:S01]  /*6940*/  LEA R3, R0, 0x3b800000, 0x17 ;  /* 0x3b80000000037811 */ /* 0x000fe200078eb8ff */
[----:B------:R-:W-:-:S05]  /*6950*/  IMAD.SHL.U32 R0, R2, 0x100000, RZ ;  /* 0x0010000002007824 */ /* 0x000fca00078e00ff */
[----:B------:R-:W-:-:S07]  /*6960*/  LOP3.LUT R0, R3, R0, R4, 0xfe, !PT ;  /* 0x0000000003007212 */ /* 0x000fce00078efe04 */
.L_x_6371:
[----:B------:R-:W-:Y:S05]  /*6970*/  BSYNC B0 ;  /* 0x0000000000007941 */ /* 0x000fea0003800000 */
.L_x_6370:
[----:B------:R-:W-:-:S04]  /*6980*/  F2FP.F16.F32.PACK_AB R0, RZ, R0 ;  /* 0x00000000ff00723e */ /* 0x000fc800000000ff */
[----:B------:R-:W-:Y:S01]  /*6990*/  PRMT R22, R0, 0x7610, R22 ;  /* 0x0000761000167816 */ /* 0x000fe20000000016 */
[----:B------:R-:W-:Y:S06]  /*69a0*/  BRA `(.L_x_6355) ;  /* 0x0000000400287947 */ /* 0x000fec0003800000 */
.L_x_6368:
        /* <DEDUP_REMOVED lines=21> */
.L_x_6377:
[----:B------:R-:W-:Y:S05]  /*6b00*/  BSYNC B1 ;  /* 0x0000000000017941 */ /* 0x000fea0003800000 */
.L_x_6376:
[----:B------:R-:W-:Y:S01]  /*6b10*/  LEA R3, R0, 0x37800000, 0x17 ;  /* 0x3780000000037811 */ /* 0x000fe200078eb8ff */
[----:B------:R-:W-:-:S05]  /*6b20*/  IMAD.SHL.U32 R0, R2, 0x200000, RZ ;  /* 0x0020000002007824 */ /* 0x000fca00078e00ff */
[----:B------:R-:W-:-:S07]  /*6b30*/  LOP3.LUT R0, R3, R0, R4, 0xfe, !PT ;  /* 0x0000000003007212 */ /* 0x000fce00078efe04 */
.L_x_6375:
[----:B------:R-:W-:Y:S05]  /*6b40*/  BSYNC B0 ;  /* 0x0000000000007941 */ /* 0x000fea0003800000 */
.L_x_6374:
[----:B------:R-:W-:-:S04]  /*6b50*/  F2FP.F16.F32.PACK_AB R0, RZ, R0 ;  /* 0x00000000ff00723e */ /* 0x000fc800000000ff */
[----:B------:R-:W-:Y:S01]  /*6b60*/  PRMT R22, R0, 0x7610, R22 ;  /* 0x0000761000167816 */ /* 0x000fe20000000016 */
[----:B------:R-:W-:Y:S06]  /*6b70*/  BRA `(.L_x_6355) ;  /* 0x0000000000b47947 */ /* 0x000fec0003800000 */
.L_x_6367:
        /* <DEDUP_REMOVED lines=14> */
.L_x_6381:
[----:B------:R-:W-:Y:S05]  /*6c60*/  BSYNC B0 ;  /* 0x0000000000007941 */ /* 0x000fea0003800000 */
.L_x_6380:
[----:B------:R-:W-:-:S04]  /*6c70*/  F2FP.F16.F32.PACK_AB R0, RZ, R0 ;  /* 0x00000000ff00723e */ /* 0x000fc800000000ff */
[----:B------:R-:W-:Y:S01]  /*6c80*/  PRMT R22, R0, 0x7610, R22 ;  /* 0x0000761000167816 */ /* 0x000fe20000000016 */
[----:B------:R-:W-:Y:S06]  /*6c90*/  BRA `(.L_x_6355) ;  /* 0x00000000006c7947 */ /* 0x000fec0003800000 */
.L_x_6354:
        /* <DEDUP_REMOVED lines=16> */
.L_x_6382:
[----:B------:R-:W-:Y:S01]  /*6da0*/  PRMT R22, RZ, 0x7610, R22 ;  /* 0x00007610ff167816 */ /* 0x000fe20000000016 */
[----:B------:R-:W-:Y:S06]  /*6db0*/  BRA `(.L_x_6355) ;  /* 0x0000000000247947 */ /* 0x000fec0003800000 */
.L_x_6379:
[----:B------:R-:W2:Y:S02]  /*6dc0*/  LDG.E.64 R2, desc[UR36][R2.64] ;  /* 0x0000002402027981 */ /* 0x000ea4000c1e1b00 */
[----:B--2---:R-:W0:Y:S02]  /*6dd0*/  I2F.U64 R0, R2 ;  /* 0x0000000200007312 */ /* 0x004e240000301000 */
[----:B0-----:R-:W-:-:S04]  /*6de0*/  F2FP.F16.F32.PACK_AB R0, RZ, R0 ;  /* 0x00000000ff00723e */ /* 0x001fc800000000ff */
[----:B------:R-:W-:Y:S01]  /*6df0*/  PRMT R22, R0, 0x7610, R22 ;  /* 0x0000761000167816 */ /* 0x000fe20000000016 */
[----:B------:R-:W-:Y:S06]  /*6e00*/  BRA `(.L_x_6355) ;  /* 0x0000000000107947 */ /* 0x000fec0003800000 */
.L_x_6378:
[----:B------:R-:W2:Y:S02]  /*6e10*/  LDG.E R2, desc[UR36][R2.64] ;  /* 0x0000002402027981 */ /* 0x000ea4000c1e1900 */
[----:B--2---:R-:W-:-:S04]  /*6e20*/  I2FP.F32.U32 R0, R2 ;  /* 0x0000000200007245 */ /* 0x004fc80000201000 */
[----:B------:R-:W-:-:S04]  /*6e30*/  F2FP.F16.F32.PACK_AB R0, RZ, R0 ;  /* 0x00000000ff00723e */ /* 0x000fc800000000ff */
[----:B------:R-:W-:-:S07]  /*6e40*/  PRMT R22, R0, 0x7610, R22 ;  /* 0x0000761000167816 */ /* 0x000fce0000000016 */
.L_x_6355:
        /* <DEDUP_REMOVED lines=19> */
.L_x_6386:
[----:B------:R-:W2:Y:S02]  /*6f80*/  LDG.E.U8 R2, desc[UR36][R2.64] ;  /* 0x0000002402027981 */ /* 0x000ea4000c1e1100 */
[----:B--2---:R-:W-:-:S04]  /*6f90*/  I2FP.F32.U32 R0, R2 ;  /* 0x0000000200007245 */ /* 0x004fc80000201000 */
[----:B------:R-:W-:Y:S01]  /*6fa0*/  F2FP.F16.F32.PACK_AB R0, RZ, R0 ;  /* 0x00000000ff00723e */ /* 0x000fe200000000ff */
[----:B------:R-:W-:Y:S06]  /*6fb0*/  BRA `(.L_x_6388) ;  /* 0x0000000c00887947 */ /* 0x000fec0003800000 */
.L_x_6385:
        /* <DEDUP_REMOVED lines=10> */
.L_x_6390:
[----:B------:R-:W2:Y:S02]  /*7060*/  LDG.E R2, desc[UR36][R2.64] ;  /* 0x0000002402027981 */ /* 0x000ea4000c1e1900 */
[----:B--2---:R-:W-:-:S04]  /*7070*/  I2FP.F32.S32 R0, R2 ;  /* 0x0000000200007245 */ /* 0x004fc80000201400 */
[----:B------:R-:W-:Y:S01]  /*7080*/  F2FP.F16.F32.PACK_AB R0, RZ, R0 ;  /* 0x00000000ff00723e */ /* 0x000fe200000000ff */
[----:B------:R-:W-:Y:S06]  /*7090*/  BRA `(.L_x_6388) ;  /* 0x0000000c00507947 */ /* 0x000fec0003800000 */
.L_x_6389:
[----:B------:R-:W2:Y:S02]  /*70a0*/  LDG.E.U16 R2, desc[UR36][R2.64] ;  /* 0x0000002402027981 */ /* 0x000ea4000c1e1500 */
[----:B--2---:R-:W0:Y:S02]  /*70b0*/  I2F.S16 R0, R2 ;  /* 0x0000000200007306 */ /* 0x004e240000101400 */
[----:B0-----:R-:W-:Y:S01]  /*70c0*/  F2FP.F16.F32.PACK_AB R0, RZ, R0 ;  /* 0x00000000ff00723e */ /* 0x001fe200000000ff */
[----:B------:R-:W-:Y:S06]  /*70d0*/  BRA `(.L_x_6388) ;  /* 0x0000000c00407947 */ /* 0x000fec0003800000 */
.L_x_6384:
        /* <DEDUP_REMOVED lines=9> */
.L_x_6392:
[----:B------:R1:W5:Y:S01]  /*7170*/  LDG.E.U16 R0, desc[UR36][R2.64] ;  /* 0x0000002402007981 */ /* 0x000362000c1e1500 */
[----:B------:R-:W-:Y:S05]  /*7180*/  BRA `(.L_x_6388) ;  /* 0x0000000c00147947 */ /* 0x000fea0003800000 */
.L_x_6391:
        /* <DEDUP_REMOVED lines=9> */
.L_x_6394:
[----:B------:R0:W5:Y:S01]  /*7220*/  LDG.E.U16 R0, desc[UR36][R2.64] ;  /* 0x0000002402007981 */ /* 0x000162000c1e1500 */
[----:B------:R-:W-:Y:S05]  /*7230*/  BRA `(.L_x_6388) ;  /* 0x0000000800e87947 */ /* 0x000fea0003800000 */
.L_x_6393:
        /* <DEDUP_REMOVED lines=8> */
.L_x_6383:
        /* <DEDUP_REMOVED lines=13> */
.L_x_6397:
        /* <DEDUP_REMOVED lines=8> */
.L_x_6396:
        /* <DEDUP_REMOVED lines=28> */
.L_x_6399:
        /* <DEDUP_REMOVED lines=15> */
.L_x_6398:
[----:B------:R-:W2:Y:S02]  /*76c0*/  LDG.E.U16 R0, desc[UR36][R2.64] ;  /* 0x0000002402007981 */ /* 0x000ea4000c1e1500 */
[----:B--2---:R-:W-:-:S05]  /*76d0*/  IMAD.U32 R0, R0, 0x10000, RZ ;  /* 0x0001000000007824 */ /* 0x004fca00078e00ff */
[----:B------:R-:W-:Y:S01]  /*76e0*/  F2FP.F16.F32.PACK_AB R0, RZ, R0 ;  /* 0x00000000ff00723e */ /* 0x000fe200000000ff */
[----:B------:R-:W-:Y:S06]  /*76f0*/  BRA `(.L_x_6388) ;  /* 0x0000000400b87947 */ /* 0x000fec0003800000 */
.L_x_6395:
        /* <DEDUP_REMOVED lines=12> */
.L_x_6402:
        /* <DEDUP_REMOVED lines=21> */
.L_x_6406:
[----:B------:R-:W-:Y:S05]  /*7910*/  BSYNC B1 ;  /* 0x0000000000017941 */ /* 0x000fea0003800000 */
.L_x_6405:
[----:B------:R-:W-:Y:S01]  /*7920*/  LEA R3, R0, 0x3b800000, 0x17 ;  /* 0x3b80000000037811 */ /* 0x000fe200078eb8ff */
[----:B------:R-:W-:-:S05]  /*7930*/  IMAD.SHL.U32 R0, R2, 0x100000, RZ ;  /* 0x0010000002007824 */ /* 0x000fca00078e00ff */
[----:B------:R-:W-:-:S07]  /*7940*/  LOP3.LUT R0, R3, R0, R4, 0xfe, !PT ;  /* 0x0000000003007212 */ /* 0x000fce00078efe04 */
.L_x_6404:
[----:B------:R-:W-:Y:S05]  /*7950*/  BSYNC B0 ;  /* 0x0000000000007941 */ /* 0x000fea0003800000 */
.L_x_6403:
[----:B------:R-:W-:Y:S01]  /*7960*/  F2FP.F16.F32.PACK_AB R0, RZ, R0 ;  /* 0x00000000ff00723e */ /* 0x000fe200000000ff */
[----:B------:R-:W-:Y:S06]  /*7970*/  BRA `(.L_x_6388) ;  /* 0x0000000400187947 */ /* 0x000fec0003800000 */
.L_x_6401:
        /* <DEDUP_REMOVED lines=21> */
.L_x_6410:
[----:B------:R-:W-:Y:S05]  /*7ad0*/  BSYNC B1 ;  /* 0x0000000000017941 */ /* 0x000fea0003800000 */
.L_x_6409:
[----:B------:R-:W-:Y:S01]  /*7ae0*/  LEA R3, R0, 0x37800000, 0x17 ;  /* 0x3780000000037811 */ /* 0x000fe200078eb8ff */
[----:B------:R-:W-:-:S05]  /*7af0*/  IMAD.SHL.U32 R0, R2, 0x200000, RZ ;  /* 0x0020000002007824 */ /* 0x000fca00078e00ff */
[----:B------:R-:W-:-:S07]  /*7b00*/  LOP3.LUT R0, R3, R0, R4, 0xfe, !PT ;  /* 0x0000000003007212 */ /* 0x000fce00078efe04 */
.L_x_6408:
[----:B------:R-:W-:Y:S05]  /*7b10*/  BSYNC B0 ;  /* 0x0000000000007941 */ /* 0x000fea0003800000 */
.L_x_6407:
[----:B------:R-:W-:Y:S01]  /*7b20*/  F2FP.F16.F32.PACK_AB R0, RZ, R0 ;  /* 0x00000000ff00723e */ /* 0x000fe200000000ff */
[----:B------:R-:W-:Y:S06]  /*7b30*/  BRA `(.L_x_6388) ;  /* 0x0000000000a87947 */ /* 0x000fec0003800000 */
.L_x_6400:
        /* <DEDUP_REMOVED lines=14> */
.L_x_6414:
[----:B------:R-:W-:Y:S05]  /*7c20*/  BSYNC B0 ;  /* 0x0000000000007941 */ /* 0x000fea0003800000 */
.L_x_6413:
[----:B------:R-:W-:Y:S01]  /*7c30*/  F2FP.F16.F32.PACK_AB R0, RZ, R0 ;  /* 0x00000000ff00723e */ /* 0x000fe200000000ff */
[----:B------:R-:W-:Y:S06]  /*7c40*/  BRA `(.L_x_6388) ;  /* 0x0000000000647947 */ /* 0x000fec0003800000 */
.L_x_6387:
        /* <DEDUP_REMOVED lines=16> */
.L_x_6415:
[----:B------:R-:W-:Y:S01]  /*7d50*/  PRMT R0, RZ, 0x7610, R0 ;  /* 0x00007610ff007816 */ /* 0x000fe20000000000 */
[----:B------:R-:W-:Y:S06]  /*7d60*/  BRA `(.L_x_6388) ;  /* 0x00000000001c7947 */ /* 0x000fec0003800000 */
.L_x_6412:
[----:B------:R-:W2:Y:S02]  /*7d70*/  LDG.E.64 R2, desc[UR36][R2.64] ;  /* 0x0000002402027981 */ /* 0x000ea4000c1e1b00 */
[----:B--2---:R-:W0:Y:S02]  /*7d80*/  I2F.U64 R0, R2 ;  /* 0x0000000200007312 */ /* 0x004e240000301000 */
[----:B0-----:R-:W-:Y:S01]  /*7d90*/  F2FP.F16.F32.PACK_AB R0, RZ, R0 ;  /* 0x00000000ff00723e */ /* 0x001fe200000000ff */
[----:B------:R-:W-:Y:S06]  /*7da0*/  BRA `(.L_x_6388) ;  /* 0x00000000000c7947 */ /* 0x000fec0003800000 */
.L_x_6411:
[----:B------:R-:W2:Y:S02]  /*7db0*/  LDG.E R2, desc[UR36][R2.64] ;  /* 0x0000002402027981 */ /* 0x000ea4000c1e1900 */
[----:B--2---:R-:W-:-:S04]  /*7dc0*/  I2FP.F32.U32 R0, R2 ;  /* 0x0000000200007245 */ /* 0x004fc80000201000 */
[----:B------:R-:W-:-:S07]  /*7dd0*/  F2FP.F16.F32.PACK_AB R0, RZ, R0 ;  /* 0x00000000ff00723e */ /* 0x000fce00000000ff */
.L_x_6388:
[----:B01---5:R-:W-:Y:S01]  /*7de0*/  HADD2.F32 R3, -RZ, R0.H0_H0 ;  /* 0x20000000ff037230 */ /* 0x023fe20000004100 */
[----:B------:R-:W0:Y:S04]  /*7df0*/  LDC.U8 R5, c[0x0][0x491] ;  /* 0x00012440ff057b82 */ /* 0x000e280000000000 */
[C---:B------:R-:W-:Y:S02]  /*7e00*/  FSETP.GEU.FTZ.AND P1, PT, R3.reuse, RZ, PT ;  /* 0x000000ff0300720b */ /* 0x040fe40003f3e000 */
[----:B------:R-:W-:-:S04]  /*7e10*/  FSETP.GT.FTZ.AND P0, PT, R3, 1, PT ;  /* 0x3f8000000300780b */ /* 0x000fc80003f14000 */
[----:B------:R-:W-:-:S13]  /*7e20*/  PLOP3.LUT P0, PT, P1, P0, PT, 0x8a, 0x0 ;  /* 0x000000000000781c */ /* 0x000fda0000f01172 */
[----:B------:R-:W-:Y:S01]  /*7e30*/  @!P0 FADD.FTZ R0, -R3, 1 ;  /* 0x3f80000003008421 */ /* 0x000fe20000010100 */
[----:B0-----:R-:W-:-:S03]  /*7e40*/  PRMT R4, R5, 0x9910, RZ ;  /* 0x0000991005047816 */ /* 0x001fc600000000ff */
[----:B------:R-:W-:Y:S01]  /*7e50*/  @!P0 FMUL.FTZ R2, R3, R0 ;  /* 0x0000000003028220 */ /* 0x000fe20000410000 */
[----:B------:R-:W-:Y:S01]  /*7e60*/  ISETP.GT.AND P1, PT, R4, 0x9, PT ;  /* 0x000000090400780c */ /* 0x000fe20003f24270 */
[----:B------:R-:W-:Y:S02]  /*7e70*/  HADD2.F32 R3, -RZ, R22.H0_H0 ;  /* 0x20000016ff037230 */ /* 0x000fe40000004100 */
[----:B------:R-:W-:Y:S02]  /*7e80*/  IMAD.MOV.U32 R0, RZ, RZ, 0x7fc00000 ;  /* 0x7fc00000ff007424 */ /* 0x000fe400078e00ff */
[----:B------:R-:W0:Y:S02]  /*7e90*/  @!P0 MUFU.RCP R2, R2 ;  /* 0x0000000200028308 */ /* 0x000e240000001000 */
[----:B0-----:R-:W-:-:S05]  /*7ea0*/  @!P0 FMUL.FTZ R0, R3, R2 ;  /* 0x0000000203008220 */ /* 0x001fca0000410000 */
        /* <DEDUP_REMOVED lines=14> */
.L_x_6419:
[----:B------:R-:W-:-:S06]  /*7f90*/  HADD2.F32 R3, -RZ, R0.H0_H0 ;  /* 0x20000000ff037230 */ /* 0x000fcc0000004100 */
[----:B------:R-:W0:Y:S02]  /*7fa0*/  F2I.S64.TRUNC R2, R3 ;  /* 0x0000000300027311 */ /* 0x000e24000020d900 */
[----:B0-----:R0:W-:Y:S01]  /*7fb0*/  STG.E.U8 desc[UR36][R16.64], R2 ;  /* 0x0000000210007986 */ /* 0x0011e2000c101124 */
[----:B------:R-:W-:Y:S05]  /*7fc0*/  BRA `(.L_x_6421) ;  /* 0x0000000c00847947 */ /* 0x000fea0003800000 */
.L_x_6418:
        /* <DEDUP_REMOVED lines=10> */
.L_x_6423:
[----:B------:R-:W-:-:S04]  /*8070*/  HADD2.F32 R0, -RZ, R0.H0_H0 ;  /* 0x20000000ff007230 */ /* 0x000fc80000004100 */
[----:B------:R-:W0:Y:S02]  /*8080*/  F2I.FTZ.TRUNC.NTZ R3, R0 ;  /* 0x0000000000037305 */ /* 0x000e24000021f100 */
[----:B0-----:R3:W-:Y:S01]  /*8090*/  STG.E desc[UR36][R16.64], R3 ;  /* 0x0000000310007986 */ /* 0x0017e2000c101924 */
[----:B------:R-:W-:Y:S05]  /*80a0*/  BRA `(.L_x_6421) ;  /* 0x0000000c004c7947 */ /* 0x000fea0003800000 */
.L_x_6422:
[----:B------:R-:W-:-:S04]  /*80b0*/  HADD2.F32 R0, -RZ, R0.H0_H0 ;  /* 0x20000000ff007230 */ /* 0x000fc80000004100 */
[----:B------:R-:W0:Y:S02]  /*80c0*/  F2I.FTZ.TRUNC.NTZ R3, R0 ;  /* 0x0000000000037305 */ /* 0x000e24000021f100 */
[----:B0-----:R2:W-:Y:S01]  /*80d0*/  STG.E.U16 desc[UR36][R16.64], R3 ;  /* 0x0000000310007986 */ /* 0x0015e2000c101524 */
[----:B------:R-:W-:Y:S05]  /*80e0*/  BRA `(.L_x_6421) ;  /* 0x0000000c003c7947 */ /* 0x000fea0003800000 */
.L_x_6417:
        /* <DEDUP_REMOVED lines=9> */
.L_x_6425:
[----:B------:R0:W-:Y:S01]  /*8180*/  STG.E.U16 desc[UR36][R16.64], R0 ;  /* 0x0000000010007986 */ /* 0x0001e2000c101524 */
[----:B------:R-:W-:Y:S05]  /*8190*/  BRA `(.L_x_6421) ;  /* 0x0000000c00107947 */ /* 0x000fea0003800000 */
.L_x_6424:
        /* <DEDUP_REMOVED lines=10> */
.L_x_6427:
[----:B------:R-:W-:-:S05]  /*8240*/  HADD2.F32 R0, -RZ, R0.H0_H0 ;  /* 0x20000000ff007230 */ /* 0x000fca0000004100 */
[----:B------:R-:W-:-:S04]  /*8250*/  F2FP.F16.F32.PACK_AB R0, RZ, R0 ;  /* 0x00000000ff00723e */ /* 0x000fc800000000ff */
[----:B------:R-:W-:-:S05]  /*8260*/  PRMT R0, R0, 0x5410, RZ ;  /* 0x0000541000007816 */ /* 0x000fca00000000ff */
[----:B------:R0:W-:Y:S01]  /*8270*/  STG.E desc[UR36][R16.64], R0 ;  /* 0x0000000010007986 */ /* 0x0001e2000c101924 */
[----:B------:R-:W-:Y:S05]  /*8280*/  BRA `(.L_x_6421) ;  /* 0x0000000800d47947 */ /* 0x000fea0003800000 */
.L_x_6426:
[----:B------:R-:W-:-:S05]  /*8290*/  HADD2.F32 R2, -RZ, R0.H0_H0 ;  /* 0x20000000ff027230 */ /* 0x000fca0000004100 */
[----:B------:R-:W-:-:S06]  /*82a0*/  FMUL.FTZ R2, R2, 1 ;  /* 0x3f80000002027820 */ /* 0x000fcc0000410000 */
[----:B------:R-:W0:Y:S02]  /*82b0*/  F2F.F64.F32 R2, R2 ;  /* 0x0000000200027310 */ /* 0x000e240000201800 */
[----:B0-----:R0:W-:Y:S01]  /*82c0*/  STG.E.64 desc[UR36][R16.64], R2 ;  /* 0x0000000210007986 */ /* 0x0011e2000c101b24 */
[----:B------:R-:W-:Y:S05]  /*82d0*/  BRA `(.L_x_6421) ;  /* 0x0000000800c07947 */ /* 0x000fea0003800000 */
.L_x_6416:
        /* <DEDUP_REMOVED lines=13> */
.L_x_6430:
[----:B------:R-:W-:Y:S01]  /*83b0*/  HADD2.F32 R0, -RZ, R0.H0_H0 ;  /* 0x20000000ff007230 */ /* 0x000fe20000004100 */
[----:B------:R-:W-:-:S04]  /*83c0*/  CS2R R6, SRZ ;  /* 0x0000000000067805 */ /* 0x000fc8000001ff00 */
[----:B------:R-:W-:-:S04]  /*83d0*/  FMUL.FTZ R0, R0, 1 ;  /* 0x3f80000000007820 */ /* 0x000fc80000410000 */
[----:B------:R-:W0:Y:S02]  /*83e0*/  F2F.F64.F32 R4, R0 ;  /* 0x0000000000047310 */ /* 0x000e240000201800 */
[----:B0-----:R0:W-:Y:S01]  /*83f0*/  STG.E.128 desc[UR36][R16.64], R4 ;  /* 0x0000000410007986 */ /* 0x0011e2000c101d24 */
[----:B------:R-:W-:Y:S05]  /*8400*/  BRA `(.L_x_6421) ;  /* 0x0000000800747947 */ /* 0x000fea0003800000 */
.L_x_6429:
        /* <DEDUP_REMOVED lines=21> */
.L_x_6434:
[----:B------:R-:W-:Y:S05]  /*8560*/  BSYNC B0 ;  /* 0x0000000000007941 */ /* 0x000fea0003800000 */
.L_x_6433:
[----:B------:R-:W-:-:S05]  /*8570*/  LOP3.LUT R3, R0, R3, RZ, 0xfc, !PT ;  /* 0x0000000300037212 */ /* 0x000fca00078efcff */
[----:B------:R0:W-:Y:S01]  /*8580*/  STG.E.U8 desc[UR36][R16.64], R3 ;  /* 0x0000000310007986 */ /* 0x0001e2000c101124 */
[----:B------:R-:W-:Y:S05]  /*8590*/  BRA `(.L_x_6421) ;  /* 0x0000000800107947 */ /* 0x000fea0003800000 */
.L_x_6432:
        /* <DEDUP_REMOVED lines=13> */
.L_x_6436:
[----:B------:R-:W-:Y:S01]  /*8670*/  IMAD.MOV.U32 R0, RZ, RZ, 0x7f ;  /* 0x0000007fff007424 */ /* 0x000fe200078e00ff */
[----:B------:R-:W-:-:S04]  /*8680*/  ISETP.GT.U32.AND P0, PT, R2, 0x7f800000, PT ;  /* 0x7f8000000200780c */ /* 0x000fc80003f04070 */
[----:B------:R-:W-:-:S09]  /*8690*/  SEL R0, R0, 0x7c, P0 ;  /* 0x0000007c00007807 */ /* 0x000fd20000000000 */
.L_x_6437:
[----:B------:R-:W-:Y:S05]  /*86a0*/  BSYNC B0 ;  /* 0x0000000000007941 */ /* 0x000fea0003800000 */
.L_x_6435:
[----:B------:R-:W-:-:S04]  /*86b0*/  LOP3.LUT R2, R3, 0x80000000, RZ, 0xc0, !PT ;  /* 0x8000000003027812 */ /* 0x000fc800078ec0ff */
[----:B------:R-:W-:-:S04]  /*86c0*/  SHF.R.U32.HI R3, RZ, 0x18, R2 ;  /* 0x00000018ff037819 */ /* 0x000fc80000011602 */
[----:B------:R-:W-:-:S05]  /*86d0*/  LOP3.LUT R3, R0, R3, RZ, 0xfc, !PT ;  /* 0x0000000300037212 */ /* 0x000fca00078efcff */
[----:B------:R0:W-:Y:S01]  /*86e0*/  STG.E.U8 desc[UR36][R16.64], R3 ;  /* 0x0000000310007986 */ /* 0x0001e2000c101124 */
[----:B------:R-:W-:Y:S05]  /*86f0*/  BRA `(.L_x_6421) ;  /* 0x0000000400b87947 */ /* 0x000fea0003800000 */
.L_x_6431:
[----:B------:R-:W-:-:S05]  /*8700*/  HADD2.F32 R0, -RZ, R0.H0_H0 ;  /* 0x20000000ff007230 */ /* 0x000fca0000004100 */
[----:B------:R-:W-:-:S05]  /*8710*/  F2FP.BF16.F32.PACK_AB R0, RZ, R0 ;  /* 0x00000000ff00723e */ /* 0x000fca00000010ff */
[----:B------:R0:W-:Y:S01]  /*8720*/  STG.E.U16 desc[UR36][R16.64], R0 ;  /* 0x0000000010007986 */ /* 0x0001e2000c101524 */
[----:B------:R-:W-:Y:S05]  /*8730*/  BRA `(.L_x_6421) ;  /* 0x0000000400a87947 */ /* 0x000fea0003800000 */
.L_x_6428:
        /* <DEDUP_REMOVED lines=12> */
.L_x_6440:
        /* <DEDUP_REMOVED lines=17> */
.L_x_6443:
[----:B------:R-:W-:-:S04]  /*8910*/  LOP3.LUT R2, R3, 0x80000000, RZ, 0xc0, !PT ;  /* 0x8000000003027812 */ /* 0x000fc800078ec0ff */
[----:B------:R-:W-:-:S04]  /*8920*/  SHF.R.U32.HI R3, RZ, 0x18, R2 ;  /* 0x00000018ff037819 */ /* 0x000fc80000011602 */
[----:B------:R-:W-:-:S04]  /*8930*/  LOP3.LUT R0, R0, R3, RZ, 0xfc, !PT ;  /* 0x0000000300007212 */ /* 0x000fc800078efcff */
[----:B------:R-:W-:-:S07]  /*8940*/  PRMT R8, R0, 0x7610, R8 ;  /* 0x0000761000087816 */ /* 0x000fce0000000008 */
.L_x_6442:
[----:B------:R-:W-:Y:S05]  /*8950*/  BSYNC B0 ;  /* 0x0000000000007941 */ /* 0x000fea0003800000 */
.L_x_6441:
[----:B------:R0:W-:Y:S01]  /*8960*/  STG.E.U8 desc[UR36][R16.64], R8 ;  /* 0x0000000810007986 */ /* 0x0001e2000c101124 */
[----:B------:R-:W-:Y:S05]  /*8970*/  BRA `(.L_x_6421) ;  /* 0x0000000400187947 */ /* 0x000fea0003800000 */
.L_x_6439:
        /* <DEDUP_REMOVED lines=17> */
.L_x_6446:
[----:B------:R-:W-:-:S04]  /*8a90*/  LOP3.LUT R2, R3, 0x80000000, RZ, 0xc0, !PT ;  /* 0x8000000003027812 */ /* 0x000fc800078ec0ff */
[----:B------:R-:W-:-:S04]  /*8aa0*/  SHF.R.U32.HI R3, RZ, 0x18, R2 ;  /* 0x00000018ff037819 */ /* 0x000fc80000011602 */
[----:B------:R-:W-:-:S04]  /*8ab0*/  LOP3.LUT R0, R0, R3, RZ, 0xfc, !PT ;  /* 0x0000000300007212 */ /* 0x000fc800078efcff */
[----:B------:R-:W-:-:S07]  /*8ac0*/  PRMT R8, R0, 0x7610, R8 ;  /* 0x0000761000087816 */ /* 0x000fce0000000008 */
.L_x_6445:
[----:B------:R-:W-:Y:S05]  /*8ad0*/  BSYNC B0 ;  /* 0x0000000000007941 */ /* 0x000fea0003800000 */
.L_x_6444:
[----:B------:R0:W-:Y:S01]  /*8ae0*/  STG.E.U8 desc[UR36][R16.64], R8 ;  /* 0x0000000810007986 */ /* 0x0001e2000c101124 */
[----:B------:R-:W-:Y:S05]  /*8af0*/  BRA `(.L_x_6421) ;  /* 0x0000000000b87947 */ /* 0x000fea0003800000 */
.L_x_6438:
        /* <DEDUP_REMOVED lines=22> */
.L_x_6420:
        /* <DEDUP_REMOVED lines=16> */
.L_x_6449:
[----:B------:R-:W-:Y:S05]  /*8d60*/  BRA `(.L_x_6421) ;  /* 0x00000000001c7947 */ /* 0x000fea0003800000 */
.L_x_6448:
[----:B------:R-:W-:-:S06]  /*8d70*/  HADD2.F32 R2, -RZ, R0.H0_H0 ;  /* 0x20000000ff027230 */ /* 0x000fcc0000004100 */
[----:B------:R-:W0:Y:S02]  /*8d80*/  F2I.U64.TRUNC R2, R2 ;  /* 0x0000000200027311 */ /* 0x000e24000020d800 */
[----:B0-----:R0:W-:Y:S01]  /*8d90*/  STG.E.64 desc[UR36][R16.64], R2 ;  /* 0x0000000210007986 */ /* 0x0011e2000c101b24 */
[----:B------:R-:W-:Y:S05]  /*8da0*/  BRA `(.L_x_6421) ;  /* 0x00000000000c7947 */ /* 0x000fea0003800000 */
.L_x_6447:
[----:B------:R-:W-:-:S04]  /*8db0*/  HADD2.F32 R0, -RZ, R0.H0_H0 ;  /* 0x20000000ff007230 */ /* 0x000fc80000004100 */
[----:B------:R-:W0:Y:S02]  /*8dc0*/  F2I.FTZ.U32.TRUNC.NTZ R3, R0 ;  /* 0x0000000000037305 */ /* 0x000e24000021f000 */
[----:B0-----:R0:W-:Y:S02]  /*8dd0*/  STG.E desc[UR36][R16.64], R3 ;  /* 0x0000000310007986 */ /* 0x0011e4000c101924 */
.L_x_6421:
[----:B------:R-:W-:-:S07]  /*8de0*/  VIADD R19, R19, 0x80 ;  /* 0x0000008013137836 */ /* 0x000fce0000000000 */
.L_x_6348:
[----:B------:R-:W-:Y:S05]  /*8df0*/  BSYNC B6 ;  /* 0x0000000000067941 */ /* 0x000fea0003800000 */
.L_x_6347:
        /* <DEDUP_REMOVED lines=358> */
.L_x_6452:
        /* <DEDUP_REMOVED lines=23> */
.L_x_6456:
[----:B------:R-:W2:Y:S02]  /*a5d0*/  LDG.E.U8 R2, desc[UR36][R2.64] ;  /* 0x0000002402027981 */ /* 0x000ea4000c1e1100 */
[----:B--2---:R-:W-:-:S04]  /*a5e0*/  I2FP.F32.U32 R0, R2 ;  /* 0x0000000200007245 */ /* 0x004fc80000201000 */
[----:B------:R-:W-:-:S04]  /*a5f0*/  F2FP.F16.F32.PACK_AB R0, RZ, R0 ;  /* 0x00000000ff00723e */ /* 0x000fc800000000ff */
[----:B------:R-:W-:Y:S01]  /*a600*/  PRMT R22, R0, 0x7610, R22 ;  /* 0x0000761000167816 */ /* 0x000fe20000000016 */
[----:B------:R-:W-:Y:S06]  /*a610*/  BRA `(.L_x_6458) ;  /* 0x0000000c00bc7947 */ /* 0x000fec0003800000 */
.L_x_6455:
        /* <DEDUP_REMOVED lines=11> */
.L_x_6460:
[----:B------:R-:W2:Y:S02]  /*a6d0*/  LDG.E R2, desc[UR36][R2.64] ;  /* 0x0000002402027981 */ /* 0x000ea4000c1e1900 */
[----:B--2---:R-:W-:-:S04]  /*a6e0*/  I2FP.F32.S32 R0, R2 ;  /* 0x0000000200007245 */ /* 0x004fc80000201400 */
[----:B------:R-:W-:-:S04]  /*a6f0*/  F2FP.F16.F32.PACK_AB R0, RZ, R0 ;  /* 0x00000000ff00723e */ /* 0x000fc800000000ff */
[----:B------:R-:W-:Y:S01]  /*a700*/  PRMT R22, R0, 0x7610, R22 ;  /* 0x0000761000167816 */ /* 0x000fe20000000016 */
[----:B------:R-:W-:Y:S06]  /*a710*/  BRA `(.L_x_6458) ;  /* 0x0000000c007c7947 */ /* 0x000fec0003800000 */
.L_x_6459:
[----:B------:R-:W2:Y:S02]  /*a720*/  LDG.E.U16 R2, desc[UR36][R2.64] ;  /* 0x0000002402027981 */ /* 0x000ea4000c1e1500 */
[----:B--2---:R-:W0:Y:S02]  /*a730*/  I2F.S16 R0, R2 ;  /* 0x0000000200007306 */ /* 0x004e240000101400 */
[----:B0-----:R-:W-:-:S04]  /*a740*/  F2FP.F16.F32.PACK_AB R0, RZ, R0 ;  /* 0x00000000ff00723e */ /* 0x001fc800000000ff */
[----:B------:R-:W-:Y:S01]  /*a750*/  PRMT R22, R0, 0x7610, R22 ;  /* 0x0000761000167816 */ /* 0x000fe20000000016 */
[----:B------:R-:W-:Y:S06]  /*a760*/  BRA `(.L_x_6458) ;  /* 0x0000000c00687947 */ /* 0x000fec0003800000 */
.L_x_6454:
        /* <DEDUP_REMOVED lines=9> */
.L_x_6462:
[----:B------:R0:W5:Y:S01]  /*a800*/  LDG.E.U16 R22, desc[UR36][R2.64] ;  /* 0x0000002402167981 */ /* 0x000162000c1e1500 */
[----:B------:R-:W-:Y:S05]  /*a810*/  BRA `(.L_x_6458) ;  /* 0x0000000c003c7947 */ /* 0x000fea0003800000 */
.L_x_6461:
        /* <DEDUP_REMOVED lines=9> */
.L_x_6464:
[----:B------:R1:W5:Y:S01]  /*a8b0*/  LDG.E.U16 R22, desc[UR36][R2.64] ;  /* 0x0000002402167981 */ /* 0x000362000c1e1500 */
[----:B------:R-:W-:Y:S05]  /*a8c0*/  BRA `(.L_x_6458) ;  /* 0x0000000c00107947 */ /* 0x000fea0003800000 */
.L_x_6463:
        /* <DEDUP_REMOVED lines=9> */
.L_x_6453:
        /* <DEDUP_REMOVED lines=14> */
.L_x_6467:
        /* <DEDUP_REMOVED lines=9> */
.L_x_6466:
        /* <DEDUP_REMOVED lines=28> */
.L_x_6469:
        /* <DEDUP_REMOVED lines=15> */
.L_x_6468:
[----:B------:R-:W2:Y:S02]  /*ad80*/  LDG.E.U16 R0, desc[UR36][R2.64] ;  /* 0x0000002402007981 */ /* 0x000ea4000c1e1500 */
[----:B--2---:R-:W-:-:S05]  /*ad90*/  IMAD.U32 R0, R0, 0x10000, RZ ;  /* 0x0001000000007824 */ /* 0x004fca00078e00ff */
[----:B------:R-:W-:-:S04]  /*ada0*/  F2FP.F16.F32.PACK_AB R0, RZ, R0 ;  /* 0x00000000ff00723e */ /* 0x000fc800000000ff */
[----:B------:R-:W-:Y:S01]  /*adb0*/  PRMT R22, R0, 0x7610, R22 ;  /* 0x0000761000167816 */ /* 0x000fe20000000016 */
[----:B------:R-:W-:Y:S06]  /*adc0*/  BRA `(.L_x_6458) ;  /* 0x0000000400d07947 */ /* 0x000fec0003800000 */
.L_x_6465:
        /* <DEDUP_REMOVED lines=13> */
.L_x_6472:
        /* <DEDUP_REMOVED lines=21> */
.L_x_6476:
[----:B------:R-:W-:Y:S05]  /*aff0*/  BSYNC B1 ;  /* 0x0000000000017941 */ /* 0x000fea0003800000 */
.L_x_6475:
[----:B------:R-:W-:Y:S01]  /*b000*/  LEA R3, R0, 0x3b800000, 0x17 ;  /* 0x3b80000000037811 */ /* 0x000fe200078eb8ff */
[----:B------:R-:W-:-:S05]  /*b010*/  IMAD.SHL.U32 R0, R2, 0x100000, RZ ;  /* 0x0010000002007824 */ /* 0x000fca00078e00ff */
[----:B------:R-:W-:-:S07]  /*b020*/  LOP3.LUT R0, R3, R0, R4, 0xfe, !PT ;  /* 0x0000000003007212 */ /* 0x000fce00078efe04 */
.L_x_6474:
[----:B------:R-:W-:Y:S05]  /*b030*/  BSYNC B0 ;  /* 0x0000000000007941 */ /* 0x000fea0003800000 */
.L_x_6473:
[----:B------:R-:W-:-:S04]  /*b040*/  F2FP.F16.F32.PACK_AB R0, RZ, R0 ;  /* 0x00000000ff00723e */ /* 0x000fc800000000ff */
[----:B------:R-:W-:Y:S01]  /*b050*/  PRMT R22, R0, 0x7610, R22 ;  /* 0x0000761000167816 */ /* 0x000fe20000000016 */
[----:B------:R-:W-:Y:S06]  /*b060*/  BRA `(.L_x_6458) ;  /* 0x0000000400287947 */ /* 0x000fec0003800000 */
.L_x_6471:
        /* <DEDUP_REMOVED lines=21> */
.L_x_6480:
[----:B------:R-:W-:Y:S05]  /*b1c0*/  BSYNC B1 ;  /* 0x0000000000017941 */ /* 0x000fea0003800000 */
.L_x_6479:
[----:B------:R-:W-:Y:S01]  /*b1d0*/  LEA R3, R0, 0x37800000, 0x17 ;  /* 0x3780000000037811 */ /* 0x000fe200078eb8ff */
[----:B------:R-:W-:-:S05]  /*b1e0*/  IMAD.SHL.U32 R0, R2, 0x200000, RZ ;  /* 0x0020000002007824 */ /* 0x000fca00078e00ff */
[----:B------:R-:W-:-:S07]  /*b1f0*/  LOP3.LUT R0, R3, R0, R4, 0xfe, !PT ;  /* 0x0000000003007212 */ /* 0x000fce00078efe04 */
.L_x_6478:
[----:B------:R-:W-:Y:S05]  /*b200*/  BSYNC B0 ;  /* 0x0000000000007941 */ /* 0x000fea0003800000 */
.L_x_6477:
[----:B------:R-:W-:-:S04]  /*b210*/  F2FP.F16.F32.PACK_AB R0, RZ, R0 ;  /* 0x00000000ff00723e */ /* 0x000fc800000000ff */
[----:B------:R-:W-:Y:S01]  /*b220*/  PRMT R22, R0, 0x7610, R22 ;  /* 0x0000761000167816 */ /* 0x000fe20000000016 */
[----:B------:R-:W-:Y:S06]  /*b230*/  BRA `(.L_x_6458) ;  /* 0x0000000000b47947 */ /* 0x000fec0003800000 */
.L_x_6470:
        /* <DEDUP_REMOVED lines=14> */
.L_x_6484:
[----:B------:R-:W-:Y:S05]  /*b320*/  BSYNC B0 ;  /* 0x0000000000007941 */ /* 0x000fea0003800000 */
.L_x_6483:
[----:B------:R-:W-:-:S04]  /*b330*/  F2FP.F16.F32.PACK_AB R0, RZ, R0 ;  /* 0x00000000ff00723e */ /* 0x000fc800000000ff */
[----:B------:R-:W-:Y:S01]  /*b340*/  PRMT R22, R0, 0x7610, R22 ;  /* 0x0000761000167816 */ /* 0x000fe20000000016 */
[----:B------:R-:W-:Y:S06]  /*b350*/  BRA `(.L_x_6458) ;  /* 0x00000000006c7947 */ /* 0x000fec0003800000 */
.L_x_6457:
        /* <DEDUP_REMOVED lines=16> */
.L_x_6485:
[----:B------:R-:W-:Y:S01]  /*b460*/  PRMT R22, RZ, 0x7610, R22 ;  /* 0x00007610ff167816 */ /* 0x000fe20000000016 */
[----:B------:R-:W-:Y:S06]  /*b470*/  BRA `(.L_x_6458) ;  /* 0x0000000000247947 */ /* 0x000fec0003800000 */
.L_x_6482:
[----:B------:R-:W2:Y:S02]  /*b480*/  LDG.E.64 R2, desc[UR36][R2.64] ;  /* 0x0000002402027981 */ /* 0x000ea4000c1e1b00 */
[----:B--2---:R-:W0:Y:S02]  /*b490*/  I2F.U64 R0, R2 ;  /* 0x0000000200007312 */ /* 0x004e240000301000 */
[----:B0-----:R-:W-:-:S04]  /*b4a0*/  F2FP.F16.F32.PACK_AB R0, RZ, R0 ;  /* 0x00000000ff00723e */ /* 0x001fc800000000ff */
[----:B------:R-:W-:Y:S01]  /*b4b0*/  PRMT R22, R0, 0x7610, R22 ;  /* 0x0000761000167816 */ /* 0x000fe20000000016 */
[----:B------:R-:W-:Y:S06]  /*b4c0*/  BRA `(.L_x_6458) ;  /* 0x0000000000107947 */ /* 0x000fec0003800000 */
.L_x_6481:
[----:B------:R-:W2:Y:S02]  /*b4d0*/  LDG.E R2, desc[UR36][R2.64] ;  /* 0x0000002402027981 */ /* 0x000ea4000c1e1900 */
[----:B--2---:R-:W-:-:S04]  /*b4e0*/  I2FP.F32.U32 R0, R2 ;  /* 0x0000000200007245 */ /* 0x004fc80000201000 */
[----:B------:R-:W-:-:S04]  /*b4f0*/  F2FP.F16.F32.PACK_AB R0, RZ, R0 ;  /* 0x00000000ff00723e */ /* 0x000fc800000000ff */
[----:B------:R-:W-:-:S07]  /*b500*/  PRMT R22, R0, 0x7610, R22 ;  /* 0x0000761000167816 */ /* 0x000fce0000000016 */
.L_x_6458:
        /* <DEDUP_REMOVED lines=19> */
.L_x_6489:
[----:B------:R-:W2:Y:S02]  /*b640*/  LDG.E.U8 R2, desc[UR36][R2.64] ;  /* 0x0000002402027981 */ /* 0x000ea4000c1e1100 */
[----:B--2---:R-:W-:-:S04]  /*b650*/  I2FP.F32.U32 R0, R2 ;  /* 0x0000000200007245 */ /* 0x004fc80000201000 */
[----:B------:R-:W-:Y:S01]  /*b660*/  F2FP.F16.F32.PACK_AB R0, RZ, R0 ;  /* 0x00000000ff00723e */ /* 0x000fe200000000ff */
[----:B------:R-:W-:Y:S06]  /*b670*/  BRA `(.L_x_6491) ;  /* 0x0000000c00887947 */ /* 0x000fec0003800000 */
.L_x_6488:
        /* <DEDUP_REMOVED lines=10> */
.L_x_6493:
[----:B------:R-:W2:Y:S02]  /*b720*/  LDG.E R2, desc[UR36][R2.64] ;  /* 0x0000002402027981 */ /* 0x000ea4000c1e1900 */
[----:B--2---:R-:W-:-:S04]  /*b730*/  I2FP.F32.S32 R0, R2 ;  /* 0x0000000200007245 */ /* 0x004fc80000201400 */
[----:B------:R-:W-:Y:S01]  /*b740*/  F2FP.F16.F32.PACK_AB R0, RZ, R0 ;  /* 0x00000000ff00723e */ /* 0x000fe200000000ff */
[----:B------:R-:W-:Y:S06]  /*b750*/  BRA `(.L_x_6491) ;  /* 0x0000000c00507947 */ /* 0x000fec0003800000 */
.L_x_6492:
[----:B------:R-:W2:Y:S02]  /*b760*/  LDG.E.U16 R2, desc[UR36][R2.64] ;  /* 0x0000002402027981 */ /* 0x000ea4000c1e1500 */
[----:B--2---:R-:W0:Y:S02]  /*b770*/  I2F.S16 R0, R2 ;  /* 0x0000000200007306 */ /* 0x004e240000101400 */
[----:B0-----:R-:W-:Y:S01]  /*b780*/  F2FP.F16.F32.PACK_AB R0, RZ, R0 ;  /* 0x00000000ff00723e */ /* 0x001fe200000000ff */
[----:B------:R-:W-:Y:S06]  /*b790*/  BRA `(.L_x_6491) ;  /* 0x0000000c00407947 */ /* 0x000fec0003800000 */
.L_x_6487:
        /* <DEDUP_REMOVED lines=9> */
.L_x_6495:
[----:B------:R0:W5:Y:S01]  /*b830*/  LDG.E.U16 R0, desc[UR36][R2.64] ;  /* 0x0000002402007981 */ /* 0x000162000c1e1500 */
[----:B------:R-:W-:Y:S05]  /*b840*/  BRA `(.L_x_6491) ;  /* 0x0000000c00147947 */ /* 0x000fea0003800000 */
.L_x_6494:
        /* <DEDUP_REMOVED lines=9> */
.L_x_6497:
[----:B------:R1:W5:Y:S01]  /*b8e0*/  LDG.E.U16 R0, desc[UR36][R2.64] ;  /* 0x0000002402007981 */ /* 0x000362000c1e1500 */
[----:B------:R-:W-:Y:S05]  /*b8f0*/  BRA `(.L_x_6491) ;  /* 0x0000000800e87947 */ /* 0x000fea0003800000 */
.L_x_6496:
        /* <DEDUP_REMOVED lines=8> */
.L_x_6486:
        /* <DEDUP_REMOVED lines=13> */
.L_x_6500:
        /* <DEDUP_REMOVED lines=8> */
.L_x_6499:
        /* <DEDUP_REMOVED lines=28> */
.L_x_6502:
        /* <DEDUP_REMOVED lines=15> */
.L_x_6501:
[----:B------:R-:W2:Y:S02]  /*bd80*/  LDG.E.U16 R0, desc[UR36][R2.64] ;  /* 0x0000002402007981 */ /* 0x000ea4000c1e1500 */
[----:B--2---:R-:W-:-:S05]  /*bd90*/  IMAD.U32 R0, R0, 0x10000, RZ ;  /* 0x0001000000007824 */ /* 0x004fca00078e00ff */
[----:B------:R-:W-:Y:S01]  /*bda0*/  F2FP.F16.F32.PACK_AB R0, RZ, R0 ;  /* 0x00000000ff00723e */ /* 0x000fe200000000ff */
[----:B------:R-:W-:Y:S06]  /*bdb0*/  BRA `(.L_x_6491) ;  /* 0x0000000400b87947 */ /* 0x000fec0003800000 */
.L_x_6498:
        /* <DEDUP_REMOVED lines=12> */
.L_x_6505:
        /* <DEDUP_REMOVED lines=21> */
.L_x_6509:
[----:B------:R-:W-:Y:S05]  /*bfd0*/  BSYNC B1 ;  /* 0x0000000000017941 */ /* 0x000fea0003800000 */
.L_x_6508:
[----:B------:R-:W-:Y:S01]  /*bfe0*/  LEA R3, R0, 0x3b800000, 0x17 ;  /* 0x3b80000000037811 */ /* 0x000fe200078eb8ff */
[----:B------:R-:W-:-:S05]  /*bff0*/  IMAD.SHL.U32 R0, R2, 0x100000, RZ ;  /* 0x0010000002007824 */ /* 0x000fca00078e00ff */
[----:B------:R-:W-:-:S07]  /*c000*/  LOP3.LUT R0, R3, R0, R4, 0xfe, !PT ;  /* 0x0000000003007212 */ /* 0x000fce00078efe04 */
.L_x_6507:
[----:B------:R-:W-:Y:S05]  /*c010*/  BSYNC B0 ;  /* 0x0000000000007941 */ /* 0x000fea0003800000 */
.L_x_6506:
[----:B------:R-:W-:Y:S01]  /*c020*/  F2FP.F16.F32.PACK_AB R0, RZ, R0 ;  /* 0x00000000ff00723e */ /* 0x000fe200000000ff */
[----:B------:R-:W-:Y:S06]  /*c030*/  BRA `(.L_x_6491) ;  /* 0x0000000400187947 */ /* 0x000fec0003800000 */
.L_x_6504:
        /* <DEDUP_REMOVED lines=21> */
.L_x_6513:
[----:B------:R-:W-:Y:S05]  /*c190*/  BSYNC B1 ;  /* 0x0000000000017941 */ /* 0x000fea0003800000 */
.L_x_6512:
[----:B------:R-:W-:Y:S01]  /*c1a0*/  LEA R3, R0, 0x37800000, 0x17 ;  /* 0x3780000000037811 */ /* 0x000fe200078eb8ff */
[----:B------:R-:W-:-:S05]  /*c1b0*/  IMAD.SHL.U32 R0, R2, 0x200000, RZ ;  /* 0x0020000002007824 */ /* 0x000fca00078e00ff */
[----:B------:R-:W-:-:S07]  /*c1c0*/  LOP3.LUT R0, R3, R0, R4, 0xfe, !PT ;  /* 0x0000000003007212 */ /* 0x000fce00078efe04 */
.L_x_6511:
[----:B------:R-:W-:Y:S05]  /*c1d0*/  BSYNC B0 ;  /* 0x0000000000007941 */ /* 0x000fea0003800000 */
.L_x_6510:
[----:B------:R-:W-:Y:S01]  /*c1e0*/  F2FP.F16.F32.PACK_AB R0, RZ, R0 ;  /* 0x00000000ff00723e */ /* 0x000fe200000000ff */
[----:B------:R-:W-:Y:S06]  /*c1f0*/  BRA `(.L_x_6491) ;  /* 0x0000000000a87947 */ /* 0x000fec0003800000 */
.L_x_6503:
        /* <DEDUP_REMOVED lines=14> */
.L_x_6517:
[----:B------:R-:W-:Y:S05]  /*c2e0*/  BSYNC B0 ;  /* 0x0000000000007941 */ /* 0x000fea0003800000 */
.L_x_6516:
[----:B------:R-:W-:Y:S01]  /*c2f0*/  F2FP.F16.F32.PACK_AB R0, RZ, R0 ;  /* 0x00000000ff00723e */ /* 0x000fe200000000ff */
[----:B------:R-:W-:Y:S06]  /*c300*/  BRA `(.L_x_6491) ;  /* 0x0000000000647947 */ /* 0x000fec0003800000 */
.L_x_6490:
        /* <DEDUP_REMOVED lines=16> */
.L_x_6518:
[----:B------:R-:W-:Y:S01]  /*c410*/  PRMT R0, RZ, 0x7610, R0 ;  /* 0x00007610ff007816 */ /* 0x000fe20000000000 */
[----:B------:R-:W-:Y:S06]  /*c420*/  BRA `(.L_x_6491) ;  /* 0x00000000001c7947 */ /* 0x000fec0003800000 */
.L_x_6515:
[----:B------:R-:W2:Y:S02]  /*c430*/  LDG.E.64 R2, desc[UR36][R2.64] ;  /* 0x0000002402027981 */ /* 0x000ea4000c1e1b00 */
[----:B--2---:R-:W0:Y:S02]  /*c440*/  I2F.U64 R0, R2 ;  /* 0x0000000200007312 */ /* 0x004e240000301000 */
[----:B0-----:R-:W-:Y:S01]  /*c450*/  F2FP.F16.F32.PACK_AB R0, RZ, R0 ;  /* 0x00000000ff00723e */ /* 0x001fe200000000ff */
[----:B------:R-:W-:Y:S06]  /*c460*/  BRA `(.L_x_6491) ;  /* 0x00000000000c7947 */ /* 0x000fec0003800000 */
.L_x_6514:
[----:B------:R-:W2:Y:S02]  /*c470*/  LDG.E R2, desc[UR36][R2.64] ;  /* 0x0000002402027981 */ /* 0x000ea4000c1e1900 */
[----:B--2---:R-:W-:-:S04]  /*c480*/  I2FP.F32.U32 R0, R2 ;  /* 0x0000000200007245 */ /* 0x004fc80000201000 */
[----:B------:R-:W-:-:S07]  /*c490*/  F2FP.F16.F32.PACK_AB R0, RZ, R0 ;  /* 0x00000000ff00723e */ /* 0x000fce00000000ff */
.L_x_6491:
        /* <DEDUP_REMOVED lines=27> */
.L_x_6522:
[----:B------:R-:W-:-:S06]  /*c650*/  HADD2.F32 R3, -RZ, R0.H0_H0 ;  /* 0x20000000ff037230 */ /* 0x000fcc0000004100 */
[----:B------:R-:W0:Y:S02]  /*c660*/  F2I.S64.TRUNC R2, R3 ;  /* 0x0000000300027311 */ /* 0x000e24000020d900 */
[----:B0-----:R0:W-:Y:S01]  /*c670*/  STG.E.U8 desc[UR36][R16.64], R2 ;  /* 0x0000000210007986 */ /* 0x0011e2000c101124 */
[----:B------:R-:W-:Y:S05]  /*c680*/  BRA `(.L_x_6524) ;  /* 0x0000000c00847947 */ /* 0x000fea0003800000 */
.L_x_6521:
        /* <DEDUP_REMOVED lines=10> */
.L_x_6526:
[----:B------:R-:W-:-:S04]  /*c730*/  HADD2.F32 R0, -RZ, R0.H0_H0 ;  /* 0x20000000ff007230 */ /* 0x000fc80000004100 */
[----:B------:R-:W0:Y:S02]  /*c740*/  F2I.FTZ.TRUNC.NTZ R3, R0 ;  /* 0x0000000000037305 */ /* 0x000e24000021f100 */
[----:B0-----:R0:W-:Y:S01]  /*c750*/  STG.E desc[UR36][R16.64], R3 ;  /* 0x0000000310007986 */ /* 0x0011e2000c101924 */
[----:B------:R-:W-:Y:S05]  /*c760*/  BRA `(.L_x_6524) ;  /* 0x0000000c004c7947 */ /* 0x000fea0003800000 */
.L_x_6525:
[----:B------:R-:W-:-:S04]  /*c770*/  HADD2.F32 R0, -RZ, R0.H0_H0 ;  /* 0x20000000ff007230 */ /* 0x000fc80000004100 */
[----:B------:R-:W0:Y:S02]  /*c780*/  F2I.FTZ.TRUNC.NTZ R3, R0 ;  /* 0x0000000000037305 */ /* 0x000e24000021f100 */
[----:B0-----:R0:W-:Y:S01]  /*c790*/  STG.E.U16 desc[UR36][R16.64], R3 ;  /* 0x0000000310007986 */ /* 0x0011e2000c101524 */
[----:B------:R-:W-:Y:S05]  /*c7a0*/  BRA `(.L_x_6524) ;  /* 0x0000000c003c7947 */ /* 0x000fea0003800000 */
.L_x_6520:
        /* <DEDUP_REMOVED lines=9> */
.L_x_6528:
[----:B------:R0:W-:Y:S01]  /*c840*/  STG.E.U16 desc[UR36][R16.64], R0 ;  /* 0x0000000010007986 */ /* 0x0001e2000c101524 */
[----:B------:R-:W-:Y:S05]  /*c850*/  BRA `(.L_x_6524) ;  /* 0x0000000c00107947 */ /* 0x000fea0003800000 */
.L_x_6527:
        /* <DEDUP_REMOVED lines=10> */
.L_x_6530:
[----:B------:R-:W-:-:S05]  /*c900*/  HADD2.F32 R0, -RZ, R0.H0_H0 ;  /* 0x20000000ff007230 */ /* 0x000fca0000004100 */
[----:B------:R-:W-:-:S04]  /*c910*/  F2FP.F16.F32.PACK_AB R0, RZ, R0 ;  /* 0x00000000ff00723e */ /* 0x000fc800000000ff */
[----:B------:R-:W-:-:S05]  /*c920*/  PRMT R0, R0, 0x5410, RZ ;  /* 0x0000541000007816 */ /* 0x000fca00000000ff */
[----:B------:R0:W-:Y:S01]  /*c930*/  STG.E desc[UR36][R16.64], R0 ;  /* 0x0000000010007986 */ /* 0x0001e2000c101924 */
[----:B------:R-:W-:Y:S05]  /*c940*/  BRA `(.L_x_6524) ;  /* 0x0000000800d47947 */ /* 0x000fea0003800000 */
.L_x_6529:
[----:B------:R-:W-:-:S05]  /*c950*/  HADD2.F32 R2, -RZ, R0.H0_H0 ;  /* 0x20000000ff027230 */ /* 0x000fca0000004100 */
[----:B------:R-:W-:-:S06]  /*c960*/  FMUL.FTZ R2, R2, 1 ;  /* 0x3f80000002027820 */ /* 0x000fcc0000410000 */
[----:B------:R-:W0:Y:S02]  /*c970*/  F2F.F64.F32 R2, R2 ;  /* 0x0000000200027310 */ /* 0x000e240000201800 */
[----:B0-----:R0:W-:Y:S01]  /*c980*/  STG.E.64 desc[UR36][R16.64], R2 ;  /* 0x0000000210007986 */ /* 0x0011e2000c101b24 */
[----:B------:R-:W-:Y:S05]  /*c990*/  BRA `(.L_x_6524) ;  /* 0x0000000800c07947 */ /* 0x000fea0003800000 */
.L_x_6519:
        /* <DEDUP_REMOVED lines=13> */
.L_x_6533:
[----:B------:R-:W-:Y:S01]  /*ca70*/  HADD2.F32 R0, -RZ, R0.H0_H0 ;  /* 0x20000000ff007230 */ /* 0x000fe20000004100 */
[----:B------:R-:W-:-:S04]  /*ca80*/  CS2R R6, SRZ ;  /* 0x0000000000067805 */ /* 0x000fc8000001ff00 */
[----:B------:R-:W-:-:S04]  /*ca90*/  FMUL.FTZ R0, R0, 1 ;  /* 0x3f80000000007820 */ /* 0x000fc80000410000 */
[----:B------:R-:W0:Y:S02]  /*caa0*/  F2F.F64.F32 R4, R0 ;  /* 0x0000000000047310 */ /* 0x000e240000201800 */
[----:B0-----:R0:W-:Y:S01]  /*cab0*/  STG.E.128 desc[UR36][R16.64], R4 ;  /* 0x0000000410007986 */ /* 0x0011e2000c101d24 */
[----:B------:R-:W-:Y:S05]  /*cac0*/  BRA `(.L_x_6524) ;  /* 0x0000000800747947 */ /* 0x000fea0003800000 */
.L_x_6532:
        /* <DEDUP_REMOVED lines=21> */
.L_x_6537:
[----:B------:R-:W-:Y:S05]  /*cc20*/  BSYNC B0 ;  /* 0x0000000000007941 */ /* 0x000fea0003800000 */
.L_x_6536:
[----:B------:R-:W-:-:S05]  /*cc30*/  LOP3.LUT R3, R0, R3, RZ, 0xfc, !PT ;  /* 0x0000000300037212 */ /* 0x000fca00078efcff */
[----:B------:R0:W-:Y:S01]  /*cc40*/  STG.E.U8 desc[UR36][R16.64], R3 ;  /* 0x0000000310007986 */ /* 0x0001e2000c101124 */
[----:B------:R-:W-:Y:S05]  /*cc50*/  BRA `(.L_x_6524) ;  /* 0x0000000800107947 */ /* 0x000fea0003800000 */
.L_x_6535:
        /* <DEDUP_REMOVED lines=13> */
.L_x_6539:
[----:B------:R-:W-:Y:S01]  /*cd30*/  IMAD.MOV.U32 R0, RZ, RZ, 0x7f ;  /* 0x0000007fff007424 */ /* 0x000fe200078e00ff */
[----:B------:R-:W-:-:S04]  /*cd40*/  ISETP.GT.U32.AND P0, PT, R2, 0x7f800000, PT ;  /* 0x7f8000000200780c */ /* 0x000fc80003f04070 */
[----:B------:R-:W-:-:S09]  /*cd50*/  SEL R0, R0, 0x7c, P0 ;  /* 0x0000007c00007807 */ /* 0x000fd20000000000 */
.L_x_6540:
[----:B------:R-:W-:Y:S05]  /*cd60*/  BSYNC B0 ;  /* 0x0000000000007941 */ /* 0x000fea0003800000 */
.L_x_6538:
[----:B------:R-:W-:-:S04]  /*cd70*/  LOP3.LUT R2, R3, 0x80000000, RZ, 0xc0, !PT ;  /* 0x8000000003027812 */ /* 0x000fc800078ec0ff */
[----:B------:R-:W-:-:S04]  /*cd80*/  SHF.R.U32.HI R3, RZ, 0x18, R2 ;  /* 0x00000018ff037819 */ /* 0x000fc80000011602 */
[----:B------:R-:W-:-:S05]  /*cd90*/  LOP3.LUT R3, R0, R3, RZ, 0xfc, !PT ;  /* 0x0000000300037212 */ /* 0x000fca00078efcff */
[----:B------:R0:W-:Y:S01]  /*cda0*/  STG.E.U8 desc[UR36][R16.64], R3 ;  /* 0x0000000310007986 */ /* 0x0001e2000c101124 */
[----:B------:R-:W-:Y:S05]  /*cdb0*/  BRA `(.L_x_6524) ;  /* 0x0000000400b87947 */ /* 0x000fea0003800000 */
.L_x_6534:
[----:B------:R-:W-:-:S05]  /*cdc0*/  HADD2.F32 R0, -RZ, R0.H0_H0 ;  /* 0x20000000ff007230 */ /* 0x000fca0000004100 */
[----:B------:R-:W-:-:S05]  /*cdd0*/  F2FP.BF16.F32.PACK_AB R0, RZ, R0 ;  /* 0x00000000ff00723e */ /* 0x000fca00000010ff */
[----:B------:R0:W-:Y:S01]  /*cde0*/  STG.E.U16 desc[UR36][R16.64], R0 ;  /* 0x0000000010007986 */ /* 0x0001e2000c101524 */
[----:B------:R-:W-:Y:S05]  /*cdf0*/  BRA `(.L_x_6524) ;  /* 0x0000000400a87947 */ /* 0x000fea0003800000 */
.L_x_6531:
        /* <DEDUP_REMOVED lines=12> */
.L_x_6543:
        /* <DEDUP_REMOVED lines=17> */
.L_x_6546:
[----:B------:R-:W-:-:S04]  /*cfd0*/  LOP3.LUT R2, R3, 0x80000000, RZ, 0xc0, !PT ;  /* 0x8000000003027812 */ /* 0x000fc800078ec0ff */
[----:B------:R-:W-:-:S04]  /*cfe0*/  SHF.R.U32.HI R3, RZ, 0x18, R2 ;  /* 0x00000018ff037819 */ /* 0x000fc80000011602 */
[----:B------:R-:W-:-:S04]  /*cff0*/  LOP3.LUT R0, R0, R3, RZ, 0xfc, !PT ;  /* 0x0000000300007212 */ /* 0x000fc800078efcff */
[----:B------:R-:W-:-:S07]  /*d000*/  PRMT R8, R0, 0x7610, R8 ;  /* 0x0000761000087816 */ /* 0x000fce0000000008 */
.L_x_6545:
[----:B------:R-:W-:Y:S05]  /*d010*/  BSYNC B0 ;  /* 0x0000000000007941 */ /* 0x000fea0003800000 */
.L_x_6544:
[----:B------:R3:W-:Y:S01]  /*d020*/  STG.E.U8 desc[UR36][R16.64], R8 ;  /* 0x0000000810007986 */ /* 0x0007e2000c101124 */
[----:B------:R-:W-:Y:S05]  /*d030*/  BRA `(.L_x_6524) ;  /* 0x0000000400187947 */ /* 0x000fea0003800000 */
.L_x_6542:
        /* <DEDUP_REMOVED lines=17> */
.L_x_6549:
[----:B------:R-:W-:-:S04]  /*d150*/  LOP3.LUT R2, R3, 0x80000000, RZ, 0xc0, !PT ;  /* 0x8000000003027812 */ /* 0x000fc800078ec0ff */
[----:B------:R-:W-:-:S04]  /*d160*/  SHF.R.U32.HI R3, RZ, 0x18, R2 ;  /* 0x00000018ff037819 */ /* 0x000fc80000011602 */
[----:B------:R-:W-:-:S04]  /*d170*/  LOP3.LUT R0, R0, R3, RZ, 0xfc, !PT ;  /* 0x0000000300007212 */ /* 0x000fc800078efcff */
[----:B------:R-:W-:-:S07]  /*d180*/  PRMT R8, R0, 0x7610, R8 ;  /* 0x0000761000087816 */ /* 0x000fce0000000008 */
.L_x_6548:
[----:B------:R-:W-:Y:S05]  /*d190*/  BSYNC B0 ;  /* 0x0000000000007941 */ /* 0x000fea0003800000 */
.L_x_6547:
[----:B------:R0:W-:Y:S01]  /*d1a0*/  STG.E.U8 desc[UR36][R16.64], R8 ;  /* 0x0000000810007986 */ /* 0x0001e2000c101124 */
[----:B------:R-:W-:Y:S05]  /*d1b0*/  BRA `(.L_x_6524) ;  /* 0x0000000000b87947 */ /* 0x000fea0003800000 */
.L_x_6541:
        /* <DEDUP_REMOVED lines=22> */
.L_x_6523:
        /* <DEDUP_REMOVED lines=16> */
.L_x_6552:
[----:B------:R-:W-:Y:S05]  /*d420*/  BRA `(.L_x_6524) ;  /* 0x00000000001c7947 */ /* 0x000fea0003800000 */
.L_x_6551:
[----:B------:R-:W-:-:S06]  /*d430*/  HADD2.F32 R2, -RZ, R0.H0_H0 ;  /* 0x20000000ff027230 */ /* 0x000fcc0000004100 */
[----:B------:R-:W0:Y:S02]  /*d440*/  F2I.U64.TRUNC R2, R2 ;  /* 0x0000000200027311 */ /* 0x000e24000020d800 */
[----:B0-----:R1:W-:Y:S01]  /*d450*/  STG.E.64 desc[UR36][R16.64], R2 ;  /* 0x0000000210007986 */ /* 0x0013e2000c101b24 */
[----:B------:R-:W-:Y:S05]  /*d460*/  BRA `(.L_x_6524) ;  /* 0x00000000000c7947 */ /* 0x000fea0003800000 */
.L_x_6550:
[----:B------:R-:W-:-:S04]  /*d470*/  HADD2.F32 R0, -RZ, R0.H0_H0 ;  /* 0x20000000ff007230 */ /* 0x000fc80000004100 */
[----:B------:R-:W0:Y:S02]  /*d480*/  F2I.FTZ.U32.TRUNC.NTZ R3, R0 ;  /* 0x0000000000037305 */ /* 0x000e24000021f000 */
[----:B0-----:R0:W-:Y:S02]  /*d490*/  STG.E desc[UR36][R16.64], R3 ;  /* 0x0000000310007986 */ /* 0x0011e4000c101924 */
.L_x_6524:
[----:B------:R-:W-:-:S07]  /*d4a0*/  VIADD R19, R19, 0x80 ;  /* 0x0000008013137836 */ /* 0x000fce0000000000 */
.L_x_6451:
[----:B------:R-:W-:Y:S05]  /*d4b0*/  BSYNC B6 ;  /* 0x0000000000067941 */ /* 0x000fea0003800000 */
.L_x_6450:
        /* <DEDUP_REMOVED lines=357> */
.L_x_6553:
        /* <DEDUP_REMOVED lines=23> */
.L_x_6557:
[----:B------:R-:W2:Y:S02]  /*ec80*/  LDG.E.U8 R2, desc[UR36][R2.64] ;  /* 0x0000002402027981 */ /* 0x000ea4000c1e1100 */
[----:B--2---:R-:W-:-:S04]  /*ec90*/  I2FP.F32.U32 R0, R2 ;  /* 0x0000000200007245 */ /* 0x004fc80000201000 */
[----:B------:R-:W-:-:S04]  /*eca0*/  F2FP.F16.F32.PACK_AB R0, RZ, R0 ;  /* 0x00000000ff00723e */ /* 0x000fc800000000ff */
[----:B------:R-:W-:Y:S01]  /*ecb0*/  PRMT R19, R0, 0x7610, R19 ;  /* 0x0000761000137816 */ /* 0x000fe20000000013 */
[----:B------:R-:W-:Y:S06]  /*ecc0*/  BRA `(.L_x_6559) ;  /* 0x0000000c00bc7947 */ /* 0x000fec0003800000 */
.L_x_6556:
        /* <DEDUP_REMOVED lines=11> */
.L_x_6561:
[----:B------:R-:W2:Y:S02]  /*ed80*/  LDG.E R2, desc[UR36][R2.64] ;  /* 0x0000002402027981 */ /* 0x000ea4000c1e1900 */
[----:B--2---:R-:W-:-:S04]  /*ed90*/  I2FP.F32.S32 R0, R2 ;  /* 0x0000000200007245 */ /* 0x004fc80000201400 */
[----:B------:R-:W-:-:S04]  /*eda0*/  F2FP.F16.F32.PACK_AB R0, RZ, R0 ;  /* 0x00000000ff00723e */ /* 0x000fc800000000ff */
[----:B------:R-:W-:Y:S01]  /*edb0*/  PRMT R19, R0, 0x7610, R19 ;  /* 0x0000761000137816 */ /* 0x000fe20000000013 */
[----:B------:R-:W-:Y:S06]  /*edc0*/  BRA `(.L_x_6559) ;  /* 0x0000000c007c7947 */ /* 0x000fec0003800000 */
.L_x_6560:
[----:B------:R-:W2:Y:S02]  /*edd0*/  LDG.E.U16 R2, desc[UR36][R2.64] ;  /* 0x0000002402027981 */ /* 0x000ea4000c1e1500 */
[----:B--2---:R-:W0:Y:S02]  /*ede0*/  I2F.S16 R0, R2 ;  /* 0x0000000200007306 */ /* 0x004e240000101400 */
[----:B0-----:R-:W-:-:S04]  /*edf0*/  F2FP.F16.F32.PACK_AB R0, RZ, R0 ;  /* 0x00000000ff00723e */ /* 0x001fc800000000ff */
[----:B------:R-:W-:Y:S01]  /*ee00*/  PRMT R19, R0, 0x7610, R19 ;  /* 0x0000761000137816 */ /* 0x000fe20000000013 */
[----:B------:R-:W-:Y:S06]  /*ee10*/  BRA `(.L_x_6559) ;  /* 0x0000000c00687947 */ /* 0x000fec0003800000 */
.L_x_6555:
        /* <DEDUP_REMOVED lines=9> */
.L_x_6563:
[----:B------:R1:W5:Y:S01]  /*eeb0*/  LDG.E.U16 R19, desc[UR36][R2.64] ;  /* 0x0000002402137981 */ /* 0x000362000c1e1500 */
[----:B------:R-:W-:Y:S05]  /*eec0*/  BRA `(.L_x_6559) ;  /* 0x0000000c003c7947 */ /* 0x000fea0003800000 */
.L_x_6562:
        /* <DEDUP_REMOVED lines=9> */
.L_x_6565:
[----:B------:R0:W5:Y:S01]  /*ef60*/  LDG.E.U16 R19, desc[UR36][R2.64] ;  /* 0x0000002402137981 */ /* 0x000162000c1e1500 */
[----:B------:R-:W-:Y:S05]  /*ef70*/  BRA `(.L_x_6559) ;  /* 0x0000000c00107947 */ /* 0x000fea0003800000 */
.L_x_6564:
        /* <DEDUP_REMOVED lines=9> */
.L_x_6554:
        /* <DEDUP_REMOVED lines=14> */
.L_x_6568:
        /* <DEDUP_REMOVED lines=9> */
.L_x_6567:
        /* <DEDUP_REMOVED lines=28> */
.L_x_6570:
        /* <DEDUP_REMOVED lines=15> */
.L_x_6569:
[----:B------:R-:W2:Y:S02]  /*f430*/  LDG.E.U16 R0, desc[UR36][R2.64] ;  /* 0x0000002402007981 */ /* 0x000ea4000c1e1500 */
[----:B--2---:R-:W-:-:S05]  /*f440*/  IMAD.U32 R0, R0, 0x10000, RZ ;  /* 0x0001000000007824 */ /* 0x004fca00078e00ff */
[----:B------:R-:W-:-:S04]  /*f450*/  F2FP.F16.F32.PACK_AB R0, RZ, R0 ;  /* 0x00000000ff00723e */ /* 0x000fc800000000ff */
[----:B------:R-:W-:Y:S01]  /*f460*/  PRMT R19, R0, 0x7610, R19 ;  /* 0x0000761000137816 */ /* 0x000fe20000000013 */
[----:B------:R-:W-:Y:S06]  /*f470*/  BRA `(.L_x_6559) ;  /* 0x0000000400d07947 */ /* 0x000fec0003800000 */
.L_x_6566:
        /* <DEDUP_REMOVED lines=13> */
.L_x_6573:
        /* <DEDUP_REMOVED lines=21> */
.L_x_6577:
[----:B------:R-:W-:Y:S05]  /*f6a0*/  BSYNC B1 ;  /* 0x0000000000017941 */ /* 0x000fea0003800000 */
.L_x_6576:
[----:B------:R-:W-:Y:S01]  /*f6b0*/  LEA R3, R0, 0x3b800000, 0x17 ;  /* 0x3b80000000037811 */ /* 0x000fe200078eb8ff */
[----:B------:R-:W-:-:S05]  /*f6c0*/  IMAD.SHL.U32 R0, R2, 0x100000, RZ ;  /* 0x0010000002007824 */ /* 0x000fca00078e00ff */
[----:B------:R-:W-:-:S07]  /*f6d0*/  LOP3.LUT R0, R3, R0, R4, 0xfe, !PT ;  /* 0x0000000003007212 */ /* 0x000fce00078efe04 */
.L_x_6575:
[----:B------:R-:W-:Y:S05]  /*f6e0*/  BSYNC B0 ;  /* 0x0000000000007941 */ /* 0x000fea0003800000 */
.L_x_6574:
[----:B------:R-:W-:-:S04]  /*f6f0*/  F2FP.F16.F32.PACK_AB R0, RZ, R0 ;  /* 0x00000000ff00723e */ /* 0x000fc800000000ff */
[----:B------:R-:W-:Y:S01]  /*f700*/  PRMT R19, R0, 0x7610, R19 ;  /* 0x0000761000137816 */ /* 0x000fe20000000013 */
[----:B------:R-:W-:Y:S06]  /*f710*/  BRA `(.L_x_6559) ;  /* 0x0000000400287947 */ /* 0x000fec0003800000 */
.L_x_6572:
        /* <DEDUP_REMOVED lines=21> */
.L_x_6581:
[----:B------:R-:W-:Y:S05]  /*f870*/  BSYNC B1 ;  /* 0x0000000000017941 */ /* 0x000fea0003800000 */
.L_x_6580:
[----:B------:R-:W-:Y:S01]  /*f880*/  LEA R3, R0, 0x37800000, 0x17 ;  /* 0x3780000000037811 */ /* 0x000fe200078eb8ff */
[----:B------:R-:W-:-:S05]  /*f890*/  IMAD.SHL.U32 R0, R2, 0x200000, RZ ;  /* 0x0020000002007824 */ /* 0x000fca00078e00ff */
[----:B------:R-:W-:-:S07]  /*f8a0*/  LOP3.LUT R0, R3, R0, R4, 0xfe, !PT ;  /* 0x0000000003007212 */ /* 0x000fce00078efe04 */
.L_x_6579:
[----:B------:R-:W-:Y:S05]  /*f8b0*/  BSYNC B0 ;  /* 0x0000000000007941 */ /* 0x000fea0003800000 */
.L_x_6578:
[----:B------:R-:W-:-:S04]  /*f8c0*/  F2FP.F16.F32.PACK_AB R0, RZ, R0 ;  /* 0x00000000ff00723e */ /* 0x000fc800000000ff */
[----:B------:R-:W-:Y:S01]  /*f8d0*/  PRMT R19, R0, 0x7610, R19 ;  /* 0x0000761000137816 */ /* 0x000fe20000000013 */
[----:B------:R-:W-:Y:S06]  /*f8e0*/  BRA `(.L_x_6559) ;  /* 0x0000000000b47947 */ /* 0x000fec0003800000 */
.L_x_6571:
        /* <DEDUP_REMOVED lines=14> */
.L_x_6585:
[----:B------:R-:W-:Y:S05]  /*f9d0*/  BSYNC B0 ;  /* 0x0000000000007941 */ /* 0x000fea0003800000 */
.L_x_6584:
[----:B------:R-:W-:-:S04]  /*f9e0*/  F2FP.F16.F32.PACK_AB R0, RZ, R0 ;  /* 0x00000000ff00723e */ /* 0x000fc800000000ff */
[----:B------:R-:W-:Y:S01]  /*f9f0*/  PRMT R19, R0, 0x7610, R19 ;  /* 0x0000761000137816 */ /* 0x000fe20000000013 */
[----:B------:R-:W-:Y:S06]  /*fa00*/  BRA `(.L_x_6559) ;  /* 0x00000000006c7947 */ /* 0x000fec0003800000 */
.L_x_6558:
        /* <DEDUP_REMOVED lines=16> */
.L_x_6586:
[----:B------:R-:W-:Y:S01]  /*fb10*/  PRMT R19, RZ, 0x7610, R19 ;  /* 0x00007610ff137816 */ /* 0x000fe20000000013 */
[----:B------:R-:W-:Y:S06]  /*fb20*/  BRA `(.L_x_6559) ;  /* 0x0000000000247947 */ /* 0x000fec0003800000 */
.L_x_6583:
[----:B------:R-:W2:Y:S02]  /*fb30*/  LDG.E.64 R2, desc[UR36][R2.64] ;  /* 0x0000002402027981 */ /* 0x000ea4000c1e1b00 */
[----:B--2---:R-:W0:Y:S02]  /*fb40*/  I2F.U64 R0, R2 ;  /* 0x0000000200007312 */ /* 0x004e240000301000 */
[----:B0-----:R-:W-:-:S04]  /*fb50*/  F2FP.F16.F32.PACK_AB R0, RZ, R0 ;  /* 0x00000000ff00723e */ /* 0x001fc800000000ff */
[----:B------:R-:W-:Y:S01]  /*fb60*/  PRMT R19, R0, 0x7610, R19 ;  /* 0x0000761000137816 */ /* 0x000fe20000000013 */
[----:B------:R-:W-:Y:S06]  /*fb70*/  BRA `(.L_x_6559) ;  /* 0x0000000000107947 */ /* 0x000fec0003800000 */
.L_x_6582:
[----:B------:R-:W2:Y:S02]  /*fb80*/  LDG.E R2, desc[UR36][R2.64] ;  /* 0x0000002402027981 */ /* 0x000ea4000c1e1900 */
[----:B--2---:R-:W-:-:S04]  /*fb90*/  I2FP.F32.U32 R0, R2 ;  /* 0x0000000200007245 */ /* 0x004fc80000201000 */
[----:B------:R-:W-:-:S04]  /*fba0*/  F2FP.F16.F32.PACK_AB R0, RZ, R0 ;  /* 0x00000000ff00723e */ /* 0x000fc800000000ff */
[----:B------:R-:W-:-:S07]  /*fbb0*/  PRMT R19, R0, 0x7610, R19 ;  /* 0x0000761000137816 */ /* 0x000fce0000000013 */
.L_x_6559:
        /* <DEDUP_REMOVED lines=19> */
.L_x_6590:
[----:B------:R-:W2:Y:S02]  /*fcf0*/  LDG.E.U8 R2, desc[UR36][R2.64] ;  /* 0x0000002402027981 */ /* 0x000ea4000c1e1100 */
[----:B--2---:R-:W-:-:S04]  /*fd00*/  I2FP.F32.U32 R0, R2 ;  /* 0x0000000200007245 */ /* 0x004fc80000201000 */
[----:B------:R-:W-:Y:S01]  /*fd10*/  F2FP.F16.F32.PACK_AB R0, RZ, R0 ;  /* 0x00000000ff00723e */ /* 0x000fe200000000ff */
[----:B------:R-:W-:Y:S06]  /*fd20*/  BRA `(.L_x_6592) ;  /* 0x0000000c00887947 */ /* 0x000fec0003800000 */
.L_x_6589:
        /* <DEDUP_REMOVED lines=10> */
.L_x_6594:
[----:B------:R-:W2:Y:S02]  /*fdd0*/  LDG.E R2, desc[UR36][R2.64] ;  /* 0x0000002402027981 */ /* 0x000ea4000c1e1900 */
[----:B--2---:R-:W-:-:S04]  /*fde0*/  I2FP.F32.S32 R0, R2 ;  /* 0x0000000200007245 */ /* 0x004fc80000201400 */
[----:B------:R-:W-:Y:S01]  /*fdf0*/  F2FP.F16.F32.PACK_AB R0, RZ, R0 ;  /* 0x00000000ff00723e */ /* 0x000fe200000000ff */
[----:B------:R-:W-:Y:S06]  /*fe00*/  BRA `(.L_x_6592) ;  /* 0x0000000c00507947 */ /* 0x000fec0003800000 */
.L_x_6593:
[----:B------:R-:W2:Y:S02]  /*fe10*/  LDG.E.U16 R2, desc[UR36][R2.64] ;  /* 0x0000002402027981 */ /* 0x000ea4000c1e1500 */
[----:B--2---:R-:W0:Y:S02]  /*fe20*/  I2F.S16 R0, R2 ;  /* 0x0000000200007306 */ /* 0x004e240000101400 */
[----:B0-----:R-:W-:Y:S01]  /*fe30*/  F2FP.F16.F32.PACK_AB R0, RZ, R0 ;  /* 0x00000000ff00723e */ /* 0x001fe200000000ff */
[----:B------:R-:W-:Y:S06]  /*fe40*/  BRA `(.L_x_6592) ;  /* 0x0000000c00407947 */ /* 0x000fec0003800000 */
.L_x_6588:
        /* <DEDUP_REMOVED lines=9> */
.L_x_6596:
[----:B------:R1:W5:Y:S01]  /*fee0*/  LDG.E.U16 R0, desc[UR36][R2.64] ;  /* 0x0000002402007981 */ /* 0x000362000c1e1500 */
[----:B------:R-:W-:Y:S05]  /*fef0*/  BRA `(.L_x_6592) ;  /* 0x0000000c00147947 */ /* 0x000fea0003800000 */
.L_x_6595:
        /* <DEDUP_REMOVED lines=9> */
.L_x_6598:
[----:B------:R0:W5:Y:S01]  /*ff90*/  LDG.E.U16 R0, desc[UR36][R2.64] ;  /* 0x0000002402007981 */ /* 0x000162000c1e1500 */
[----:B------:R-:W-:Y:S05]  /*ffa0*/  BRA `(.L_x_6592) ;  /* 0x0000000800e87947 */ /* 0x000fea0003800000 */
.L_x_6597:
        /* <DEDUP_REMOVED lines=8> */
.L_x_6587:
        /* <DEDUP_REMOVED lines=13> */
.L_x_6601:
        /* <DEDUP_REMOVED lines=8> */
.L_x_6600:
        /* <DEDUP_REMOVED lines=28> */
.L_x_6603:
        /* <DEDUP_REMOVED lines=15> */
.L_x_6602:
[----:B------:R-:W2:Y:S02]  /*10430*/  LDG.E.U16 R0, desc[UR36][R2.64] ;  /* 0x0000002402007981 */ /* 0x000ea4000c1e1500 */
[----:B--2---:R-:W-:-:S05]  /*10440*/  IMAD.U32 R0, R0, 0x10000, RZ ;  /* 0x0001000000007824 */ /* 0x004fca00078e00ff */
[----:B------:R-:W-:Y:S01]  /*10450*/  F2FP.F16.F32.PACK_AB R0, RZ, R0 ;  /* 0x00000000ff00723e */ /* 0x000fe200000000ff */
[----:B------:R-:W-:Y:S06]  /*10460*/  BRA `(.L_x_6592) ;  /* 0x0000000400b87947 */ /* 0x000fec0003800000 */
.L_x_6599:
        /* <DEDUP_REMOVED lines=12> */
.L_x_6606:
        /* <DEDUP_REMOVED lines=21> */
.L_x_6610:
[----:B------:R-:W-:Y:S05]  /*10680*/  BSYNC B1 ;  /* 0x0000000000017941 */ /* 0x000fea0003800000 */
.L_x_6609:
[----:B------:R-:W-:Y:S01]  /*10690*/  LEA R3, R0, 0x3b800000, 0x17 ;  /* 0x3b80000000037811 */ /* 0x000fe200078eb8ff */
[----:B------:R-:W-:-:S05]  /*106a0*/  IMAD.SHL.U32 R0, R2, 0x100000, RZ ;  /* 0x0010000002007824 */ /* 0x000fca00078e00ff */
[----:B------:R-:W-:-:S07]  /*106b0*/  LOP3.LUT R0, R3, R0, R4, 0xfe, !PT ;  /* 0x0000000003007212 */ /* 0x000fce00078efe04 */
.L_x_6608:
[----:B------:R-:W-:Y:S05]  /*106c0*/  BSYNC B0 ;  /* 0x0000000000007941 */ /* 0x000fea0003800000 */
.L_x_6607:
[----:B------:R-:W-:Y:S01]  /*106d0*/  F2FP.F16.F32.PACK_AB R0, RZ, R0 ;  /* 0x00000000ff00723e */ /* 0x000fe200000000ff */
[----:B------:R-:W-:Y:S06]  /*106e0*/  BRA `(.L_x_6592) ;  /* 0x0000000400187947 */ /* 0x000fec0003800000 */
.L_x_6605:
        /* <DEDUP_REMOVED lines=21> */
.L_x_6614:
[----:B------:R-:W-:Y:S05]  /*10840*/  BSYNC B1 ;  /* 0x0000000000017941 */ /* 0x000fea0003800000 */
.L_x_6613:
[----:B------:R-:W-:Y:S01]  /*10850*/  LEA R3, R0, 0x37800000, 0x17 ;  /* 0x3780000000037811 */ /* 0x000fe200078eb8ff */
[----:B------:R-:W-:-:S05]  /*10860*/  IMAD.SHL.U32 R0, R2, 0x200000, RZ ;  /* 0x0020000002007824 */ /* 0x000fca00078e00ff */
[----:B------:R-:W-:-:S07]  /*10870*/  LOP3.LUT R0, R3, R0, R4, 0xfe, !PT ;  /* 0x0000000003007212 */ /* 0x000fce00078efe04 */
.L_x_6612:
[----:B------:R-:W-:Y:S05]  /*10880*/  BSYNC B0 ;  /* 0x0000000000007941 */ /* 0x000fea0003800000 */
.L_x_6611:
[----:B------:R-:W-:Y:S01]  /*10890*/  F2FP.F16.F32.PACK_AB R0, RZ, R0 ;  /* 0x00000000ff00723e */ /* 0x000fe200000000ff */
[----:B------:R-:W-:Y:S06]  /*108a0*/  BRA `(.L_x_6592) ;  /* 0x0000000000a87947 */ /* 0x000fec0003800000 */
.L_x_6604:
        /* <DEDUP_REMOVED lines=14> */
.L_x_6618:
[----:B------:R-:W-:Y:S05]  /*10990*/  BSYNC B0 ;  /* 0x0000000000007941 */ /* 0x000fea0003800000 */
.L_x_6617:
[----:B------:R-:W-:Y:S01]  /*109a0*/  F2FP.F16.F32.PACK_AB R0, RZ, R0 ;  /* 0x00000000ff00723e */ /* 0x000fe200000000ff */
[----:B------:R-:W-:Y:S06]  /*109b0*/  BRA `(.L_x_6592) ;  /* 0x0000000000647947 */ /* 0x000fec0003800000 */
.L_x_6591:
        /* <DEDUP_REMOVED lines=16> */
.L_x_6619:
[----:B------:R-:W-:Y:S01]  /*10ac0*/  PRMT R0, RZ, 0x7610, R0 ;  /* 0x00007610ff007816 */ /* 0x000fe20000000000 */
[----:B------:R-:W-:Y:S06]  /*10ad0*/  BRA `(.L_x_6592) ;  /* 0x00000000001c7947 */ /* 0x000fec0003800000 */
.L_x_6616:
[----:B------:R-:W2:Y:S02]  /*10ae0*/  LDG.E.64 R2, desc[UR36][R2.64] ;  /* 0x0000002402027981 */ /* 0x000ea4000c1e1b00 */
[----:B--2---:R-:W0:Y:S02]  /*10af0*/  I2F.U64 R0, R2 ;  /* 0x0000000200007312 */ /* 0x004e240000301000 */
[----:B0-----:R-:W-:Y:S01]  /*10b00*/  F2FP.F16.F32.PACK_AB R0, RZ, R0 ;  /* 0x00000000ff00723e */ /* 0x001fe200000000ff */
[----:B------:R-:W-:Y:S06]  /*10b10*/  BRA `(.L_x_6592) ;  /* 0x00000000000c7947 */ /* 0x000fec0003800000 */
.L_x_6615:
[----:B------:R-:W2:Y:S02]  /*10b20*/  LDG.E R2, desc[UR36][R2.64] ;  /* 0x0000002402027981 */ /* 0x000ea4000c1e1900 */
[----:B--2---:R-:W-:-:S04]  /*10b30*/  I2FP.F32.U32 R0, R2 ;  /* 0x0000000200007245 */ /* 0x004fc80000201000 */
[----:B------:R-:W-:-:S07]  /*10b40*/  F2FP.F16.F32.PACK_AB R0, RZ, R0 ;  /* 0x00000000ff00723e */ /* 0x000fce00000000ff */
.L_x_6592:
        /* <DEDUP_REMOVED lines=27> */
.L_x_6623:
[----:B------:R-:W-:-:S06]  /*10d00*/  HADD2.F32 R3, -RZ, R0.H0_H0 ;  /* 0x20000000ff037230 */ /* 0x000fcc0000004100 */
[----:B------:R-:W0:Y:S02]  /*10d10*/  F2I.S64.TRUNC R2, R3 ;  /* 0x0000000300027311 */ /* 0x000e24000020d900 */
[----:B0-----:R-:W-:Y:S01]  /*10d20*/  STG.E.U8 desc[UR36][R16.64], R2 ;  /* 0x0000000210007986 */ /* 0x001fe2000c101124 */
[----:B------:R-:W-:Y:S05]  /*10d30*/  EXIT ;  /* 0x000000000000794d */ /* 0x000fea0003800000 */
.L_x_6622:
        /* <DEDUP_REMOVED lines=10> */
.L_x_6626:
[----:B------:R-:W-:-:S04]  /*10de0*/  HADD2.F32 R0, -RZ, R0.H0_H0 ;  /* 0x20000000ff007230 */ /* 0x000fc80000004100 */
[----:B------:R-:W0:Y:S02]  /*10df0*/  F2I.FTZ.TRUNC.NTZ R3, R0 ;  /* 0x0000000000037305 */ /* 0x000e24000021f100 */
[----:B0-----:R-:W-:Y:S01]  /*10e00*/  STG.E desc[UR36][R16.64], R3 ;  /* 0x0000000310007986 */ /* 0x001fe2000c101924 */
[----:B------:R-:W-:Y:S05]  /*10e10*/  EXIT ;  /* 0x000000000000794d */ /* 0x000fea0003800000 */
.L_x_6625:
[----:B------:R-:W-:-:S04]  /*10e20*/  HADD2.F32 R0, -RZ, R0.H0_H0 ;  /* 0x20000000ff007230 */ /* 0x000fc80000004100 */
[----:B------:R-:W0:Y:S02]  /*10e30*/  F2I.FTZ.TRUNC.NTZ R3, R0 ;  /* 0x0000000000037305 */ /* 0x000e24000021f100 */
[----:B0-----:R-:W-:Y:S01]  /*10e40*/  STG.E.U16 desc[UR36][R16.64], R3 ;  /* 0x0000000310007986 */ /* 0x001fe2000c101524 */
[----:B------:R-:W-:Y:S05]  /*10e50*/  EXIT ;  /* 0x000000000000794d */ /* 0x000fea0003800000 */
.L_x_6621:
        /* <DEDUP_REMOVED lines=9> */
.L_x_6628:
[----:B------:R-:W-:Y:S01]  /*10ef0*/  STG.E.U16 desc[UR36][R16.64], R0 ;  /* 0x0000000010007986 */ /* 0x000fe2000c101524 */
[----:B------:R-:W-:Y:S05]  /*10f00*/  EXIT ;  /* 0x000000000000794d */ /* 0x000fea0003800000 */
.L_x_6627:
        /* <DEDUP_REMOVED lines=10> */
.L_x_6630:
[----:B------:R-:W-:-:S05]  /*10fb0*/  HADD2.F32 R0, -RZ, R0.H0_H0 ;  /* 0x20000000ff007230 */ /* 0x000fca0000004100 */
[----:B------:R-:W-:-:S04]  /*10fc0*/  F2FP.F16.F32.PACK_AB R0, RZ, R0 ;  /* 0x00000000ff00723e */ /* 0x000fc800000000ff */
[----:B------:R-:W-:-:S05]  /*10fd0*/  PRMT R0, R0, 0x5410, RZ ;  /* 0x0000541000007816 */ /* 0x000fca00000000ff */
[----:B------:R-:W-:Y:S01]  /*10fe0*/  STG.E desc[UR36][R16.64], R0 ;  /* 0x0000000010007986 */ /* 0x000fe2000c101924 */
[----:B------:R-:W-:Y:S05]  /*10ff0*/  EXIT ;  /* 0x000000000000794d */ /* 0x000fea0003800000 */
.L_x_6629:
[----:B------:R-:W-:-:S05]  /*11000*/  HADD2.F32 R2, -RZ, R0.H0_H0 ;  /* 0x20000000ff027230 */ /* 0x000fca0000004100 */
[----:B------:R-:W-:-:S06]  /*11010*/  FMUL.FTZ R2, R2, 1 ;  /* 0x3f80000002027820 */ /* 0x000fcc0000410000 */
[----:B------:R-:W0:Y:S02]  /*11020*/  F2F.F64.F32 R2, R2 ;  /* 0x0000000200027310 */ /* 0x000e240000201800 */
[----:B0-----:R-:W-:Y:S01]  /*11030*/  STG.E.64 desc[UR36][R16.64], R2 ;  /* 0x0000000210007986 */ /* 0x001fe2000c101b24 */
[----:B------:R-:W-:Y:S05]  /*11040*/  EXIT ;  /* 0x000000000000794d */ /* 0x000fea0003800000 */
.L_x_6620:
        /* <DEDUP_REMOVED lines=13> */
.L_x_6633:
[----:B------:R-:W-:Y:S01]  /*11120*/  HADD2.F32 R0, -RZ, R0.H0_H0 ;  /* 0x20000000ff007230 */ /* 0x000fe20000004100 */
[----:B------:R-:W-:-:S04]  /*11130*/  CS2R R6, SRZ ;  /* 0x0000000000067805 */ /* 0x000fc8000001ff00 */
[----:B------:R-:W-:-:S04]  /*11140*/  FMUL.FTZ R0, R0, 1 ;  /* 0x3f80000000007820 */ /* 0x000fc80000410000 */
[----:B------:R-:W0:Y:S02]  /*11150*/  F2F.F64.F32 R4, R0 ;  /* 0x0000000000047310 */ /* 0x000e240000201800 */
[----:B0-----:R-:W-:Y:S01]  /*11160*/  STG.E.128 desc[UR36][R16.64], R4 ;  /* 0x0000000410007986 */ /* 0x001fe2000c101d24 */
[----:B------:R-:W-:Y:S05]  /*11170*/  EXIT ;  /* 0x000000000000794d */ /* 0x000fea0003800000 */
.L_x_6632:
        /* <DEDUP_REMOVED lines=21> */
.L_x_6637:
[----:B------:R-:W-:Y:S05]  /*112d0*/  BSYNC B0 ;  /* 0x0000000000007941 */ /* 0x000fea0003800000 */
.L_x_6636:
[----:B------:R-:W-:-:S05]  /*112e0*/  LOP3.LUT R3, R0, R3, RZ, 0xfc, !PT ;  /* 0x0000000300037212 */ /* 0x000fca00078efcff */
[----:B------:R-:W-:Y:S01]  /*112f0*/  STG.E.U8 desc[UR36][R16.64], R3 ;  /* 0x0000000310007986 */ /* 0x000fe2000c101124 */
[----:B------:R-:W-:Y:S05]  /*11300*/  EXIT ;  /* 0x000000000000794d */ /* 0x000fea0003800000 */
.L_x_6635:
        /* <DEDUP_REMOVED lines=13> */
.L_x_6639:
[----:B------:R-:W-:Y:S01]  /*113e0*/  IMAD.MOV.U32 R0, RZ, RZ, 0x7f ;  /* 0x0000007fff007424 */ /* 0x000fe200078e00ff */
[----:B------:R-:W-:-:S04]  /*113f0*/  ISETP.GT.U32.AND P0, PT, R2, 0x7f800000, PT ;  /* 0x7f8000000200780c */ /* 0x000fc80003f04070 */
[----:B------:R-:W-:-:S09]  /*11400*/  SEL R0, R0, 0x7c, P0 ;  /* 0x0000007c00007807 */ /* 0x000fd20000000000 */
.L_x_6640:
[----:B------:R-:W-:Y:S05]  /*11410*/  BSYNC B0 ;  /* 0x0000000000007941 */ /* 0x000fea0003800000 */
.L_x_6638:
[----:B------:R-:W-:-:S04]  /*11420*/  LOP3.LUT R2, R3, 0x80000000, RZ, 0xc0, !PT ;  /* 0x8000000003027812 */ /* 0x000fc800078ec0ff */
[----:B------:R-:W-:-:S04]  /*11430*/  SHF.R.U32.HI R3, RZ, 0x18, R2 ;  /* 0x00000018ff037819 */ /* 0x000fc80000011602 */
[----:B------:R-:W-:-:S05]  /*11440*/  LOP3.LUT R3, R0, R3, RZ, 0xfc, !PT ;  /* 0x0000000300037212 */ /* 0x000fca00078efcff */
[----:B------:R-:W-:Y:S01]  /*11450*/  STG.E.U8 desc[UR36][R16.64], R3 ;  /* 0x0000000310007986 */ /* 0x000fe2000c101124 */
[----:B------:R-:W-:Y:S05]  /*11460*/  EXIT ;  /* 0x000000000000794d */ /* 0x000fea0003800000 */
.L_x_6634:
[----:B------:R-:W-:-:S05]  /*11470*/  HADD2.F32 R0, -RZ, R0.H0_H0 ;  /* 0x20000000ff007230 */ /* 0x000fca0000004100 */
[----:B------:R-:W-:-:S05]  /*11480*/  F2FP.BF16.F32.PACK_AB R0, RZ, R0 ;  /* 0x00000000ff00723e */ /* 0x000fca00000010ff */
[----:B------:R-:W-:Y:S01]  /*11490*/  STG.E.U16 desc[UR36][R16.64], R0 ;  /* 0x0000000010007986 */ /* 0x000fe2000c101524 */
[----:B------:R-:W-:Y:S05]  /*114a0*/  EXIT ;  /* 0x000000000000794d */ /* 0x000fea0003800000 */
.L_x_6631:
        /* <DEDUP_REMOVED lines=12> */
.L_x_6643:
        /* <DEDUP_REMOVED lines=17> */
.L_x_6646:
[----:B------:R-:W-:-:S04]  /*11680*/  LOP3.LUT R2, R3, 0x80000000, RZ, 0xc0, !PT ;  /* 0x8000000003027812 */ /* 0x000fc800078ec0ff */
[----:B------:R-:W-:-:S04]  /*11690*/  SHF.R.U32.HI R3, RZ, 0x18, R2 ;  /* 0x00000018ff037819 */ /* 0x000fc80000011602 */
[----:B------:R-:W-:-:S04]  /*116a0*/  LOP3.LUT R0, R0, R3, RZ, 0xfc, !PT ;  /* 0x0000000300007212 */ /* 0x000fc800078efcff */
[----:B------:R-:W-:-:S07]  /*116b0*/  PRMT R8, R0, 0x7610, R8 ;  /* 0x0000761000087816 */ /* 0x000fce0000000008 */
.L_x_6645:
[----:B------:R-:W-:Y:S05]  /*116c0*/  BSYNC B0 ;  /* 0x0000000000007941 */ /* 0x000fea0003800000 */
.L_x_6644:
[----:B------:R-:W-:Y:S01]  /*116d0*/  STG.E.U8 desc[UR36][R16.64], R8 ;  /* 0x0000000810007986 */ /* 0x000fe2000c101124 */
[----:B------:R-:W-:Y:S05]  /*116e0*/  EXIT ;  /* 0x000000000000794d */ /* 0x000fea0003800000 */
.L_x_6642:
        /* <DEDUP_REMOVED lines=17> */
.L_x_6649:
[----:B------:R-:W-:-:S04]  /*11800*/  LOP3.LUT R2, R3, 0x80000000, RZ, 0xc0, !PT ;  /* 0x8000000003027812 */ /* 0x000fc800078ec0ff */
[----:B------:R-:W-:-:S04]  /*11810*/  SHF.R.U32.HI R3, RZ, 0x18, R2 ;  /* 0x00000018ff037819 */ /* 0x000fc80000011602 */
[----:B------:R-:W-:-:S04]  /*11820*/  LOP3.LUT R0, R0, R3, RZ, 0xfc, !PT ;  /* 0x0000000300007212 */ /* 0x000fc800078efcff */
[----:B------:R-:W-:-:S07]  /*11830*/  PRMT R8, R0, 0x7610, R8 ;  /* 0x0000761000087816 */ /* 0x000fce0000000008 */
.L_x_6648:
[----:B------:R-:W-:Y:S05]  /*11840*/  BSYNC B0 ;  /* 0x0000000000007941 */ /* 0x000fea0003800000 */
.L_x_6647:
[----:B------:R-:W-:Y:S01]  /*11850*/  STG.E.U8 desc[UR36][R16.64], R8 ;  /* 0x0000000810007986 */ /* 0x000fe2000c101124 */
[----:B------:R-:W-:Y:S05]  /*11860*/  EXIT ;  /* 0x000000000000794d */ /* 0x000fea0003800000 */
.L_x_6641:
        /* <DEDUP_REMOVED lines=22> */
.L_x_6624:
        /* <DEDUP_REMOVED lines=16> */
.L_x_6652:
[----:B------:R-:W-:Y:S05]  /*11ad0*/  EXIT ;  /* 0x000000000000794d */ /* 0x000fea0003800000 */
.L_x_6651:
[----:B------:R-:W-:-:S06]  /*11ae0*/  HADD2.F32 R2, -RZ, R0.H0_H0 ;  /* 0x20000000ff027230 */ /* 0x000fcc0000004100 */
[----:B------:R-:W0:Y:S02]  /*11af0*/  F2I.U64.TRUNC R2, R2 ;  /* 0x0000000200027311 */ /* 0x000e24000020d800 */
[----:B0-----:R-:W-:Y:S01]  /*11b00*/  STG.E.64 desc[UR36][R16.64], R2 ;  /* 0x0000000210007986 */ /* 0x001fe2000c101b24 */
[----:B------:R-:W-:Y:S05]  /*11b10*/  EXIT ;  /* 0x000000000000794d */ /* 0x000fea0003800000 */
.L_x_6650:
[----:B------:R-:W-:-:S04]  /*11b20*/  HADD2.F32 R0, -RZ, R0.H0_H0 ;  /* 0x20000000ff007230 */ /* 0x000fc80000004100 */
[----:B------:R-:W0:Y:S02]  /*11b30*/  F2I.FTZ.U32.TRUNC.NTZ R3, R0 ;  /* 0x0000000000037305 */ /* 0x000e24000021f000 */
[----:B0-----:R-:W-:Y:S01]  /*11b40*/  STG.E desc[UR36][R16.64], R3 ;  /* 0x0000000310007986 */ /* 0x001fe2000c101924 */
[----:B------:R-:W-:Y:S05]  /*11b50*/  EXIT ;  /* 0x000000000000794d */ /* 0x000fea0003800000 */
.L_x_6653:
        /* <DEDUP_REMOVED lines=10> */
.L_x_14635:


//--------------------- .text._ZN2at6native27unrolled_elementwise_kernelIZZZNS0_26logit_backward_kernel_cudaERNS_18TensorIteratorBaseERKN3c106ScalarEENKUlvE_clEvENKUlvE1_clEvEUlNS4_4HalfESA_E_St5arrayIPcLm3EELi4E23TrivialOffsetCalculatorILi2EjESF_ILi1EjENS0_6memory12LoadWithCastILi2EEENSI_13StoreWithCastILi1EEEEEviT_T0_T2_T3_T4_T5_ --------------------------
	.section	.text._ZN2at6native27unrolled_elementwise_kernelIZZZNS0_26logit_backward_kernel_cudaERNS_18TensorIteratorBaseERKN3c106ScalarEENKUlvE_clEvENKUlvE1_clEvEUlNS4_4HalfESA_E_St5arrayIPcLm3EELi4E23TrivialOffsetCalculatorILi2EjESF_ILi1EjENS0_6memory12LoadWithCastILi2EEENSI_13StoreWithCastILi1EEEEEviT_T0_T2_T3_T4_T5_,"ax",@progbits
	.align	128
        .global         _ZN2at6native27unrolled_elementwise_kernelIZZZNS0_26logit_backward_kernel_cudaERNS_18TensorIteratorBaseERKN3c106ScalarEENKUlvE_clEvENKUlvE1_clEvEUlNS4_4HalfESA_E_St5arrayIPcLm3EELi4E23TrivialOffsetCalculatorILi2EjESF_ILi1EjENS0_6memory12LoadWithCastILi2EEENSI_13StoreWithCastILi1EEEEEviT_T0_T2_T3_T4_T5_
        .type           _ZN2at6native27unrolled_elementwise_kernelIZZZNS0_26logit_backward_kernel_cudaERNS_18TensorIteratorBaseERKN3c106ScalarEENKUlvE_clEvENKUlvE1_clEvEUlNS4_4HalfESA_E_St5arrayIPcLm3EELi4E23TrivialOffsetCalculatorILi2EjESF_ILi1EjENS0_6memory12LoadWithCastILi2EEENSI_13StoreWithCastILi1EEEEEviT_T0_T2_T3_T4_T5_,@function
        .size           _ZN2at6native27unrolled_elementwise_kernelIZZZNS0_26logit_backward_kernel_cudaERNS_18TensorIteratorBaseERKN3c106ScalarEENKUlvE_clEvENKUlvE1_clEvEUlNS4_4HalfESA_E_St5arrayIPcLm3EELi4E23TrivialOffsetCalculatorILi2EjESF_ILi1EjENS0_6memory12LoadWithCastILi2EEENSI_13StoreWithCastILi1EEEEEviT_T0_T2_T3_T4_T5_,(.L_x_14636 - _ZN2at6native27unrolled_elementwise_kernelIZZZNS0_26logit_backward_kernel_cudaERNS_18TensorIteratorBaseERKN3c106ScalarEENKUlvE_clEvENKUlvE1_clEvEUlNS4_4HalfESA_E_St5arrayIPcLm3EELi4E23TrivialOffsetCalculatorILi2EjESF_ILi1EjENS0_6memory12LoadWithCastILi2EEENSI_13StoreWithCastILi1EEEEEviT_T0_T2_T3_T4_T5_)
        .other          _ZN2at6native27unrolled_elementwise_kernelIZZZNS0_26logit_backward_kernel_cudaERNS_18TensorIteratorBaseERKN3c106ScalarEENKUlvE_clEvENKUlvE1_clEvEUlNS4_4HalfESA_E_St5arrayIPcLm3EELi4E23TrivialOffsetCalculatorILi2EjESF_ILi1EjENS0_6memory12LoadWithCastILi2EEENSI_13StoreWithCastILi1EEEEEviT_T0_T2_T3_T4_T5_,@"STO_CUDA_ENTRY STV_DEFAULT"
_ZN2at6native27unrolled_elementwise_kernelIZZZNS0_26logit_backward_kernel_cudaERNS_18TensorIteratorBaseERKN3c106ScalarEENKUlvE_clEvENKUlvE1_clEvEUlNS4_4HalfESA_E_St5arrayIPcLm3EELi4E23TrivialOffsetCalculatorILi2EjESF_ILi1EjENS0_6memory12LoadWithCastILi2EEENSI_13StoreWithCastILi1EEEEEviT_T0_T2_T3_T4_T5_:
.text._ZN2at6native27unrolled_elementwise_kernelIZZZNS0_26logit_backward_kernel_cudaERNS_18TensorIteratorBaseERKN3c106ScalarEENKUlvE_clEvENKUlvE1_clEvEUlNS4_4HalfESA_E_St5arrayIPcLm3EELi4E23TrivialOffsetCalculatorILi2EjESF_ILi1EjENS0_6memory12LoadWithCastILi2EEENSI_13StoreWithCastILi1EEEEEviT_T0_T2_T3_T4_T5_:
        /* <DEDUP_REMOVED lines=36> */
.L_x_6659:
[----:B------:R-:W2:Y:S02]  /*0240*/  LDG.E.U8 R4, desc[UR36][R4.64] ;  /* 0x0000002404047981 */ /* 0x000ea4000c1e1100 */
[----:B--2---:R-:W-:-:S04]  /*0250*/  I2FP.F32.U32 R0, R4 ;  /* 0x0000000400007245 */ /* 0x004fc80000201000 */
[----:B------:R-:W-:-:S04]  /*0260*/  F2FP.F16.F32.PACK_AB R0, RZ, R0 ;  /* 0x00000000ff00723e */ /* 0x000fc800000000ff */
[----:B------:R-:W-:Y:S01]  /*0270*/  PRMT R17, R0, 0x7610, R17 ;  /* 0x0000761000117816 */ /* 0x000fe20000000011 */
[----:B------:R-:W-:Y:S06]  /*0280*/  BRA `(.L_x_6661) ;  /* 0x0000000c00bc7947 */ /* 0x000fec0003800000 */
.L_x_6658:
        /* <DEDUP_REMOVED lines=11> */
.L_x_6663:
[----:B------:R-:W2:Y:S02]  /*0340*/  LDG.E R4, desc[UR36][R4.64] ;  /* 0x0000002404047981 */ /* 0x000ea4000c1e1900 */
[----:B--2---:R-:W-:-:S04]  /*0350*/  I2FP.F32.S32 R0, R4 ;  /* 0x0000000400007245 */ /* 0x004fc80000201400 */
[----:B------:R-:W-:-:S04]  /*0360*/  F2FP.F16.F32.PACK_AB R0, RZ, R0 ;  /* 0x00000000ff00723e */ /* 0x000fc800000000ff */
[----:B------:R-:W-:Y:S01]  /*0370*/  PRMT R17, R0, 0x7610, R17 ;  /* 0x0000761000117816 */ /* 0x000fe20000000011 */
[----:B------:R-:W-:Y:S06]  /*0380*/  BRA `(.L_x_6661) ;  /* 0x0000000c007c7947 */ /* 0x000fec0003800000 */
.L_x_6662:
[----:B------:R-:W2:Y:S02]  /*0390*/  LDG.E.U16 R4, desc[UR36][R4.64] ;  /* 0x0000002404047981 */ /* 0x000ea4000c1e1500 */
[----:B--2---:R-:W0:Y:S02]  /*03a0*/  I2F.S16 R0, R4 ;  /* 0x0000000400007306 */ /* 0x004e240000101400 */
[----:B0-----:R-:W-:-:S04]  /*03b0*/  F2FP.F16.F32.PACK_AB R0, RZ, R0 ;  /* 0x00000000ff00723e */ /* 0x001fc800000000ff */
[----:B------:R-:W-:Y:S01]  /*03c0*/  PRMT R17, R0, 0x7610, R17 ;  /* 0x0000761000117816 */ /* 0x000fe20000000011 */
[----:B------:R-:W-:Y:S06]  /*03d0*/  BRA `(.L_x_6661) ;  /* 0x0000000c00687947 */ /* 0x000fec0003800000 */
.L_x_6657:
        /* <DEDUP_REMOVED lines=9> */
.L_x_6665:
[----:B------:R1:W5:Y:S01]  /*0470*/  LDG.E.U16 R17, desc[UR36][R4.64] ;  /* 0x0000002404117981 */ /* 0x000362000c1e1500 */
[----:B------:R-:W-:Y:S05]  /*0480*/  BRA `(.L_x_6661) ;  /* 0x0000000c003c7947 */ /* 0x000fea0003800000 */
.L_x_6664:
        /* <DEDUP_REMOVED lines=9> */
.L_x_6667:
[----:B------:R0:W5:Y:S01]  /*0520*/  LDG.E.U16 R17, desc[UR36][R4.64] ;  /* 0x0000002404117981 */ /* 0x000162000c1e1500 */
[----:B------:R-:W-:Y:S05]  /*0530*/  BRA `(.L_x_6661) ;  /* 0x0000000c00107947 */ /* 0x000fea0003800000 */
.L_x_6666:
        /* <DEDUP_REMOVED lines=9> */
.L_x_6656:
        /* <DEDUP_REMOVED lines=14> */
.L_x_6670:
        /* <DEDUP_REMOVED lines=9> */
.L_x_6669:
        /* <DEDUP_REMOVED lines=28> */
.L_x_6672:
        /* <DEDUP_REMOVED lines=15> */
.L_x_6671:
[----:B------:R-:W2:Y:S02]  /*09f0*/  LDG.E.U16 R0, desc[UR36][R4.64] ;  /* 0x0000002404007981 */ /* 0x000ea4000c1e1500 */
[----:B--2---:R-:W-:-:S05]  /*0a00*/  IMAD.U32 R0, R0, 0x10000, RZ ;  /* 0x0001000000007824 */ /* 0x004fca00078e00ff */
[----:B------:R-:W-:-:S04]  /*0a10*/  F2FP.F16.F32.PACK_AB R0, RZ, R0 ;  /* 0x00000000ff00723e */ /* 0x000fc800000000ff */
[----:B------:R-:W-:Y:S01]  /*0a20*/  PRMT R17, R0, 0x7610, R17 ;  /* 0x0000761000117816 */ /* 0x000fe20000000011 */
[----:B------:R-:W-:Y:S06]  /*0a30*/  BRA `(.L_x_6661) ;  /* 0x0000000400d07947 */ /* 0x000fec0003800000 */
.L_x_6668:
        /* <DEDUP_REMOVED lines=13> */
.L_x_6675:
        /* <DEDUP_REMOVED lines=21> */
.L_x_6679:
[----:B------:R-:W-:Y:S05]  /*0c60*/  BSYNC B1 ;  /* 0x0000000000017941 */ /* 0x000fea0003800000 */
.L_x_6678:
[----:B------:R-:W-:Y:S01]  /*0c70*/  LEA R5, R0, 0x3b800000, 0x17 ;  /* 0x3b80000000057811 */ /* 0x000fe200078eb8ff */
[----:B------:R-:W-:-:S05]  /*0c80*/  IMAD.SHL.U32 R0, R3, 0x100000, RZ ;  /* 0x0010000003007824 */ /* 0x000fca00078e00ff */
[----:B------:R-:W-:-:S07]  /*0c90*/  LOP3.LUT R0, R5, R0, R6, 0xfe, !PT ;  /* 0x0000000005007212 */ /* 0x000fce00078efe06 */
.L_x_6677:
[----:B------:R-:W-:Y:S05]  /*0ca0*/  BSYNC B0 ;  /* 0x0000000000007941 */ /* 0x000fea0003800000 */
.L_x_6676:
[----:B------:R-:W-:-:S04]  /*0cb0*/  F2FP.F16.F32.PACK_AB R0, RZ, R0 ;  /* 0x00000000ff00723e */ /* 0x000fc800000000ff */
[----:B------:R-:W-:Y:S01]  /*0cc0*/  PRMT R17, R0, 0x7610, R17 ;  /* 0x0000761000117816 */ /* 0x000fe20000000011 */
[----:B------:R-:W-:Y:S06]  /*0cd0*/  BRA `(.L_x_6661) ;  /* 0x0000000400287947 */ /* 0x000fec0003800000 */
.L_x_6674:
        /* <DEDUP_REMOVED lines=21> */
.L_x_6683:
[----:B------:R-:W-:Y:S05]  /*0e30*/  BSYNC B1 ;  /* 0x0000000000017941 */ /* 0x000fea0003800000 */
.L_x_6682:
[----:B------:R-:W-:Y:S01]  /*0e40*/  LEA R5, R0, 0x37800000, 0x17 ;  /* 0x3780000000057811 */ /* 0x000fe200078eb8ff */
[----:B------:R-:W-:-:S05]  /*0e50*/  IMAD.SHL.U32 R0, R3, 0x200000, RZ ;  /* 0x0020000003007824 */ /* 0x000fca00078e00ff */
[----:B------:R-:W-:-:S07]  /*0e60*/  LOP3.LUT R0, R5, R0, R6, 0xfe, !PT ;  /* 0x0000000005007212 */ /* 0x000fce00078efe06 */
.L_x_6681:
[----:B------:R-:W-:Y:S05]  /*0e70*/  BSYNC B0 ;  /* 0x0000000000007941 */ /* 0x000fea0003800000 */
.L_x_6680:
[----:B------:R-:W-:-:S04]  /*0e80*/  F2FP.F16.F32.PACK_AB R0, RZ, R0 ;  /* 0x00000000ff00723e */ /* 0x000fc800000000ff */
[----:B------:R-:W-:Y:S01]  /*0e90*/  PRMT R17, R0, 0x7610, R17 ;  /* 0x0000761000117816 */ /* 0x000fe20000000011 */
[----:B------:R-:W-:Y:S06]  /*0ea0*/  BRA `(.L_x_6661) ;  /* 0x0000000000b47947 */ /* 0x000fec0003800000 */
.L_x_6673:
        /* <DEDUP_REMOVED lines=14> */
.L_x_6687:
[----:B------:R-:W-:Y:S05]  /*0f90*/  BSYNC B0 ;  /* 0x0000000000007941 */ /* 0x000fea0003800000 */
.L_x_6686:
[----:B------:R-:W-:-:S04]  /*0fa0*/  F2FP.F16.F32.PACK_AB R0, RZ, R0 ;  /* 0x00000000ff00723e */ /* 0x000fc800000000ff */
[----:B------:R-:W-:Y:S01]  /*0fb0*/  PRMT R17, R0, 0x7610, R17 ;  /* 0x0000761000117816 */ /* 0x000fe20000000011 */
[----:B------:R-:W-:Y:S06]  /*0fc0*/  BRA `(.L_x_6661) ;  /* 0x00000000006c7947 */ /* 0x000fec0003800000 */
.L_x_6660:
        /* <DEDUP_REMOVED lines=16> */
.L_x_6688:
[----:B------:R-:W-:Y:S01]  /*10d0*/  PRMT R17, RZ, 0x7610, R17 ;  /* 0x00007610ff117816 */ /* 0x000fe20000000011 */
[----:B------:R-:W-:Y:S06]  /*10e0*/  BRA `(.L_x_6661) ;  /* 0x0000000000247947 */ /* 0x000fec0003800000 */
.L_x_6685:
[----:B------:R-:W2:Y:S02]  /*10f0*/  LDG.E.64 R4, desc[UR36][R4.64] ;  /* 0x0000002404047981 */ /* 0x000ea4000c1e1b00 */
[----:B--2---:R-:W0:Y:S02]  /*1100*/  I2F.U64 R0, R4 ;  /* 0x0000000400007312 */ /* 0x004e240000301000 */
[----:B0-----:R-:W-:-:S04]  /*1110*/  F2FP.F16.F32.PACK_AB R0, RZ, R0 ;  /* 0x00000000ff00723e */ /* 0x001fc800000000ff */
[----:B------:R-:W-:Y:S01]  /*1120*/  PRMT R17, R0, 0x7610, R17 ;  /* 0x0000761000117816 */ /* 0x000fe20000000011 */
[----:B------:R-:W-:Y:S06]  /*1130*/  BRA `(.L_x_6661) ;  /* 0x0000000000107947 */ /* 0x000fec0003800000 */
.L_x_6684:
[----:B------:R-:W2:Y:S02]  /*1140*/  LDG.E R4, desc[UR36][R4.64] ;  /* 0x0000002404047981 */ /* 0x000ea4000c1e1900 */
[----:B--2---:R-:W-:-:S04]  /*1150*/  I2FP.F32.U32 R0, R4 ;  /* 0x0000000400007245 */ /* 0x004fc80000201000 */
[----:B------:R-:W-:-:S04]  /*1160*/  F2FP.F16.F32.PACK_AB R0, RZ, R0 ;  /* 0x00000000ff00723e */ /* 0x000fc800000000ff */
[----:B------:R-:W-:-:S07]  /*1170*/  PRMT R17, R0, 0x7610, R17 ;  /* 0x0000761000117816 */ /* 0x000fce0000000011 */
.L_x_6661:
        /* <DEDUP_REMOVED lines=21> */
.L_x_6692:
[----:B------:R-:W2:Y:S02]  /*12d0*/  LDG.E.U8 R4, desc[UR36][R4.64] ;  /* 0x0000002404047981 */ /* 0x000ea4000c1e1100 */
[----:B--2---:R-:W-:-:S04]  /*12e0*/  I2FP.F32.U32 R0, R4 ;  /* 0x0000000400007245 */ /* 0x004fc80000201000 */
[----:B------:R-:W-:-:S04]  /*12f0*/  F2FP.F16.F32.PACK_AB R0, RZ, R0 ;  /* 0x00000000ff00723e */ /* 0x000fc800000000ff */
[----:B------:R-:W-:Y:S01]  /*1300*/  PRMT R18, R0, 0x7610, R18 ;  /* 0x0000761000127816 */ /* 0x000fe20000000012 */
[----:B------:R-:W-:Y:S06]  /*1310*/  BRA `(.L_x_6694) ;  /* 0x0000000c00bc7947 */ /* 0x000fec0003800000 */
.L_x_6691:
        /* <DEDUP_REMOVED lines=11> */
.L_x_6696:
[----:B------:R-:W2:Y:S02]  /*13d0*/  LDG.E R4, desc[UR36][R4.64] ;  /* 0x0000002404047981 */ /* 0x000ea4000c1e1900 */
[----:B--2---:R-:W-:-:S04]  /*13e0*/  I2FP.F32.S32 R0, R4 ;  /* 0x0000000400007245 */ /* 0x004fc80000201400 */
[----:B------:R-:W-:-:S04]  /*13f0*/  F2FP.F16.F32.PACK_AB R0, RZ, R0 ;  /* 0x00000000ff00723e */ /* 0x000fc800000000ff */
[----:B------:R-:W-:Y:S01]  /*1400*/  PRMT R18, R0, 0x7610, R18 ;  /* 0x0000761000127816 */ /* 0x000fe20000000012 */
[----:B------:R-:W-:Y:S06]  /*1410*/  BRA `(.L_x_6694) ;  /* 0x0000000c007c7947 */ /* 0x000fec0003800000 */
.L_x_6695:
[----:B------:R-:W2:Y:S02]  /*1420*/  LDG.E.U16 R4, desc[UR36][R4.64] ;  /* 0x0000002404047981 */ /* 0x000ea4000c1e1500 */
[----:B--2---:R-:W0:Y:S02]  /*1430*/  I2F.S16 R0, R4 ;  /* 0x0000000400007306 */ /* 0x004e240000101400 */
[----:B0-----:R-:W-:-:S04]  /*1440*/  F2FP.F16.F32.PACK_AB R0, RZ, R0 ;  /* 0x00000000ff00723e */ /* 0x001fc800000000ff */
[----:B------:R-:W-:Y:S01]  /*1450*/  PRMT R18, R0, 0x7610, R18 ;  /* 0x0000761000127816 */ /* 0x000fe20000000012 */
[----:B------:R-:W-:Y:S06]  /*1460*/  BRA `(.L_x_6694) ;  /* 0x0000000c00687947 */ /* 0x000fec0003800000 */
.L_x_6690:
        /* <DEDUP_REMOVED lines=9> */
.L_x_6698:
[----:B------:R1:W5:Y:S01]  /*1500*/  LDG.E.U16 R18, desc[UR36][R4.64] ;  /* 0x0000002404127981 */ /* 0x000362000c1e1500 */
[----:B------:R-:W-:Y:S05]  /*1510*/  BRA `(.L_x_6694) ;  /* 0x0000000c003c7947 */ /* 0x000fea0003800000 */
.L_x_6697:
        /* <DEDUP_REMOVED lines=9> */
.L_x_6700:
[----:B------:R0:W5:Y:S01]  /*15b0*/  LDG.E.U16 R18, desc[UR36][R4.64] ;  /* 0x0000002404127981 */ /* 0x000162000c1e1500 */
[----:B------:R-:W-:Y:S05]  /*15c0*/  BRA `(.L_x_6694) ;  /* 0x0000000c00107947 */ /* 0x000fea0003800000 */
.L_x_6699:
        /* <DEDUP_REMOVED lines=9> */
.L_x_6689:
        /* <DEDUP_REMOVED lines=14> */
.L_x_6703:
        /* <DEDUP_REMOVED lines=9> */
.L_x_6702:
        /* <DEDUP_REMOVED lines=28> */
.L_x_6705:
        /* <DEDUP_REMOVED lines=15> */
.L_x_6704:
[----:B------:R-:W2:Y:S02]  /*1a80*/  LDG.E.U16 R0, desc[UR36][R4.64] ;  /* 0x0000002404007981 */ /* 0x000ea4000c1e1500 */
[----:B--2---:R-:W-:-:S05]  /*1a90*/  IMAD.U32 R0, R0, 0x10000, RZ ;  /* 0x0001000000007824 */ /* 0x004fca00078e00ff */
[----:B------:R-:W-:-:S04]  /*1aa0*/  F2FP.F16.F32.PACK_AB R0, RZ, R0 ;  /* 0x00000000ff00723e */ /* 0x000fc800000000ff */
[----:B------:R-:W-:Y:S01]  /*1ab0*/  PRMT R18, R0, 0x7610, R18 ;  /* 0x0000761000127816 */ /* 0x000fe20000000012 */
[----:B------:R-:W-:Y:S06]  /*1ac0*/  BRA `(.L_x_6694) ;  /* 0x0000000400d07947 */ /* 0x000fec0003800000 */
.L_x_6701:
        /* <DEDUP_REMOVED lines=13> */
.L_x_6708:
        /* <DEDUP_REMOVED lines=21> */
.L_x_6712:
[----:B------:R-:W-:Y:S05]  /*1cf0*/  BSYNC B1 ;  /* 0x0000000000017941 */ /* 0x000fea0003800000 */
.L_x_6711:
[----:B------:R-:W-:Y:S01]  /*1d00*/  LEA R5, R0, 0x3b800000, 0x17 ;  /* 0x3b80000000057811 */ /* 0x000fe200078eb8ff */
[----:B------:R-:W-:-:S05]  /*1d10*/  IMAD.SHL.U32 R0, R3, 0x100000, RZ ;  /* 0x0010000003007824 */ /* 0x000fca00078e00ff */
[----:B------:R-:W-:-:S07]  /*1d20*/  LOP3.LUT R0, R5, R0, R6, 0xfe, !PT ;  /* 0x0000000005007212 */ /* 0x000fce00078efe06 */
.L_x_6710:
[----:B------:R-:W-:Y:S05]  /*1d30*/  BSYNC B0 ;  /* 0x0000000000007941 */ /* 0x000fea0003800000 */
.L_x_6709:
[----:B------:R-:W-:-:S04]  /*1d40*/  F2FP.F16.F32.PACK_AB R0, RZ, R0 ;  /* 0x00000000ff00723e */ /* 0x000fc800000000ff */
[----:B------:R-:W-:Y:S01]  /*1d50*/  PRMT R18, R0, 0x7610, R18 ;  /* 0x0000761000127816 */ /* 0x000fe20000000012 */
[----:B------:R-:W-:Y:S06]  /*1d60*/  BRA `(.L_x_6694) ;  /* 0x0000000400287947 */ /* 0x000fec0003800000 */
.L_x_6707:
        /* <DEDUP_REMOVED lines=21> */
.L_x_6716:
[----:B------:R-:W-:Y:S05]  /*1ec0*/  BSYNC B1 ;  /* 0x0000000000017941 */ /* 0x000fea0003800000 */
.L_x_6715:
[----:B------:R-:W-:Y:S01]  /*1ed0*/  LEA R5, R0, 0x37800000, 0x17 ;  /* 0x3780000000057811 */ /* 0x000fe200078eb8ff */
[----:B------:R-:W-:-:S05]  /*1ee0*/  IMAD.SHL.U32 R0, R3, 0x200000, RZ ;  /* 0x0020000003007824 */ /* 0x000fca00078e00ff */
[----:B------:R-:W-:-:S07]  /*1ef0*/  LOP3.LUT R0, R5, R0, R6, 0xfe, !PT ;  /* 0x0000000005007212 */ /* 0x000fce00078efe06 */
.L_x_6714:
[----:B------:R-:W-:Y:S05]  /*1f00*/  BSYNC B0 ;  /* 0x0000000000007941 */ /* 0x000fea0003800000 */
.L_x_6713:
[----:B------:R-:W-:-:S04]  /*1f10*/  F2FP.F16.F32.PACK_AB R0, RZ, R0 ;  /* 0x00000000ff00723e */ /* 0x000fc800000000ff */
[----:B------:R-:W-:Y:S01]  /*1f20*/  PRMT R18, R0, 0x7610, R18 ;  /* 0x0000761000127816 */ /* 0x000fe20000000012 */
[----:B------:R-:W-:Y:S06]  /*1f30*/  BRA `(.L_x_6694) ;  /* 0x0000000000b47947 */ /* 0x000fec0003800000 */
.L_x_6706:
        /* <DEDUP_REMOVED lines=14> */
.L_x_6720:
[----:B------:R-:W-:Y:S05]  /*2020*/  BSYNC B0 ;  /* 0x0000000000007941 */ /* 0x000fea0003800000 */
.L_x_6719:
[----:B------:R-:W-:-:S04]  /*2030*/  F2FP.F16.F32.PACK_AB R0, RZ, R0 ;  /* 0x00000000ff00723e */ /* 0x000fc800000000ff */
[----:B------:R-:W-:Y:S01]  /*2040*/  PRMT R18, R0, 0x7610, R18 ;  /* 0x0000761000127816 */ /* 0x000fe20000000012 */
[----:B------:R-:W-:Y:S06]  /*2050*/  BRA `(.L_x_6694) ;  /* 0x00000000006c7947 */ /* 0x000fec0003800000 */
.L_x_6693:
        /* <DEDUP_REMOVED lines=16> */
.L_x_6721:
[----:B------:R-:W-:Y:S01]  /*2160*/  PRMT R18, RZ, 0x7610, R18 ;  /* 0x00007610ff127816 */ /* 0x000fe20000000012 */
[----:B------:R-:W-:Y:S06]  /*2170*/  BRA `(.L_x_6694) ;  /* 0x0000000000247947 */ /* 0x000fec0003800000 */
.L_x_6718:
[----:B------:R-:W2:Y:S02]  /*2180*/  LDG.E.64 R4, desc[UR36][R4.64] ;  /* 0x0000002404047981 */ /* 0x000ea4000c1e1b00 */
[----:B--2---:R-:W0:Y:S02]  /*2190*/  I2F.U64 R0, R4 ;  /* 0x0000000400007312 */ /* 0x004e240000301000 */
[----:B0-----:R-:W-:-:S04]  /*21a0*/  F2FP.F16.F32.PACK_AB R0, RZ, R0 ;  /* 0x00000000ff00723e */ /* 0x001fc800000000ff */
[----:B------:R-:W-:Y:S01]  /*21b0*/  PRMT R18, R0, 0x7610, R18 ;  /* 0x0000761000127816 */ /* 0x000fe20000000012 */
[----:B------:R-:W-:Y:S06]  /*21c0*/  BRA `(.L_x_6694) ;  /* 0x0000000000107947 */ /* 0x000fec0003800000 */
.L_x_6717:
[----:B------:R-:W2:Y:S02]  /*21d0*/  LDG.E R4, desc[UR36][R4.64] ;  /* 0x0000002404047981 */ /* 0x000ea4000c1e1900 */
[----:B--2---:R-:W-:-:S04]  /*21e0*/  I2FP.F32.U32 R0, R4 ;  /* 0x0000000400007245 */ /* 0x004fc80000201000 */
[----:B------:R-:W-:-:S04]  /*21f0*/  F2FP.F16.F32.PACK_AB R0, RZ, R0 ;  /* 0x00000000ff00723e */ /* 0x000fc800000000ff */
[----:B------:R-:W-:-:S07]  /*2200*/  PRMT R18, R0, 0x7610, R18 ;  /* 0x0000761000127816 */ /* 0x000fce0000000012 */
.L_x_6694:
[----:B------:R-:W-:-:S07]  /*2210*/  VIADD R27, R27, 0x80 ;  /* 0x000000801b1b7836 */ /* 0x000fce0000000000 */
.L_x_6655:
[----:B------:R-:W-:Y:S05]  /*2220*/  BSYNC B6 ;  /* 0x0000000000067941 */ /* 0x000fea0003800000 */
.L_x_6654:
        /* <DEDUP_REMOVED lines=26> */
.L_x_6727:
[----:B------:R-:W2:Y:S02]  /*23d0*/  LDG.E.U8 R4, desc[UR36][R4.64] ;  /* 0x0000002404047981 */ /* 0x000ea4000c1e1100 */
[----:B--2---:R-:W-:-:S04]  /*23e0*/  I2FP.F32.U32 R0, R4 ;  /* 0x0000000400007245 */ /* 0x004fc80000201000 */
[----:B------:R-:W-:-:S04]  /*23f0*/  F2FP.F16.F32.PACK_AB R0, RZ, R0 ;  /* 0x00000000ff00723e */ /* 0x000fc800000000ff */
[----:B------:R-:W-:Y:S01]  /*2400*/  PRMT R16, R0, 0x7610, R16 ;  /* 0x0000761000107816 */ /* 0x000fe20000000010 */
[----:B------:R-:W-:Y:S06]  /*2410*/  BRA `(.L_x_6729) ;  /* 0x0000000c00c07947 */ /* 0x000fec0003800000 */
.L_x_6726:
        /* <DEDUP_REMOVED lines=11> */
.L_x_6731:
[----:B------:R-:W2:Y:S02]  /*24d0*/  LDG.E R4, desc[UR36][R4.64] ;  /* 0x0000002404047981 */ /* 0x000ea4000c1e1900 */
[----:B--2---:R-:W-:-:S04]  /*24e0*/  I2FP.F32.S32 R0, R4 ;  /* 0x0000000400007245 */ /* 0x004fc80000201400 */
[----:B------:R-:W-:-:S04]  /*24f0*/  F2FP.F16.F32.PACK_AB R0, RZ, R0 ;  /* 0x00000000ff00723e */ /* 0x000fc800000000ff */
[----:B------:R-:W-:Y:S01]  /*2500*/  PRMT R16, R0, 0x7610, R16 ;  /* 0x0000761000107816 */ /* 0x000fe20000000010 */
[----:B------:R-:W-:Y:S06]  /*2510*/  BRA `(.L_x_6729) ;  /* 0x0000000c00807947 */ /* 0x000fec0003800000 */
.L_x_6730:
[----:B------:R-:W2:Y:S02]  /*2520*/  LDG.E.U16 R4, desc[UR36][R4.64] ;  /* 0x0000002404047981 */ /* 0x000ea4000c1e1500 */
[----:B--2---:R-:W0:Y:S02]  /*2530*/  I2F.S16 R0, R4 ;  /* 0x0000000400007306 */ /* 0x004e240000101400 */
[----:B0-----:R-:W-:-:S04]  /*2540*/  F2FP.F16.F32.PACK_AB R0, RZ, R0 ;  /* 0x00000000ff00723e */ /* 0x001fc800000000ff */
[----:B------:R-:W-:Y:S01]  /*2550*/  PRMT R16, R0, 0x7610, R16 ;  /* 0x0000761000107816 */ /* 0x000fe20000000010 */
[----:B------:R-:W-:Y:S06]  /*2560*/  BRA `(.L_x_6729) ;  /* 0x0000000c006c7947 */ /* 0x000fec0003800000 */
.L_x_6725:
        /* <DEDUP_REMOVED lines=9> */
.L_x_6733:
[----:B------:R1:W5:Y:S01]  /*2600*/  LDG.E.U16 R16, desc[UR36][R4.64] ;  /* 0x0000002404107981 */ /* 0x000362000c1e1500 */
[----:B------:R-:W-:Y:S05]  /*2610*/  BRA `(.L_x_6729) ;  /* 0x0000000c00407947 */ /* 0x000fea0003800000 */
.L_x_6732:
        /* <DEDUP_REMOVED lines=9> */
.L_x_6735:
[----:B------:R0:W5:Y:S01]  /*26b0*/  LDG.E.U16 R16, desc[UR36][R4.64] ;  /* 0x0000002404107981 */ /* 0x000162000c1e1500 */
[----:B------:R-:W-:Y:S05]  /*26c0*/  BRA `(.L_x_6729) ;  /* 0x0000000c00147947 */ /* 0x000fea0003800000 */
.L_x_6734:
        /* <DEDUP_REMOVED lines=9> */
.L_x_6724:
        /* <DEDUP_REMOVED lines=14> */
.L_x_6738:
        /* <DEDUP_REMOVED lines=9> */
.L_x_6737:
        /* <DEDUP_REMOVED lines=28> */
.L_x_6740:
        /* <DEDUP_REMOVED lines=16> */
.L_x_6739:
[----:B------:R-:W2:Y:S02]  /*2b90*/  LDG.E.U16 R0, desc[UR36][R4.64] ;  /* 0x0000002404007981 */ /* 0x000ea4000c1e1500 */
[----:B--2---:R-:W-:-:S05]  /*2ba0*/  IMAD.U32 R0, R0, 0x10000, RZ ;  /* 0x0001000000007824 */ /* 0x004fca00078e00ff */
[----:B------:R-:W-:-:S04]  /*2bb0*/  F2FP.F16.F32.PACK_AB R0, RZ, R0 ;  /* 0x00000000ff00723e */ /* 0x000fc800000000ff */
[----:B------:R-:W-:Y:S01]  /*2bc0*/  PRMT R16, R0, 0x7610, R16 ;  /* 0x0000761000107816 */ /* 0x000fe20000000010 */
[----:B------:R-:W-:Y:S06]  /*2bd0*/  BRA `(.L_x_6729) ;  /* 0x0000000400d07947 */ /* 0x000fec0003800000 */
.L_x_6736:
        /* <DEDUP_REMOVED lines=13> */
.L_x_6743:
        /* <DEDUP_REMOVED lines=21> */
.L_x_6747:
[----:B------:R-:W-:Y:S05]  /*2e00*/  BSYNC B1 ;  /* 0x0000000000017941 */ /* 0x000fea0003800000 */
.L_x_6746:
[----:B------:R-:W-:Y:S01]  /*2e10*/  LEA R5, R0, 0x3b800000, 0x17 ;  /* 0x3b80000000057811 */ /* 0x000fe200078eb8ff */
[----:B------:R-:W-:-:S05]  /*2e20*/  IMAD.SHL.U32 R0, R3, 0x100000, RZ ;  /* 0x0010000003007824 */ /* 0x000fca00078e00ff */
[----:B------:R-:W-:-:S07]  /*2e30*/  LOP3.LUT R0, R5, R0, R6, 0xfe, !PT ;  /* 0x0000000005007212 */ /* 0x000fce00078efe06 */
.L_x_6745:
[----:B------:R-:W-:Y:S05]  /*2e40*/  BSYNC B0 ;  /* 0x0000000000007941 */ /* 0x000fea0003800000 */
.L_x_6744:
[----:B------:R-:W-:-:S04]  /*2e50*/  F2FP.F16.F32.PACK_AB R0, RZ, R0 ;  /* 0x00000000ff00723e */ /* 0x000fc800000000ff */
[----:B------:R-:W-:Y:S01]  /*2e60*/  PRMT R16, R0, 0x7610, R16 ;  /* 0x0000761000107816 */ /* 0x000fe20000000010 */
[----:B------:R-:W-:Y:S06]  /*2e70*/  BRA `(.L_x_6729) ;  /* 0x0000000400287947 */ /* 0x000fec0003800000 */
.L_x_6742:
        /* <DEDUP_REMOVED lines=21> */
.L_x_6751:
[----:B------:R-:W-:Y:S05]  /*2fd0*/  BSYNC B1 ;  /* 0x0000000000017941 */ /* 0x000fea0003800000 */
.L_x_6750:
[----:B------:R-:W-:Y:S01]  /*2fe0*/  LEA R5, R0, 0x37800000, 0x17 ;  /* 0x3780000000057811 */ /* 0x000fe200078eb8ff */
[----:B------:R-:W-:-:S05]  /*2ff0*/  IMAD.SHL.U32 R0, R3, 0x200000, RZ ;  /* 0x0020000003007824 */ /* 0x000fca00078e00ff */
[----:B------:R-:W-:-:S07]  /*3000*/  LOP3.LUT R0, R5, R0, R6, 0xfe, !PT ;  /* 0x0000000005007212 */ /* 0x000fce00078efe06 */
.L_x_6749:
[----:B------:R-:W-:Y:S05]  /*3010*/  BSYNC B0 ;  /* 0x0000000000007941 */ /* 0x000fea0003800000 */
.L_x_6748:
[----:B------:R-:W-:-:S04]  /*3020*/  F2FP.F16.F32.PACK_AB R0, RZ, R0 ;  /* 0x00000000ff00723e */ /* 0x000fc800000000ff */
[----:B------:R-:W-:Y:S01]  /*3030*/  PRMT R16, R0, 0x7610, R16 ;  /* 0x0000761000107816 */ /* 0x000fe20000000010 */
[----:B------:R-:W-:Y:S06]  /*3040*/  BRA `(.L_x_6729) ;  /* 0x0000000000b47947 */ /* 0x000fec0003800000 */
.L_x_6741:
        /* <DEDUP_REMOVED lines=14> */
.L_x_6755:
[----:B------:R-:W-:Y:S05]  /*3130*/  BSYNC B0 ;  /* 0x0000000000007941 */ /* 0x000fea0003800000 */
.L_x_6754:
[----:B------:R-:W-:-:S04]  /*3140*/  F2FP.F16.F32.PACK_AB R0, RZ, R0 ;  /* 0x00000000ff00723e */ /* 0x000fc800000000ff */
[----:B------:R-:W-:Y:S01]  /*3150*/  PRMT R16, R0, 0x7610, R16 ;  /* 0x0000761000107816 */ /* 0x000fe20000000010 */
[----:B------:R-:W-:Y:S06]  /*3160*/  BRA `(.L_x_6729) ;  /* 0x00000000006c7947 */ /* 0x000fec0003800000 */
.L_x_6728:
        /* <DEDUP_REMOVED lines=16> */
.L_x_6756:
[----:B------:R-:W-:Y:S01]  /*3270*/  PRMT R16, RZ, 0x7610, R16 ;  /* 0x00007610ff107816 */ /* 0x000fe20000000010 */
[----:B------:R-:W-:Y:S06]  /*3280*/  BRA `(.L_x_6729) ;  /* 0x0000000000247947 */ /* 0x000fec0003800000 */
.L_x_6753:
[----:B------:R-:W2:Y:S02]  /*3290*/  LDG.E.64 R4, desc[UR36][R4.64] ;  /* 0x0000002404047981 */ /* 0x000ea4000c1e1b00 */
[----:B--2---:R-:W0:Y:S02]  /*32a0*/  I2F.U64 R0, R4 ;  /* 0x0000000400007312 */ /* 0x004e240000301000 */
[----:B0-----:R-:W-:-:S04]  /*32b0*/  F2FP.F16.F32.PACK_AB R0, RZ, R0 ;  /* 0x00000000ff00723e */ /* 0x001fc800000000ff */
[----:B------:R-:W-:Y:S01]  /*32c0*/  PRMT R16, R0, 0x7610, R16 ;  /* 0x0000761000107816 */ /* 0x000fe20000000010 */
[----:B------:R-:W-:Y:S06]  /*32d0*/  BRA `(.L_x_6729) ;  /* 0x0000000000107947 */ /* 0x000fec0003800000 */
.L_x_6752:
[----:B------:R-:W2:Y:S02]  /*32e0*/  LDG.E R4, desc[UR36][R4.64] ;  /* 0x0000002404047981 */ /* 0x000ea4000c1e1900 */
[----:B--2---:R-:W-:-:S04]  /*32f0*/  I2FP.F32.U32 R0, R4 ;  /* 0x0000000400007245 */ /* 0x004fc80000201000 */
[----:B------:R-:W-:-:S04]  /*3300*/  F2FP.F16.F32.PACK_AB R0, RZ, R0 ;  /* 0x00000000ff00723e */ /* 0x000fc800000000ff */
[----:B------:R-:W-:-:S07]  /*3310*/  PRMT R16, R0, 0x7610, R16 ;  /* 0x0000761000107816 */ /* 0x000fce0000000010 */
.L_x_6729:
        /* <DEDUP_REMOVED lines=21> */
.L_x_6760:
[----:B------:R-:W2:Y:S02]  /*3470*/  LDG.E.U8 R4, desc[UR36][R4.64] ;  /* 0x0000002404047981 */ /* 0x000ea4000c1e1100 */
[----:B--2---:R-:W-:-:S04]  /*3480*/  I2FP.F32.U32 R0, R4 ;  /* 0x0000000400007245 */ /* 0x004fc80000201000 */
[----:B------:R-:W-:-:S04]  /*3490*/  F2FP.F16.F32.PACK_AB R0, RZ, R0 ;  /* 0x00000000ff00723e */ /* 0x000fc800000000ff */
[----:B------:R-:W-:Y:S01]  /*34a0*/  PRMT R19, R0, 0x7610, R19 ;  /* 0x0000761000137816 */ /* 0x000fe20000000013 */
[----:B------:R-:W-:Y:S06]  /*34b0*/  BRA `(.L_x_6762) ;  /* 0x0000000c00bc7947 */ /* 0x000fec0003800000 */
.L_x_6759:
        /* <DEDUP_REMOVED lines=11> */
.L_x_6764:
[----:B------:R-:W2:Y:S02]  /*3570*/  LDG.E R4, desc[UR36][R4.64] ;  /* 0x0000002404047981 */ /* 0x000ea4000c1e1900 */
[----:B--2---:R-:W-:-:S04]  /*3580*/  I2FP.F32.S32 R0, R4 ;  /* 0x0000000400007245 */ /* 0x004fc80000201400 */
[----:B------:R-:W-:-:S04]  /*3590*/  F2FP.F16.F32.PACK_AB R0, RZ, R0 ;  /* 0x00000000ff00723e */ /* 0x000fc800000000ff */
[----:B------:R-:W-:Y:S01]  /*35a0*/  PRMT R19, R0, 0x7610, R19 ;  /* 0x0000761000137816 */ /* 0x000fe20000000013 */
[----:B------:R-:W-:Y:S06]  /*35b0*/  BRA `(.L_x_6762) ;  /* 0x0000000c007c7947 */ /* 0x000fec0003800000 */
.L_x_6763:
[----:B------:R-:W2:Y:S02]  /*35c0*/  LDG.E.U16 R4, desc[UR36][R4.64] ;  /* 0x0000002404047981 */ /* 0x000ea4000c1e1500 */
[----:B--2---:R-:W0:Y:S02]  /*35d0*/  I2F.S16 R0, R4 ;  /* 0x0000000400007306 */ /* 0x004e240000101400 */
[----:B0-----:R-:W-:-:S04]  /*35e0*/  F2FP.F16.F32.PACK_AB R0, RZ, R0 ;  /* 0x00000000ff00723e */ /* 0x001fc800000000ff */
[----:B------:R-:W-:Y:S01]  /*35f0*/  PRMT R19, R0, 0x7610, R19 ;  /* 0x0000761000137816 */ /* 0x000fe20000000013 */
[----:B------:R-:W-:Y:S06]  /*3600*/  BRA `(.L_x_6762) ;  /* 0x0000000c00687947 */ /* 0x000fec0003800000 */
.L_x_6758:
        /* <DEDUP_REMOVED lines=9> */
.L_x_6766:
[----:B------:R1:W5:Y:S01]  /*36a0*/  LDG.E.U16 R19, desc[UR36][R4.64] ;  /* 0x0000002404137981 */ /* 0x000362000c1e1500 */
[----:B------:R-:W-:Y:S05]  /*36b0*/  BRA `(.L_x_6762) ;  /* 0x0000000c003c7947 */ /* 0x000fea0003800000 */
.L_x_6765:
        /* <DEDUP_REMOVED lines=9> */
.L_x_6768:
[----:B------:R0:W5:Y:S01]  /*3750*/  LDG.E.U16 R19, desc[UR36][R4.64] ;  /* 0x0000002404137981 */ /* 0x000162000c1e1500 */
[----:B------:R-:W-:Y:S05]  /*3760*/  BRA `(.L_x_6762) ;  /* 0x0000000c00107947 */ /* 0x000fea0003800000 */
.L_x_6767:
        /* <DEDUP_REMOVED lines=9> */
.L_x_6757:
        /* <DEDUP_REMOVED lines=14> */
.L_x_6771:
        /* <DEDUP_REMOVED lines=9> */
.L_x_6770:
        /* <DEDUP_REMOVED lines=28> */
.L_x_6773:
        /* <DEDUP_REMOVED lines=15> */
.L_x_6772:
[----:B------:R-:W2:Y:S02]  /*3c20*/  LDG.E.U16 R0, desc[UR36][R4.64] ;  /* 0x0000002404007981 */ /* 0x000ea4000c1e1500 */
[----:B--2---:R-:W-:-:S05]  /*3c30*/  IMAD.U32 R0, R0, 0x10000, RZ ;  /* 0x0001000000007824 */ /* 0x004fca00078e00ff */
[----:B------:R-:W-:-:S04]  /*3c40*/  F2FP.F16.F32.PACK_AB R0, RZ, R0 ;  /* 0x00000000ff00723e */ /* 0x000fc800000000ff */
[----:B------:R-:W-:Y:S01]  /*3c50*/  PRMT R19, R0, 0x7610, R19 ;  /* 0x0000761000137816 */ /* 0x000fe20000000013 */
[----:B------:R-:W-:Y:S06]  /*3c60*/  BRA `(.L_x_6762) ;  /* 0x0000000400d07947 */ /* 0x000fec0003800000 */
.L_x_6769:
        /* <DEDUP_REMOVED lines=13> */
.L_x_6776:
        /* <DEDUP_REMOVED lines=21> */
.L_x_6780:
[----:B------:R-:W-:Y:S05]  /*3e90*/  BSYNC B1 ;  /* 0x0000000000017941 */ /* 0x000fea0003800000 */
.L_x_6779:
[----:B------:R-:W-:Y:S01]  /*3ea0*/  LEA R5, R0, 0x3b800000, 0x17 ;  /* 0x3b80000000057811 */ /* 0x000fe200078eb8ff */
[----:B------:R-:W-:-:S05]  /*3eb0*/  IMAD.SHL.U32 R0, R3, 0x100000, RZ ;  /* 0x0010000003007824 */ /* 0x000fca00078e00ff */
[----:B------:R-:W-:-:S07]  /*3ec0*/  LOP3.LUT R0, R5, R0, R6, 0xfe, !PT ;  /* 0x0000000005007212 */ /* 0x000fce00078efe06 */
.L_x_6778:
[----:B------:R-:W-:Y:S05]  /*3ed0*/  BSYNC B0 ;  /* 0x0000000000007941 */ /* 0x000fea0003800000 */
.L_x_6777:
[----:B------:R-:W-:-:S04]  /*3ee0*/  F2FP.F16.F32.PACK_AB R0, RZ, R0 ;  /* 0x00000000ff00723e */ /* 0x000fc800000000ff */
[----:B------:R-:W-:Y:S01]  /*3ef0*/  PRMT R19, R0, 0x7610, R19 ;  /* 0x0000761000137816 */ /* 0x000fe20000000013 */
[----:B------:R-:W-:Y:S06]  /*3f00*/  BRA `(.L_x_6762) ;  /* 0x0000000400287947 */ /* 0x000fec0003800000 */
.L_x_6775:
        /* <DEDUP_REMOVED lines=21> */
.L_x_6784:
[----:B------:R-:W-:Y:S05]  /*4060*/  BSYNC B1 ;  /* 0x0000000000017941 */ /* 0x000fea0003800000 */
.L_x_6783:
[----:B------:R-:W-:Y:S01]  /*4070*/  LEA R5, R0, 0x37800000, 0x17 ;  /* 0x3780000000057811 */ /* 0x000fe200078eb8ff */
[----:B------:R-:W-:-:S05]  /*4080*/  IMAD.SHL.U32 R0, R3, 0x200000, RZ ;  /* 0x0020000003007824 */ /* 0x000fca00078e00ff */
[----:B------:R-:W-:-:S07]  /*4090*/  LOP3.LUT R0, R5, R0, R6, 0xfe, !PT ;  /* 0x0000000005007212 */ /* 0x000fce00078efe06 */
.L_x_6782:
[----:B------:R-:W-:Y:S05]  /*40a0*/  BSYNC B0 ;  /* 0x0000000000007941 */ /* 0x000fea0003800000 */
.L_x_6781:
[----:B------:R-:W-:-:S04]  /*40b0*/  F2FP.F16.F32.PACK_AB R0, RZ, R0 ;  /* 0x00000000ff00723e */ /* 0x000fc800000000ff */
[----:B------:R-:W-:Y:S01]  /*40c0*/  PRMT R19, R0, 0x7610, R19 ;  /* 0x0000761000137816 */ /* 0x000fe20000000013 */
[----:B------:R-:W-:Y:S06]  /*40d0*/  BRA `(.L_x_6762) ;  /* 0x0000000000b47947 */ /* 0x000fec0003800000 */
.L_x_6774:
        /* <DEDUP_REMOVED lines=14> */
.L_x_6788:
[----:B------:R-:W-:Y:S05]  /*41c0*/  BSYNC B0 ;  /* 0x0000000000007941 */ /* 0x000fea0003800000 */
.L_x_6787:
[----:B------:R-:W-:-:S04]  /*41d0*/  F2FP.F16.F32.PACK_AB R0, RZ, R0 ;  /* 0x00000000ff00723e */ /* 0x000fc800000000ff */
[----:B------:R-:W-:Y:S01]  /*41e0*/  PRMT R19, R0, 0x7610, R19 ;  /* 0x0000761000137816 */ /* 0x000fe20000000013 */
[----:B------:R-:W-:Y:S06]  /*41f0*/  BRA `(.L_x_6762) ;  /* 0x00000000006c7947 */ /* 0x000fec0003800000 */
.L_x_6761:
        /* <DEDUP_REMOVED lines=16> */
.L_x_6789:
[----:B------:R-:W-:Y:S01]  /*4300*/  PRMT R19, RZ, 0x7610, R19 ;  /* 0x00007610ff137816 */ /* 0x000fe20000000013 */
[----:B------:R-:W-:Y:S06]  /*4310*/  BRA `(.L_x_6762) ;  /* 0x0000000000247947 */ /* 0x000fec0003800000 */
.L_x_6786:
[----:B------:R-:W2:Y:S02]  /*4320*/  LDG.E.64 R4, desc[UR36][R4.64] ;  /* 0x0000002404047981 */ /* 0x000ea4000c1e1b00 */
[----:B--2---:R-:W0:Y:S02]  /*4330*/  I2F.U64 R0, R4 ;  /* 0x0000000400007312 */ /* 0x004e240000301000 */
[----:B0-----:R-:W-:-:S04]  /*4340*/  F2FP.F16.F32.PACK_AB R0, RZ, R0 ;  /* 0x00000000ff00723e */ /* 0x001fc800000000ff */
[----:B------:R-:W-:Y:S01]  /*4350*/  PRMT R19, R0, 0x7610, R19 ;  /* 0x0000761000137816 */ /* 0x000fe20000000013 */
[----:B------:R-:W-:Y:S06]  /*4360*/  BRA `(.L_x_6762) ;  /* 0x0000000000107947 */ /* 0x000fec0003800000 */
.L_x_6785:
[----:B------:R-:W2:Y:S02]  /*4370*/  LDG.E R4, desc[UR36][R4.64] ;  /* 0x0000002404047981 */ /* 0x000ea4000c1e1900 */
[----:B--2---:R-:W-:-:S04]  /*4380*/  I2FP.F32.U32 R0, R4 ;  /* 0x0000000400007245 */ /* 0x004fc80000201000 */
[----:B------:R-:W-:-:S04]  /*4390*/  F2FP.F16.F32.PACK_AB R0, RZ, R0 ;  /* 0x00000000ff00723e */ /* 0x000fc800000000ff */
[----:B------:R-:W-:-:S07]  /*43a0*/  PRMT R19, R0, 0x7610, R19 ;  /* 0x0000761000137816 */ /* 0x000fce0000000013 */
.L_x_6762:
[----:B------:R-:W-:-:S07]  /*43b0*/  VIADD R27, R27, 0x80 ;  /* 0x000000801b1b7836 */ /* 0x000fce0000000000 */
.L_x_6723:
[----:B------:R-:W-:Y:S05]  /*43c0*/  BSYNC B6 ;  /* 0x0000000000067941 */ /* 0x000fea0003800000 */
.L_x_6722:
        /* <DEDUP_REMOVED lines=28> */
.L_x_6795:
[----:B------:R-:W2:Y:S02]  /*4590*/  LDG.E.U8 R4, desc[UR36][R4.64] ;  /* 0x0000002404047981 */ /* 0x000ea4000c1e1100 */
[----:B--2---:R-:W-:-:S04]  /*45a0*/  I2FP.F32.U32 R0, R4 ;  /* 0x0000000400007245 */ /* 0x004fc80000201000 */
[----:B------:R-:W-:-:S04]  /*45b0*/  F2FP.F16.F32.PACK_AB R0, RZ, R0 ;  /* 0x00000000ff00723e */ /* 0x000fc800000000ff */
[----:B------:R-:W-:Y:S01]  /*45c0*/  PRMT R23, R0, 0x7610, R23 ;  /* 0x0000761000177816 */ /* 0x000fe20000000017 */
[----:B------:R-:W-:Y:S06]  /*45d0*/  BRA `(.L_x_6797) ;  /* 0x0000000c00bc7947 */ /* 0x000fec0003800000 */
.L_x_6794:
        /* <DEDUP_REMOVED lines=11> */
.L_x_6799:
[----:B------:R-:W2:Y:S02]  /*4690*/  LDG.E R4, desc[UR36][R4.64] ;  /* 0x0000002404047981 */ /* 0x000ea4000c1e1900 */
[----:B--2---:R-:W-:-:S04]  /*46a0*/  I2FP.F32.S32 R0, R4 ;  /* 0x0000000400007245 */ /* 0x004fc80000201400 */
[----:B------:R-:W-:-:S04]  /*46b0*/  F2FP.F16.F32.PACK_AB R0, RZ, R0 ;  /* 0x00000000ff00723e */ /* 0x000fc800000000ff */
[----:B------:R-:W-:Y:S01]  /*46c0*/  PRMT R23, R0, 0x7610, R23 ;  /* 0x0000761000177816 */ /* 0x000fe20000000017 */
[----:B------:R-:W-:Y:S06]  /*46d0*/  BRA `(.L_x_6797) ;  /* 0x0000000c007c7947 */ /* 0x000fec0003800000 */
.L_x_6798:
[----:B------:R-:W2:Y:S02]  /*46e0*/  LDG.E.U16 R4, desc[UR36][R4.64] ;  /* 0x0000002404047981 */ /* 0x000ea4000c1e1500 */
[----:B--2---:R-:W0:Y:S02]  /*46f0*/  I2F.S16 R0, R4 ;  /* 0x0000000400007306 */ /* 0x004e240000101400 */
[----:B0-----:R-:W-:-:S04]  /*4700*/  F2FP.F16.F32.PACK_AB R0, RZ, R0 ;  /* 0x00000000ff00723e */ /* 0x001fc800000000ff */
[----:B------:R-:W-:Y:S01]  /*4710*/  PRMT R23, R0, 0x7610, R23 ;  /* 0x0000761000177816 */ /* 0x000fe20000000017 */
[----:B------:R-:W-:Y:S06]  /*4720*/  BRA `(.L_x_6797) ;  /* 0x0000000c00687947 */ /* 0x000fec0003800000 */
.L_x_6793:
        /* <DEDUP_REMOVED lines=9> */
.L_x_6801:
[----:B------:R1:W5:Y:S01]  /*47c0*/  LDG.E.U16 R23, desc[UR36][R4.64] ;  /* 0x0000002404177981 */ /* 0x000362000c1e1500 */
[----:B------:R-:W-:Y:S05]  /*47d0*/  BRA `(.L_x_6797) ;  /* 0x0000000c003c7947 */ /* 0x000fea0003800000 */
.L_x_6800:
        /* <DEDUP_REMOVED lines=9> */
.L_x_6803:
[----:B------:R0:W5:Y:S01]  /*4870*/  LDG.E.U16 R23, desc[UR36][R4.64] ;  /* 0x0000002404177981 */ /* 0x000162000c1e1500 */
[----:B------:R-:W-:Y:S05]  /*4880*/  BRA `(.L_x_6797) ;  /* 0x0000000c00107947 */ /* 0x000fea0003800000 */
.L_x_6802:
        /* <DEDUP_REMOVED lines=9> */
.L_x_6792:
        /* <DEDUP_REMOVED lines=14> */
.L_x_6806:
        /* <DEDUP_REMOVED lines=9> */
.L_x_6805:
        /* <DEDUP_REMOVED lines=28> */
.L_x_6808:
        /* <DEDUP_REMOVED lines=15> */
.L_x_6807:
[----:B------:R-:W2:Y:S02]  /*4d40*/  LDG.E.U16 R0, desc[UR36][R4.64] ;  /* 0x0000002404007981 */ /* 0x000ea4000c1e1500 */
[----:B--2---:R-:W-:-:S05]  /*4d50*/  IMAD.U32 R0, R0, 0x10000, RZ ;  /* 0x0001000000007824 */ /* 0x004fca00078e00ff */
[----:B------:R-:W-:-:S04]  /*4d60*/  F2FP.F16.F32.PACK_AB R0, RZ, R0 ;  /* 0x00000000ff00723e */ /* 0x000fc800000000ff */
[----:B------:R-:W-:Y:S01]  /*4d70*/  PRMT R23, R0, 0x7610, R23 ;  /* 0x0000761000177816 */ /* 0x000fe20000000017 */
[----:B------:R-:W-:Y:S06]  /*4d80*/  BRA `(.L_x_6797) ;  /* 0x0000000400d07947 */ /* 0x000fec0003800000 */
.L_x_6804:
        /* <DEDUP_REMOVED lines=13> */
.L_x_6811:
        /* <DEDUP_REMOVED lines=21> */
.L_x_6815:
[----:B------:R-:W-:Y:S05]  /*4fb0*/  BSYNC B1 ;  /* 0x0000000000017941 */ /* 0x000fea0003800000 */
.L_x_6814:
[----:B------:R-:W-:Y:S01]  /*4fc0*/  LEA R5, R0, 0x3b800000, 0x17 ;  /* 0x3b80000000057811 */ /* 0x000fe200078eb8ff */
[----:B------:R-:W-:-:S05]  /*4fd0*/  IMAD.SHL.U32 R0, R3, 0x100000, RZ ;  /* 0x0010000003007824 */ /* 0x000fca00078e00ff */
[----:B------:R-:W-:-:S07]  /*4fe0*/  LOP3.LUT R0, R5, R0, R6, 0xfe, !PT ;  /* 0x0000000005007212 */ /* 0x000fce00078efe06 */
.L_x_6813:
[----:B------:R-:W-:Y:S05]  /*4ff0*/  BSYNC B0 ;  /* 0x0000000000007941 */ /* 0x000fea0003800000 */
.L_x_6812:
[----:B------:R-:W-:-:S04]  /*5000*/  F2FP.F16.F32.PACK_AB R0, RZ, R0 ;  /* 0x00000000ff00723e */ /* 0x000fc800000000ff */
[----:B------:R-:W-:Y:S01]  /*5010*/  PRMT R23, R0, 0x7610, R23 ;  /* 0x0000761000177816 */ /* 0x000fe20000000017 */
[----:B------:R-:W-:Y:S06]  /*5020*/  BRA `(.L_x_6797) ;  /* 0x0000000400287947 */ /* 0x000fec0003800000 */
.L_x_6810:
        /* <DEDUP_REMOVED lines=21> */
.L_x_6819:
[----:B------:R-:W-:Y:S05]  /*5180*/  BSYNC B1 ;  /* 0x0000000000017941 */ /* 0x000fea0003800000 */
.L_x_6818:
[----:B------:R-:W-:Y:S01]  /*5190*/  LEA R5, R0, 0x37800000, 0x17 ;  /* 0x3780000000057811 */ /* 0x000fe200078eb8ff */
[----:B------:R-:W-:-:S05]  /*51a0*/  IMAD.SHL.U32 R0, R3, 0x200000, RZ ;  /* 0x0020000003007824 */ /* 0x000fca00078e00ff */
[----:B------:R-:W-:-:S07]  /*51b0*/  LOP3.LUT R0, R5, R0, R6, 0xfe, !PT ;  /* 0x0000000005007212 */ /* 0x000fce00078efe06 */
.L_x_6817:
[----:B------:R-:W-:Y:S05]  /*51c0*/  BSYNC B0 ;  /* 0x0000000000007941 */ /* 0x000fea0003800000 */
.L_x_6816:
[----:B------:R-:W-:-:S04]  /*51d0*/  F2FP.F16.F32.PACK_AB R0, RZ, R0 ;  /* 0x00000000ff00723e */ /* 0x000fc800000000ff */
[----:B------:R-:W-:Y:S01]  /*51e0*/  PRMT R23, R0, 0x7610, R23 ;  /* 0x0000761000177816 */ /* 0x000fe20000000017 */
[----:B------:R-:W-:Y:S06]  /*51f0*/  BRA `(.L_x_6797) ;  /* 0x0000000000b47947 */ /* 0x000fec0003800000 */
.L_x_6809:
        /* <DEDUP_REMOVED lines=14> */
.L_x_6823:
[----:B------:R-:W-:Y:S05]  /*52e0*/  BSYNC B0 ;  /* 0x0000000000007941 */ /* 0x000fea0003800000 */
.L_x_6822:
[----:B------:R-:W-:-:S04]  /*52f0*/  F2FP.F16.F32.PACK_AB R0, RZ, R0 ;  /* 0x00000000ff00723e */ /* 0x000fc800000000ff */
[----:B------:R-:W-:Y:S01]  /*5300*/  PRMT R23, R0, 0x7610, R23 ;  /* 0x0000761000177816 */ /* 0x000fe20000000017 */
[----:B------:R-:W-:Y:S06]  /*5310*/  BRA `(.L_x_6797) ;  /* 0x00000000006c7947 */ /* 0x000fec0003800000 */
.L_x_6796:
        /* <DEDUP_REMOVED lines=16> */
.L_x_6824:
[----:B------:R-:W-:Y:S01]  /*5420*/  PRMT R23, RZ, 0x7610, R23 ;  /* 0x00007610ff177816 */ /* 0x000fe20000000017 */
[----:B------:R-:W-:Y:S06]  /*5430*/  BRA `(.L_x_6797) ;  /* 0x0000000000247947 */ /* 0x000fec0003800000 */
.L_x_6821:
[----:B------:R-:W2:Y:S02]  /*5440*/  LDG.E.64 R4, desc[UR36][R4.64] ;  /* 0x0000002404047981 */ /* 0x000ea4000c1e1b00 */
[----:B--2---:R-:W0:Y:S02]  /*5450*/  I2F.U64 R0, R4 ;  /* 0x0000000400007312 */ /* 0x004e240000301000 */
[----:B0-----:R-:W-:-:S04]  /*5460*/  F2FP.F16.F32.PACK_AB R0, RZ, R0 ;  /* 0x00000000ff00723e */ /* 0x001fc800000000ff */
[----:B------:R-:W-:Y:S01]  /*5470*/  PRMT R23, R0, 0x7610, R23 ;  /* 0x0000761000177816 */ /* 0x000fe20000000017 */
[----:B------:R-:W-:Y:S06]  /*5480*/  BRA `(.L_x_6797) ;  /* 0x0000000000107947 */ /* 0x000fec0003800000 */
.L_x_6820:
[----:B------:R-:W2:Y:S02]  /*5490*/  LDG.E R4, desc[UR36][R4.64] ;  /* 0x0000002404047981 */ /* 0x000ea4000c1e1900 */
[----:B--2---:R-:W-:-:S04]  /*54a0*/  I2FP.F32.U32 R0, R4 ;  /* 0x0000000400007245 */ /* 0x004fc80000201000 */
[----:B------:R-:W-:-:S04]  /*54b0*/  F2FP.F16.F32.PACK_AB R0, RZ, R0 ;  /* 0x00000000ff00723e */ /* 0x000fc800000000ff */
[----:B------:R-:W-:-:S07]  /*54c0*/  PRMT R23, R0, 0x7610, R23 ;  /* 0x0000761000177816 */ /* 0x000fce0000000017 */
.L_x_6797:
        /* <DEDUP_REMOVED lines=22> */
.L_x_6828:
[----:B------:R-:W2:Y:S02]  /*5630*/  LDG.E.U8 R4, desc[UR36][R4.64] ;  /* 0x0000002404047981 */ /* 0x000ea4000c1e1100 */
[----:B--2---:R-:W-:-:S04]  /*5640*/  I2FP.F32.U32 R0, R4 ;  /* 0x0000000400007245 */ /* 0x004fc80000201000 */
[----:B------:R-:W-:-:S04]  /*5650*/  F2FP.F16.F32.PACK_AB R0, RZ, R0 ;  /* 0x00000000ff00723e */ /* 0x000fc800000000ff */
[----:B------:R-:W-:Y:S01]  /*5660*/  PRMT R24, R0, 0x7610, R24 ;  /* 0x0000761000187816 */ /* 0x000fe20000000018 */
[----:B------:R-:W-:Y:S06]  /*5670*/  BRA `(.L_x_6830) ;  /* 0x0000000c00bc7947 */ /* 0x000fec0003800000 */
.L_x_6827:
        /* <DEDUP_REMOVED lines=11> */
.L_x_6832:
[----:B------:R-:W2:Y:S02]  /*5730*/  LDG.E R4, desc[UR36][R4.64] ;  /* 0x0000002404047981 */ /* 0x000ea4000c1e1900 */
[----:B--2---:R-:W-:-:S04]  /*5740*/  I2FP.F32.S32 R0, R4 ;  /* 0x0000000400007245 */ /* 0x004fc80000201400 */
[----:B------:R-:W-:-:S04]  /*5750*/  F2FP.F16.F32.PACK_AB R0, RZ, R0 ;  /* 0x00000000ff00723e */ /* 0x000fc800000000ff */
[----:B------:R-:W-:Y:S01]  /*5760*/  PRMT R24, R0, 0x7610, R24 ;  /* 0x0000761000187816 */ /* 0x000fe20000000018 */
[----:B------:R-:W-:Y:S06]  /*5770*/  BRA `(.L_x_6830) ;  /* 0x0000000c007c7947 */ /* 0x000fec0003800000 */
.L_x_6831:
[----:B------:R-:W2:Y:S02]  /*5780*/  LDG.E.U16 R4, desc[UR36][R4.64] ;  /* 0x0000002404047981 */ /* 0x000ea4000c1e1500 */
[----:B--2---:R-:W0:Y:S02]  /*5790*/  I2F.S16 R0, R4 ;  /* 0x0000000400007306 */ /* 0x004e240000101400 */
[----:B0-----:R-:W-:-:S04]  /*57a0*/  F2FP.F16.F32.PACK_AB R0, RZ, R0 ;  /* 0x00000000ff00723e */ /* 0x001fc800000000ff */
[----:B------:R-:W-:Y:S01]  /*57b0*/  PRMT R24, R0, 0x7610, R24 ;  /* 0x0000761000187816 */ /* 0x000fe20000000018 */
[----:B------:R-:W-:Y:S06]  /*57c0*/  BRA `(.L_x_6830) ;  /* 0x0000000c00687947 */ /* 0x000fec0003800000 */
.L_x_6826:
        /* <DEDUP_REMOVED lines=9> */
.L_x_6834:
[----:B------:R1:W5:Y:S01]  /*5860*/  LDG.E.U16 R24, desc[UR36][R4.64] ;  /* 0x0000002404187981 */ /* 0x000362000c1e1500 */
[----:B------:R-:W-:Y:S05]  /*5870*/  BRA `(.L_x_6830) ;  /* 0x0000000c003c7947 */ /* 0x000fea0003800000 */
.L_x_6833:
        /* <DEDUP_REMOVED lines=9> */
.L_x_6836:
[----:B------:R0:W5:Y:S01]  /*5910*/  LDG.E.U16 R24, desc[UR36][R4.64] ;  /* 0x0000002404187981 */ /* 0x000162000c1e1500 */
[----:B------:R-:W-:Y:S05]  /*5920*/  BRA `(.L_x_6830) ;  /* 0x0000000c00107947 */ /* 0x000fea0003800000 */
.L_x_6835:
        /* <DEDUP_REMOVED lines=9> */
.L_x_6825:
        /* <DEDUP_REMOVED lines=14> */
.L_x_6839:
        /* <DEDUP_REMOVED lines=9> */
.L_x_6838:
        /* <DEDUP_REMOVED lines=28> */
.L_x_6841:
        /* <DEDUP_REMOVED lines=15> */
.L_x_6840:
[----:B------:R-:W2:Y:S02]  /*5de0*/  LDG.E.U16 R0, desc[UR36][R4.64] ;  /* 0x0000002404007981 */ /* 0x000ea4000c1e1500 */
[----:B--2---:R-:W-:-:S05]  /*5df0*/  IMAD.U32 R0, R0, 0x10000, RZ ;  /* 0x0001000000007824 */ /* 0x004fca00078e00ff */
[----:B------:R-:W-:-:S04]  /*5e00*/  F2FP.F16.F32.PACK_AB R0, RZ, R0 ;  /* 0x00000000ff00723e */ /* 0x000fc800000000ff */
[----:B------:R-:W-:Y:S01]  /*5e10*/  PRMT R24, R0, 0x7610, R24 ;  /* 0x0000761000187816 */ /* 0x000fe20000000018 */
[----:B------:R-:W-:Y:S06]  /*5e20*/  BRA `(.L_x_6830) ;  /* 0x0000000400d07947 */ /* 0x000fec0003800000 */
.L_x_6837:
        /* <DEDUP_REMOVED lines=13> */
.L_x_6844:
        /* <DEDUP_REMOVED lines=21> */
.L_x_6848:
[----:B------:R-:W-:Y:S05]  /*6050*/  BSYNC B1 ;  /* 0x0000000000017941 */ /* 0x000fea0003800000 */
.L_x_6847:
[----:B------:R-:W-:Y:S01]  /*6060*/  LEA R5, R0, 0x3b800000, 0x17 ;  /* 0x3b80000000057811 */ /* 0x000fe200078eb8ff */
[----:B------:R-:W-:-:S05]  /*6070*/  IMAD.SHL.U32 R0, R3, 0x100000, RZ ;  /* 0x0010000003007824 */ /* 0x000fca00078e00ff */
[----:B------:R-:W-:-:S07]  /*6080*/  LOP3.LUT R0, R5, R0, R6, 0xfe, !PT ;  /* 0x0000000005007212 */ /* 0x000fce00078efe06 */
.L_x_6846:
[----:B------:R-:W-:Y:S05]  /*6090*/  BSYNC B0 ;  /* 0x0000000000007941 */ /* 0x000fea0003800000 */
.L_x_6845:
[----:B------:R-:W-:-:S04]  /*60a0*/  F2FP.F16.F32.PACK_AB R0, RZ, R0 ;  /* 0x00000000ff00723e */ /* 0x000fc800000000ff */
[----:B------:R-:W-:Y:S01]  /*60b0*/  PRMT R24, R0, 0x7610, R24 ;  /* 0x0000761000187816 */ /* 0x000fe20000000018 */
[----:B------:R-:W-:Y:S06]  /*60c0*/  BRA `(.L_x_6830) ;  /* 0x0000000400287947 */ /* 0x000fec0003800000 */
.L_x_6843:
        /* <DEDUP_REMOVED lines=21> */
.L_x_6852:
[----:B------:R-:W-:Y:S05]  /*6220*/  BSYNC B1 ;  /* 0x0000000000017941 */ /* 0x000fea0003800000 */
.L_x_6851:
[----:B------:R-:W-:Y:S01]  /*6230*/  LEA R5, R0, 0x37800000, 0x17 ;  /* 0x3780000000057811 */ /* 0x000fe200078eb8ff */
[----:B------:R-:W-:-:S05]  /*6240*/  IMAD.SHL.U32 R0, R3, 0x200000, RZ ;  /* 0x0020000003007824 */ /* 0x000fca00078e00ff */
[----:B------:R-:W-:-:S07]  /*6250*/  LOP3.LUT R0, R5, R0, R6, 0xfe, !PT ;  /* 0x0000000005007212 */ /* 0x000fce00078efe06 */
.L_x_6850:
[----:B------:R-:W-:Y:S05]  /*6260*/  BSYNC B0 ;  /* 0x0000000000007941 */ /* 0x000fea0003800000 */
.L_x_6849:
[----:B------:R-:W-:-:S04]  /*6270*/  F2FP.F16.F32.PACK_AB R0, RZ, R0 ;  /* 0x00000000ff00723e */ /* 0x000fc800000000ff */
[----:B------:R-:W-:Y:S01]  /*6280*/  PRMT R24, R0, 0x7610, R24 ;  /* 0x0000761000187816 */ /* 0x000fe20000000018 */
[----:B------:R-:W-:Y:S06]  /*6290*/  BRA `(.L_x_6830) ;  /* 0x0000000000b47947 */ /* 0x000fec0003800000 */
.L_x_6842:
        /* <DEDUP_REMOVED lines=14> */
.L_x_6856:
[----:B------:R-:W-:Y:S05]  /*6380*/  BSYNC B0 ;  /* 0x0000000000007941 */ /* 0x000fea0003800000 */
.L_x_6855:
[----:B------:R-:W-:-:S04]  /*6390*/  F2FP.F16.F32.PACK_AB R0, RZ, R0 ;  /* 0x00000000ff00723e */ /* 0x000fc800000000ff */
[----:B------:R-:W-:Y:S01]  /*63a0*/  PRMT R24, R0, 0x7610, R24 ;  /* 0x0000761000187816 */ /* 0x000fe20000000018 */
[----:B------:R-:W-:Y:S06]  /*63b0*/  BRA `(.L_x_6830) ;  /* 0x00000000006c7947 */ /* 0x000fec0003800000 */
.L_x_6829:
        /* <DEDUP_REMOVED lines=16> */
.L_x_6857:
[----:B------:R-:W-:Y:S01]  /*64c0*/  PRMT R24, RZ, 0x7610, R24 ;  /* 0x00007610ff187816 */ /* 0x000fe20000000018 */
[----:B------:R-:W-:Y:S06]  /*64d0*/  BRA `(.L_x_6830) ;  /* 0x0000000000247947 */ /* 0x000fec0003800000 */
.L_x_6854:
[----:B------:R-:W2:Y:S02]  /*64e0*/  LDG.E.64 R4, desc[UR36][R4.64] ;  /* 0x0000002404047981 */ /* 0x000ea4000c1e1b00 */
[----:B--2---:R-:W0:Y:S02]  /*64f0*/  I2F.U64 R0, R4 ;  /* 0x0000000400007312 */ /* 0x004e240000301000 */
[----:B0-----:R-:W-:-:S04]  /*6500*/  F2FP.F16.F32.PACK_AB R0, RZ, R0 ;  /* 0x00000000ff00723e */ /* 0x001fc800000000ff */
[----:B------:R-:W-:Y:S01]  /*6510*/  PRMT R24, R0, 0x7610, R24 ;  /* 0x0000761000187816 */ /* 0x000fe20000000018 */
[----:B------:R-:W-:Y:S06]  /*6520*/  BRA `(.L_x_6830) ;  /* 0x0000000000107947 */ /* 0x000fec0003800000 */
.L_x_6853:
[----:B------:R-:W2:Y:S02]  /*6530*/  LDG.E R4, desc[UR36][R4.64] ;  /* 0x0000002404047981 */ /* 0x000ea4000c1e1900 */
[----:B--2---:R-:W-:-:S04]  /*6540*/  I2FP.F32.U32 R0, R4 ;  /* 0x0000000400007245 */ /* 0x004fc80000201000 */
[----:B------:R-:W-:-:S04]  /*6550*/  F2FP.F16.F32.PACK_AB R0, RZ, R0 ;  /* 0x00000000ff00723e */ /* 0x000fc800000000ff */
[----:B------:R-:W-:-:S07]  /*6560*/  PRMT R24, R0, 0x7610, R24 ;  /* 0x0000761000187816 */ /* 0x000fce0000000018 */
.L_x_6830:
[----:B------:R-:W-:-:S07]  /*6570*/  VIADD R27, R27, 0x80 ;  /* 0x000000801b1b7836 */ /* 0x000fce0000000000 */
.L_x_6791:
[----:B------:R-:W-:Y:S05]  /*6580*/  BSYNC B6 ;  /* 0x0000000000067941 */ /* 0x000fea0003800000 */
.L_x_6790:
        /* <DEDUP_REMOVED lines=26> */
.L_x_6863:
[----:B------:R-:W2:Y:S02]  /*6730*/  LDG.E.U8 R4, desc[UR36][R4.64] ;  /* 0x0000002404047981 */ /* 0x000ea4000c1e1100 */
[----:B--2---:R-:W-:-:S04]  /*6740*/  I2FP.F32.U32 R0, R4 ;  /* 0x0000000400007245 */ /* 0x004fc80000201000 */
[----:B------:R-:W-:-:S04]  /*6750*/  F2FP.F16.F32.PACK_AB R0, RZ, R0 ;  /* 0x00000000ff00723e */ /* 0x000fc800000000ff */
[----:B------:R-:W-:Y:S01]  /*6760*/  PRMT R22, R0, 0x7610, R22 ;  /* 0x0000761000167816 */ /* 0x000fe20000000016 */
[----:B------:R-:W-:Y:S06]  /*6770*/  BRA `(.L_x_6865) ;  /* 0x0000000c00bc7947 */ /* 0x000fec0003800000 */
.L_x_6862:
        /* <DEDUP_REMOVED lines=11> */
.L_x_6867:
[----:B------:R-:W2:Y:S02]  /*6830*/  LDG.E R4, desc[UR36][R4.64] ;  /* 0x0000002404047981 */ /* 0x000ea4000c1e1900 */
[----:B--2---:R-:W-:-:S04]  /*6840*/  I2FP.F32.S32 R0, R4 ;  /* 0x0000000400007245 */ /* 0x004fc80000201400 */
[----:B------:R-:W-:-:S04]  /*6850*/  F2FP.F16.F32.PACK_AB R0, RZ, R0 ;  /* 0x00000000ff00723e */ /* 0x000fc800000000ff */
[----:B------:R-:W-:Y:S01]  /*6860*/  PRMT R22, R0, 0x7610, R22 ;  /* 0x0000761000167816 */ /* 0x000fe20000000016 */
[----:B------:R-:W-:Y:S06]  /*6870*/  BRA `(.L_x_6865) ;  /* 0x0000000c007c7947 */ /* 0x000fec0003800000 */
.L_x_6866:
[----:B------:R-:W2:Y:S02]  /*6880*/  LDG.E.U16 R4, desc[UR36][R4.64] ;  /* 0x0000002404047981 */ /* 0x000ea4000c1e1500 */
[----:B--2---:R-:W0:Y:S02]  /*6890*/  I2F.S16 R0, R4 ;  /* 0x0000000400007306 */ /* 0x004e240000101400 */
[----:B0-----:R-:W-:-:S04]  /*68a0*/  F2FP.F16.F32.PACK_AB R0, RZ, R0 ;  /* 0x00000000ff00723e */ /* 0x001fc800000000ff */
[----:B------:R-:W-:Y:S01]  /*68b0*/  PRMT R22, R0, 0x7610, R22 ;  /* 0x0000761000167816 */ /* 0x000fe20000000016 */
[----:B------:R-:W-:Y:S06]  /*68c0*/  BRA `(.L_x_6865) ;  /* 0x0000000c00687947 */ /* 0x000fec0003800000 */
.L_x_6861:
        /* <DEDUP_REMOVED lines=9> */
.L_x_6869:
[----:B------:R0:W5:Y:S01]  /*6960*/  LDG.E.U16 R22, desc[UR36][R4.64] ;  /* 0x0000002404167981 */ /* 0x000162000c1e1500 */
[----:B------:R-:W-:Y:S05]  /*6970*/  BRA `(.L_x_6865) ;  /* 0x0000000c003c7947 */ /* 0x000fea0003800000 */
.L_x_6868:
        /* <DEDUP_REMOVED lines=9> */
.L_x_6871:
[----:B------:R1:W5:Y:S01]  /*6a10*/  LDG.E.U16 R22, desc[UR36][R4.64] ;  /* 0x0000002404167981 */ /* 0x000362000c1e1500 */
[----:B------:R-:W-:Y:S05]  /*6a20*/  BRA `(.L_x_6865) ;  /* 0x0000000c00107947 */ /* 0x000fea0003800000 */
.L_x_6870:
        /* <DEDUP_REMOVED lines=9> */
.L_x_6860:
        /* <DEDUP_REMOVED lines=14> */
.L_x_6874:
        /* <DEDUP_REMOVED lines=9> */
.L_x_6873:
        /* <DEDUP_REMOVED lines=28> */
.L_x_6876:
        /* <DEDUP_REMOVED lines=15> */
.L_x_6875:
[----:B------:R-:W2:Y:S02]  /*6ee0*/  LDG.E.U16 R0, desc[UR36][R4.64] ;  /* 0x0000002404007981 */ /* 0x000ea4000c1e1500 */
[----:B--2---:R-:W-:-:S05]  /*6ef0*/  IMAD.U32 R0, R0, 0x10000, RZ ;  /* 0x0001000000007824 */ /* 0x004fca00078e00ff */
[----:B------:R-:W-:-:S04]  /*6f00*/  F2FP.F16.F32.PACK_AB R0, RZ, R0 ;  /* 0x00000000ff00723e */ /* 0x000fc800000000ff */
[----:B------:R-:W-:Y:S01]  /*6f10*/  PRMT R22, R0, 0x7610, R22 ;  /* 0x0000761000167816 */ /* 0x000fe20000000016 */
[----:B------:R-:W-:Y:S06]  /*6f20*/  BRA `(.L_x_6865) ;  /* 0x0000000400d07947 */ /* 0x000fec0003800000 */
.L_x_6872:
        /* <DEDUP_REMOVED lines=13> */
.L_x_6879:
        /* <DEDUP_REMOVED lines=21> */
.L_x_6883:
[----:B------:R-:W-:Y:S05]  /*7150*/  BSYNC B1 ;  /* 0x0000000000017941 */ /* 0x000fea0003800000 */
.L_x_6882:
[----:B------:R-:W-:Y:S01]  /*7160*/  LEA R5, R0, 0x3b800000, 0x17 ;  /* 0x3b80000000057811 */ /* 0x000fe200078eb8ff */
[----:B------:R-:W-:-:S05]  /*7170*/  IMAD.SHL.U32 R0, R3, 0x100000, RZ ;  /* 0x0010000003007824 */ /* 0x000fca00078e00ff */
[----:B------:R-:W-:-:S07]  /*7180*/  LOP3.LUT R0, R5, R0, R6, 0xfe, !PT ;  /* 0x0000000005007212 */ /* 0x000fce00078efe06 */
.L_x_6881:
[----:B------:R-:W-:Y:S05]  /*7190*/  BSYNC B0 ;  /* 0x0000000000007941 */ /* 0x000fea0003800000 */
.L_x_6880:
[----:B------:R-:W-:-:S04]  /*71a0*/  F2FP.F16.F32.PACK_AB R0, RZ, R0 ;  /* 0x00000000ff00723e */ /* 0x000fc800000000ff */
[----:B------:R-:W-:Y:S01]  /*71b0*/  PRMT R22, R0, 0x7610, R22 ;  /* 0x0000761000167816 */ /* 0x000fe20000000016 */
[----:B------:R-:W-:Y:S06]  /*71c0*/  BRA `(.L_x_6865) ;  /* 0x0000000400287947 */ /* 0x000fec0003800000 */
.L_x_6878:
        /* <DEDUP_REMOVED lines=21> */
.L_x_6887:
[----:B------:R-:W-:Y:S05]  /*7320*/  BSYNC B1 ;  /* 0x0000000000017941 */ /* 0x000fea0003800000 */
.L_x_6886:
[----:B------:R-:W-:Y:S01]  /*7330*/  LEA R5, R0, 0x37800000, 0x17 ;  /* 0x3780000000057811 */ /* 0x000fe200078eb8ff */
[----:B------:R-:W-:-:S05]  /*7340*/  IMAD.SHL.U32 R0, R3, 0x200000, RZ ;  /* 0x0020000003007824 */ /* 0x000fca00078e00ff */
[----:B------:R-:W-:-:S07]  /*7350*/  LOP3.LUT R0, R5, R0, R6, 0xfe, !PT ;  /* 0x0000000005007212 */ /* 0x000fce00078efe06 */
.L_x_6885:
[----:B------:R-:W-:Y:S05]  /*7360*/  BSYNC B0 ;  /* 0x0000000000007941 */ /* 0x000fea0003800000 */
.L_x_6884:
[----:B------:R-:W-:-:S04]  /*7370*/  F2FP.F16.F32.PACK_AB R0, RZ, R0 ;  /* 0x00000000ff00723e */ /* 0x000fc800000000ff */
[----:B------:R-:W-:Y:S01]  /*7380*/  PRMT R22, R0, 0x7610, R22 ;  /* 0x0000761000167816 */ /* 0x000fe20000000016 */
[----:B------:R-:W-:Y:S06]  /*7390*/  BRA `(.L_x_6865) ;  /* 0x0000000000b47947 */ /* 0x000fec0003800000 */
.L_x_6877:
        /* <DEDUP_REMOVED lines=14> */
.L_x_6891:
[----:B------:R-:W-:Y:S05]  /*7480*/  BSYNC B0 ;  /* 0x0000000000007941 */ /* 0x000fea0003800000 */
.L_x_6890:
[----:B------:R-:W-:-:S04]  /*7490*/  F2FP.F16.F32.PACK_AB R0, RZ, R0 ;  /* 0x00000000ff00723e */ /* 0x000fc800000000ff */
[----:B------:R-:W-:Y:S01]  /*74a0*/  PRMT R22, R0, 0x7610, R22 ;  /* 0x0000761000167816 */ /* 0x000fe20000000016 */
[----:B------:R-:W-:Y:S06]  /*74b0*/  BRA `(.L_x_6865) ;  /* 0x00000000006c7947 */ /* 0x000fec0003800000 */
.L_x_6864:
        /* <DEDUP_REMOVED lines=16> */
.L_x_6892:
[----:B------:R-:W-:Y:S01]  /*75c0*/  PRMT R22, RZ, 0x7610, R22 ;  /* 0x00007610ff167816 */ /* 0x000fe20000000016 */
[----:B------:R-:W-:Y:S06]  /*75d0*/  BRA `(.L_x_6865) ;  /* 0x0000000000247947 */ /* 0x000fec0003800000 */
.L_x_6889:
[----:B------:R-:W2:Y:S02]  /*75e0*/  LDG.E.64 R4, desc[UR36][R4.64] ;  /* 0x0000002404047981 */ /* 0x000ea4000c1e1b00 */
[----:B--2---:R-:W0:Y:S02]  /*75f0*/  I2F.U64 R0, R4 ;  /* 0x0000000400007312 */ /* 0x004e240000301000 */
[----:B0-----:R-:W-:-:S04]  /*7600*/  F2FP.F16.F32.PACK_AB R0, RZ, R0 ;  /* 0x00000000ff00723e */ /* 0x001fc800000000ff */
[----:B------:R-:W-:Y:S01]  /*7610*/  PRMT R22, R0, 0x7610, R22 ;  /* 0x0000761000167816 */ /* 0x000fe20000000016 */
[----:B------:R-:W-:Y:S06]  /*7620*/  BRA `(.L_x_6865) ;  /* 0x0000000000107947 */ /* 0x000fec0003800000 */
.L_x_6888:
[----:B------:R-:W2:Y:S02]  /*7630*/  LDG.E R4, desc[UR36][R4.64] ;  /* 0x0000002404047981 */ /* 0x000ea4000c1e1900 */
[----:B--2---:R-:W-:-:S04]  /*7640*/  I2FP.F32.U32 R0, R4 ;  /* 0x0000000400007245 */ /* 0x004fc80000201000 */
[----:B------:R-:W-:-:S04]  /*7650*/  F2FP.F16.F32.PACK_AB R0, RZ, R0 ;  /* 0x00000000ff00723e */ /* 0x000fc800000000ff */
[----:B------:R-:W-:-:S07]  /*7660*/  PRMT R22, R0, 0x7610, R22 ;  /* 0x0000761000167816 */ /* 0x000fce0000000016 */
.L_x_6865:
        /* <DEDUP_REMOVED lines=21> */
.L_x_6896:
[----:B------:R-:W2:Y:S02]  /*77c0*/  LDG.E.U8 R4, desc[UR36][R4.64] ;  /* 0x0000002404047981 */ /* 0x000ea4000c1e1100 */
[----:B--2---:R-:W-:-:S04]  /*77d0*/  I2FP.F32.U32 R0, R4 ;  /* 0x0000000400007245 */ /* 0x004fc80000201000 */
[----:B------:R-:W-:Y:S01]  /*77e0*/  F2FP.F16.F32.PACK_AB R0, RZ, R0 ;  /* 0x00000000ff00723e */ /* 0x000fe200000000ff */
[----:B------:R-:W-:Y:S06]  /*77f0*/  BRA `(.L_x_6859) ;  /* 0x0000000c00847947 */ /* 0x000fec0003800000 */
.L_x_6895:
        /* <DEDUP_REMOVED lines=10> */
.L_x_6899:
[----:B------:R-:W2:Y:S02]  /*78a0*/  LDG.E R4, desc[UR36][R4.64] ;  /* 0x0000002404047981 */ /* 0x000ea4000c1e1900 */
[----:B--2---:R-:W-:-:S04]  /*78b0*/  I2FP.F32.S32 R0, R4 ;  /* 0x0000000400007245 */ /* 0x004fc80000201400 */
[----:B------:R-:W-:Y:S01]  /*78c0*/  F2FP.F16.F32.PACK_AB R0, RZ, R0 ;  /* 0x00000000ff00723e */ /* 0x000fe200000000ff */
[----:B------:R-:W-:Y:S06]  /*78d0*/  BRA `(.L_x_6859) ;  /* 0x0000000c004c7947 */ /* 0x000fec0003800000 */
.L_x_6898:
[----:B------:R-:W2:Y:S02]  /*78e0*/  LDG.E.U16 R4, desc[UR36][R4.64] ;  /* 0x0000002404047981 */ /* 0x000ea4000c1e1500 */
[----:B--2---:R-:W0:Y:S02]  /*78f0*/  I2F.S16 R0, R4 ;  /* 0x0000000400007306 */ /* 0x004e240000101400 */
[----:B0-----:R-:W-:Y:S01]  /*7900*/  F2FP.F16.F32.PACK_AB R0, RZ, R0 ;  /* 0x00000000ff00723e */ /* 0x001fe200000000ff */
[----:B------:R-:W-:Y:S06]  /*7910*/  BRA `(.L_x_6859) ;  /* 0x0000000c003c7947 */ /* 0x000fec0003800000 */
.L_x_6894:
        /* <DEDUP_REMOVED lines=9> */
.L_x_6901:
[----:B------:R2:W5:Y:S01]  /*79b0*/  LDG.E.U16 R0, desc[UR36][R4.64] ;  /* 0x0000002404007981 */ /* 0x000562000c1e1500 */
[----:B------:R-:W-:Y:S05]  /*79c0*/  BRA `(.L_x_6859) ;  /* 0x0000000c00107947 */ /* 0x000fea0003800000 */
.L_x_6900:
        /* <DEDUP_REMOVED lines=9> */
.L_x_6903:
[----:B------:R3:W5:Y:S01]  /*7a60*/  LDG.E.U16 R0, desc[UR36][R4.64] ;  /* 0x0000002404007981 */ /* 0x000762000c1e1500 */
[----:B------:R-:W-:Y:S05]  /*7a70*/  BRA `(.L_x_6859) ;  /* 0x0000000800e47947 */ /* 0x000fea0003800000 */
.L_x_6902:
        /* <DEDUP_REMOVED lines=8> */
.L_x_6893:
        /* <DEDUP_REMOVED lines=13> */
.L_x_6906:
        /* <DEDUP_REMOVED lines=8> */
.L_x_6905:
        /* <DEDUP_REMOVED lines=28> */
.L_x_6908:
        /* <DEDUP_REMOVED lines=14> */
.L_x_6907:
[----:B------:R-:W2:Y:S02]  /*7ef0*/  LDG.E.U16 R0, desc[UR36][R4.64] ;  /* 0x0000002404007981 */ /* 0x000ea4000c1e1500 */
[----:B--2---:R-:W-:-:S05]  /*7f00*/  IMAD.U32 R0, R0, 0x10000, RZ ;  /* 0x0001000000007824 */ /* 0x004fca00078e00ff */
[----:B------:R-:W-:Y:S01]  /*7f10*/  F2FP.F16.F32.PACK_AB R0, RZ, R0 ;  /* 0x00000000ff00723e */ /* 0x000fe200000000ff */
[----:B------:R-:W-:Y:S06]  /*7f20*/  BRA `(.L_x_6859) ;  /* 0x0000000400b87947 */ /* 0x000fec0003800000 */
.L_x_6904:
        /* <DEDUP_REMOVED lines=12> */
.L_x_6911:
        /* <DEDUP_REMOVED lines=21> */
.L_x_6915:
[----:B------:R-:W-:Y:S05]  /*8140*/  BSYNC B1 ;  /* 0x0000000000017941 */ /* 0x000fea0003800000 */
.L_x_6914:
[----:B------:R-:W-:Y:S01]  /*8150*/  LEA R5, R0, 0x3b800000, 0x17 ;  /* 0x3b80000000057811 */ /* 0x000fe200078eb8ff */
[----:B------:R-:W-:-:S05]  /*8160*/  IMAD.SHL.U32 R0, R3, 0x100000, RZ ;  /* 0x0010000003007824 */ /* 0x000fca00078e00ff */
[----:B------:R-:W-:-:S07]  /*8170*/  LOP3.LUT R0, R5, R0, R6, 0xfe, !PT ;  /* 0x0000000005007212 */ /* 0x000fce00078efe06 */
.L_x_6913:
[----:B------:R-:W-:Y:S05]  /*8180*/  BSYNC B0 ;  /* 0x0000000000007941 */ /* 0x000fea0003800000 */
.L_x_6912:
[----:B------:R-:W-:Y:S01]  /*8190*/  F2FP.F16.F32.PACK_AB R0, RZ, R0 ;  /* 0x00000000ff00723e */ /* 0x000fe200000000ff */
[----:B------:R-:W-:Y:S06]  /*81a0*/  BRA `(.L_x_6859) ;  /* 0x0000000400187947 */ /* 0x000fec0003800000 */
.L_x_6910:
        /* <DEDUP_REMOVED lines=21> */
.L_x_6919:
[----:B------:R-:W-:Y:S05]  /*8300*/  BSYNC B1 ;  /* 0x0000000000017941 */ /* 0x000fea0003800000 */
.L_x_6918:
[----:B------:R-:W-:Y:S01]  /*8310*/  LEA R5, R0, 0x37800000, 0x17 ;  /* 0x3780000000057811 */ /* 0x000fe200078eb8ff */
[----:B------:R-:W-:-:S05]  /*8320*/  IMAD.SHL.U32 R0, R3, 0x200000, RZ ;  /* 0x0020000003007824 */ /* 0x000fca00078e00ff */
[----:B------:R-:W-:-:S07]  /*8330*/  LOP3.LUT R0, R5, R0, R6, 0xfe, !PT ;  /* 0x0000000005007212 */ /* 0x000fce00078efe06 */
.L_x_6917:
[----:B------:R-:W-:Y:S05]  /*8340*/  BSYNC B0 ;  /* 0x0000000000007941 */ /* 0x000fea0003800000 */
.L_x_6916:
[----:B------:R-:W-:Y:S01]  /*8350*/  F2FP.F16.F32.PACK_AB R0, RZ, R0 ;  /* 0x00000000ff00723e */ /* 0x000fe200000000ff */
[----:B------:R-:W-:Y:S06]  /*8360*/  BRA `(.L_x_6859) ;  /* 0x0000000000a87947 */ /* 0x000fec0003800000 */
.L_x_6909:
        /* <DEDUP_REMOVED lines=14> */
.L_x_6923:
[----:B------:R-:W-:Y:S05]  /*8450*/  BSYNC B0 ;  /* 0x0000000000007941 */ /* 0x000fea0003800000 */
.L_x_6922:
[----:B------:R-:W-:Y:S01]  /*8460*/  F2FP.F16.F32.PACK_AB R0, RZ, R0 ;  /* 0x00000000ff00723e */ /* 0x000fe200000000ff */
[----:B------:R-:W-:Y:S06]  /*8470*/  BRA `(.L_x_6859) ;  /* 0x0000000000647947 */ /* 0x000fec0003800000 */
.L_x_6897:
        /* <DEDUP_REMOVED lines=16> */
.L_x_6924:
[----:B------:R-:W-:Y:S01]  /*8580*/  PRMT R0, RZ, 0x7610, R0 ;  /* 0x00007610ff007816 */ /* 0x000fe20000000000 */
[----:B------:R-:W-:Y:S06]  /*8590*/  BRA `(.L_x_6859) ;  /* 0x00000000001c7947 */ /* 0x000fec0003800000 */
.L_x_6921:
[----:B------:R-:W2:Y:S02]  /*85a0*/  LDG.E.64 R4, desc[UR36][R4.64] ;  /* 0x0000002404047981 */ /* 0x000ea4000c1e1b00 */
[----:B--2---:R-:W0:Y:S02]  /*85b0*/  I2F.U64 R0, R4 ;  /* 0x0000000400007312 */ /* 0x004e240000301000 */
[----:B0-----:R-:W-:Y:S01]  /*85c0*/  F2FP.F16.F32.PACK_AB R0, RZ, R0 ;  /* 0x00000000ff00723e */ /* 0x001fe200000000ff */
[----:B------:R-:W-:Y:S06]  /*85d0*/  BRA `(.L_x_6859) ;  /* 0x00000000000c7947 */ /* 0x000fec0003800000 */
.L_x_6920:
[----:B------:R-:W2:Y:S02]  /*85e0*/  LDG.E R4, desc[UR36][R4.64] ;  /* 0x0000002404047981 */ /* 0x000ea4000c1e1900 */
[----:B--2---:R-:W-:-:S04]  /*85f0*/  I2FP.F32.U32 R0, R4 ;  /* 0x0000000400007245 */ /* 0x004fc80000201000 */
[----:B------:R-:W-:-:S07]  /*8600*/  F2FP.F16.F32.PACK_AB R0, RZ, R0 ;  /* 0x00000000ff00723e */ /* 0x000fce00000000ff */
.L_x_6859:
[----:B------:R-:W-:Y:S05]  /*8610*/  BSYNC B6 ;  /* 0x0000000000067941 */ /* 0x000fea0003800000 */
.L_x_6858:
        /* <DEDUP_REMOVED lines=21> */
[----:B------:R-:W-:-:S07]  /*8770*/  F2FP.F16.F32.PACK_AB R3, RZ, R3 ;  /* 0x00000003ff03723e */ /* 0x000fce00000000ff */
.L_x_6926:
[----:B------:R-:W-:Y:S05]  /*8780*/  BSYNC B0 ;  /* 0x0000000000007941 */ /* 0x000fea0003800000 */
.L_x_6925:
[----:B------:R-:W-:Y:S04]  /*8790*/  BSSY B0, `(.L_x_6927) ;  /* 0x000000d000007945 */ /* 0x000fe80003800000 */
[----:B------:R-:W-:Y:S05]  /*87a0*/  @P4 BRA `(.L_x_6928) ;  /* 0x00000000002c4947 */ /* 0x000fea0003800000 */
[----:B-----5:R-:W-:Y:S02]  /*87b0*/  HADD2.F32 R19, -RZ, R19.H0_H0 ;  /* 0x20000013ff137230 */ /* 0x020fe40000004100 */
[----:B------:R-:W-:Y:S02]  /*87c0*/  HADD2.F32 R5, -RZ, R16.H0_H0 ;  /* 0x20000010ff057230 */ /* 0x000fe40000004100 */
[----:B------:R-:W-:Y:S01]  /*87d0*/  IMAD.MOV.U32 R18, RZ, RZ, 0x7fc00000 ;  /* 0x7fc00000ff127424 */ /* 0x000fe200078e00ff */
[C---:B------:R-:W-:Y:S02]  /*87e0*/  FSETP.GEU.FTZ.AND P4, PT, R19.reuse, RZ, PT ;  /* 0x000000ff1300720b */ /* 0x040fe40003f9e000 */
[----:B------:R-:W-:-:S04]  /*87f0*/  FSETP.GT.FTZ.AND P0, PT, R19, 1, PT ;  /* 0x3f8000001300780b */ /* 0x000fc80003f14000 */
[----:B------:R-:W-:-:S13]  /*8800*/  PLOP3.LUT P0, PT, P4, P0, PT, 0x8a, 0x0 ;  /* 0x000000000000781c */ /* 0x000fda0002701172 */
[----:B------:R-:W-:-:S04]  /*8810*/  @!P0 FADD.FTZ R4, -R19, 1 ;  /* 0x3f80000013048421 */ /* 0x000fc80000010100 */
[----:B------:R-:W-:-:S06]  /*8820*/  @!P0 FMUL.FTZ R4, R19, R4 ;  /* 0x0000000413048220 */ /* 0x000fcc0000410000 */
[----:B------:R-:W0:Y:S02]  /*8830*/  @!P0 MUFU.RCP R4, R4 ;  /* 0x0000000400048308 */ /* 0x000e240000001000 */
[----:B0-----:R-:W-:-:S05]  /*8840*/  @!P0 FMUL.FTZ R18, R5, R4 ;  /* 0x0000000405128220 */ /* 0x001fca0000410000 */
[----:B------:R-:W-:-:S07]  /*8850*/  F2FP.F16.F32.PACK_AB R18, RZ, R18 ;  /* 0x00000012ff12723e */ /* 0x000fce00000000ff */
.L_x_6928:
[----:B------:R-:W-:Y:S05]  /*8860*/  BSYNC B0 ;  /* 0x0000000000007941 */ /* 0x000fea0003800000 */
.L_x_6927:
        /* <DEDUP_REMOVED lines=13> */
.L_x_6930:
[----:B------:R-:W-:Y:S05]  /*8940*/  BSYNC B0 ;  /* 0x0000000000007941 */ /* 0x000fea0003800000 */
.L_x_6929:
[----:B------:R-:W-:Y:S04]  /*8950*/  BSSY B0, `(.L_x_6931) ;  /* 0x000000d000007945 */ /* 0x000fe80003800000 */
[----:B------:R-:W-:Y:S05]  /*8960*/  @P2 BRA `(.L_x_6932) ;  /* 0x00000000002c2947 */ /* 0x000fea0003800000 */
[----:B-----5:R-:W-:Y:S02]  /*8970*/  HADD2.F32 R5, -RZ, R0.H0_H0 ;  /* 0x20000000ff057230 */ /* 0x020fe40000004100 */
[----:B------:R-:W-:-:S03]  /*8980*/  IMAD.MOV.U32 R17, RZ, RZ, 0x7fc00000 ;  /* 0x7fc00000ff117424 */ /* 0x000fc600078e00ff */
[C---:B------:R-:W-:Y:S02]  /*8990*/  FSETP.GEU.FTZ.AND P1, PT, R5.reuse, RZ, PT ;  /* 0x000000ff0500720b */ /* 0x040fe40003f3e000 */
[----:B------:R-:W-:-:S04]  /*89a0*/  FSETP.GT.FTZ.AND P0, PT, R5, 1, PT ;  /* 0x3f8000000500780b */ /* 0x000fc80003f14000 */
[----:B------:R-:W-:-:S13]  /*89b0*/  PLOP3.LUT P0, PT, P1, P0, PT, 0x8a, 0x0 ;  /* 0x000000000000781c */ /* 0x000fda0000f01172 */
[----:B------:R-:W-:-:S04]  /*89c0*/  @!P0 FADD.FTZ R0, -R5, 1 ;  /* 0x3f80000005008421 */ /* 0x000fc80000010100 */
[----:B------:R-:W-:Y:S01]  /*89d0*/  @!P0 FMUL.FTZ R0, R5, R0 ;  /* 0x0000000005008220 */ /* 0x000fe20000410000 */
[----:B------:R-:W-:-:S05]  /*89e0*/  HADD2.F32 R5, -RZ, R22.H0_H0 ;  /* 0x20000016ff057230 */ /* 0x000fca0000004100 */
[----:B------:R-:W0:Y:S02]  /*89f0*/  @!P0 MUFU.RCP R0, R0 ;  /* 0x0000000000008308 */ /* 0x000e240000001000 */
[----:B0-----:R-:W-:-:S05]  /*8a00*/  @!P0 FMUL.FTZ R17, R5, R0 ;  /* 0x0000000005118220 */ /* 0x001fca0000410000 */
[----:B------:R-:W-:-:S07]  /*8a10*/  F2FP.F16.F32.PACK_AB R17, RZ, R17 ;  /* 0x00000011ff11723e */ /* 0x000fce00000000ff */
.L_x_6932:
[----:B------:R-:W-:Y:S05]  /*8a20*/  BSYNC B0 ;  /* 0x0000000000007941 */ /* 0x000fea0003800000 */
.L_x_6931:
        /* <DEDUP_REMOVED lines=24> */
.L_x_6938:
[----:B------:R-:W-:Y:S02]  /*8bb0*/  HADD2.F32 R5, -RZ, R3.H0_H0 ;  /* 0x20000003ff057230 */ /* 0x000fe40000004100 */
[----:B------:R-:W-:-:S04]  /*8bc0*/  IMAD.MOV.U32 R27, RZ, RZ, R26 ;  /* 0x000000ffff1b7224 */ /* 0x000fc800078e001a */
[----:B------:R-:W0:Y:S02]  /*8bd0*/  F2I.S64.TRUNC R4, R5 ;  /* 0x0000000500047311 */ /* 0x000e24000020d900 */
[----:B0-----:R0:W-:Y:S01]  /*8be0*/  STG.E.U8 desc[UR36][R8.64], R4 ;  /* 0x0000000408007986 */ /* 0x0011e2000c101124 */
[----:B------:R-:W-:Y:S05]  /*8bf0*/  BRA `(.L_x_6934) ;  /* 0x0000000c00d47947 */ /* 0x000fea0003800000 */
.L_x_6937:
        /* <DEDUP_REMOVED lines=11> */
.L_x_6941:
[----:B------:R-:W-:Y:S02]  /*8cb0*/  HADD2.F32 R3, -RZ, R3.H0_H0 ;  /* 0x20000003ff037230 */ /* 0x000fe40000004100 */
[----:B------:R-:W-:-:S04]  /*8cc0*/  IMAD.MOV.U32 R27, RZ, RZ, R26 ;  /* 0x000000ffff1b7224 */ /* 0x000fc800078e001a */
[----:B------:R-:W0:Y:S02]  /*8cd0*/  F2I.FTZ.TRUNC.NTZ R3, R3 ;  /* 0x0000000300037305 */ /* 0x000e24000021f100 */
[----:B0-----:R0:W-:Y:S01]  /*8ce0*/  STG.E desc[UR36][R8.64], R3 ;  /* 0x0000000308007986 */ /* 0x0011e2000c101924 */
[----:B------:R-:W-:Y:S05]  /*8cf0*/  BRA `(.L_x_6934) ;  /* 0x0000000c00947947 */ /* 0x000fea0003800000 */
.L_x_6940:
[----:B------:R-:W-:Y:S02]  /*8d00*/  HADD2.F32 R3, -RZ, R3.H0_H0 ;  /* 0x20000003ff037230 */ /* 0x000fe40000004100 */
[----:B------:R-:W-:-:S04]  /*8d10*/  IMAD.MOV.U32 R27, RZ, RZ, R26 ;  /* 0x000000ffff1b7224 */ /* 0x000fc800078e001a */
[----:B------:R-:W0:Y:S02]  /*8d20*/  F2I.FTZ.TRUNC.NTZ R3, R3 ;  /* 0x0000000300037305 */ /* 0x000e24000021f100 */
[----:B0-----:R0:W-:Y:S01]  /*8d30*/  STG.E.U16 desc[UR36][R8.64], R3 ;  /* 0x0000000308007986 */ /* 0x0011e2000c101524 */
[----:B------:R-:W-:Y:S05]  /*8d40*/  BRA `(.L_x_6934) ;  /* 0x0000000c00807947 */ /* 0x000fea0003800000 */
.L_x_6936:
        /* <DEDUP_REMOVED lines=10> */
.L_x_6943:
[----:B------:R0:W-:Y:S01]  /*8df0*/  STG.E.U16 desc[UR36][R8.64], R3 ;  /* 0x0000000308007986 */ /* 0x0001e2000c101524 */
[----:B------:R-:W-:Y:S01]  /*8e00*/  IMAD.MOV.U32 R27, RZ, RZ, R26 ;  /* 0x000000ffff1b7224 */ /* 0x000fe200078e001a */
[----:B------:R-:W-:Y:S06]  /*8e10*/  BRA `(.L_x_6934) ;  /* 0x0000000c004c7947 */ /* 0x000fec0003800000 */
.L_x_6942:
        /* <DEDUP_REMOVED lines=11> */
.L_x_6945:
[----:B------:R-:W-:Y:S02]  /*8ed0*/  HADD2.F32 R0, -RZ, R3.H0_H0 ;  /* 0x20000003ff007230 */ /* 0x000fe40000004100 */
[----:B------:R-:W-:-:S03]  /*8ee0*/  IMAD.MOV.U32 R27, RZ, RZ, R26 ;  /* 0x000000ffff1b7224 */ /* 0x000fc600078e001a */
[----:B------:R-:W-:-:S04]  /*8ef0*/  F2FP.F16.F32.PACK_AB R0, RZ, R0 ;  /* 0x00000000ff00723e */ /* 0x000fc800000000ff */
[----:B------:R-:W-:-:S05]  /*8f00*/  PRMT R0, R0, 0x5410, RZ ;  /* 0x0000541000007816 */ /* 0x000fca00000000ff */
[----:B------:R0:W-:Y:S01]  /*8f10*/  STG.E desc[UR36][R8.64], R0 ;  /* 0x0000000008007986 */ /* 0x0001e2000c101924 */
[----:B------:R-:W-:Y:S05]  /*8f20*/  BRA `(.L_x_6934) ;  /* 0x0000000c00087947 */ /* 0x000fea0003800000 */
.L_x_6944:
[----:B------:R-:W-:Y:S02]  /*8f30*/  HADD2.F32 R4, -RZ, R3.H0_H0 ;  /* 0x20000003ff047230 */ /* 0x000fe40000004100 */
[----:B------:R-:W-:-:S03]  /*8f40*/  IMAD.MOV.U32 R27, RZ, RZ, R26 ;  /* 0x000000ffff1b7224 */ /* 0x000fc600078e001a */
[----:B------:R-:W-:-:S06]  /*8f50*/  FMUL.FTZ R4, R4, 1 ;  /* 0x3f80000004047820 */ /* 0x000fcc0000410000 */
[----:B------:R-:W0:Y:S02]  /*8f60*/  F2F.F64.F32 R4, R4 ;  /* 0x0000000400047310 */ /* 0x000e240000201800 */
[----:B0-----:R0:W-:Y:S01]  /*8f70*/  STG.E.64 desc[UR36][R8.64], R4 ;  /* 0x0000000408007986 */ /* 0x0011e2000c101b24 */
[----:B------:R-:W-:Y:S05]  /*8f80*/  BRA `(.L_x_6934) ;  /* 0x0000000800f07947 */ /* 0x000fea0003800000 */
.L_x_6935:
        /* <DEDUP_REMOVED lines=14> */
.L_x_6948:
[----:B------:R-:W-:Y:S01]  /*9070*/  HADD2.F32 R3, -RZ, R3.H0_H0 ;  /* 0x20000003ff037230 */ /* 0x000fe20000004100 */
[----:B------:R-:W-:Y:S01]  /*9080*/  CS2R R6, SRZ ;  /* 0x0000000000067805 */ /* 0x000fe2000001ff00 */
[----:B------:R-:W-:-:S03]  /*9090*/  IMAD.MOV.U32 R27, RZ, RZ, R26 ;  /* 0x000000ffff1b7224 */ /* 0x000fc600078e001a */
[----:B------:R-:W-:-:S04]  /*90a0*/  FMUL.FTZ R3, R3, 1 ;  /* 0x3f80000003037820 */ /* 0x000fc80000410000 */
[----:B------:R-:W0:Y:S02]  /*90b0*/  F2F.F64.F32 R4, R3 ;  /* 0x0000000300047310 */ /* 0x000e240000201800 */
[----:B0-----:R0:W-:Y:S01]  /*90c0*/  STG.E.128 desc[UR36][R8.64], R4 ;  /* 0x0000000408007986 */ /* 0x0011e2000c101d24 */
[----:B------:R-:W-:Y:S05]  /*90d0*/  BRA `(.L_x_6934) ;  /* 0x00000008009c7947 */ /* 0x000fea0003800000 */
.L_x_6947:
        /* <DEDUP_REMOVED lines=21> */
.L_x_6952:
[----:B------:R-:W-:Y:S05]  /*9230*/  BSYNC B0 ;  /* 0x0000000000007941 */ /* 0x000fea0003800000 */
.L_x_6951:
[----:B------:R-:W-:Y:S01]  /*9240*/  LOP3.LUT R5, R0, R5, RZ, 0xfc, !PT ;  /* 0x0000000500057212 */ /* 0x000fe200078efcff */
[----:B------:R-:W-:-:S04]  /*9250*/  IMAD.MOV.U32 R27, RZ, RZ, R26 ;  /* 0x000000ffff1b7224 */ /* 0x000fc800078e001a */
[----:B------:R3:W-:Y:S01]  /*9260*/  STG.E.U8 desc[UR36][R8.64], R5 ;  /* 0x0000000508007986 */ /* 0x0007e2000c101124 */
[----:B------:R-:W-:Y:S05]  /*9270*/  BRA `(.L_x_6934) ;  /* 0x0000000800347947 */ /* 0x000fea0003800000 */
.L_x_6950:
        /* <DEDUP_REMOVED lines=13> */
.L_x_6954:
[----:B------:R-:W-:Y:S01]  /*9350*/  IMAD.MOV.U32 R0, RZ, RZ, 0x7f ;  /* 0x0000007fff007424 */ /* 0x000fe200078e00ff */
[----:B------:R-:W-:-:S04]  /*9360*/  ISETP.GT.U32.AND P0, PT, R3, 0x7f800000, PT ;  /* 0x7f8000000300780c */ /* 0x000fc80003f04070 */
[----:B------:R-:W-:-:S09]  /*9370*/  SEL R0, R0, 0x7c, P0 ;  /* 0x0000007c00007807 */ /* 0x000fd20000000000 */
.L_x_6955:
[----:B------:R-:W-:Y:S05]  /*9380*/  BSYNC B0 ;  /* 0x0000000000007941 */ /* 0x000fea0003800000 */
.L_x_6953:
[----:B------:R-:W-:Y:S01]  /*9390*/  LOP3.LUT R3, R5, 0x80000000, RZ, 0xc0, !PT ;  /* 0x8000000005037812 */ /* 0x000fe200078ec0ff */
[----:B------:R-:W-:-:S03]  /*93a0*/  IMAD.MOV.U32 R27, RZ, RZ, R26 ;  /* 0x000000ffff1b7224 */ /* 0x000fc600078e001a */
[----:B------:R-:W-:-:S04]  /*93b0*/  SHF.R.U32.HI R3, RZ, 0x18, R3 ;  /* 0x00000018ff037819 */ /* 0x000fc80000011603 */
[----:B------:R-:W-:-:S05]  /*93c0*/  LOP3.LUT R3, R0, R3, RZ, 0xfc, !PT ;  /* 0x0000000300037212 */ /* 0x000fca00078efcff */
[----:B------:R4:W-:Y:S01]  /*93d0*/  STG.E.U8 desc[UR36][R8.64], R3 ;  /* 0x0000000308007986 */ /* 0x0009e2000c101124 */
[----:B------:R-:W-:Y:S05]  /*93e0*/  BRA `(.L_x_6934) ;  /* 0x0000000400d87947 */ /* 0x000fea0003800000 */
.L_x_6949:
[----:B------:R-:W-:Y:S02]  /*93f0*/  HADD2.F32 R0, -RZ, R3.H0_H0 ;  /* 0x20000003ff007230 */ /* 0x000fe40000004100 */
[----:B------:R-:W-:-:S03]  /*9400*/  IMAD.MOV.U32 R27, RZ, RZ, R26 ;  /* 0x000000ffff1b7224 */ /* 0x000fc600078e001a */
[----:B------:R-:W-:-:S05]  /*9410*/  F2FP.BF16.F32.PACK_AB R0, RZ, R0 ;  /* 0x00000000ff00723e */ /* 0x000fca00000010ff */
[----:B------:R2:W-:Y:S01]  /*9420*/  STG.E.U16 desc[UR36][R8.64], R0 ;  /* 0x0000000008007986 */ /* 0x0005e2000c101524 */
[----:B------:R-:W-:Y:S05]  /*9430*/  BRA `(.L_x_6934) ;  /* 0x0000000400c47947 */ /* 0x000fea0003800000 */
.L_x_6946:
        /* <DEDUP_REMOVED lines=13> */
.L_x_6958:
        /* <DEDUP_REMOVED lines=17> */
.L_x_6961:
[----:B------:R-:W-:-:S04]  /*9620*/  LOP3.LUT R3, R5, 0x80000000, RZ, 0xc0, !PT ;  /* 0x8000000005037812 */ /* 0x000fc800078ec0ff */
[----:B------:R-:W-:-:S04]  /*9630*/  SHF.R.U32.HI R3, RZ, 0x18, R3 ;  /* 0x00000018ff037819 */ /* 0x000fc80000011603 */
[----:B------:R-:W-:-:S04]  /*9640*/  LOP3.LUT R0, R0, R3, RZ, 0xfc, !PT ;  /* 0x0000000300007212 */ /* 0x000fc800078efcff */
[----:B------:R-:W-:-:S07]  /*9650*/  PRMT R4, R0, 0x7610, R4 ;  /* 0x0000761000047816 */ /* 0x000fce0000000004 */
.L_x_6960:
[----:B------:R-:W-:Y:S05]  /*9660*/  BSYNC B0 ;  /* 0x0000000000007941 */ /* 0x000fea0003800000 */
.L_x_6959:
[----:B------:R0:W-:Y:S01]  /*9670*/  STG.E.U8 desc[UR36][R8.64], R4 ;  /* 0x0000000408007986 */ /* 0x0001e2000c101124 */
[----:B------:R-:W-:Y:S01]  /*9680*/  IMAD.MOV.U32 R27, RZ, RZ, R26 ;  /* 0x000000ffff1b7224 */ /* 0x000fe200078e001a */
[----:B------:R-:W-:Y:S06]  /*9690*/  BRA `(.L_x_6934) ;  /* 0x00000004002c7947 */ /* 0x000fec0003800000 */
.L_x_6957:
        /* <DEDUP_REMOVED lines=17> */
.L_x_6964:
[----:B------:R-:W-:-:S04]  /*97b0*/  LOP3.LUT R3, R5, 0x80000000, RZ, 0xc0, !PT ;  /* 0x8000000005037812 */ /* 0x000fc800078ec0ff */
[----:B------:R-:W-:-:S04]  /*97c0*/  SHF.R.U32.HI R3, RZ, 0x18, R3 ;  /* 0x00000018ff037819 */ /* 0x000fc80000011603 */
[----:B------:R-:W-:-:S04]  /*97d0*/  LOP3.LUT R0, R0, R3, RZ, 0xfc, !PT ;  /* 0x0000000300007212 */ /* 0x000fc800078efcff */
[----:B------:R-:W-:-:S07]  /*97e0*/  PRMT R4, R0, 0x7610, R4 ;  /* 0x0000761000047816 */ /* 0x000fce0000000004 */
.L_x_6963:
[----:B------:R-:W-:Y:S05]  /*97f0*/  BSYNC B0 ;  /* 0x0000000000007941 */ /* 0x000fea0003800000 */
.L_x_6962:
[----:B------:R0:W-:Y:S01]  /*9800*/  STG.E.U8 desc[UR36][R8.64], R4 ;  /* 0x0000000408007986 */ /* 0x0001e2000c101124 */
[----:B------:R-:W-:Y:S01]  /*9810*/  IMAD.MOV.U32 R27, RZ, RZ, R26 ;  /* 0x000000ffff1b7224 */ /* 0x000fe200078e001a */
[----:B------:R-:W-:Y:S06]  /*9820*/  BRA `(.L_x_6934) ;  /* 0x0000000000c87947 */ /* 0x000fec0003800000 */
.L_x_6956:
        /* <DEDUP_REMOVED lines=23> */
.L_x_6939:
        /* <DEDUP_REMOVED lines=16> */
.L_x_6967:
[----:B------:R-:W-:Y:S01]  /*9aa0*/  IMAD.MOV.U32 R27, RZ, RZ, R26 ;  /* 0x000000ffff1b7224 */ /* 0x000fe200078e001a */
[----:B------:R-:W-:Y:S06]  /*9ab0*/  BRA `(.L_x_6934) ;  /* 0x0000000000247947 */ /* 0x000fec0003800000 */
.L_x_6966:
[----:B------:R-:W-:Y:S02]  /*9ac0*/  HADD2.F32 R4, -RZ, R3.H0_H0 ;  /* 0x20000003ff047230 */ /* 0x000fe40000004100 */
[----:B------:R-:W-:-:S04]  /*9ad0*/  IMAD.MOV.U32 R27, RZ, RZ, R26 ;  /* 0x000000ffff1b7224 */ /* 0x000fc800078e001a */
[----:B------:R-:W0:Y:S02]  /*9ae0*/  F2I.U64.TRUNC R4, R4 ;  /* 0x0000000400047311 */ /* 0x000e24000020d800 */
[----:B0-----:R0:W-:Y:S01]  /*9af0*/  STG.E.64 desc[UR36][R8.64], R4 ;  /* 0x0000000408007986 */ /* 0x0011e2000c101b24 */
[----:B------:R-:W-:Y:S05]  /*9b00*/  BRA `(.L_x_6934) ;  /* 0x0000000000107947 */ /* 0x000fea0003800000 */
.L_x_6965:
[----:B------:R-:W-:Y:S02]  /*9b10*/  HADD2.F32 R3, -RZ, R3.H0_H0 ;  /* 0x20000003ff037230 */ /* 0x000fe40000004100 */
[----:B------:R-:W-:-:S04]  /*9b20*/  IMAD.MOV.U32 R27, RZ, RZ, R26 ;  /* 0x000000ffff1b7224 */ /* 0x000fc800078e001a */
[----:B------:R-:W0:Y:S02]  /*9b30*/  F2I.FTZ.U32.TRUNC.NTZ R3, R3 ;  /* 0x0000000300037305 */ /* 0x000e24000021f000 */
[----:B0-----:R0:W-:Y:S02]  /*9b40*/  STG.E desc[UR36][R8.64], R3 ;  /* 0x0000000308007986 */ /* 0x0011e4000c101924 */
.L_x_6934:
[----:B------:R-:W-:Y:S05]  /*9b50*/  BSYNC B6 ;  /* 0x0000000000067941 */ /* 0x000fea0003800000 */
.L_x_6933:
        /* <DEDUP_REMOVED lines=25> */
.L_x_6973:
[----:B------:R-:W-:-:S06]  /*9cf0*/  HADD2.F32 R5, -RZ, R18.H0_H0 ;  /* 0x20000012ff057230 */ /* 0x000fcc0000004100 */
[----:B------:R-:W0:Y:S02]  /*9d00*/  F2I.S64.TRUNC R4, R5 ;  /* 0x0000000500047311 */ /* 0x000e24000020d900 */
[----:B0-----:R0:W-:Y:S01]  /*9d10*/  STG.E.U8 desc[UR36][R8.64], R4 ;  /* 0x0000000408007986 */ /* 0x0011e2000c101124 */
[----:B------:R-:W-:Y:S05]  /*9d20*/  BRA `(.L_x_6975) ;  /* 0x0000000c00847947 */ /* 0x000fea0003800000 */
.L_x_6972:
        /* <DEDUP_REMOVED lines=10> */
.L_x_6977:
[----:B------:R-:W-:-:S04]  /*9dd0*/  HADD2.F32 R18, -RZ, R18.H0_H0 ;  /* 0x20000012ff127230 */ /* 0x000fc80000004100 */
[----:B------:R-:W0:Y:S02]  /*9de0*/  F2I.FTZ.TRUNC.NTZ R3, R18 ;  /* 0x0000001200037305 */ /* 0x000e24000021f100 */
[----:B0-----:R0:W-:Y:S01]  /*9df0*/  STG.E desc[UR36][R8.64], R3 ;  /* 0x0000000308007986 */ /* 0x0011e2000c101924 */
[----:B------:R-:W-:Y:S05]  /*9e00*/  BRA `(.L_x_6975) ;  /* 0x0000000c004c7947 */ /* 0x000fea0003800000 */
.L_x_6976:
[----:B------:R-:W-:-:S04]  /*9e10*/  HADD2.F32 R18, -RZ, R18.H0_H0 ;  /* 0x20000012ff127230 */ /* 0x000fc80000004100 */
[----:B------:R-:W0:Y:S02]  /*9e20*/  F2I.FTZ.TRUNC.NTZ R3, R18 ;  /* 0x0000001200037305 */ /* 0x000e24000021f100 */
[----:B0-----:R0:W-:Y:S01]  /*9e30*/  STG.E.U16 desc[UR36][R8.64], R3 ;  /* 0x0000000308007986 */ /* 0x0011e2000c101524 */
[----:B------:R-:W-:Y:S05]  /*9e40*/  BRA `(.L_x_6975) ;  /* 0x0000000c003c7947 */ /* 0x000fea0003800000 */
.L_x_6971:
        /* <DEDUP_REMOVED lines=9> */
.L_x_6979:
[----:B------:R0:W-:Y:S01]  /*9ee0*/  STG.E.U16 desc[UR36][R8.64], R18 ;  /* 0x0000001208007986 */ /* 0x0001e2000c101524 */
[----:B------:R-:W-:Y:S05]  /*9ef0*/  BRA `(.L_x_6975) ;  /* 0x0000000c00107947 */ /* 0x000fea0003800000 */
.L_x_6978:
        /* <DEDUP_REMOVED lines=10> */
.L_x_6981:
[----:B------:R-:W-:-:S05]  /*9fa0*/  HADD2.F32 R0, -RZ, R18.H0_H0 ;  /* 0x20000012ff007230 */ /* 0x000fca0000004100 */
[----:B------:R-:W-:-:S04]  /*9fb0*/  F2FP.F16.F32.PACK_AB R0, RZ, R0 ;  /* 0x00000000ff00723e */ /* 0x000fc800000000ff */
[----:B------:R-:W-:-:S05]  /*9fc0*/  PRMT R0, R0, 0x5410, RZ ;  /* 0x0000541000007816 */ /* 0x000fca00000000ff */
[----:B------:R0:W-:Y:S01]  /*9fd0*/  STG.E desc[UR36][R8.64], R0 ;  /* 0x0000000008007986 */ /* 0x0001e2000c101924 */
[----:B------:R-:W-:Y:S05]  /*9fe0*/  BRA `(.L_x_6975) ;  /* 0x0000000800d47947 */ /* 0x000fea0003800000 */
.L_x_6980:
[----:B------:R-:W-:-:S05]  /*9ff0*/  HADD2.F32 R4, -RZ, R18.H0_H0 ;  /* 0x20000012ff047230 */ /* 0x000fca0000004100 */
[----:B------:R-:W-:-:S06]  /*a000*/  FMUL.FTZ R4, R4, 1 ;  /* 0x3f80000004047820 */ /* 0x000fcc0000410000 */
[----:B------:R-:W0:Y:S02]  /*a010*/  F2F.F64.F32 R4, R4 ;  /* 0x0000000400047310 */ /* 0x000e240000201800 */
[----:B0-----:R0:W-:Y:S01]  /*a020*/  STG.E.64 desc[UR36][R8.64], R4 ;  /* 0x0000000408007986 */ /* 0x0011e2000c101b24 */
[----:B------:R-:W-:Y:S05]  /*a030*/  BRA `(.L_x_6975) ;  /* 0x0000000800c07947 */ /* 0x000fea0003800000 */
.L_x_6970:
        /* <DEDUP_REMOVED lines=13> */
.L_x_6984:
[----:B------:R-:W-:Y:S01]  /*a110*/  HADD2.F32 R18, -RZ, R18.H0_H0 ;  /* 0x20000012ff127230 */ /* 0x000fe20000004100 */
[----:B------:R-:W-:-:S04]  /*a120*/  CS2R R6, SRZ ;  /* 0x0000000000067805 */ /* 0x000fc8000001ff00 */
[----:B------:R-:W-:-:S06]  /*a130*/  FMUL.FTZ R4, R18, 1 ;  /* 0x3f80000012047820 */ /* 0x000fcc0000410000 */
[----:B------:R-:W0:Y:S02]  /*a140*/  F2F.F64.F32 R4, R4 ;  /* 0x0000000400047310 */ /* 0x000e240000201800 */
[----:B0-----:R0:W-:Y:S01]  /*a150*/  STG.E.128 desc[UR36][R8.64], R4 ;  /* 0x0000000408007986 */ /* 0x0011e2000c101d24 */
[----:B------:R-:W-:Y:S05]  /*a160*/  BRA `(.L_x_6975) ;  /* 0x0000000800747947 */ /* 0x000fea0003800000 */
.L_x_6983:
        /* <DEDUP_REMOVED lines=21> */
.L_x_6988:
[----:B------:R-:W-:Y:S05]  /*a2c0*/  BSYNC B0 ;  /* 0x0000000000007941 */ /* 0x000fea0003800000 */
.L_x_6987:
[----:B------:R-:W-:-:S05]  /*a2d0*/  LOP3.LUT R5, R0, R5, RZ, 0xfc, !PT ;  /* 0x0000000500057212 */ /* 0x000fca00078efcff */
[----:B------:R3:W-:Y:S01]  /*a2e0*/  STG.E.U8 desc[UR36][R8.64], R5 ;  /* 0x0000000508007986 */ /* 0x0007e2000c101124 */
[----:B------:R-:W-:Y:S05]  /*a2f0*/  BRA `(.L_x_6975) ;  /* 0x0000000800107947 */ /* 0x000fea0003800000 */
.L_x_6986:
        /* <DEDUP_REMOVED lines=13> */
.L_x_6990:
[----:B------:R-:W-:Y:S01]  /*a3d0*/  IMAD.MOV.U32 R0, RZ, RZ, 0x7f ;  /* 0x0000007fff007424 */ /* 0x000fe200078e00ff */
[----:B------:R-:W-:-:S04]  /*a3e0*/  ISETP.GT.U32.AND P0, PT, R3, 0x7f800000, PT ;  /* 0x7f8000000300780c */ /* 0x000fc80003f04070 */
[----:B------:R-:W-:-:S09]  /*a3f0*/  SEL R0, R0, 0x7c, P0 ;  /* 0x0000007c00007807 */ /* 0x000fd20000000000 */
.L_x_6991:
[----:B------:R-:W-:Y:S05]  /*a400*/  BSYNC B0 ;  /* 0x0000000000007941 */ /* 0x000fea0003800000 */
.L_x_6989:
[----:B------:R-:W-:-:S04]  /*a410*/  LOP3.LUT R3, R5, 0x80000000, RZ, 0xc0, !PT ;  /* 0x8000000005037812 */ /* 0x000fc800078ec0ff */
[----:B------:R-:W-:-:S04]  /*a420*/  SHF.R.U32.HI R3, RZ, 0x18, R3 ;  /* 0x00000018ff037819 */ /* 0x000fc80000011603 */
[----:B------:R-:W-:-:S05]  /*a430*/  LOP3.LUT R3, R0, R3, RZ, 0xfc, !PT ;  /* 0x0000000300037212 */ /* 0x000fca00078efcff */
[----:B------:R4:W-:Y:S01]  /*a440*/  STG.E.U8 desc[UR36][R8.64], R3 ;  /* 0x0000000308007986 */ /* 0x0009e2000c101124 */
[----:B------:R-:W-:Y:S05]  /*a450*/  BRA `(.L_x_6975) ;  /* 0x0000000400b87947 */ /* 0x000fea0003800000 */
.L_x_6985:
[----:B------:R-:W-:-:S05]  /*a460*/  HADD2.F32 R0, -RZ, R18.H0_H0 ;  /* 0x20000012ff007230 */ /* 0x000fca0000004100 */
[----:B------:R-:W-:-:S05]  /*a470*/  F2FP.BF16.F32.PACK_AB R0, RZ, R0 ;  /* 0x00000000ff00723e */ /* 0x000fca00000010ff */
[----:B------:R2:W-:Y:S01]  /*a480*/  STG.E.U16 desc[UR36][R8.64], R0 ;  /* 0x0000000008007986 */ /* 0x0005e2000c101524 */
[----:B------:R-:W-:Y:S05]  /*a490*/  BRA `(.L_x_6975) ;  /* 0x0000000400a87947 */ /* 0x000fea0003800000 */
.L_x_6982:
        /* <DEDUP_REMOVED lines=12> */
.L_x_6994:
        /* <DEDUP_REMOVED lines=17> */
.L_x_6997:
[----:B------:R-:W-:-:S04]  /*a670*/  LOP3.LUT R3, R5, 0x80000000, RZ, 0xc0, !PT ;  /* 0x8000000005037812 */ /* 0x000fc800078ec0ff */
[----:B------:R-:W-:-:S04]  /*a680*/  SHF.R.U32.HI R3, RZ, 0x18, R3 ;  /* 0x00000018ff037819 */ /* 0x000fc80000011603 */
[----:B------:R-:W-:-:S04]  /*a690*/  LOP3.LUT R0, R0, R3, RZ, 0xfc, !PT ;  /* 0x0000000300007212 */ /* 0x000fc800078efcff */
[----:B------:R-:W-:-:S07]  /*a6a0*/  PRMT R4, R0, 0x7610, R4 ;  /* 0x0000761000047816 */ /* 0x000fce0000000004 */
.L_x_6996:
[----:B------:R-:W-:Y:S05]  /*a6b0*/  BSYNC B0 ;  /* 0x0000000000007941 */ /* 0x000fea0003800000 */
.L_x_6995:
[----:B------:R0:W-:Y:S01]  /*a6c0*/  STG.E.U8 desc[UR36][R8.64], R4 ;  /* 0x0000000408007986 */ /* 0x0001e2000c101124 */
[----:B------:R-:W-:Y:S05]  /*a6d0*/  BRA `(.L_x_6975) ;  /* 0x0000000400187947 */ /* 0x000fea0003800000 */
.L_x_6993:
        /* <DEDUP_REMOVED lines=17> */
.L_x_7000:
[----:B------:R-:W-:-:S04]  /*a7f0*/  LOP3.LUT R3, R5, 0x80000000, RZ, 0xc0, !PT ;  /* 0x8000000005037812 */ /* 0x000fc800078ec0ff */
[----:B------:R-:W-:-:S04]  /*a800*/  SHF.R.U32.HI R3, RZ, 0x18, R3 ;  /* 0x00000018ff037819 */ /* 0x000fc80000011603 */
[----:B------:R-:W-:-:S04]  /*a810*/  LOP3.LUT R0, R0, R3, RZ, 0xfc, !PT ;  /* 0x0000000300007212 */ /* 0x000fc800078efcff */
[----:B------:R-:W-:-:S07]  /*a820*/  PRMT R4, R0, 0x7610, R4 ;  /* 0x0000761000047816 */ /* 0x000fce0000000004 */
.L_x_6999:
[----:B------:R-:W-:Y:S05]  /*a830*/  BSYNC B0 ;  /* 0x0000000000007941 */ /* 0x000fea0003800000 */
.L_x_6998:
[----:B------:R0:W-:Y:S01]  /*a840*/  STG.E.U8 desc[UR36][R8.64], R4 ;  /* 0x0000000408007986 */ /* 0x0001e2000c101124 */
[----:B------:R-:W-:Y:S05]  /*a850*/  BRA `(.L_x_6975) ;  /* 0x0000000000b87947 */ /* 0x000fea0003800000 */
.L_x_6992:
        /* <DEDUP_REMOVED lines=22> */
.L_x_6974:
        /* <DEDUP_REMOVED lines=16> */
.L_x_7003:
[----:B------:R-:W-:Y:S05]  /*aac0*/  BRA `(.L_x_6975) ;  /* 0x00000000001c7947 */ /* 0x000fea0003800000 */
.L_x_7002:
[----:B------:R-:W-:-:S06]  /*aad0*/  HADD2.F32 R4, -RZ, R18.H0_H0 ;  /* 0x20000012ff047230 */ /* 0x000fcc0000004100 */
[----:B------:R-:W0:Y:S02]  /*aae0*/  F2I.U64.TRUNC R4, R4 ;  /* 0x0000000400047311 */ /* 0x000e24000020d800 */
[----:B0-----:R0:W-:Y:S01]  /*aaf0*/  STG.E.64 desc[UR36][R8.64], R4 ;  /* 0x0000000408007986 */ /* 0x0011e2000c101b24 */
[----:B------:R-:W-:Y:S05]  /*ab00*/  BRA `(.L_x_6975) ;  /* 0x00000000000c7947 */ /* 0x000fea0003800000 */
.L_x_7001:
[----:B------:R-:W-:-:S04]  /*ab10*/  HADD2.F32 R18, -RZ, R18.H0_H0 ;  /* 0x20000012ff127230 */ /* 0x000fc80000004100 */
[----:B------:R-:W0:Y:S02]  /*ab20*/  F2I.FTZ.U32.TRUNC.NTZ R3, R18 ;  /* 0x0000001200037305 */ /* 0x000e24000021f000 */
[----:B0-----:R0:W-:Y:S02]  /*ab30*/  STG.E desc[UR36][R8.64], R3 ;  /* 0x0000000308007986 */ /* 0x0011e4000c101924 */
.L_x_6975:
        /* <DEDUP_REMOVED lines=25> */
.L_x_7007:
[----:B------:R-:W-:-:S06]  /*acd0*/  HADD2.F32 R5, -RZ, R16.H0_H0 ;  /* 0x20000010ff057230 */ /* 0x000fcc0000004100 */
[----:B------:R-:W0:Y:S02]  /*ace0*/  F2I.S64.TRUNC R4, R5 ;  /* 0x0000000500047311 */ /* 0x000e24000020d900 */
[----:B0-----:R0:W-:Y:S01]  /*acf0*/  STG.E.U8 desc[UR36][R8.64], R4 ;  /* 0x0000000408007986 */ /* 0x0011e2000c101124 */
[----:B------:R-:W-:Y:S05]  /*ad00*/  BRA `(.L_x_7009) ;  /* 0x0000000c00847947 */ /* 0x000fea0003800000 */
.L_x_7006:
        /* <DEDUP_REMOVED lines=10> */
.L_x_7011:
[----:B------:R-:W-:-:S04]  /*adb0*/  HADD2.F32 R16, -RZ, R16.H0_H0 ;  /* 0x20000010ff107230 */ /* 0x000fc80000004100 */
[----:B------:R-:W0:Y:S02]  /*adc0*/  F2I.FTZ.TRUNC.NTZ R3, R16 ;  /* 0x0000001000037305 */ /* 0x000e24000021f100 */
[----:B0-----:R0:W-:Y:S01]  /*add0*/  STG.E desc[UR36][R8.64], R3 ;  /* 0x0000000308007986 */ /* 0x0011e2000c101924 */
[----:B------:R-:W-:Y:S05]  /*ade0*/  BRA `(.L_x_7009) ;  /* 0x0000000c004c7947 */ /* 0x000fea0003800000 */
.L_x_7010:
[----:B------:R-:W-:-:S04]  /*adf0*/  HADD2.F32 R16, -RZ, R16.H0_H0 ;  /* 0x20000010ff107230 */ /* 0x000fc80000004100 */
[----:B------:R-:W0:Y:S02]  /*ae00*/  F2I.FTZ.TRUNC.NTZ R3, R16 ;  /* 0x0000001000037305 */ /* 0x000e24000021f100 */
[----:B0-----:R0:W-:Y:S01]  /*ae10*/  STG.E.U16 desc[UR36][R8.64], R3 ;  /* 0x0000000308007986 */ /* 0x0011e2000c101524 */
[----:B------:R-:W-:Y:S05]  /*ae20*/  BRA `(.L_x_7009) ;  /* 0x0000000c003c7947 */ /* 0x000fea0003800000 */
.L_x_7005:
        /* <DEDUP_REMOVED lines=9> */
.L_x_7013:
[----:B------:R0:W-:Y:S01]  /*aec0*/  STG.E.U16 desc[UR36][R8.64], R16 ;  /* 0x0000001008007986 */ /* 0x0001e2000c101524 */
[----:B------:R-:W-:Y:S05]  /*aed0*/  BRA `(.L_x_7009) ;  /* 0x0000000c00107947 */ /* 0x000fea0003800000 */
.L_x_7012:
        /* <DEDUP_REMOVED lines=10> */
.L_x_7015:
[----:B------:R-:W-:-:S05]  /*af80*/  HADD2.F32 R0, -RZ, R16.H0_H0 ;  /* 0x20000010ff007230 */ /* 0x000fca0000004100 */
[----:B------:R-:W-:-:S04]  /*af90*/  F2FP.F16.F32.PACK_AB R0, RZ, R0 ;  /* 0x00000000ff00723e */ /* 0x000fc800000000ff */
[----:B------:R-:W-:-:S05]  /*afa0*/  PRMT R0, R0, 0x5410, RZ ;  /* 0x0000541000007816 */ /* 0x000fca00000000ff */
[----:B------:R2:W-:Y:S01]  /*afb0*/  STG.E desc[UR36][R8.64], R0 ;  /* 0x0000000008007986 */ /* 0x0005e2000c101924 */
[----:B------:R-:W-:Y:S05]  /*afc0*/  BRA `(.L_x_7009) ;  /* 0x0000000800d47947 */ /* 0x000fea0003800000 */
.L_x_7014:
[----:B------:R-:W-:-:S05]  /*afd0*/  HADD2.F32 R4, -RZ, R16.H0_H0 ;  /* 0x20000010ff047230 */ /* 0x000fca0000004100 */
[----:B------:R-:W-:-:S06]  /*afe0*/  FMUL.FTZ R4, R4, 1 ;  /* 0x3f80000004047820 */ /* 0x000fcc0000410000 */
[----:B------:R-:W0:Y:S02]  /*aff0*/  F2F.F64.F32 R4, R4 ;  /* 0x0000000400047310 */ /* 0x000e240000201800 */
[----:B0-----:R4:W-:Y:S01]  /*b000*/  STG.E.64 desc[UR36][R8.64], R4 ;  /* 0x0000000408007986 */ /* 0x0019e2000c101b24 */
[----:B------:R-:W-:Y:S05]  /*b010*/  BRA `(.L_x_7009) ;  /* 0x0000000800c07947 */ /* 0x000fea0003800000 */
.L_x_7004:
        /* <DEDUP_REMOVED lines=13> */
.L_x_7018:
[----:B------:R-:W-:Y:S01]  /*b0f0*/  HADD2.F32 R16, -RZ, R16.H0_H0 ;  /* 0x20000010ff107230 */ /* 0x000fe20000004100 */
[----:B------:R-:W-:-:S04]  /*b100*/  CS2R R6, SRZ ;  /* 0x0000000000067805 */ /* 0x000fc8000001ff00 */
[----:B------:R-:W-:-:S06]  /*b110*/  FMUL.FTZ R4, R16, 1 ;  /* 0x3f80000010047820 */ /* 0x000fcc0000410000 */
[----:B------:R-:W0:Y:S02]  /*b120*/  F2F.F64.F32 R4, R4 ;  /* 0x0000000400047310 */ /* 0x000e240000201800 */
[----:B0-----:R0:W-:Y:S01]  /*b130*/  STG.E.128 desc[UR36][R8.64], R4 ;  /* 0x0000000408007986 */ /* 0x0011e2000c101d24 */
[----:B------:R-:W-:Y:S05]  /*b140*/  BRA `(.L_x_7009) ;  /* 0x0000000800747947 */ /* 0x000fea0003800000 */
.L_x_7017:
        /* <DEDUP_REMOVED lines=21> */
.L_x_7022:
[----:B------:R-:W-:Y:S05]  /*b2a0*/  BSYNC B0 ;  /* 0x0000000000007941 */ /* 0x000fea0003800000 */
.L_x_7021:
[----:B------:R-:W-:-:S05]  /*b2b0*/  LOP3.LUT R5, R0, R5, RZ, 0xfc, !PT ;  /* 0x0000000500057212 */ /* 0x000fca00078efcff */
[----:B------:R0:W-:Y:S01]  /*b2c0*/  STG.E.U8 desc[UR36][R8.64], R5 ;  /* 0x0000000508007986 */ /* 0x0001e2000c101124 */
[----:B------:R-:W-:Y:S05]  /*b2d0*/  BRA `(.L_x_7009) ;  /* 0x0000000800107947 */ /* 0x000fea0003800000 */
.L_x_7020:
        /* <DEDUP_REMOVED lines=13> */
.L_x_7024:
[----:B------:R-:W-:Y:S01]  /*b3b0*/  IMAD.MOV.U32 R0, RZ, RZ, 0x7f ;  /* 0x0000007fff007424 */ /* 0x000fe200078e00ff */
[----:B------:R-:W-:-:S04]  /*b3c0*/  ISETP.GT.U32.AND P0, PT, R3, 0x7f800000, PT ;  /* 0x7f8000000300780c */ /* 0x000fc80003f04070 */
[----:B------:R-:W-:-:S09]  /*b3d0*/  SEL R0, R0, 0x7c, P0 ;  /* 0x0000007c00007807 */ /* 0x000fd20000000000 */
.L_x_7025:
[----:B------:R-:W-:Y:S05]  /*b3e0*/  BSYNC B0 ;  /* 0x0000000000007941 */ /* 0x000fea0003800000 */
.L_x_7023:
[----:B------:R-:W-:-:S04]  /*b3f0*/  LOP3.LUT R3, R5, 0x80000000, RZ, 0xc0, !PT ;  /* 0x8000000005037812 */ /* 0x000fc800078ec0ff */
[----:B------:R-:W-:-:S04]  /*b400*/  SHF.R.U32.HI R3, RZ, 0x18, R3 ;  /* 0x00000018ff037819 */ /* 0x000fc80000011603 */
[----:B------:R-:W-:-:S05]  /*b410*/  LOP3.LUT R3, R0, R3, RZ, 0xfc, !PT ;  /* 0x0000000300037212 */ /* 0x000fca00078efcff */
[----:B------:R0:W-:Y:S01]  /*b420*/  STG.E.U8 desc[UR36][R8.64], R3 ;  /* 0x0000000308007986 */ /* 0x0001e2000c101124 */
[----:B------:R-:W-:Y:S05]  /*b430*/  BRA `(.L_x_7009) ;  /* 0x0000000400b87947 */ /* 0x000fea0003800000 */
.L_x_7019:
[----:B------:R-:W-:-:S05]  /*b440*/  HADD2.F32 R0, -RZ, R16.H0_H0 ;  /* 0x20000010ff007230 */ /* 0x000fca0000004100 */
[----:B------:R-:W-:-:S05]  /*b450*/  F2FP.BF16.F32.PACK_AB R0, RZ, R0 ;  /* 0x00000000ff00723e */ /* 0x000fca00000010ff */
[----:B------:R0:W-:Y:S01]  /*b460*/  STG.E.U16 desc[UR36][R8.64], R0 ;  /* 0x0000000008007986 */ /* 0x0001e2000c101524 */
[----:B------:R-:W-:Y:S05]  /*b470*/  BRA `(.L_x_7009) ;  /* 0x0000000400a87947 */ /* 0x000fea0003800000 */
.L_x_7016:
        /* <DEDUP_REMOVED lines=12> */
.L_x_7028:
        /* <DEDUP_REMOVED lines=17> */
.L_x_7031:
[----:B------:R-:W-:-:S04]  /*b650*/  LOP3.LUT R3, R5, 0x80000000, RZ, 0xc0, !PT ;  /* 0x8000000005037812 */ /* 0x000fc800078ec0ff */
[----:B------:R-:W-:-:S04]  /*b660*/  SHF.R.U32.HI R3, RZ, 0x18, R3 ;  /* 0x00000018ff037819 */ /* 0x000fc80000011603 */
[----:B------:R-:W-:-:S04]  /*b670*/  LOP3.LUT R0, R0, R3, RZ, 0xfc, !PT ;  /* 0x0000000300007212 */ /* 0x000fc800078efcff */
[----:B------:R-:W-:-:S07]  /*b680*/  PRMT R4, R0, 0x7610, R4 ;  /* 0x0000761000047816 */ /* 0x000fce0000000004 */
.L_x_7030:
[----:B------:R-:W-:Y:S05]  /*b690*/  BSYNC B0 ;  /* 0x0000000000007941 */ /* 0x000fea0003800000 */
.L_x_7029:
[----:B------:R0:W-:Y:S01]  /*b6a0*/  STG.E.U8 desc[UR36][R8.64], R4 ;  /* 0x0000000408007986 */ /* 0x0001e2000c101124 */
[----:B------:R-:W-:Y:S05]  /*b6b0*/  BRA `(.L_x_7009) ;  /* 0x0000000400187947 */ /* 0x000fea0003800000 */
.L_x_7027:
        /* <DEDUP_REMOVED lines=17> */
.L_x_7034:
[----:B------:R-:W-:-:S04]  /*b7d0*/  LOP3.LUT R3, R5, 0x80000000, RZ, 0xc0, !PT ;  /* 0x8000000005037812 */ /* 0x000fc800078ec0ff */
[----:B------:R-:W-:-:S04]  /*b7e0*/  SHF.R.U32.HI R3, RZ, 0x18, R3 ;  /* 0x00000018ff037819 */ /* 0x000fc80000011603 */
[----:B------:R-:W-:-:S04]  /*b7f0*/  LOP3.LUT R0, R0, R3, RZ, 0xfc, !PT ;  /* 0x0000000300007212 */ /* 0x000fc800078efcff */
[----:B------:R-:W-:-:S07]  /*b800*/  PRMT R4, R0, 0x7610, R4 ;  /* 0x0000761000047816 */ /* 0x000fce0000000004 */
.L_x_7033:
[----:B------:R-:W-:Y:S05]  /*b810*/  BSYNC B0 ;  /* 0x0000000000007941 */ /* 0x000fea0003800000 */
.L_x_7032:
[----:B------:R0:W-:Y:S01]  /*b820*/  STG.E.U8 desc[UR36][R8.64], R4 ;  /* 0x0000000408007986 */ /* 0x0001e2000c101124 */
[----:B------:R-:W-:Y:S05]  /*b830*/  BRA `(.L_x_7009) ;  /* 0x0000000000b87947 */ /* 0x000fea0003800000 */
.L_x_7026:
        /* <DEDUP_REMOVED lines=22> */
.L_x_7008:
        /* <DEDUP_REMOVED lines=16> */
.L_x_7037:
[----:B------:R-:W-:Y:S05]  /*baa0*/  BRA `(.L_x_7009) ;  /* 0x00000000001c7947 */ /* 0x000fea0003800000 */
.L_x_7036:
[----:B------:R-:W-:-:S06]  /*bab0*/  HADD2.F32 R4, -RZ, R16.H0_H0 ;  /* 0x20000010ff047230 */ /* 0x000fcc0000004100 */
[----:B------:R-:W0:Y:S02]  /*bac0*/  F2I.U64.TRUNC R4, R4 ;  /* 0x0000000400047311 */ /* 0x000e24000020d800 */
[----:B0-----:R0:W-:Y:S01]  /*bad0*/  STG.E.64 desc[UR36][R8.64], R4 ;  /* 0x0000000408007986 */ /* 0x0011e2000c101b24 */
[----:B------:R-:W-:Y:S05]  /*bae0*/  BRA `(.L_x_7009) ;  /* 0x00000000000c7947 */ /* 0x000fea0003800000 */
.L_x_7035:
[----:B------:R-:W-:-:S04]  /*baf0*/  HADD2.F32 R16, -RZ, R16.H0_H0 ;  /* 0x20000010ff107230 */ /* 0x000fc80000004100 */
[----:B------:R-:W0:Y:S02]  /*bb00*/  F2I.FTZ.U32.TRUNC.NTZ R3, R16 ;  /* 0x0000001000037305 */ /* 0x000e24000021f000 */
[----:B0-----:R0:W-:Y:S02]  /*bb10*/  STG.E desc[UR36][R8.64], R3 ;  /* 0x0000000308007986 */ /* 0x0011e4000c101924 */
.L_x_7009:
[----:B------:R-:W-:-:S07]  /*bb20*/  VIADD R27, R27, 0x80 ;  /* 0x000000801b1b7836 */ /* 0x000fce0000000000 */
.L_x_6969:
[----:B------:R-:W-:Y:S05]  /*bb30*/  BSYNC B6 ;  /* 0x0000000000067941 */ /* 0x000fea0003800000 */
.L_x_6968:
        /* <DEDUP_REMOVED lines=23> */
.L_x_7041:
[----:B------:R-:W-:-:S06]  /*bcb0*/  HADD2.F32 R5, -RZ, R17.H0_H0 ;  /* 0x20000011ff057230 */ /* 0x000fcc0000004100 */
[----:B------:R-:W0:Y:S02]  /*bcc0*/  F2I.S64.TRUNC R4, R5 ;  /* 0x0000000500047311 */ /* 0x000e24000020d900 */
[----:B0-----:R-:W-:Y:S01]  /*bcd0*/  STG.E.U8 desc[UR36][R2.64], R4 ;  /* 0x0000000402007986 */ /* 0x001fe2000c101124 */
[----:B------:R-:W-:Y:S05]  /*bce0*/  EXIT ;  /* 0x000000000000794d */ /* 0x000fea0003800000 */
.L_x_7040:
        /* <DEDUP_REMOVED lines=10> */
.L_x_7044:
[----:B------:R-:W-:-:S06]  /*bd90*/  HADD2.F32 R17, -RZ, R17.H0_H0 ;  /* 0x20000011ff117230 */ /* 0x000fcc0000004100 */
[----:B------:R-:W0:Y:S02]  /*bda0*/  F2I.FTZ.TRUNC.NTZ R17, R17 ;  /* 0x0000001100117305 */ /* 0x000e24000021f100 */
[----:B0-----:R-:W-:Y:S01]  /*bdb0*/  STG.E desc[UR36][R2.64], R17 ;  /* 0x0000001102007986 */ /* 0x001fe2000c101924 */
[----:B------:R-:W-:Y:S05]  /*bdc0*/  EXIT ;  /* 0x000000000000794d */ /* 0x000fea0003800000 */
.L_x_7043:
[----:B------:R-:W-:-:S06]  /*bdd0*/  HADD2.F32 R17, -RZ, R17.H0_H0 ;  /* 0x20000011ff117230 */ /* 0x000fcc0000004100 */
[----:B------:R-:W0:Y:S02]  /*bde0*/  F2I.FTZ.TRUNC.NTZ R17, R17 ;  /* 0x0000001100117305 */ /* 0x000e24000021f100 */
[----:B0-----:R-:W-:Y:S01]  /*bdf0*/  STG.E.U16 desc[UR36][R2.64], R17 ;  /* 0x0000001102007986 */ /* 0x001fe2000c101524 */
[----:B------:R-:W-:Y:S05]  /*be00*/  EXIT ;  /* 0x000000000000794d */ /* 0x000fea0003800000 */
.L_x_7039:
        /* <DEDUP_REMOVED lines=9> */
.L_x_7046:
[----:B------:R-:W-:Y:S01]  /*bea0*/  STG.E.U16 desc[UR36][R2.64], R17 ;  /* 0x0000001102007986 */ /* 0x000fe2000c101524 */
[----:B------:R-:W-:Y:S05]  /*beb0*/  EXIT ;  /* 0x000000000000794d */ /* 0x000fea0003800000 */
.L_x_7045:
        /* <DEDUP_REMOVED lines=10> */
.L_x_7048:
[----:B------:R-:W-:-:S05]  /*bf60*/  HADD2.F32 R0, -RZ, R17.H0_H0 ;  /* 0x20000011ff007230 */ /* 0x000fca0000004100 */
[----:B------:R-:W-:-:S04]  /*bf70*/  F2FP.F16.F32.PACK_AB R0, RZ, R0 ;  /* 0x00000000ff00723e */ /* 0x000fc800000000ff */
[----:B------:R-:W-:-:S05]  /*bf80*/  PRMT R0, R0, 0x5410, RZ ;  /* 0x0000541000007816 */ /* 0x000fca00000000ff */
[----:B------:R-:W-:Y:S01]  /*bf90*/  STG.E desc[UR36][R2.64], R0 ;  /* 0x0000000002007986 */ /* 0x000fe2000c101924 */
[----:B------:R-:W-:Y:S05]  /*bfa0*/  EXIT ;  /* 0x000000000000794d */ /* 0x000fea0003800000 */
.L_x_7047:
[----:B------:R-:W-:-:S05]  /*bfb0*/  HADD2.F32 R4, -RZ, R17.H0_H0 ;  /* 0x20000011ff047230 */ /* 0x000fca0000004100 */
[----:B------:R-:W-:-:S06]  /*bfc0*/  FMUL.FTZ R4, R4, 1 ;  /* 0x3f80000004047820 */ /* 0x000fcc0000410000 */
[----:B------:R-:W0:Y:S02]  /*bfd0*/  F2F.F64.F32 R4, R4 ;  /* 0x0000000400047310 */ /* 0x000e240000201800 */
[----:B0-----:R-:W-:Y:S01]  /*bfe0*/  STG.E.64 desc[UR36][R2.64], R4 ;  /* 0x0000000402007986 */ /* 0x001fe2000c101b24 */
[----:B------:R-:W-:Y:S05]  /*bff0*/  EXIT ;  /* 0x000000000000794d */ /* 0x000fea0003800000 */
.L_x_7038:
        /* <DEDUP_REMOVED lines=13> */
.L_x_7051:
[----:B------:R-:W-:Y:S01]  /*c0d0*/  HADD2.F32 R17, -RZ, R17.H0_H0 ;  /* 0x20000011ff117230 */ /* 0x000fe20000004100 */
[----:B------:R-:W-:-:S04]  /*c0e0*/  CS2R R6, SRZ ;  /* 0x0000000000067805 */ /* 0x000fc8000001ff00 */
[----:B------:R-:W-:-:S06]  /*c0f0*/  FMUL.FTZ R4, R17, 1 ;  /* 0x3f80000011047820 */ /* 0x000fcc0000410000 */
[----:B------:R-:W0:Y:S02]  /*c100*/  F2F.F64.F32 R4, R4 ;  /* 0x0000000400047310 */ /* 0x000e240000201800 */
[----:B0-----:R-:W-:Y:S01]  /*c110*/  STG.E.128 desc[UR36][R2.64], R4 ;  /* 0x0000000402007986 */ /* 0x001fe2000c101d24 */
[----:B------:R-:W-:Y:S05]  /*c120*/  EXIT ;  /* 0x000000000000794d */ /* 0x000fea0003800000 */
.L_x_7050:
        /* <DEDUP_REMOVED lines=21> */
.L_x_7055:
[----:B------:R-:W-:Y:S05]  /*c280*/  BSYNC B0 ;  /* 0x0000000000007941 */ /* 0x000fea0003800000 */
.L_x_7054:
[----:B------:R-:W-:-:S05]  /*c290*/  LOP3.LUT R5, R0, R5, RZ, 0xfc, !PT ;  /* 0x0000000500057212 */ /* 0x000fca00078efcff */
[----:B------:R-:W-:Y:S01]  /*c2a0*/  STG.E.U8 desc[UR36][R2.64], R5 ;  /* 0x0000000502007986 */ /* 0x000fe2000c101124 */
[----:B------:R-:W-:Y:S05]  /*c2b0*/  EXIT ;  /* 0x000000000000794d */ /* 0x000fea0003800000 */
.L_x_7053:
        /* <DEDUP_REMOVED lines=13> */
.L_x_7057:
[----:B------:R-:W-:Y:S01]  /*c390*/  IMAD.MOV.U32 R0, RZ, RZ, 0x7f ;  /* 0x0000007fff007424 */ /* 0x000fe200078e00ff */
[----:B------:R-:W-:-:S04]  /*c3a0*/  ISETP.GT.U32.AND P0, PT, R4, 0x7f800000, PT ;  /* 0x7f8000000400780c */ /* 0x000fc80003f04070 */
[----:B------:R-:W-:-:S09]  /*c3b0*/  SEL R0, R0, 0x7c, P0 ;  /* 0x0000007c00007807 */ /* 0x000fd20000000000 */
.L_x_7058:
[----:B------:R-:W-:Y:S05]  /*c3c0*/  BSYNC B0 ;  /* 0x0000000000007941 */ /* 0x000fea0003800000 */
.L_x_7056:
[----:B------:R-:W-:-:S04]  /*c3d0*/  LOP3.LUT R4, R17, 0x80000000, RZ, 0xc0, !PT ;  /* 0x8000000011047812 */ /* 0x000fc800078ec0ff */
[----:B------:R-:W-:-:S04]  /*c3e0*/  SHF.R.U32.HI R5, RZ, 0x18, R4 ;  /* 0x00000018ff057819 */ /* 0x000fc80000011604 */
[----:B------:R-:W-:-:S05]  /*c3f0*/  LOP3.LUT R5, R0, R5, RZ, 0xfc, !PT ;  /* 0x0000000500057212 */ /* 0x000fca00078efcff */
[----:B------:R-:W-:Y:S01]  /*c400*/  STG.E.U8 desc[UR36][R2.64], R5 ;  /* 0x0000000502007986 */ /* 0x000fe2000c101124 */
[----:B------:R-:W-:Y:S05]  /*c410*/  EXIT ;  /* 0x000000000000794d */ /* 0x000fea0003800000 */
.L_x_7052:
[----:B------:R-:W-:-:S05]  /*c420*/  HADD2.F32 R0, -RZ, R17.H0_H0 ;  /* 0x20000011ff007230 */ /* 0x000fca0000004100 */
[----:B------:R-:W-:-:S05]  /*c430*/  F2FP.BF16.F32.PACK_AB R0, RZ, R0 ;  /* 0x00000000ff00723e */ /* 0x000fca00000010ff */
[----:B------:R-:W-:Y:S01]  /*c440*/  STG.E.U16 desc[UR36][R2.64], R0 ;  /* 0x0000000002007986 */ /* 0x000fe2000c101524 */
[----:B------:R-:W-:Y:S05]  /*c450*/  EXIT ;  /* 0x000000000000794d */ /* 0x000fea0003800000 */
.L_x_7049:
        /* <DEDUP_REMOVED lines=12> */
.L_x_7061:
        /* <DEDUP_REMOVED lines=17> */
.L_x_7064:
[----:B------:R-:W-:-:S04]  /*c630*/  LOP3.LUT R0, R17, 0x80000000, RZ, 0xc0, !PT ;  /* 0x8000000011007812 */ /* 0x000fc800078ec0ff */
[----:B------:R-:W-:-:S04]  /*c640*/  SHF.R.U32.HI R5, RZ, 0x18, R0 ;  /* 0x00000018ff057819 */ /* 0x000fc80000011600 */
[----:B------:R-:W-:-:S04]  /*c650*/  LOP3.LUT R4, R4, R5, RZ, 0xfc, !PT ;  /* 0x0000000504047212 */ /* 0x000fc800078efcff */
[----:B------:R-:W-:-:S07]  /*c660*/  PRMT R0, R4, 0x7610, R0 ;  /* 0x0000761004007816 */ /* 0x000fce0000000000 */
.L_x_7063:
[----:B------:R-:W-:Y:S05]  /*c670*/  BSYNC B0 ;  /* 0x0000000000007941 */ /* 0x000fea0003800000 */
.L_x_7062:
[----:B------:R-:W-:Y:S01]  /*c680*/  STG.E.U8 desc[UR36][R2.64], R0 ;  /* 0x0000000002007986 */ /* 0x000fe2000c101124 */
[----:B------:R-:W-:Y:S05]  /*c690*/  EXIT ;  /* 0x000000000000794d */ /* 0x000fea0003800000 */
.L_x_7060:
        /* <DEDUP_REMOVED lines=17> */
.L_x_7067:
[----:B------:R-:W-:-:S04]  /*c7b0*/  LOP3.LUT R0, R17, 0x80000000, RZ, 0xc0, !PT ;  /* 0x8000000011007812 */ /* 0x000fc800078ec0ff */
[----:B------:R-:W-:-:S04]  /*c7c0*/  SHF.R.U32.HI R5, RZ, 0x18, R0 ;  /* 0x00000018ff057819 */ /* 0x000fc80000011600 */
[----:B------:R-:W-:-:S04]  /*c7d0*/  LOP3.LUT R4, R4, R5, RZ, 0xfc, !PT ;  /* 0x0000000504047212 */ /* 0x000fc800078efcff */
[----:B------:R-:W-:-:S07]  /*c7e0*/  PRMT R0, R4, 0x7610, R0 ;  /* 0x0000761004007816 */ /* 0x000fce0000000000 */
.L_x_7066:
[----:B------:R-:W-:Y:S05]  /*c7f0*/  BSYNC B0 ;  /* 0x0000000000007941 */ /* 0x000fea0003800000 */
.L_x_7065:
[----:B------:R-:W-:Y:S01]  /*c800*/  STG.E.U8 desc[UR36][R2.64], R0 ;  /* 0x0000000002007986 */ /* 0x000fe2000c101124 */
[----:B------:R-:W-:Y:S05]  /*c810*/  EXIT ;  /* 0x000000000000794d */ /* 0x000fea0003800000 */
.L_x_7059:
        /* <DEDUP_REMOVED lines=22> */
.L_x_7042:
        /* <DEDUP_REMOVED lines=16> */
.L_x_7070:
[----:B------:R-:W-:Y:S05]  /*ca80*/  EXIT ;  /* 0x000000000000794d */ /* 0x000fea0003800000 */
.L_x_7069:
[----:B------:R-:W-:-:S06]  /*ca90*/  HADD2.F32 R4, -RZ, R17.H0_H0 ;  /* 0x20000011ff047230 */ /* 0x000fcc0000004100 */
[----:B------:R-:W0:Y:S02]  /*caa0*/  F2I.U64.TRUNC R4, R4 ;  /* 0x0000000400047311 */ /* 0x000e24000020d800 */
[----:B0-----:R-:W-:Y:S01]  /*cab0*/  STG.E.64 desc[UR36][R2.64], R4 ;  /* 0x0000000402007986 */ /* 0x001fe2000c101b24 */
[----:B------:R-:W-:Y:S05]  /*cac0*/  EXIT ;  /* 0x000000000000794d */ /* 0x000fea0003800000 */
.L_x_7068:
[----:B------:R-:W-:-:S06]  /*cad0*/  HADD2.F32 R17, -RZ, R17.H0_H0 ;  /* 0x20000011ff117230 */ /* 0x000fcc0000004100 */
[----:B------:R-:W0:Y:S02]  /*cae0*/  F2I.FTZ.U32.TRUNC.NTZ R17, R17 ;  /* 0x0000001100117305 */ /* 0x000e24000021f000 */
[----:B0-----:R-:W-:Y:S01]  /*caf0*/  STG.E desc[UR36][R2.64], R17 ;  /* 0x0000001102007986 */ /* 0x001fe2000c101924 */
[----:B------:R-:W-:Y:S05]  /*cb00*/  EXIT ;  /* 0x000000000000794d */ /* 0x000fea0003800000 */
.L_x_7071:
        /* <DEDUP_REMOVED lines=15> */
.L_x_14636:


//--------------------- .text._ZN2at6native18elementwise_kernelILi128ELi4EZNS0_22gpu_kernel_impl_nocastIZZZNS0_26logit_backward_kernel_cudaERNS_18TensorIteratorBaseERKN3c106ScalarEENKUlvE_clEvENKUlvE1_clEvEUlNS5_4HalfESB_E_EEvS4_RKT_EUliE_EEviT1_ --------------------------
	.section	.text._ZN2at6native18elementwise_kernelILi128ELi4EZNS0_22gpu_kernel_impl_nocastIZZZNS0_26logit_backward_kernel_cudaERNS_18TensorIteratorBaseERKN3c106ScalarEENKUlvE_clEvENKUlvE1_clEvEUlNS5_4HalfESB_E_EEvS4_RKT_EUliE_EEviT1_,"ax",@progbits
	.align	128
        .global         _ZN2at6native18elementwise_kernelILi128ELi4EZNS0_22gpu_kernel_impl_nocastIZZZNS0_26logit_backward_kernel_cudaERNS_18TensorIteratorBaseERKN3c106ScalarEENKUlvE_clEvENKUlvE1_clEvEUlNS5_4HalfESB_E_EEvS4_RKT_EUliE_EEviT1_
        .type           _ZN2at6native18elementwise_kernelILi128ELi4EZNS0_22gpu_kernel_impl_nocastIZZZNS0_26logit_backward_kernel_cudaERNS_18TensorIteratorBaseERKN3c106ScalarEENKUlvE_clEvENKUlvE1_clEvEUlNS5_4HalfESB_E_EEvS4_RKT_EUliE_EEviT1_,@function
        .size           _ZN2at6native18elementwise_kernelILi128ELi4EZNS0_22gpu_kernel_impl_nocastIZZZNS0_26logit_backward_kernel_cudaERNS_18TensorIteratorBaseERKN3c106ScalarEENKUlvE_clEvENKUlvE1_clEvEUlNS5_4HalfESB_E_EEvS4_RKT_EUliE_EEviT1_,(.L_x_14637 - _ZN2at6native18elementwise_kernelILi128ELi4EZNS0_22gpu_kernel_impl_nocastIZZZNS0_26logit_backward_kernel_cudaERNS_18TensorIteratorBaseERKN3c106ScalarEENKUlvE_clEvENKUlvE1_clEvEUlNS5_4HalfESB_E_EEvS4_RKT_EUliE_EEviT1_)
        .other          _ZN2at6native18elementwise_kernelILi128ELi4EZNS0_22gpu_kernel_impl_nocastIZZZNS0_26logit_backward_kernel_cudaERNS_18TensorIteratorBaseERKN3c106ScalarEENKUlvE_clEvENKUlvE1_clEvEUlNS5_4HalfESB_E_EEvS4_RKT_EUliE_EEviT1_,@"STO_CUDA_ENTRY STV_DEFAULT"
_ZN2at6native18elementwise_kernelILi128ELi4EZNS0_22gpu_kernel_impl_nocastIZZZNS0_26logit_backward_kernel_cudaERNS_18TensorIteratorBaseERKN3c106ScalarEENKUlvE_clEvENKUlvE1_clEvEUlNS5_4HalfESB_E_EEvS4_RKT_EUliE_EEviT1_:
.text._ZN2at6native18elementwise_kernelILi128ELi4EZNS0_22gpu_kernel_impl_nocastIZZZNS0_26logit_backward_kernel_cudaERNS_18TensorIteratorBaseERKN3c106ScalarEENKUlvE_clEvENKUlvE1_clEvEUlNS5_4HalfESB_E_EEvS4_RKT_EUliE_EEviT1_:
        /* <DEDUP_REMOVED lines=363> */
.L_x_7074:
        /* <DEDUP_REMOVED lines=11> */
[C---:B------:R-:W-:Y:S02]  /*1760*/  FSETP.GEU.FTZ.AND P1, PT, R11.reuse, RZ, PT ;  /* 0x000000ff0b00720b */ /* 0x040fe40003f3e000 */
[----:B------:R-:W-:Y:S01]  /*1770*/  FSETP.GT.FTZ.AND P0, PT, R11, 1, PT ;  /* 0x3f8000000b00780b */ /* 0x000fe20003f14000 */
[----:B---3--:R-:W-:-:S03]  /*1780*/  HADD2.F32 R9, -RZ, R6.H0_H0 ;  /* 0x20000006ff097230 */ /* 0x008fc60000004100 */
[----:B------:R-:W-:-:S13]  /*1790*/  PLOP3.LUT P0, PT, P1, P0, PT, 0x8a, 0x0 ;  /* 0x000000000000781c */ /* 0x000fda0000f01172 */
[----:B------:R-:W-:-:S04]  /*17a0*/  @!P0 FADD.FTZ R0, -R11, 1 ;  /* 0x3f8000000b008421 */ /* 0x000fc80000010100 */
[----:B------:R-:W-:Y:S01]  /*17b0*/  @!P0 FMUL.FTZ R2, R11, R0 ;  /* 0x000000000b028220 */ /* 0x000fe20000410000 */
[----:B------:R-:W-:-:S05]  /*17c0*/  MOV R0, 0x7fc00000 ;  /* 0x7fc0000000007802 */ /* 0x000fca0000000f00 */
[----:B------:R-:W0:Y:S02]  /*17d0*/  @!P0 MUFU.RCP R2, R2 ;  /* 0x0000000200028308 */ /* 0x000e240000001000 */
[----:B0-----:R-:W-:Y:S01]  /*17e0*/  @!P0 FMUL.FTZ R0, R9, R2 ;  /* 0x0000000209008220 */ /* 0x001fe20000410000 */
[----:B------:R-:W-:-:S04]  /*17f0*/  IADD3 R4, P0, R5, UR8, RZ ;  /* 0x0000000805047c10 */ /* 0x000fc8000ff1e0ff */
[----:B------:R-:W-:Y:S02]  /*1800*/  F2FP.F16.F32.PACK_AB R0, RZ, R0 ;  /* 0x00000000ff00723e */ /* 0x000fe400000000ff */
[----:B------:R-:W-:-:S05]  /*1810*/  IADD3.X R5, RZ, UR9, RZ, P0, !PT ;  /* 0x00000009ff057c10 */ /* 0x000fca00087fe4ff */
[----:B------:R0:W-:Y:S02]  /*1820*/  STG.E.U16 desc[UR4][R4.64], R0 ;  /* 0x0000000004007986 */ /* 0x0001e4000c101504 */
.L_x_7073:
[----:B------:R-:W-:Y:S05]  /*1830*/  BSYNC B0 ;  /* 0x0000000000007941 */ /* 0x000fea0003800000 */
.L_x_7072:
        /* <DEDUP_REMOVED lines=356> */
.L_x_7077:
        /* <DEDUP_REMOVED lines=379> */
.L_x_7078:
        /* <DEDUP_REMOVED lines=24> */
.L_x_7076:
[----:B------:R-:W-:Y:S05]  /*47b0*/  BSYNC B0 ;  /* 0x0000000000007941 */ /* 0x000fea0003800000 */
.L_x_7075:
        /* <DEDUP_REMOVED lines=355> */
.L_x_7079:
        /* <DEDUP_REMOVED lines=22> */
[----:B------:R-:W-:Y:S01]  /*5f50*/  STG.E.U16 desc[UR4][R2.64], R0 ;  /* 0x0000000002007986 */ /* 0x000fe2000c101504 */
[----:B------:R-:W-:Y:S05]  /*5f60*/  EXIT ;  /* 0x000000000000794d */ /* 0x000fea0003800000 */
.L_x_7080:
        /* <DEDUP_REMOVED lines=9> */
.L_x_14637:


//--------------------- .text._ZN2at6native27unrolled_elementwise_kernelIZZZNS0_26logit_backward_kernel_cudaERNS_18TensorIteratorBaseERKN3c106ScalarEENKUlvE_clEvENKUlvE1_clEvEUlNS4_4HalfESA_E_St5arrayIPcLm3EELi4E23TrivialOffsetCalculatorILi2EjESF_ILi1EjENS0_6memory15LoadWithoutCastENSI_16StoreWithoutCastEEEviT_T0_T2_T3_T4_T5_ --------------------------
	.section	.text._ZN2at6native27unrolled_elementwise_kernelIZZZNS0_26logit_backward_kernel_cudaERNS_18TensorIteratorBaseERKN3c106ScalarEENKUlvE_clEvENKUlvE1_clEvEUlNS4_4HalfESA_E_St5arrayIPcLm3EELi4E23TrivialOffsetCalculatorILi2EjESF_ILi1EjENS0_6memory15LoadWithoutCastENSI_16StoreWithoutCastEEEviT_T0_T2_T3_T4_T5_,"ax",@progbits
	.align	128
        .global         _ZN2at6native27unrolled_elementwise_kernelIZZZNS0_26logit_backward_kernel_cudaERNS_18TensorIteratorBaseERKN3c106ScalarEENKUlvE_clEvENKUlvE1_clEvEUlNS4_4HalfESA_E_St5arrayIPcLm3EELi4E23TrivialOffsetCalculatorILi2EjESF_ILi1EjENS0_6memory15LoadWithoutCastENSI_16StoreWithoutCastEEEviT_T0_T2_T3_T4_T5_
        .type           _ZN2at6native27unrolled_elementwise_kernelIZZZNS0_26logit_backward_kernel_cudaERNS_18TensorIteratorBaseERKN3c106ScalarEENKUlvE_clEvENKUlvE1_clEvEUlNS4_4HalfESA_E_St5arrayIPcLm3EELi4E23TrivialOffsetCalculatorILi2EjESF_ILi1EjENS0_6memory15LoadWithoutCastENSI_16StoreWithoutCastEEEviT_T0_T2_T3_T4_T5_,@function
        .size           _ZN2at6native27unrolled_elementwise_kernelIZZZNS0_26logit_backward_kernel_cudaERNS_18TensorIteratorBaseERKN3c106ScalarEENKUlvE_clEvENKUlvE1_clEvEUlNS4_4HalfESA_E_St5arrayIPcLm3EELi4E23TrivialOffsetCalculatorILi2EjESF_ILi1EjENS0_6memory15LoadWithoutCastENSI_16StoreWithoutCastEEEviT_T0_T2_T3_T4_T5_,(.L_x_14638 - _ZN2at6native27unrolled_elementwise_kernelIZZZNS0_26logit_backward_kernel_cudaERNS_18TensorIteratorBaseERKN3c106ScalarEENKUlvE_clEvENKUlvE1_clEvEUlNS4_4HalfESA_E_St5arrayIPcLm3EELi4E23TrivialOffsetCalculatorILi2EjESF_ILi1EjENS0_6memory15LoadWithoutCastENSI_16StoreWithoutCastEEEviT_T0_T2_T3_T4_T5_)
        .other          _ZN2at6native27unrolled_elementwise_kernelIZZZNS0_26logit_backward_kernel_cudaERNS_18TensorIteratorBaseERKN3c106ScalarEENKUlvE_clEvENKUlvE1_clEvEUlNS4_4HalfESA_E_St5arrayIPcLm3EELi4E23TrivialOffsetCalculatorILi2EjESF_ILi1EjENS0_6memory15LoadWithoutCastENSI_16StoreWithoutCastEEEviT_T0_T2_T3_T4_T5_,@"STO_CUDA_ENTRY STV_DEFAULT"
_ZN2at6native27unrolled_elementwise_kernelIZZZNS0_26logit_backward_kernel_cudaERNS_18TensorIteratorBaseERKN3c106ScalarEENKUlvE_clEvENKUlvE1_clEvEUlNS4_4HalfESA_E_St5arrayIPcLm3EELi4E23TrivialOffsetCalculatorILi2EjESF_ILi1EjENS0_6memory15LoadWithoutCastENSI_16StoreWithoutCastEEEviT_T0_T2_T3_T4_T5_:
.text._ZN2at6native27unrolled_elementwise_kernelIZZZNS0_26logit_backward_kernel_cudaERNS_18TensorIteratorBaseERKN3c106ScalarEENKUlvE_clEvENKUlvE1_clEvEUlNS4_4HalfESA_E_St5arrayIPcLm3EELi4E23TrivialOffsetCalculatorILi2EjESF_ILi1EjENS0_6memory15LoadWithoutCastENSI_16StoreWithoutCastEEEviT_T0_T2_T3_T4_T5_:
        /* <DEDUP_REMOVED lines=9> */
[----:B------:R-:W-:Y:S01]  /*0090*/  @!P1 LEA R14, R12, R17, 0x9 ;  /* 0x000000110c0e9211 */ /* 0x000fe200078e48ff */
[----:B------:R-:W-:Y:S01]  /*00a0*/  @!P1 VIADD R17, R17, 0x80 ;  /* 0x0000008011119836 */ /* 0x000fe20000000000 */
[----:B------:R-:W0:Y:S04]  /*00b0*/  @!P1 LDC.64 R24, c[0x0][0x228] ;  /* 0x00008a00ff189b82 */ /* 0x000e280000000a00 */
[----:B------:R-:W-:-:S13]  /*00c0*/  ISETP.GE.AND P0, PT, R17, R13, PT ;  /* 0x0000000d1100720c */ /* 0x000fda0003f06270 */
[----:B------:R-:W1:Y:S01]  /*00d0*/  @!P0 LDC.64 R22, c[0x0][0x220] ;  /* 0x00008800ff168b82 */ /* 0x000e620000000a00 */
[----:B------:R-:W-:Y:S01]  /*00e0*/  @!P0 LEA R19, R12, R17, 0x9 ;  /* 0x000000110c138211 */ /* 0x000fe200078e48ff */
        /* <DEDUP_REMOVED lines=13> */
[----:B0-----:R-:W-:-:S02]  /*01c0*/  @!P0 IMAD.WIDE.U32 R2, R19, 0x2, R2 ;  /* 0x0000000213028825 */ /* 0x001fc400078e0002 */
[----:B------:R-:W-:Y:S02]  /*01d0*/  @!P2 LEA R17, R12, R17, 0x9 ;  /* 0x000000110c11a211 */ /* 0x000fe400078e48ff */
[C---:B--2---:R-:W-:Y:S01]  /*01e0*/  @!P3 IMAD.WIDE.U32 R4, R21.reuse, 0x2, R4 ;  /* 0x000000021504b825 */ /* 0x044fe200078e0004 */
[----:B------:R0:W5:Y:S01]  /*01f0*/  @!P0 LDG.E.U16 R16, desc[UR4][R2.64] ;  /* 0x0000000402108981 */ /* 0x000162000c1e1500 */
[----:B------:R-:W2:Y:S02]  /*0200*/  @!P2 LDC.64 R8, c[0x0][0x220] ;  /* 0x00008800ff08ab82 */ /* 0x000ea40000000a00 */
[----:B-1----:R-:W-:Y:S01]  /*0210*/  @!P3 IMAD.WIDE.U32 R6, R21, 0x2, R6 ;  /* 0x000000021506b825 */ /* 0x002fe200078e0006 */
[----:B------:R-:W-:-:S05]  /*0220*/  PRMT R21, RZ, 0x7610, R21 ;  /* 0x00007610ff157816 */ /* 0x000fca0000000015 */
[----:B------:R-:W1:Y:S01]  /*0230*/  @!P2 LDC.64 R10, c[0x0][0x228] ;  /* 0x00008a00ff0aab82 */ /* 0x000e620000000a00 */
[----:B------:R-:W5:Y:S01]  /*0240*/  @!P1 LDG.E.U16 R21, desc[UR4][R24.64] ;  /* 0x0000000418159981 */ /* 0x000f62000c1e1500 */
[----:B---3--:R-:W-:Y:S01]  /*0250*/  @!P1 IMAD.WIDE.U32 R22, R14, 0x2, R22 ;  /* 0x000000020e169825 */ /* 0x008fe200078e0016 */
[----:B------:R-:W-:-:S05]  /*0260*/  PRMT R14, RZ, 0x7610, R14 ;  /* 0x00007610ff0e7816 */ /* 0x000fca000000000e */
[----:B0-----:R-:W0:Y:S01]  /*0270*/  @!P1 LDC.64 R2, c[0x0][0x218] ;  /* 0x00008600ff029b82 */ /* 0x001e220000000a00 */
        /* <DEDUP_REMOVED lines=11> */
[----:B-1----:R-:W-:-:S05]  /*0330*/  IMAD.MOV.U32 R4, RZ, RZ, R15 ;  /* 0x000000ffff047224 */ /* 0x002fca00078e000f */
[C---:B------:R-:W-:Y:S01]  /*0340*/  IADD3 R10, R4.reuse, 0x80, RZ ;  /* 0x00000080040a7810 */ /* 0x040fe20007ffe0ff */
[----:B--2---:R-:W-:Y:S01]  /*0350*/  VIADD R6, R4, 0x100 ;  /* 0x0000010004067836 */ /* 0x004fe20000000000 */
[----:B------:R-:W-:Y:S02]  /*0360*/  @!P1 LEA R5, R12, R15, 0x9 ;  /* 0x0000000f0c059211 */ /* 0x000fe400078e48ff */
[----:B---3--:R-:W-:Y:S01]  /*0370*/  IADD3 R8, R4, 0x180, RZ ;  /* 0x0000018004087810 */ /* 0x008fe20007ffe0ff */
[----:B------:R-:W-:Y:S01]  /*0380*/  @!P1 IMAD.MOV.U32 R4, RZ, RZ, R10 ;  /* 0x000000ffff049224 */ /* 0x000fe200078e000a */
[----:B------:R-:W-:Y:S01]  /*0390*/  BSSY B0, `(.L_x_7081) ;  /* 0x0000012000007945 */ /* 0x000fe20003800000 */
[-C--:B------:R-:W-:Y:S01]  /*03a0*/  ISETP.GE.AND P5, PT, R10, R13.reuse, PT ;  /* 0x0000000d0a00720c */ /* 0x080fe20003fa6270 */
[----:B0-----:R-:W-:Y:S01]  /*03b0*/  @!P1 IMAD.WIDE.U32 R2, R5, 0x2, R2 ;  /* 0x0000000205029825 */ /* 0x001fe200078e0002 */
[-C--:B------:R-:W-:Y:S02]  /*03c0*/  ISETP.GE.AND P2, PT, R6, R13.reuse, PT ;  /* 0x0000000d0600720c */ /* 0x080fe40003f46270 */
[----:B------:R-:W-:-:S02]  /*03d0*/  ISETP.GE.AND P3, PT, R8, R13, PT ;  /* 0x0000000d0800720c */ /* 0x000fc40003f66270 */
[----:B------:R-:W-:Y:S01]  /*03e0*/  ISETP.GE.AND P4, PT, R4, R13, PT ;  /* 0x0000000d0400720c */ /* 0x000fe20003f86270 */
[----:B------:R-:W-:-:S12]  /*03f0*/  @P1 BRA `(.L_x_7082) ;  /* 0x00000000002c1947 */ /* 0x000fd80003800000 */
        /* <DEDUP_REMOVED lines=11> */
.L_x_7082:
[----:B------:R-:W-:Y:S05]  /*04b0*/  BSYNC B0 ;  /* 0x0000000000007941 */ /* 0x000fea0003800000 */
.L_x_7081:
[----:B------:R-:W-:Y:S04]  /*04c0*/  BSSY B0, `(.L_x_7083) ;  /* 0x000000d000007945 */ /* 0x000fe80003800000 */
[----:B------:R-:W-:Y:S05]  /*04d0*/  @P5 BRA `(.L_x_7084) ;  /* 0x00000000002c5947 */ /* 0x000fea0003800000 */
[----:B-----5:R-:W-:-:S05]  /*04e0*/  HADD2.F32 R7, -RZ, R16.H0_H0 ;  /* 0x20000010ff077230 */ /* 0x020fca0000004100 */
[C---:B------:R-:W-:Y:S02]  /*04f0*/  FSETP.GEU.FTZ.AND P5, PT, R7.reuse, RZ, PT ;  /* 0x000000ff0700720b */ /* 0x040fe40003fbe000 */
[----:B------:R-:W-:-:S04]  /*0500*/  FSETP.GT.FTZ.AND P0, PT, R7, 1, PT ;  /* 0x3f8000000700780b */ /* 0x000fc80003f14000 */
[----:B------:R-:W-:-:S13]  /*0510*/  PLOP3.LUT P0, PT, P5, P0, PT, 0x8a, 0x0 ;  /* 0x000000000000781c */ /* 0x000fda0002f01172 */
[----:B------:R-:W-:-:S04]  /*0520*/  @!P0 FADD.FTZ R6, -R7, 1 ;  /* 0x3f80000007068421 */ /* 0x000fc80000010100 */
[----:B------:R-:W-:Y:S01]  /*0530*/  @!P0 FMUL.FTZ R6, R7, R6 ;  /* 0x0000000607068220 */ /* 0x000fe20000410000 */
[----:B------:R-:W-:Y:S01]  /*0540*/  HADD2.F32 R7, -RZ, R0.H0_H0 ;  /* 0x20000000ff077230 */ /* 0x000fe20000004100 */
[----:B------:R-:W-:-:S04]  /*0550*/  MOV R0, 0x7fc00000 ;  /* 0x7fc0000000007802 */ /* 0x000fc80000000f00 */
[----:B------:R-:W0:Y:S02]  /*0560*/  @!P0 MUFU.RCP R6, R6 ;  /* 0x0000000600068308 */ /* 0x000e240000001000 */
[----:B0-----:R-:W-:-:S05]  /*0570*/  @!P0 FMUL.FTZ R0, R7, R6 ;  /* 0x0000000607008220 */ /* 0x001fca0000410000 */
[----:B------:R-:W-:-:S07]  /*0580*/  F2FP.F16.F32.PACK_AB R0, RZ, R0 ;  /* 0x00000000ff00723e */ /* 0x000fce00000000ff */
.L_x_7084:
[----:B------:R-:W-:Y:S05]  /*0590*/  BSYNC B0 ;  /* 0x0000000000007941 */ /* 0x000fea0003800000 */
.L_x_7083:
[----:B------:R-:W-:Y:S04]  /*05a0*/  BSSY B0, `(.L_x_7085) ;  /* 0x000000d000007945 */ /* 0x000fe80003800000 */
[----:B------:R-:W-:Y:S05]  /*05b0*/  @P2 BRA `(.L_x_7086) ;  /* 0x00000000002c2947 */ /* 0x000fea0003800000 */
        /* <DEDUP_REMOVED lines=11> */
.L_x_7086:
[----:B------:R-:W-:Y:S05]  /*0670*/  BSYNC B0 ;  /* 0x0000000000007941 */ /* 0x000fea0003800000 */
.L_x_7085:
        /* <DEDUP_REMOVED lines=12> */
[----:B------:R-:W-:-:S07]  /*0740*/  F2FP.F16.F32.PACK_AB R9, RZ, R6 ;  /* 0x00000006ff09723e */ /* 0x000fce00000000ff */
.L_x_7088:
[----:B------:R-:W-:Y:S05]  /*0750*/  BSYNC B0 ;  /* 0x0000000000007941 */ /* 0x000fea0003800000 */
.L_x_7087:
[----:B------:R0:W-:Y:S01]  /*0760*/  @!P1 STG.E.U16 desc[UR4][R2.64], R5 ;  /* 0x0000000502009986 */ /* 0x0001e2000c101504 */
[----:B------:R-:W-:Y:S04]  /*0770*/  BSSY B0, `(.L_x_7089) ;  /* 0x000000c000007945 */ /* 0x000fe80003800000 */
[----:B------:R-:W-:Y:S05]  /*0780*/  @P4 BRA `(.L_x_7090) ;  /* 0x0000000000284947 */ /* 0x000fea0003800000 */
[----:B------:R-:W1:Y:S01]  /*0790*/  LDC.64 R6, c[0x0][0x218] ;  /* 0x00008600ff067b82 */ /* 0x000e620000000a00 */
[----:B0-----:R-:W-:Y:S01]  /*07a0*/  IMAD R3, R12, 0x200, R4 ;  /* 0x000002000c037824 */ /* 0x001fe200078e0204 */
[----:B------:R-:W-:-:S04]  /*07b0*/  IADD3 R4, R4, 0x80, RZ ;  /* 0x0000008004047810 */ /* 0x000fc80007ffe0ff */
[----:B------:R-:W-:-:S13]  /*07c0*/  ISETP.GE.AND P0, PT, R4, R13, PT ;  /* 0x0000000d0400720c */ /* 0x000fda0003f06270 */
[----:B------:R-:W-:Y:S01]  /*07d0*/  @!P0 IMAD R5, R12, 0x200, R4 ;  /* 0x000002000c058824 */ /* 0x000fe200078e0204 */
[----:B------:R-:W-:Y:S01]  /*07e0*/  @!P0 IADD3 R4, R4, 0x80, RZ ;  /* 0x0000008004048810 */ /* 0x000fe20007ffe0ff */
[----:B-1----:R-:W-:-:S04]  /*07f0*/  IMAD.WIDE.U32 R2, R3, 0x2, R6 ;  /* 0x0000000203027825 */ /* 0x002fc800078e0006 */
[----:B------:R-:W-:Y:S01]  /*0800*/  @!P0 IMAD.WIDE.U32 R6, R5, 0x2, R6 ;  /* 0x0000000205068825 */ /* 0x000fe200078e0006 */
[----:B-----5:R1:W-:Y:S04]  /*0810*/  STG.E.U16 desc[UR4][R2.64], R0 ;  /* 0x0000000002007986 */ /* 0x0203e8000c101504 */
[----:B------:R1:W-:Y:S02]  /*0820*/  @!P0 STG.E.U16 desc[UR4][R6.64], R8 ;  /* 0x0000000806008986 */ /* 0x0003e4000c101504 */
.L_x_7090:
[----:B------:R-:W-:Y:S05]  /*0830*/  BSYNC B0 ;  /* 0x0000000000007941 */ /* 0x000fea0003800000 */
.L_x_7089:
[----:B------:R-:W-:-:S13]  /*0840*/  ISETP.GE.AND P0, PT, R4, R13, PT ;  /* 0x0000000d0400720c */ /* 0x000fda0003f06270 */
[----:B------:R-:W-:Y:S05]  /*0850*/  @P0 EXIT ;  /* 0x000000000000094d */ /* 0x000fea0003800000 */
[----:B01----:R-:W0:Y:S01]  /*0860*/  LDC.64 R2, c[0x0][0x218] ;  /* 0x00008600ff027b82 */ /* 0x003e220000000a00 */
[----:B------:R-:W-:-:S04]  /*0870*/  IMAD R5, R12, 0x200, R4 ;  /* 0x000002000c057824 */ /* 0x000fc800078e0204 */
[----:B0-----:R-:W-:-:S05]  /*0880*/  IMAD.WIDE.U32 R2, R5, 0x2, R2 ;  /* 0x0000000205027825 */ /* 0x001fca00078e0002 */
[----:B------:R-:W-:Y:S01]  /*0890*/  STG.E.U16 desc[UR4][R2.64], R9 ;  /* 0x0000000902007986 */ /* 0x000fe2000c101504 */
[----:B------:R-:W-:Y:S05]  /*08a0*/  EXIT ;  /* 0x000000000000794d */ /* 0x000fea0003800000 */
.L_x_7091:
        /* <DEDUP_REMOVED lines=13> */
.L_x_14638:


//--------------------- .text._ZN2at6native29vectorized_elementwise_kernelILi2EZZZNS0_26logit_backward_kernel_cudaERNS_18TensorIteratorBaseERKN3c106ScalarEENKUlvE_clEvENKUlvE1_clEvEUlNS4_4HalfESA_E_St5arrayIPcLm3EEEEviT0_T1_ --------------------------
	.section	.text._ZN2at6native29vectorized_elementwise_kernelILi2EZZZNS0_26logit_backward_kernel_cudaERNS_18TensorIteratorBaseERKN3c106ScalarEENKUlvE_clEvENKUlvE1_clEvEUlNS4_4HalfESA_E_St5arrayIPcLm3EEEEviT0_T1_,"ax",@progbits
	.align	128
        .global         _ZN2at6native29vectorized_elementwise_kernelILi2EZZZNS0_26logit_backward_kernel_cudaERNS_18TensorIteratorBaseERKN3c106ScalarEENKUlvE_clEvENKUlvE1_clEvEUlNS4_4HalfESA_E_St5arrayIPcLm3EEEEviT0_T1_
        .type           _ZN2at6native29vectorized_elementwise_kernelILi2EZZZNS0_26logit_backward_kernel_cudaERNS_18TensorIteratorBaseERKN3c106ScalarEENKUlvE_clEvENKUlvE1_clEvEUlNS4_4HalfESA_E_St5arrayIPcLm3EEEEviT0_T1_,@function
        .size           _ZN2at6native29vectorized_elementwise_kernelILi2EZZZNS0_26logit_backward_kernel_cudaERNS_18TensorIteratorBaseERKN3c106ScalarEENKUlvE_clEvENKUlvE1_clEvEUlNS4_4HalfESA_E_St5arrayIPcLm3EEEEviT0_T1_,(.L_x_14639 - _ZN2at6native29vectorized_elementwise_kernelILi2EZZZNS0_26logit_backward_kernel_cudaERNS_18TensorIteratorBaseERKN3c106ScalarEENKUlvE_clEvENKUlvE1_clEvEUlNS4_4HalfESA_E_St5arrayIPcLm3EEEEviT0_T1_)
        .other          _ZN2at6native29vectorized_elementwise_kernelILi2EZZZNS0_26logit_backward_kernel_cudaERNS_18TensorIteratorBaseERKN3c106ScalarEENKUlvE_clEvENKUlvE1_clEvEUlNS4_4HalfESA_E_St5arrayIPcLm3EEEEviT0_T1_,@"STO_CUDA_ENTRY STV_DEFAULT"
_ZN2at6native29vectorized_elementwise_kernelILi2EZZZNS0_26logit_backward_kernel_cudaERNS_18TensorIteratorBaseERKN3c106ScalarEENKUlvE_clEvENKUlvE1_clEvEUlNS4_4HalfESA_E_St5arrayIPcLm3EEEEviT0_T1_:
.text._ZN2at6native29vectorized_elementwise_kernelILi2EZZZNS0_26logit_backward_kernel_cudaERNS_18TensorIteratorBaseERKN3c106ScalarEENKUlvE_clEvENKUlvE1_clEvEUlNS4_4HalfESA_E_St5arrayIPcLm3EEEEviT0_T1_:
        /* <DEDUP_REMOVED lines=23> */
[C---:B------:R-:W-:Y:S02]  /*0170*/  FSETP.GEU.FTZ.AND P1, PT, R6.reuse, RZ, PT ;  /* 0x000000ff0600720b */ /* 0x040fe40003f3e000 */
[----:B------:R-:W-:-:S04]  /*0180*/  FSETP.GT.FTZ.AND P0, PT, R6, 1, PT ;  /* 0x3f8000000600780b */ /* 0x000fc80003f14000 */
        /* <DEDUP_REMOVED lines=8> */
[----:B------:R-:W-:Y:S01]  /*0210*/  IMAD.MOV.U32 R6, RZ, RZ, 0x7fc00000 ;  /* 0x7fc00000ff067424 */ /* 0x000fe200078e00ff */
[----:B------:R-:W-:Y:S01]  /*0220*/  FSETP.GEU.FTZ.AND P1, PT, R12, RZ, PT ;  /* 0x000000ff0c00720b */ /* 0x000fe20003f3e000 */
[--C-:B----4-:R-:W-:Y:S01]  /*0230*/  HADD2.F32 R18, -RZ, R15.reuse.H0_H0 ;  /* 0x2000000fff127230 */ /* 0x110fe20000004100 */
[C---:B------:R-:W-:Y:S01]  /*0240*/  FSETP.GEU.FTZ.AND P5, PT, R16.reuse, RZ, PT ;  /* 0x000000ff1000720b */ /* 0x040fe20003fbe000 */
[----:B------:R-:W-:Y:S01]  /*0250*/  HADD2.F32 R15, -RZ, R15.H1_H1 ;  /* 0x3000000fff0f7230 */ /* 0x000fe20000004100 */
[----:B------:R-:W-:-:S02]  /*0260*/  FSETP.GT.FTZ.AND P2, PT, R16, 1, PT ;  /* 0x3f8000001000780b */ /* 0x000fc40003f54000 */
[----:B------:R-:W-:Y:S01]  /*0270*/  FSETP.GEU.FTZ.AND P4, PT, R17, RZ, PT ;  /* 0x000000ff1100720b */ /* 0x000fe20003f9e000 */
[----:B0-----:R-:W-:Y:S01]  /*0280*/  @!P0 FMUL.FTZ R6, R7, R10 ;  /* 0x0000000a07068220 */ /* 0x001fe20000410000 */
[----:B------:R-:W-:Y:S02]  /*0290*/  FSETP.GT.FTZ.AND P0, PT, R12, 1, PT ;  /* 0x3f8000000c00780b */ /* 0x000fe40003f14000 */
[----:B------:R-:W-:Y:S01]  /*02a0*/  FSETP.GT.FTZ.AND P6, PT, R17, 1, PT ;  /* 0x3f8000001100780b */ /* 0x000fe20003fd4000 */
[----:B-----5:R-:W-:Y:S01]  /*02b0*/  HADD2.F32 R14, -RZ, R11.H0_H0 ;  /* 0x2000000bff0e7230 */ /* 0x020fe20000004100 */
[----:B------:R-:W-:Y:S02]  /*02c0*/  PLOP3.LUT P0, PT, P1, P0, PT, 0x8a, 0x0 ;  /* 0x000000000000781c */ /* 0x000fe40000f01172 */
[----:B------:R-:W-:Y:S02]  /*02d0*/  PLOP3.LUT P5, PT, P5, P2, PT, 0x8a, 0x0 ;  /* 0x000000000000781c */ /* 0x000fe40002fa5172 */
[----:B------:R-:W-:-:S02]  /*02e0*/  PLOP3.LUT P4, PT, P4, P6, PT, 0x8a, 0x0 ;  /* 0x000000000000781c */ /* 0x000fc4000278d172 */
[C---:B------:R-:W-:Y:S02]  /*02f0*/  FSETP.GEU.FTZ.AND P3, PT, R18.reuse, RZ, PT ;  /* 0x000000ff1200720b */ /* 0x040fe40003f7e000 */
[----:B------:R-:W-:Y:S02]  /*0300*/  FSETP.GT.FTZ.AND P1, PT, R18, 1, PT ;  /* 0x3f8000001200780b */ /* 0x000fe40003f34000 */
[C---:B------:R-:W-:Y:S02]  /*0310*/  FSETP.GEU.FTZ.AND P2, PT, R15.reuse, RZ, PT ;  /* 0x000000ff0f00720b */ /* 0x040fe40003f5e000 */
[----:B------:R-:W-:Y:S01]  /*0320*/  FSETP.GT.FTZ.AND P6, PT, R15, 1, PT ;  /* 0x3f8000000f00780b */ /* 0x000fe20003fd4000 */
[----:B------:R-:W-:Y:S01]  /*0330*/  HADD2.F32 R11, -RZ, R11.H1_H1 ;  /* 0x3000000bff0b7230 */ /* 0x000fe20000004100 */
[----:B------:R-:W-:Y:S02]  /*0340*/  PLOP3.LUT P3, PT, P3, P1, PT, 0x8a, 0x0 ;  /* 0x000000000000781c */ /* 0x000fe40001f63172 */
[----:B------:R-:W-:-:S02]  /*0350*/  PLOP3.LUT P2, PT, P2, P6, PT, 0x8a, 0x0 ;  /* 0x000000000000781c */ /* 0x000fc4000174d172 */
[C---:B------:R-:W-:Y:S02]  /*0360*/  FSETP.GEU.FTZ.AND P1, PT, R14.reuse, RZ, PT ;  /* 0x000000ff0e00720b */ /* 0x040fe40003f3e000 */
[----:B------:R-:W-:Y:S02]  /*0370*/  FSETP.GT.FTZ.AND P6, PT, R14, 1, PT ;  /* 0x3f8000000e00780b */ /* 0x000fe40003fd4000 */
[----:B------:R-:W-:Y:S02]  /*0380*/  P2R R7, PR, RZ, 0x1 ;  /* 0x00000001ff077803 */ /* 0x000fe40000000000 */
[----:B------:R-:W-:Y:S02]  /*0390*/  PLOP3.LUT P1, PT, P1, P6, PT, 0x8a, 0x0 ;  /* 0x000000000000781c */ /* 0x000fe40000f2d172 */
[C---:B------:R-:W-:Y:S02]  /*03a0*/  FSETP.GEU.FTZ.AND P6, PT, R11.reuse, RZ, PT ;  /* 0x000000ff0b00720b */ /* 0x040fe40003fde000 */
[----:B------:R-:W-:-:S04]  /*03b0*/  FSETP.GT.FTZ.AND P0, PT, R11, 1, PT ;  /* 0x3f8000000b00780b */ /* 0x000fc80003f14000 */
        /* <DEDUP_REMOVED lines=22> */
[----:B------:R-:W-:-:S07]  /*0520*/  HADD2.F32 R18, -RZ, R8.H0_H0 ;  /* 0x20000008ff127230 */ /* 0x000fce0000004100 */
[----:B------:R-:W-:Y:S01]  /*0530*/  @!P3 MUFU.RCP R12, R12 ;  /* 0x0000000c000cb308 */ /* 0x000fe20000001000 */
[----:B------:R-:W-:-:S07]  /*0540*/  HADD2.F32 R23, -RZ, R8.H1_H1 ;  /* 0x30000008ff177230 */ /* 0x000fce0000004100 */
[----:B------:R-:W-:Y:S08]  /*0550*/  @!P2 MUFU.RCP R15, R15 ;  /* 0x0000000f000fa308 */ /* 0x000ff00000001000 */
[----:B------:R-:W5:Y:S08]  /*0560*/  @!P1 MUFU.RCP R17, R17 ;  /* 0x0000001100119308 */ /* 0x000f700000001000 */
[----:B------:R0:W5:Y:S01]  /*0570*/  @!P6 MUFU.RCP R5, R20 ;  /* 0x000000140005e308 */ /* 0x0001620000001000 */
[----:B------:R-:W-:Y:S01]  /*0580*/  MOV R19, 0x7fc00000 ;  /* 0x7fc0000000137802 */ /* 0x000fe20000000f00 */
[----:B------:R-:W-:Y:S01]  /*0590*/  IMAD.MOV.U32 R14, RZ, RZ, 0x7fc00000 ;  /* 0x7fc00000ff0e7424 */ /* 0x000fe200078e00ff */
[----:B------:R-:W-:Y:S01]  /*05a0*/  MOV R11, 0x7fc00000 ;  /* 0x7fc00000000b7802 */ /* 0x000fe20000000f00 */
[----:B-1----:R-:W-:Y:S01]  /*05b0*/  @!P0 FMUL.FTZ R19, R21, R10 ;  /* 0x0000000a15138220 */ /* 0x002fe20000410000 */
[----:B---3--:R-:W-:Y:S01]  /*05c0*/  @!P5 FMUL.FTZ R14, R18, R13 ;  /* 0x0000000d120ed220 */ /* 0x008fe20000410000 */
[----:B----4-:R-:W-:Y:S01]  /*05d0*/  @!P4 FMUL.FTZ R11, R23, R16 ;  /* 0x00000010170bc220 */ /* 0x010fe20000410000 */
[----:B------:R-:W-:-:S02]  /*05e0*/  HADD2.F32 R16, -RZ, R9.H0_H0 ;  /* 0x20000009ff107230 */ /* 0x000fc40000004100 */
[----:B0-----:R-:W-:Y:S01]  /*05f0*/  HADD2.F32 R20, -RZ, R9.H1_H1 ;  /* 0x30000009ff147230 */ /* 0x001fe20000004100 */
[----:B------:R-:W-:Y:S01]  /*0600*/  MOV R8, 0x7fc00000 ;  /* 0x7fc0000000087802 */ /* 0x000fe20000000f00 */
[----:B------:R-:W-:Y:S01]  /*0610*/  IMAD.MOV.U32 R21, RZ, RZ, 0x7fc00000 ;  /* 0x7fc00000ff157424 */ /* 0x000fe200078e00ff */
[----:B------:R-:W-:Y:S01]  /*0620*/  MOV R18, 0x7fc00000 ;  /* 0x7fc0000000127802 */ /* 0x000fe20000000f00 */
[----:B------:R-:W-:Y:S02]  /*0630*/  IMAD.MOV.U32 R23, RZ, RZ, 0x7fc00000 ;  /* 0x7fc00000ff177424 */ /* 0x000fe400078e00ff */
        /* <DEDUP_REMOVED lines=17> */
.L_x_7092:
        /* <DEDUP_REMOVED lines=106> */
.L_x_7094:
[----:B------:R-:W-:Y:S05]  /*0df0*/  BSYNC B0 ;  /* 0x0000000000007941 */ /* 0x000fea0003800000 */
.L_x_7093:
[----:B------:R-:W-:Y:S04]  /*0e00*/  BSSY B0, `(.L_x_7095) ;  /* 0x000000d000007945 */ /* 0x000fe80003800000 */
[----:B------:R-:W-:Y:S05]  /*0e10*/  @P4 BRA `(.L_x_7096) ;  /* 0x00000000002c4947 */ /* 0x000fea0003800000 */
[----:B-----5:R-:W-:Y:S01]  /*0e20*/  HADD2.F32 R14, -RZ, R5.H0_H0 ;  /* 0x20000005ff0e7230 */ /* 0x020fe20000004100 */
[----:B------:R-:W-:Y:S01]  /*0e30*/  MOV R13, 0x7fc00000 ;  /* 0x7fc00000000d7802 */ /* 0x000fe20000000f00 */
[----:B------:R-:W-:-:S03]  /*0e40*/  HADD2.F32 R4, -RZ, R4.H0_H0 ;  /* 0x20000004ff047230 */ /* 0x000fc60000004100 */
        /* <DEDUP_REMOVED lines=8> */
.L_x_7096:
[----:B------:R-:W-:Y:S05]  /*0ed0*/  BSYNC B0 ;  /* 0x0000000000007941 */ /* 0x000fea0003800000 */
.L_x_7095:
        /* <DEDUP_REMOVED lines=12> */
[----:B------:R-:W-:-:S05]  /*0fa0*/  HADD2.F32 R14, -RZ, R7.H0_H0 ;  /* 0x20000007ff0e7230 */ /* 0x000fca0000004100 */
[C---:B------:R-:W-:Y:S02]  /*0fb0*/  FSETP.GEU.FTZ.AND P2, PT, R14.reuse, RZ, PT ;  /* 0x000000ff0e00720b */ /* 0x040fe40003f5e000 */
[----:B------:R-:W-:-:S04]  /*0fc0*/  FSETP.GT.FTZ.AND P0, PT, R14, 1, PT ;  /* 0x3f8000000e00780b */ /* 0x000fc80003f14000 */
[----:B------:R-:W-:-:S13]  /*0fd0*/  PLOP3.LUT P0, PT, P2, P0, PT, 0x8a, 0x0 ;  /* 0x000000000000781c */ /* 0x000fda0001701172 */
[----:B------:R-:W-:-:S04]  /*0fe0*/  @!P0 FADD.FTZ R7, -R14, 1 ;  /* 0x3f8000000e078421 */ /* 0x000fc80000010100 */
[----:B------:R-:W-:Y:S01]  /*0ff0*/  @!P0 FMUL.FTZ R7, R14, R7 ;  /* 0x000000070e078220 */ /* 0x000fe20000410000 */
[----:B------:R-:W-:Y:S02]  /*1000*/  HADD2.F32 R14, -RZ, R6.H0_H0 ;  /* 0x20000006ff0e7230 */ /* 0x000fe40000004100 */
[----:B------:R-:W-:-:S03]  /*1010*/  IMAD.MOV.U32 R6, RZ, RZ, 0x7fc00000 ;  /* 0x7fc00000ff067424 */ /* 0x000fc600078e00ff */
[----:B------:R-:W1:Y:S02]  /*1020*/  @!P0 MUFU.RCP R7, R7 ;  /* 0x0000000700078308 */ /* 0x000e640000001000 */
[----:B-1----:R-:W-:-:S05]  /*1030*/  @!P0 FMUL.FTZ R6, R14, R7 ;  /* 0x000000070e068220 */ /* 0x002fca0000410000 */
[----:B------:R-:W-:-:S07]  /*1040*/  F2FP.F16.F32.PACK_AB R6, RZ, R6 ;  /* 0x00000006ff06723e */ /* 0x000fce00000000ff */
.L_x_7098:
[----:B------:R-:W-:Y:S05]  /*1050*/  BSYNC B0 ;  /* 0x0000000000007941 */ /* 0x000fea0003800000 */
.L_x_7097:
[----:B------:R-:W-:Y:S01]  /*1060*/  @!P1 IADD3 R7, R0, R3, RZ ;  /* 0x0000000300079210 */ /* 0x000fe20007ffe0ff */
[----:B------:R-:W-:Y:S01]  /*1070*/  BSSY B0, `(.L_x_7099) ;  /* 0x000000f000007945 */ /* 0x000fe20003800000 */
[----:B------:R-:W-:-:S03]  /*1080*/  ISETP.GE.AND P2, PT, R15, R2, PT ;  /* 0x000000020f00720c */ /* 0x000fc60003f46270 */
[----:B0-----:R-:W-:Y:S01]  /*1090*/  @!P1 IMAD.WIDE.U32 R4, R7, 0x2, R4 ;  /* 0x0000000207049825 */ /* 0x001fe200078e0004 */
[----:B------:R-:W-:Y:S09]  /*10a0*/  @P3 BRA `(.L_x_7100) ;  /* 0x00000000002c3947 */ /* 0x000ff20003800000 */
[----:B------:R-:W-:Y:S02]  /*10b0*/  HADD2.F32 R14, -RZ, R9.H0_H0 ;  /* 0x20000009ff0e7230 */ /* 0x000fe40000004100 */
        /* <DEDUP_REMOVED lines=10> */
.L_x_7100:
[----:B------:R-:W-:Y:S05]  /*1160*/  BSYNC B0 ;  /* 0x0000000000007941 */ /* 0x000fea0003800000 */
.L_x_7099:
[----:B------:R-:W-:Y:S04]  /*1170*/  BSSY B0, `(.L_x_7101) ;  /* 0x000000d000007945 */ /* 0x000fe80003800000 */
[----:B------:R-:W-:Y:S05]  /*1180*/  @P4 BRA `(.L_x_7102) ;  /* 0x00000000002c4947 */ /* 0x000fea0003800000 */
[----:B------:R-:W-:Y:S02]  /*1190*/  HADD2.F32 R11, -RZ, R11.H0_H0 ;  /* 0x2000000bff0b7230 */ /* 0x000fe40000004100 */
        /* <DEDUP_REMOVED lines=10> */
.L_x_7102:
[----:B------:R-:W-:Y:S05]  /*1240*/  BSYNC B0 ;  /* 0x0000000000007941 */ /* 0x000fea0003800000 */
.L_x_7101:
        /* <DEDUP_REMOVED lines=13> */
.L_x_7104:
[----:B------:R-:W-:Y:S05]  /*1320*/  BSYNC B0 ;  /* 0x0000000000007941 */ /* 0x000fea0003800000 */
.L_x_7103:
        /* <DEDUP_REMOVED lines=13> */
.L_x_7106:
[----:B------:R-:W-:Y:S05]  /*1400*/  BSYNC B0 ;  /* 0x0000000000007941 */ /* 0x000fea0003800000 */
.L_x_7105:
        /* <DEDUP_REMOVED lines=13> */
.L_x_7108:
[----:B------:R-:W-:Y:S05]  /*14e0*/  BSYNC B0 ;  /* 0x0000000000007941 */ /* 0x000fea0003800000 */
.L_x_7107:
        /* <DEDUP_REMOVED lines=18> */
.L_x_7111:
[----:B------:R-:W-:-:S13]  /*1610*/  ISETP.GE.AND P0, PT, R3, R2, PT ;  /* 0x000000020300720c */ /* 0x000fda0003f06270 */
[----:B------:R-:W-:Y:S05]  /*1620*/  @P0 BRA `(.L_x_7113) ;  /* 0x0000000000300947 */ /* 0x000fea0003800000 */
[----:B0-----:R-:W0:Y:S01]  /*1630*/  LDC.64 R4, c[0x0][0x218] ;  /* 0x00008600ff047b82 */ /* 0x001e220000000a00 */
[----:B------:R-:W-:Y:S01]  /*1640*/  IMAD.IADD R13, R0, 0x1, R3 ;  /* 0x00000001000d7824 */ /* 0x000fe200078e0203 */
[----:B------:R-:W-:-:S03]  /*1650*/  IADD3 R3, R3, 0x80, RZ ;  /* 0x0000008003037810 */ /* 0x000fc60007ffe0ff */
[----:B0-----:R-:W-:-:S05]  /*1660*/  IMAD.WIDE.U32 R4, R13, 0x2, R4 ;  /* 0x000000020d047825 */ /* 0x001fca00078e0004 */
[----:B------:R1:W-:Y:S02]  /*1670*/  STG.E.U16 desc[UR4][R4.64], R7 ;  /* 0x0000000704007986 */ /* 0x0003e4000c101504 */
.L_x_7112:
[----:B------:R-:W-:-:S13]  /*1680*/  ISETP.GE.AND P0, PT, R3, R2, PT ;  /* 0x000000020300720c */ /* 0x000fda0003f06270 */
[----:B------:R-:W-:Y:S05]  /*1690*/  @P0 BRA `(.L_x_7114) ;  /* 0x0000000000340947 */ /* 0x000fea0003800000 */
[----:B01----:R-:W0:Y:S01]  /*16a0*/  LDC.64 R4, c[0x0][0x218] ;  /* 0x00008600ff047b82 */ /* 0x003e220000000a00 */
[----:B------:R-:W-:Y:S01]  /*16b0*/  IADD3 R7, R0, R3, RZ ;  /* 0x0000000300077210 */ /* 0x000fe20007ffe0ff */
[----:B------:R-:W-:-:S04]  /*16c0*/  VIADD R3, R3, 0x80 ;  /* 0x0000008003037836 */ /* 0x000fc80000000000 */
[----:B0-----:R-:W-:-:S05]  /*16d0*/  IMAD.WIDE.U32 R4, R7, 0x2, R4 ;  /* 0x0000000207047825 */ /* 0x001fca00078e0004 */
[----:B------:R1:W-:Y:S02]  /*16e0*/  STG.E.U16 desc[UR4][R4.64], R8 ;  /* 0x0000000804007986 */ /* 0x0003e4000c101504 */
.L_x_7113:
        /* <DEDUP_REMOVED lines=8> */
.L_x_7114:
[----:B------:R-:W-:Y:S05]  /*1770*/  BSYNC B1 ;  /* 0x0000000000017941 */ /* 0x000fea0003800000 */
.L_x_7110:
[----:B------:R-:W-:-:S13]  /*1780*/  ISETP.GE.AND P0, PT, R3, R2, PT ;  /* 0x000000020300720c */ /* 0x000fda0003f06270 */
[----:B012---:R-:W0:Y:S01]  /*1790*/  @!P0 LDC.64 R4, c[0x0][0x218] ;  /* 0x00008600ff048b82 */ /* 0x007e220000000a00 */
[----:B------:R-:W-:Y:S01]  /*17a0*/  @!P0 IMAD.IADD R7, R0, 0x1, R3 ;  /* 0x0000000100078824 */ /* 0x000fe200078e0203 */
[----:B------:R-:W-:-:S03]  /*17b0*/  @!P0 IADD3 R3, R3, 0x80, RZ ;  /* 0x0000008003038810 */ /* 0x000fc60007ffe0ff */
[----:B0-----:R-:W-:-:S05]  /*17c0*/  @!P0 IMAD.WIDE.U32 R4, R7, 0x2, R4 ;  /* 0x0000000207048825 */ /* 0x001fca00078e0004 */
[----:B------:R2:W-:Y:S02]  /*17d0*/  @!P0 STG.E.U16 desc[UR4][R4.64], R10 ;  /* 0x0000000a04008986 */ /* 0x0005e4000c101504 */
.L_x_7115:
[----:B------:R-:W-:Y:S05]  /*17e0*/  BSYNC B0 ;  /* 0x0000000000007941 */ /* 0x000fea0003800000 */
.L_x_7109:
        /* <DEDUP_REMOVED lines=8> */
.L_x_7116:
        /* <DEDUP_REMOVED lines=9> */
.L_x_14639:


//--------------------- .text._ZN2at6native29vectorized_elementwise_kernelILi4EZZZNS0_26logit_backward_kernel_cudaERNS_18TensorIteratorBaseERKN3c106ScalarEENKUlvE_clEvENKUlvE1_clEvEUlNS4_4HalfESA_E_St5arrayIPcLm3EEEEviT0_T1_ --------------------------
	.section	.text._ZN2at6native29vectorized_elementwise_kernelILi4EZZZNS0_26logit_backward_kernel_cudaERNS_18TensorIteratorBaseERKN3c106ScalarEENKUlvE_clEvENKUlvE1_clEvEUlNS4_4HalfESA_E_St5arrayIPcLm3EEEEviT0_T1_,"ax",@progbits
	.align	128
        .global         _ZN2at6native29vectorized_elementwise_kernelILi4EZZZNS0_26logit_backward_kernel_cudaERNS_18TensorIteratorBaseERKN3c106ScalarEENKUlvE_clEvENKUlvE1_clEvEUlNS4_4HalfESA_E_St5arrayIPcLm3EEEEviT0_T1_
        .type           _ZN2at6native29vectorized_elementwise_kernelILi4EZZZNS0_26logit_backward_kernel_cudaERNS_18TensorIteratorBaseERKN3c106ScalarEENKUlvE_clEvENKUlvE1_clEvEUlNS4_4HalfESA_E_St5arrayIPcLm3EEEEviT0_T1_,@function
        .size           _ZN2at6native29vectorized_elementwise_kernelILi4EZZZNS0_26logit_backward_kernel_cudaERNS_18TensorIteratorBaseERKN3c106ScalarEENKUlvE_clEvENKUlvE1_clEvEUlNS4_4HalfESA_E_St5arrayIPcLm3EEEEviT0_T1_,(.L_x_14640 - _ZN2at6native29vectorized_elementwise_kernelILi4EZZZNS0_26logit_backward_kernel_cudaERNS_18TensorIteratorBaseERKN3c106ScalarEENKUlvE_clEvENKUlvE1_clEvEUlNS4_4HalfESA_E_St5arrayIPcLm3EEEEviT0_T1_)
        .other          _ZN2at6native29vectorized_elementwise_kernelILi4EZZZNS0_26logit_backward_kernel_cudaERNS_18TensorIteratorBaseERKN3c106ScalarEENKUlvE_clEvENKUlvE1_clEvEUlNS4_4HalfESA_E_St5arrayIPcLm3EEEEviT0_T1_,@"STO_CUDA_ENTRY STV_DEFAULT"
_ZN2at6native29vectorized_elementwise_kernelILi4EZZZNS0_26logit_backward_kernel_cudaERNS_18TensorIteratorBaseERKN3c106ScalarEENKUlvE_clEvENKUlvE1_clEvEUlNS4_4HalfESA_E_St5arrayIPcLm3EEEEviT0_T1_:
.text._ZN2at6native29vectorized_elementwise_kernelILi4EZZZNS0_26logit_backward_kernel_cudaERNS_18TensorIteratorBaseERKN3c106ScalarEENKUlvE_clEvENKUlvE1_clEvEUlNS4_4HalfESA_E_St5arrayIPcLm3EEEEviT0_T1_:
        /* <DEDUP_REMOVED lines=20> */
[C---:B------:R-:W-:Y:S02]  /*0140*/  FSETP.GEU.FTZ.AND P1, PT, R9.reuse, RZ, PT ;  /* 0x000000ff0900720b */ /* 0x040fe40003f3e000 */
[----:B------:R-:W-:-:S04]  /*0150*/  FSETP.GT.FTZ.AND P0, PT, R9, 1, PT ;  /* 0x3f8000000900780b */ /* 0x000fc80003f14000 */
        /* <DEDUP_REMOVED lines=8> */
[----:B------:R-:W-:Y:S01]  /*01e0*/  IMAD.MOV.U32 R9, RZ, RZ, 0x7fc00000 ;  /* 0x7fc00000ff097424 */ /* 0x000fe200078e00ff */
[----:B------:R-:W-:Y:S01]  /*01f0*/  FSETP.GEU.FTZ.AND P1, PT, R6, RZ, PT ;  /* 0x000000ff0600720b */ /* 0x000fe20003f3e000 */
[--C-:B--2---:R-:W-:Y:S01]  /*0200*/  HADD2.F32 R18, -RZ, R10.reuse.H0_H0 ;  /* 0x2000000aff127230 */ /* 0x104fe20000004100 */
[C---:B------:R-:W-:Y:S01]  /*0210*/  FSETP.GEU.FTZ.AND P5, PT, R16.reuse, RZ, PT ;  /* 0x000000ff1000720b */ /* 0x040fe20003fbe000 */
[----:B------:R-:W-:Y:S01]  /*0220*/  HADD2.F32 R12, -RZ, R10.H1_H1 ;  /* 0x3000000aff0c7230 */ /* 0x000fe20000004100 */
[----:B------:R-:W-:-:S02]  /*0230*/  FSETP.GT.FTZ.AND P2, PT, R16, 1, PT ;  /* 0x3f8000001000780b */ /* 0x000fc40003f54000 */
[C---:B------:R-:W-:Y:S01]  /*0240*/  FSETP.GEU.FTZ.AND P4, PT, R17.reuse, RZ, PT ;  /* 0x000000ff1100720b */ /* 0x040fe20003f9e000 */
[----:B0-----:R-:W-:Y:S01]  /*0250*/  @!P0 FMUL.FTZ R9, R14, R15 ;  /* 0x0000000f0e098220 */ /* 0x001fe20000410000 */
[----:B------:R-:W-:Y:S02]  /*0260*/  FSETP.GT.FTZ.AND P0, PT, R6, 1, PT ;  /* 0x3f8000000600780b */ /* 0x000fe40003f14000 */
[----:B------:R-:W-:Y:S01]  /*0270*/  FSETP.GT.FTZ.AND P6, PT, R17, 1, PT ;  /* 0x3f8000001100780b */ /* 0x000fe20003fd4000 */
[----:B------:R-:W-:Y:S01]  /*0280*/  HADD2.F32 R10, -RZ, R11.H0_H0 ;  /* 0x2000000bff0a7230 */ /* 0x000fe20000004100 */
        /* <DEDUP_REMOVED lines=35> */
[----:B------:R-:W-:-:S07]  /*04c0*/  HADD2.F32 R17, -RZ, R2.H1_H1 ;  /* 0x30000002ff117230 */ /* 0x000fce0000004100 */
[----:B------:R-:W3:Y:S01]  /*04d0*/  @!P3 MUFU.RCP R15, R15 ;  /* 0x0000000f000fb308 */ /* 0x000ee20000001000 */
[----:B------:R-:W-:-:S07]  /*04e0*/  HADD2.F32 R19, -RZ, R3.H0_H0 ;  /* 0x20000003ff137230 */ /* 0x000fce0000004100 */
[----:B------:R-:W4:Y:S08]  /*04f0*/  @!P2 MUFU.RCP R12, R12 ;  /* 0x0000000c000ca308 */ /* 0x000f300000001000 */
[----:B------:R-:W4:Y:S08]  /*0500*/  @!P4 MUFU.RCP R11, R11 ;  /* 0x0000000b000bc308 */ /* 0x000f300000001000 */
[----:B------:R3:W4:Y:S08]  /*0510*/  @!P1 MUFU.RCP R13, R18 ;  /* 0x00000012000d9308 */ /* 0x0007300000001000 */
[----:B------:R-:W4:Y:S01]  /*0520*/  @!P6 MUFU.RCP R21, R21 ;  /* 0x000000150015e308 */ /* 0x000f220000001000 */
[----:B------:R-:W-:Y:S01]  /*0530*/  MOV R10, 0x7fc00000 ;  /* 0x7fc00000000a7802 */ /* 0x000fe20000000f00 */
[----:B------:R-:W-:-:S02]  /*0540*/  IMAD.MOV.U32 R2, RZ, RZ, 0x7fc00000 ;  /* 0x7fc00000ff027424 */ /* 0x000fc400078e00ff */
        /* <DEDUP_REMOVED lines=8> */
[----:B------:R-:W-:Y:S01]  /*05d0*/  MOV R4, 0x7fc00000 ;  /* 0x7fc0000000047802 */ /* 0x000fe20000000f00 */
[----:B------:R-:W-:Y:S01]  /*05e0*/  IMAD.MOV.U32 R5, RZ, RZ, 0x7fc00000 ;  /* 0x7fc00000ff057424 */ /* 0x000fe200078e00ff */
[----:B------:R-:W-:Y:S01]  /*05f0*/  MOV R3, 0x7fc00000 ;  /* 0x7fc0000000037802 */ /* 0x000fe20000000f00 */
[----:B------:R-:W-:Y:S01]  /*0600*/  IMAD.MOV.U32 R19, RZ, RZ, 0x7fc00000 ;  /* 0x7fc00000ff137424 */ /* 0x000fe200078e00ff */
[----:B---3--:R-:W-:Y:S01]  /*0610*/  MOV R18, 0x7fc00000 ;  /* 0x7fc0000000127802 */ /* 0x008fe20000000f00 */
[----:B------:R-:W-:Y:S01]  /*0620*/  @!P3 FMUL.FTZ R5, R14, R15 ;  /* 0x0000000f0e05b220 */ /* 0x000fe20000410000 */
[----:B----4-:R-:W-:Y:S01]  /*0630*/  @!P2 FMUL.FTZ R4, R17, R12 ;  /* 0x0000000c1104a220 */ /* 0x010fe20000410000 */
[----:B------:R-:W-:Y:S01]  /*0640*/  @!P4 FMUL.FTZ R3, R0, R11 ;  /* 0x0000000b0003c220 */ /* 0x000fe20000410000 */
[----:B------:R-:W-:Y:S01]  /*0650*/  @!P1 FMUL.FTZ R19, R16, R13 ;  /* 0x0000000d10139220 */ /* 0x000fe20000410000 */
[----:B------:R-:W-:Y:S01]  /*0660*/  @!P6 FMUL.FTZ R18, R20, R21 ;  /* 0x000000151412e220 */ /* 0x000fe20000410000 */
[----:B------:R-:W-:Y:S01]  /*0670*/  IMAD.WIDE R6, R8, 0x8, R6 ;  /* 0x0000000808067825 */ /* 0x000fe200078e0206 */
[----:B------:R-:W-:-:S02]  /*0680*/  F2FP.F16.F32.PACK_AB R4, R4, R5 ;  /* 0x000000050404723e */ /* 0x000fc400000000ff */
[----:B------:R-:W-:Y:S02]  /*0690*/  F2FP.F16.F32.PACK_AB R10, R10, R9 ;  /* 0x000000090a0a723e */ /* 0x000fe400000000ff */
[----:B------:R-:W-:Y:S02]  /*06a0*/  F2FP.F16.F32.PACK_AB R11, R3, R2 ;  /* 0x00000002030b723e */ /* 0x000fe400000000ff */
[----:B------:R-:W-:-:S03]  /*06b0*/  F2FP.F16.F32.PACK_AB R5, R18, R19 ;  /* 0x000000131205723e */ /* 0x000fc600000000ff */
[----:B------:R-:W-:Y:S04]  /*06c0*/  STG.E.64 desc[UR4][R6.64], R10 ;  /* 0x0000000a06007986 */ /* 0x000fe8000c101b04 */
[----:B------:R-:W-:Y:S01]  /*06d0*/  STG.E.64 desc[UR4][R6.64+0x400], R4 ;  /* 0x0004000406007986 */ /* 0x000fe2000c101b04 */
[----:B------:R-:W-:Y:S05]  /*06e0*/  EXIT ;  /* 0x000000000000794d */ /* 0x000fea0003800000 */
.L_x_7117:
        /* <DEDUP_REMOVED lines=106> */
.L_x_7119:
[----:B------:R-:W-:Y:S05]  /*0d90*/  BSYNC B0 ;  /* 0x0000000000007941 */ /* 0x000fea0003800000 */
.L_x_7118:
        /* <DEDUP_REMOVED lines=13> */
.L_x_7121:
[----:B------:R-:W-:Y:S05]  /*0e70*/  BSYNC B0 ;  /* 0x0000000000007941 */ /* 0x000fea0003800000 */
.L_x_7120:
        /* <DEDUP_REMOVED lines=23> */
.L_x_7123:
[----:B------:R-:W-:Y:S05]  /*0ff0*/  BSYNC B0 ;  /* 0x0000000000007941 */ /* 0x000fea0003800000 */
.L_x_7122:
        /* <DEDUP_REMOVED lines=16> */
.L_x_7125:
[----:B------:R-:W-:Y:S05]  /*1100*/  BSYNC B0 ;  /* 0x0000000000007941 */ /* 0x000fea0003800000 */
.L_x_7124:
        /* <DEDUP_REMOVED lines=13> */
.L_x_7127:
[----:B------:R-:W-:Y:S05]  /*11e0*/  BSYNC B0 ;  /* 0x0000000000007941 */ /* 0x000fea0003800000 */
.L_x_7126:
        /* <DEDUP_REMOVED lines=13> */
.L_x_7129:
[----:B------:R-:W-:Y:S05]  /*12c0*/  BSYNC B0 ;  /* 0x0000000000007941 */ /* 0x000fea0003800000 */
.L_x_7128:
        /* <DEDUP_REMOVED lines=13> */
.L_x_7131:
[----:B------:R-:W-:Y:S05]  /*13a0*/  BSYNC B0 ;  /* 0x0000000000007941 */ /* 0x000fea0003800000 */
.L_x_7130:
        /* <DEDUP_REMOVED lines=13> */
.L_x_7133:
[----:B------:R-:W-:Y:S05]  /*1480*/  BSYNC B0 ;  /* 0x0000000000007941 */ /* 0x000fea0003800000 */
.L_x_7132:
        /* <DEDUP_REMOVED lines=18> */
.L_x_7136:
[----:B------:R-:W-:-:S13]  /*15b0*/  ISETP.GE.AND P0, PT, R3, R2, PT ;  /* 0x000000020300720c */ /* 0x000fda0003f06270 */
[----:B------:R-:W-:Y:S05]  /*15c0*/  @P0 BRA `(.L_x_7138) ;  /* 0x0000000000300947 */ /* 0x000fea0003800000 */
[----:B0-----:R-:W0:Y:S01]  /*15d0*/  LDC.64 R4, c[0x0][0x218] ;  /* 0x00008600ff047b82 */ /* 0x001e220000000a00 */
[----:B------:R-:W-:Y:S01]  /*15e0*/  IMAD.IADD R13, R0, 0x1, R3 ;  /* 0x00000001000d7824 */ /* 0x000fe200078e0203 */
[----:B------:R-:W-:-:S03]  /*15f0*/  IADD3 R3, R3, 0x80, RZ ;  /* 0x0000008003037810 */ /* 0x000fc60007ffe0ff */
[----:B0-----:R-:W-:-:S05]  /*1600*/  IMAD.WIDE.U32 R4, R13, 0x2, R4 ;  /* 0x000000020d047825 */ /* 0x001fca00078e0004 */
[----:B------:R1:W-:Y:S02]  /*1610*/  STG.E.U16 desc[UR4][R4.64], R7 ;  /* 0x0000000704007986 */ /* 0x0003e4000c101504 */
.L_x_7137:
[----:B------:R-:W-:-:S13]  /*1620*/  ISETP.GE.AND P0, PT, R3, R2, PT ;  /* 0x000000020300720c */ /* 0x000fda0003f06270 */
[----:B------:R-:W-:Y:S05]  /*1630*/  @P0 BRA `(.L_x_7139) ;  /* 0x0000000000340947 */ /* 0x000fea0003800000 */
[----:B01----:R-:W0:Y:S01]  /*1640*/  LDC.64 R4, c[0x0][0x218] ;  /* 0x00008600ff047b82 */ /* 0x003e220000000a00 */
[----:B------:R-:W-:Y:S01]  /*1650*/  IADD3 R7, R0, R3, RZ ;  /* 0x0000000300077210 */ /* 0x000fe20007ffe0ff */
[----:B------:R-:W-:-:S04]  /*1660*/  VIADD R3, R3, 0x80 ;  /* 0x0000008003037836 */ /* 0x000fc80000000000 */
[----:B0-----:R-:W-:-:S05]  /*1670*/  IMAD.WIDE.U32 R4, R7, 0x2, R4 ;  /* 0x0000000207047825 */ /* 0x001fca00078e0004 */
[----:B------:R1:W-:Y:S02]  /*1680*/  STG.E.U16 desc[UR4][R4.64], R8 ;  /* 0x0000000804007986 */ /* 0x0003e4000c101504 */
.L_x_7138:
        /* <DEDUP_REMOVED lines=8> */
.L_x_7139:
[----:B------:R-:W-:Y:S05]  /*1710*/  BSYNC B1 ;  /* 0x0000000000017941 */ /* 0x000fea0003800000 */
.L_x_7135:
[----:B------:R-:W-:-:S13]  /*1720*/  ISETP.GE.AND P0, PT, R3, R2, PT ;  /* 0x000000020300720c */ /* 0x000fda0003f06270 */
[----:B012---:R-:W0:Y:S01]  /*1730*/  @!P0 LDC.64 R4, c[0x0][0x218] ;  /* 0x00008600ff048b82 */ /* 0x007e220000000a00 */
[----:B------:R-:W-:Y:S01]  /*1740*/  @!P0 IMAD.IADD R7, R0, 0x1, R3 ;  /* 0x0000000100078824 */ /* 0x000fe200078e0203 */
[----:B------:R-:W-:-:S03]  /*1750*/  @!P0 IADD3 R3, R3, 0x80, RZ ;  /* 0x0000008003038810 */ /* 0x000fc60007ffe0ff */
[----:B0-----:R-:W-:-:S05]  /*1760*/  @!P0 IMAD.WIDE.U32 R4, R7, 0x2, R4 ;  /* 0x0000000207048825 */ /* 0x001fca00078e0004 */
[----:B------:R2:W-:Y:S02]  /*1770*/  @!P0 STG.E.U16 desc[UR4][R4.64], R10 ;  /* 0x0000000a04008986 */ /* 0x0005e4000c101504 */
.L_x_7140:
[----:B------:R-:W-:Y:S05]  /*1780*/  BSYNC B0 ;  /* 0x0000000000007941 */ /* 0x000fea0003800000 */
.L_x_7134:
        /* <DEDUP_REMOVED lines=8> */
.L_x_7141:
        /* <DEDUP_REMOVED lines=15> */
.L_x_14640:


//--------------------- .text._ZN2at6native29vectorized_elementwise_kernelILi8EZZZNS0_26logit_backward_kernel_cudaERNS_18TensorIteratorBaseERKN3c106ScalarEENKUlvE_clEvENKUlvE1_clEvEUlNS4_4HalfESA_E_St5arrayIPcLm3EEEEviT0_T1_ --------------------------
	.section	.text._ZN2at6native29vectorized_elementwise_kernelILi8EZZZNS0_26logit_backward_kernel_cudaERNS_18TensorIteratorBaseERKN3c106ScalarEENKUlvE_clEvENKUlvE1_clEvEUlNS4_4HalfESA_E_St5arrayIPcLm3EEEEviT0_T1_,"ax",@progbits
	.align	128
        .global         _ZN2at6native29vectorized_elementwise_kernelILi8EZZZNS0_26logit_backward_kernel_cudaERNS_18TensorIteratorBaseERKN3c106ScalarEENKUlvE_clEvENKUlvE1_clEvEUlNS4_4HalfESA_E_St5arrayIPcLm3EEEEviT0_T1_
        .type           _ZN2at6native29vectorized_elementwise_kernelILi8EZZZNS0_26logit_backward_kernel_cudaERNS_18TensorIteratorBaseERKN3c106ScalarEENKUlvE_clEvENKUlvE1_clEvEUlNS4_4HalfESA_E_St5arrayIPcLm3EEEEviT0_T1_,@function
        .size           _ZN2at6native29vectorized_elementwise_kernelILi8EZZZNS0_26logit_backward_kernel_cudaERNS_18TensorIteratorBaseERKN3c106ScalarEENKUlvE_clEvENKUlvE1_clEvEUlNS4_4HalfESA_E_St5arrayIPcLm3EEEEviT0_T1_,(.L_x_14641 - _ZN2at6native29vectorized_elementwise_kernelILi8EZZZNS0_26logit_backward_kernel_cudaERNS_18TensorIteratorBaseERKN3c106ScalarEENKUlvE_clEvENKUlvE1_clEvEUlNS4_4HalfESA_E_St5arrayIPcLm3EEEEviT0_T1_)
        .other          _ZN2at6native29vectorized_elementwise_kernelILi8EZZZNS0_26logit_backward_kernel_cudaERNS_18TensorIteratorBaseERKN3c106ScalarEENKUlvE_clEvENKUlvE1_clEvEUlNS4_4HalfESA_E_St5arrayIPcLm3EEEEviT0_T1_,@"STO_CUDA_ENTRY STV_DEFAULT"
_ZN2at6native29vectorized_elementwise_kernelILi8EZZZNS0_26logit_backward_kernel_cudaERNS_18TensorIteratorBaseERKN3c106ScalarEENKUlvE_clEvENKUlvE1_clEvEUlNS4_4HalfESA_E_St5arrayIPcLm3EEEEviT0_T1_:
.text._ZN2at6native29vectorized_elementwise_kernelILi8EZZZNS0_26logit_backward_kernel_cudaERNS_18TensorIteratorBaseERKN3c106ScalarEENKUlvE_clEvENKUlvE1_clEvEUlNS4_4HalfESA_E_St5arrayIPcLm3EEEEviT0_T1_:
        /* <DEDUP_REMOVED lines=18> */
[--C-:B0-----:R-:W-:Y:S02]  /*0120*/  HADD2.F32 R2, -RZ, R9.reuse.H0_H0 ;  /* 0x20000009ff027230 */ /* 0x101fe40000004100 */
[----:B------:R-:W-:Y:S01]  /*0130*/  HADD2.F32 R8, -RZ, R8.H1_H1 ;  /* 0x30000008ff087230 */ /* 0x000fe20000004100 */
[C---:B------:R-:W-:Y:S01]  /*0140*/  FSETP.GEU.FTZ.AND P1, PT, R13.reuse, RZ, PT ;  /* 0x000000ff0d00720b */ /* 0x040fe20003f3e000 */
[----:B------:R-:W-:Y:S01]  /*0150*/  HADD2.F32 R9, -RZ, R9.H1_H1 ;  /* 0x30000009ff097230 */ /* 0x000fe20000004100 */
[----:B------:R-:W-:Y:S01]  /*0160*/  FSETP.GT.FTZ.AND P0, PT, R13, 1, PT ;  /* 0x3f8000000d00780b */ /* 0x000fe20003f14000 */
[--C-:B------:R-:W-:Y:S01]  /*0170*/  HADD2.F32 R17, -RZ, R10.reuse.H0_H0 ;  /* 0x2000000aff117230 */ /* 0x100fe20000004100 */
[----:B------:R-:W-:Y:S01]  /*0180*/  FSETP.GEU.FTZ.AND P5, PT, R2, RZ, PT ;  /* 0x000000ff0200720b */ /* 0x000fe20003fbe000 */
[----:B------:R-:W-:Y:S01]  /*0190*/  HADD2.F32 R16, -RZ, R10.H1_H1 ;  /* 0x3000000aff107230 */ /* 0x000fe20000004100 */
[----:B------:R-:W-:Y:S01]  /*01a0*/  PLOP3.LUT P0, PT, P1, P0, PT, 0x8a, 0x0 ;  /* 0x000000000000781c */ /* 0x000fe20000f01172 */
[----:B------:R-:W-:Y:S01]  /*01b0*/  HADD2.F32 R10, -RZ, R11.H0_H0 ;  /* 0x2000000bff0a7230 */ /* 0x000fe20000004100 */
[----:B------:R-:W-:-:S02]  /*01c0*/  FSETP.GEU.FTZ.AND P1, PT, R8, RZ, PT ;  /* 0x000000ff0800720b */ /* 0x000fc40003f3e000 */
[----:B------:R-:W-:Y:S02]  /*01d0*/  FSETP.GT.FTZ.AND P2, PT, R2, 1, PT ;  /* 0x3f8000000200780b */ /* 0x000fe40003f54000 */
[C---:B------:R-:W-:Y:S02]  /*01e0*/  FSETP.GEU.FTZ.AND P4, PT, R9.reuse, RZ, PT ;  /* 0x000000ff0900720b */ /* 0x040fe40003f9e000 */
[----:B------:R-:W-:Y:S02]  /*01f0*/  FSETP.GT.FTZ.AND P6, PT, R9, 1, PT ;  /* 0x3f8000000900780b */ /* 0x000fe40003fd4000 */
[----:B------:R-:W-:Y:S02]  /*0200*/  PLOP3.LUT P5, PT, P5, P2, PT, 0x8a, 0x0 ;  /* 0x000000000000781c */ /* 0x000fe40002fa5172 */
[----:B------:R-:W-:Y:S01]  /*0210*/  PLOP3.LUT P4, PT, P4, P6, PT, 0x8a, 0x0 ;  /* 0x000000000000781c */ /* 0x000fe2000278d172 */
[----:B------:R-:W-:Y:S01]  /*0220*/  @!P0 FADD.FTZ R14, -R13, 1 ;  /* 0x3f8000000d0e8421 */ /* 0x000fe20000010100 */
[----:B------:R-:W-:-:S02]  /*0230*/  FSETP.GEU.FTZ.AND P3, PT, R17, RZ, PT ;  /* 0x000000ff1100720b */ /* 0x000fc40003f7e000 */
[C---:B------:R-:W-:Y:S01]  /*0240*/  FSETP.GEU.FTZ.AND P2, PT, R16.reuse, RZ, PT ;  /* 0x000000ff1000720b */ /* 0x040fe20003f5e000 */
[----:B------:R-:W-:Y:S01]  /*0250*/  @!P0 FMUL.FTZ R15, R13, R14 ;  /* 0x0000000e0d0f8220 */ /* 0x000fe20000410000 */
[----:B------:R-:W-:Y:S01]  /*0260*/  IMAD.MOV.U32 R13, RZ, RZ, 0x7fc00000 ;  /* 0x7fc00000ff0d7424 */ /* 0x000fe200078e00ff */
[----:B------:R-:W-:Y:S01]  /*0270*/  FSETP.GT.FTZ.AND P6, PT, R16, 1, PT ;  /* 0x3f8000001000780b */ /* 0x000fe20003fd4000 */
[----:B---3--:R-:W-:Y:S02]  /*0280*/  HADD2.F32 R14, -RZ, R4.H0_H0 ;  /* 0x20000004ff0e7230 */ /* 0x008fe40000004100 */
[--C-:B------:R-:W-:Y:S01]  /*0290*/  HADD2.F32 R20, -RZ, R6.reuse.H0_H0 ;  /* 0x20000006ff147230 */ /* 0x100fe20000004100 */
[----:B------:R-:W0:Y:S01]  /*02a0*/  @!P0 MUFU.RCP R15, R15 ;  /* 0x0000000f000f8308 */ /* 0x000e220000001000 */
[----:B------:R-:W-:Y:S01]  /*02b0*/  PLOP3.LUT P2, PT, P2, P6, PT, 0x8a, 0x0 ;  /* 0x000000000000781c */ /* 0x000fe2000174d172 */
[----:B------:R-:W-:Y:S01]  /*02c0*/  HADD2.F32 R6, -RZ, R6.H1_H1 ;  /* 0x30000006ff067230 */ /* 0x000fe20000004100 */
[----:B------:R-:W-:Y:S01]  /*02d0*/  FSETP.GT.FTZ.AND P6, PT, R10, 1, PT ;  /* 0x3f8000000a00780b */ /* 0x000fe20003fd4000 */
[----:B------:R-:W-:-:S02]  /*02e0*/  HADD2.F32 R21, -RZ, R7.H0_H0 ;  /* 0x20000007ff157230 */ /* 0x000fc40000004100 */
[----:B------:R-:W-:Y:S01]  /*02f0*/  HADD2.F32 R22, -RZ, R7.H1_H1 ;  /* 0x30000007ff167230 */ /* 0x000fe20000004100 */
[----:B------:R-:W-:Y:S01]  /*0300*/  MOV R7, 0x7fc00000 ;  /* 0x7fc0000000077802 */ /* 0x000fe20000000f00 */
[----:B0-----:R-:W-:Y:S01]  /*0310*/  @!P0 FMUL.FTZ R13, R14, R15 ;  /* 0x0000000f0e0d8220 */ /* 0x001fe20000410000 */
[----:B------:R-:W-:Y:S01]  /*0320*/  FSETP.GT.FTZ.AND P0, PT, R8, 1, PT ;  /* 0x3f8000000800780b */ /* 0x000fe20003f14000 */
[----:B------:R-:W-:-:S03]  /*0330*/  HADD2.F32 R15, -RZ, R11.H1_H1 ;  /* 0x3000000bff0f7230 */ /* 0x000fc60000004100 */
[----:B------:R-:W-:Y:S02]  /*0340*/  PLOP3.LUT P0, PT, P1, P0, PT, 0x8a, 0x0 ;  /* 0x000000000000781c */ /* 0x000fe40000f01172 */
[----:B------:R-:W-:Y:S02]  /*0350*/  FSETP.GT.FTZ.AND P1, PT, R17, 1, PT ;  /* 0x3f8000001100780b */ /* 0x000fe40003f34000 */
[----:B------:R-:W-:Y:S02]  /*0360*/  P2R R3, PR, RZ, 0x1 ;  /* 0x00000001ff037803 */ /* 0x000fe40000000000 */
[----:B------:R-:W-:Y:S02]  /*0370*/  PLOP3.LUT P3, PT, P3, P1, PT, 0x8a, 0x0 ;  /* 0x000000000000781c */ /* 0x000fe40001f63172 */
[----:B------:R-:W-:Y:S02]  /*0380*/  FSETP.GEU.FTZ.AND P1, PT, R10, RZ, PT ;  /* 0x000000ff0a00720b */ /* 0x000fe40003f3e000 */
[----:B------:R-:W-:-:S02]  /*0390*/  FSETP.GT.FTZ.AND P0, PT, R15, 1, PT ;  /* 0x3f8000000f00780b */ /* 0x000fc40003f14000 */
[----:B------:R-:W-:Y:S02]  /*03a0*/  PLOP3.LUT P1, PT, P1, P6, PT, 0x8a, 0x0 ;  /* 0x000000000000781c */ /* 0x000fe40000f2d172 */
[----:B------:R-:W-:-:S04]  /*03b0*/  FSETP.GEU.FTZ.AND P6, PT, R15, RZ, PT ;  /* 0x000000ff0f00720b */ /* 0x000fc80003fde000 */
[----:B------:R-:W-:Y:S02]  /*03c0*/  PLOP3.LUT P6, PT, P6, P0, PT, 0x8a, 0x0 ;  /* 0x000000000000781c */ /* 0x000fe400037c1172 */
[----:B------:R-:W-:-:S05]  /*03d0*/  ISETP.NE.AND P0, PT, R3, RZ, PT ;  /* 0x000000ff0300720c */ /* 0x000fca0003f05270 */
[----:B------:R-:W-:-:S04]  /*03e0*/  @!P1 FADD.FTZ R19, -R10, 1 ;  /* 0x3f8000000a139421 */ /* 0x000fc80000010100 */
[----:B------:R-:W-:Y:S01]  /*03f0*/  @!P1 FMUL.FTZ R18, R10, R19 ;  /* 0x000000130a129220 */ /* 0x000fe20000410000 */
[----:B------:R-:W-:Y:S02]  /*0400*/  HADD2.F32 R19, -RZ, R5.H0_H0 ;  /* 0x20000005ff137230 */ /* 0x000fe40000004100 */
[----:B------:R-:W-:Y:S01]  /*0410*/  @!P6 FADD.FTZ R10, -R15, 1 ;  /* 0x3f8000000f0ae421 */ /* 0x000fe20000010100 */
[----:B------:R-:W-:-:S03]  /*0420*/  @!P0 FADD.FTZ R3, -R8, 1 ;  /* 0x3f80000008038421 */ /* 0x000fc60000010100 */
[----:B------:R-:W-:Y:S01]  /*0430*/  @!P6 FMUL.FTZ R23, R15, R10 ;  /* 0x0000000a0f17e220 */ /* 0x000fe20000410000 */
[----:B------:R-:W-:Y:S02]  /*0440*/  HADD2.F32 R15, -RZ, R4.H1_H1 ;  /* 0x30000004ff0f7230 */ /* 0x000fe40000004100 */
[----:B------:R-:W-:Y:S01]  /*0450*/  @!P0 FMUL.FTZ R8, R8, R3 ;  /* 0x0000000308088220 */ /* 0x000fe20000410000 */
[C---:B------:R-:W-:Y:S01]  /*0460*/  @!P5 FADD.FTZ R3, -R2.reuse, 1 ;  /* 0x3f8000000203d421 */ /* 0x040fe20000010100 */
[----:B------:R-:W-:Y:S01]  /*0470*/  HADD2.F32 R4, -RZ, R5.H1_H1 ;  /* 0x30000005ff047230 */ /* 0x000fe20000004100 */
[----:B------:R-:W-:Y:S01]  /*0480*/  @!P1 MUFU.RCP R18, R18 ;  /* 0x0000001200129308 */ /* 0x000fe20000001000 */
[----:B------:R-:W-:Y:S02]  /*0490*/  IMAD.MOV.U32 R10, RZ, RZ, 0x7fc00000 ;  /* 0x7fc00000ff0a7424 */ /* 0x000fe400078e00ff */
[----:B------:R-:W-:Y:S01]  /*04a0*/  @!P5 FMUL.FTZ R14, R2, R3 ;  /* 0x00000003020ed220 */ /* 0x000fe20000410000 */
[----:B------:R-:W-:-:S04]  /*04b0*/  @!P4 FADD.FTZ R2, -R9, 1 ;  /* 0x3f8000000902c421 */ /* 0x000fc80000010100 */
[----:B------:R-:W-:Y:S01]  /*04c0*/  @!P4 FMUL.FTZ R9, R9, R2 ;  /* 0x000000020909c220 */ /* 0x000fe20000410000 */
[C---:B------:R-:W-:Y:S01]  /*04d0*/  @!P3 FADD.FTZ R2, -R17.reuse, 1 ;  /* 0x3f8000001102b421 */ /* 0x040fe20000010100 */
[----:B------:R-:W0:Y:S03]  /*04e0*/  @!P0 MUFU.RCP R8, R8 ;  /* 0x0000000800088308 */ /* 0x000e260000001000 */
[----:B------:R-:W-:Y:S01]  /*04f0*/  @!P3 FMUL.FTZ R11, R17, R2 ;  /* 0x00000002110bb220 */ /* 0x000fe20000410000 */
[C---:B------:R-:W-:Y:S01]  /*0500*/  @!P2 FADD.FTZ R17, -R16.reuse, 1 ;  /* 0x3f8000001011a421 */ /* 0x040fe20000010100 */
[----:B------:R-:W1:Y:S03]  /*0510*/  LDC.64 R2, c[0x0][0x218] ;  /* 0x00008600ff027b82 */ /* 0x000e660000000a00 */
[----:B------:R-:W-:Y:S01]  /*0520*/  @!P2 FMUL.FTZ R17, R16, R17 ;  /* 0x000000111011a220 */ /* 0x000fe20000410000 */
[----:B------:R-:W2:Y:S01]  /*0530*/  @!P5 MUFU.RCP R14, R14 ;  /* 0x0000000e000ed308 */ /* 0x000ea20000001000 */
[----:B------:R-:W-:-:S07]  /*0540*/  MOV R16, 0x7fc00000 ;  /* 0x7fc0000000107802 */ /* 0x000fce0000000f00 */
[----:B------:R-:W3:Y:S01]  /*0550*/  @!P4 MUFU.RCP R9, R9 ;  /* 0x000000090009c308 */ /* 0x000ee20000001000 */
[----:B0-----:R-:W-:Y:S01]  /*0560*/  @!P0 FMUL.FTZ R16, R15, R8 ;  /* 0x000000080f108220 */ /* 0x001fe20000410000 */
[----:B------:R-:W-:Y:S02]  /*0570*/  IMAD.MOV.U32 R15, RZ, RZ, 0x7fc00000 ;  /* 0x7fc00000ff0f7424 */ /* 0x000fe400078e00ff */
[----:B------:R-:W-:Y:S02]  /*0580*/  IMAD.MOV.U32 R8, RZ, RZ, 0x7fc00000 ;  /* 0x7fc00000ff087424 */ /* 0x000fe400078e00ff */
[----:B------:R-:W-:Y:S01]  /*0590*/  @!P1 FMUL.FTZ R8, R21, R18 ;  /* 0x0000001215089220 */ /* 0x000fe20000410000 */
[----:B------:R-:W-:Y:S01]  /*05a0*/  F2FP.F16.F32.PACK_AB R16, R16, R13 ;  /* 0x0000000d1010723e */ /* 0x000fe200000000ff */
[----:B------:R-:W0:Y:S01]  /*05b0*/  @!P3 MUFU.RCP R11, R11 ;  /* 0x0000000b000bb308 */ /* 0x000e220000001000 */
[----:B--2---:R-:W-:Y:S01]  /*05c0*/  @!P5 FMUL.FTZ R10, R19, R14 ;  /* 0x0000000e130ad220 */ /* 0x004fe20000410000 */
[----:B------:R-:W-:Y:S01]  /*05d0*/  MOV R19, 0x7fc00000 ;  /* 0x7fc0000000137802 */ /* 0x000fe20000000f00 */
[----:B-1----:R-:W-:Y:S01]  /*05e0*/  IMAD.WIDE.U32 R2, R0, 0x2, R2 ;  /* 0x0000000200027825 */ /* 0x002fe200078e0002 */
[----:B------:R-:W-:-:S04]  /*05f0*/  MOV R0, 0x7fc00000 ;  /* 0x7fc0000000007802 */ /* 0x000fc80000000f00 */
[----:B------:R-:W1:Y:S01]  /*0600*/  @!P2 MUFU.RCP R17, R17 ;  /* 0x000000110011a308 */ /* 0x000e620000001000 */
[----:B---3--:R-:W-:Y:S01]  /*0610*/  @!P4 FMUL.FTZ R7, R4, R9 ;  /* 0x000000090407c220 */ /* 0x008fe20000410000 */
[----:B------:R-:W-:-:S06]  /*0620*/  IMAD.WIDE R2, R12, 0x10, R2 ;  /* 0x000000100c027825 */ /* 0x000fcc00078e0202 */
[----:B------:R-:W2:Y:S01]  /*0630*/  @!P6 MUFU.RCP R5, R23 ;  /* 0x000000170005e308 */ /* 0x000ea20000001000 */
[----:B0-----:R-:W-:Y:S01]  /*0640*/  @!P3 FMUL.FTZ R15, R20, R11 ;  /* 0x0000000b140fb220 */ /* 0x001fe20000410000 */
[----:B-1----:R-:W-:Y:S01]  /*0650*/  @!P2 FMUL.FTZ R0, R6, R17 ;  /* 0x000000110600a220 */ /* 0x002fe20000410000 */
[----:B------:R-:W-:-:S04]  /*0660*/  F2FP.F16.F32.PACK_AB R17, R7, R10 ;  /* 0x0000000a0711723e */ /* 0x000fc800000000ff */
[----:B------:R-:W-:Y:S01]  /*0670*/  F2FP.F16.F32.PACK_AB R18, R0, R15 ;  /* 0x0000000f0012723e */ /* 0x000fe200000000ff */
[----:B--2---:R-:W-:-:S05]  /*0680*/  @!P6 FMUL.FTZ R19, R22, R5 ;  /* 0x000000051613e220 */ /* 0x004fca0000410000 */
[----:B------:R-:W-:-:S05]  /*0690*/  F2FP.F16.F32.PACK_AB R19, R19, R8 ;  /* 0x000000081313723e */ /* 0x000fca00000000ff */
[----:B------:R-:W-:Y:S01]  /*06a0*/  STG.E.128 desc[UR4][R2.64], R16 ;  /* 0x0000001002007986 */ /* 0x000fe2000c101d04 */
[----:B------:R-:W-:Y:S05]  /*06b0*/  EXIT ;  /* 0x000000000000794d */ /* 0x000fea0003800000 */
.L_x_7142:
        /* <DEDUP_REMOVED lines=106> */
.L_x_7144:
[----:B------:R-:W-:Y:S05]  /*0d60*/  BSYNC B0 ;  /* 0x0000000000007941 */ /* 0x000fea0003800000 */
.L_x_7143:
        /* <DEDUP_REMOVED lines=13> */
.L_x_7146:
[----:B------:R-:W-:Y:S05]  /*0e40*/  BSYNC B0 ;  /* 0x0000000000007941 */ /* 0x000fea0003800000 */
.L_x_7145:
        /* <DEDUP_REMOVED lines=23> */
.L_x_7148:
[----:B------:R-:W-:Y:S05]  /*0fc0*/  BSYNC B0 ;  /* 0x0000000000007941 */ /* 0x000fea0003800000 */
.L_x_7147:
        /* <DEDUP_REMOVED lines=16> */
.L_x_7150:
[----:B------:R-:W-:Y:S05]  /*10d0*/  BSYNC B0 ;  /* 0x0000000000007941 */ /* 0x000fea0003800000 */
.L_x_7149:
        /* <DEDUP_REMOVED lines=13> */
.L_x_7152:
[----:B------:R-:W-:Y:S05]  /*11b0*/  BSYNC B0 ;  /* 0x0000000000007941 */ /* 0x000fea0003800000 */
.L_x_7151:
        /* <DEDUP_REMOVED lines=13> */
.L_x_7154:
[----:B------:R-:W-:Y:S05]  /*1290*/  BSYNC B0 ;  /* 0x0000000000007941 */ /* 0x000fea0003800000 */
.L_x_7153:
        /* <DEDUP_REMOVED lines=13> */
.L_x_7156:
[----:B------:R-:W-:Y:S05]  /*1370*/  BSYNC B0 ;  /* 0x0000000000007941 */ /* 0x000fea0003800000 */
.L_x_7155:
        /* <DEDUP_REMOVED lines=13> */
.L_x_7158:
[----:B------:R-:W-:Y:S05]  /*1450*/  BSYNC B0 ;  /* 0x0000000000007941 */ /* 0x000fea0003800000 */
.L_x_7157:
        /* <DEDUP_REMOVED lines=18> */
.L_x_7161:
[----:B------:R-:W-:-:S13]  /*1580*/  ISETP.GE.AND P0, PT, R3, R2, PT ;  /* 0x000000020300720c */ /* 0x000fda0003f06270 */
[----:B------:R-:W-:Y:S05]  /*1590*/  @P0 BRA `(.L_x_7163) ;  /* 0x0000000000300947 */ /* 0x000fea0003800000 */
[----:B0-----:R-:W0:Y:S01]  /*15a0*/  LDC.64 R4, c[0x0][0x218] ;  /* 0x00008600ff047b82 */ /* 0x001e220000000a00 */
[----:B------:R-:W-:Y:S01]  /*15b0*/  IMAD.IADD R13, R0, 0x1, R3 ;  /* 0x00000001000d7824 */ /* 0x000fe200078e0203 */
[----:B------:R-:W-:-:S03]  /*15c0*/  IADD3 R3, R3, 0x80, RZ ;  /* 0x0000008003037810 */ /* 0x000fc60007ffe0ff */
[----:B0-----:R-:W-:-:S05]  /*15d0*/  IMAD.WIDE.U32 R4, R13, 0x2, R4 ;  /* 0x000000020d047825 */ /* 0x001fca00078e0004 */
[----:B------:R1:W-:Y:S02]  /*15e0*/  STG.E.U16 desc[UR4][R4.64], R7 ;  /* 0x0000000704007986 */ /* 0x0003e4000c101504 */
.L_x_7162:
[----:B------:R-:W-:-:S13]  /*15f0*/  ISETP.GE.AND P0, PT, R3, R2, PT ;  /* 0x000000020300720c */ /* 0x000fda0003f06270 */
[----:B------:R-:W-:Y:S05]  /*1600*/  @P0 BRA `(.L_x_7164) ;  /* 0x0000000000340947 */ /* 0x000fea0003800000 */
[----:B01----:R-:W0:Y:S01]  /*1610*/  LDC.64 R4, c[0x0][0x218] ;  /* 0x00008600ff047b82 */ /* 0x003e220000000a00 */
[----:B------:R-:W-:Y:S01]  /*1620*/  IADD3 R7, R0, R3, RZ ;  /* 0x0000000300077210 */ /* 0x000fe20007ffe0ff */
[----:B------:R-:W-:-:S04]  /*1630*/  VIADD R3, R3, 0x80 ;  /* 0x0000008003037836 */ /* 0x000fc80000000000 */
[----:B0-----:R-:W-:-:S05]  /*1640*/  IMAD.WIDE.U32 R4, R7, 0x2, R4 ;  /* 0x0000000207047825 */ /* 0x001fca00078e0004 */
[----:B------:R1:W-:Y:S02]  /*1650*/  STG.E.U16 desc[UR4][R4.64], R8 ;  /* 0x0000000804007986 */ /* 0x0003e4000c101504 */
.L_x_7163:
        /* <DEDUP_REMOVED lines=8> */
.L_x_7164:
[----:B------:R-:W-:Y:S05]  /*16e0*/  BSYNC B1 ;  /* 0x0000000000017941 */ /* 0x000fea0003800000 */
.L_x_7160:
[----:B------:R-:W-:-:S13]  /*16f0*/  ISETP.GE.AND P0, PT, R3, R2, PT ;  /* 0x000000020300720c */ /* 0x000fda0003f06270 */
[----:B012---:R-:W0:Y:S01]  /*1700*/  @!P0 LDC.64 R4, c[0x0][0x218] ;  /* 0x00008600ff048b82 */ /* 0x007e220000000a00 */
[----:B------:R-:W-:Y:S01]  /*1710*/  @!P0 IMAD.IADD R7, R0, 0x1, R3 ;  /* 0x0000000100078824 */ /* 0x000fe200078e0203 */
[----:B------:R-:W-:-:S03]  /*1720*/  @!P0 IADD3 R3, R3, 0x80, RZ ;  /* 0x0000008003038810 */ /* 0x000fc60007ffe0ff */
[----:B0-----:R-:W-:-:S05]  /*1730*/  @!P0 IMAD.WIDE.U32 R4, R7, 0x2, R4 ;  /* 0x0000000207048825 */ /* 0x001fca00078e0004 */
[----:B------:R2:W-:Y:S02]  /*1740*/  @!P0 STG.E.U16 desc[UR4][R4.64], R10 ;  /* 0x0000000a04008986 */ /* 0x0005e4000c101504 */
.L_x_7165:
[----:B------:R-:W-:Y:S05]  /*1750*/  BSYNC B0 ;  /* 0x0000000000007941 */ /* 0x000fea0003800000 */
.L_x_7159:
        /* <DEDUP_REMOVED lines=8> */
.L_x_7166:
        /* <DEDUP_REMOVED lines=10> */
.L_x_14641:


//--------------------- .text._ZN2at6native18elementwise_kernelILi128ELi4EZNS0_15gpu_kernel_implIZZZNS0_26logit_backward_kernel_cudaERNS_18TensorIteratorBaseERKN3c106ScalarEENKUlvE_clEvENKUlvE0_clEvEUlffE0_EEvS4_RKT_EUliE_EEviT1_ --------------------------
	.section	.text._ZN2at6native18elementwise_kernelILi128ELi4EZNS0_15gpu_kernel_implIZZZNS0_26logit_backward_kernel_cudaERNS_18TensorIteratorBaseERKN3c106ScalarEENKUlvE_clEvENKUlvE0_clEvEUlffE0_EEvS4_RKT_EUliE_EEviT1_,"ax",@progbits
	.align	128
        .global         _ZN2at6native18elementwise_kernelILi128ELi4EZNS0_15gpu_kernel_implIZZZNS0_26logit_backward_kernel_cudaERNS_18TensorIteratorBaseERKN3c106ScalarEENKUlvE_clEvENKUlvE0_clEvEUlffE0_EEvS4_RKT_EUliE_EEviT1_
        .type           _ZN2at6native18elementwise_kernelILi128ELi4EZNS0_15gpu_kernel_implIZZZNS0_26logit_backward_kernel_cudaERNS_18TensorIteratorBaseERKN3c106ScalarEENKUlvE_clEvENKUlvE0_clEvEUlffE0_EEvS4_RKT_EUliE_EEviT1_,@function
        .size           _ZN2at6native18elementwise_kernelILi128ELi4EZNS0_15gpu_kernel_implIZZZNS0_26logit_backward_kernel_cudaERNS_18TensorIteratorBaseERKN3c106ScalarEENKUlvE_clEvENKUlvE0_clEvEUlffE0_EEvS4_RKT_EUliE_EEviT1_,(.L_x_14642 - _ZN2at6native18elementwise_kernelILi128ELi4EZNS0_15gpu_kernel_implIZZZNS0_26logit_backward_kernel_cudaERNS_18TensorIteratorBaseERKN3c106ScalarEENKUlvE_clEvENKUlvE0_clEvEUlffE0_EEvS4_RKT_EUliE_EEviT1_)
        .other          _ZN2at6native18elementwise_kernelILi128ELi4EZNS0_15gpu_kernel_implIZZZNS0_26logit_backward_kernel_cudaERNS_18TensorIteratorBaseERKN3c106ScalarEENKUlvE_clEvENKUlvE0_clEvEUlffE0_EEvS4_RKT_EUliE_EEviT1_,@"STO_CUDA_ENTRY STV_DEFAULT"
_ZN2at6native18elementwise_kernelILi128ELi4EZNS0_15gpu_kernel_implIZZZNS0_26logit_backward_kernel_cudaERNS_18TensorIteratorBaseERKN3c106ScalarEENKUlvE_clEvENKUlvE0_clEvEUlffE0_EEvS4_RKT_EUliE_EEviT1_:
.text._ZN2at6native18elementwise_kernelILi128ELi4EZNS0_15gpu_kernel_implIZZZNS0_26logit_backward_kernel_cudaERNS_18TensorIteratorBaseERKN3c106ScalarEENKUlvE_clEvENKUlvE0_clEvEUlffE0_EEvS4_RKT_EUliE_EEviT1_:
        /* <DEDUP_REMOVED lines=365> */
.L_x_7169:
        /* <DEDUP_REMOVED lines=22> */
.L_x_7174:
[----:B------:R-:W2:Y:S02]  /*1830*/  LDG.E.U8 R2, desc[UR36][R2.64] ;  /* 0x0000002402027981 */ /* 0x000ea4000c1e1100 */
[----:B--2---:R-:W-:Y:S01]  /*1840*/  I2FP.F32.U32 R19, R2 ;  /* 0x0000000200137245 */ /* 0x004fe20000201000 */
[----:B------:R-:W-:Y:S06]  /*1850*/  BRA `(.L_x_7176) ;  /* 0x0000000c002c7947 */ /* 0x000fec0003800000 */
.L_x_7173:
        /* <DEDUP_REMOVED lines=9> */
.L_x_7178:
[----:B------:R-:W2:Y:S02]  /*18f0*/  LDG.E R2, desc[UR36][R2.64] ;  /* 0x0000002402027981 */ /* 0x000ea4000c1e1900 */
[----:B--2---:R-:W-:Y:S01]  /*1900*/  I2FP.F32.S32 R19, R2 ;  /* 0x0000000200137245 */ /* 0x004fe20000201400 */
[----:B------:R-:W-:Y:S06]  /*1910*/  BRA `(.L_x_7176) ;  /* 0x0000000800fc7947 */ /* 0x000fec0003800000 */
.L_x_7177:
[----:B------:R-:W2:Y:S02]  /*1920*/  LDG.E.U16 R2, desc[UR36][R2.64] ;  /* 0x0000002402027981 */ /* 0x000ea4000c1e1500 */
[----:B--2---:R0:W1:Y:S01]  /*1930*/  I2F.S16 R19, R2 ;  /* 0x0000000200137306 */ /* 0x0040620000101400 */
[----:B------:R-:W-:Y:S05]  /*1940*/  BRA `(.L_x_7176) ;  /* 0x0000000800f07947 */ /* 0x000fea0003800000 */
.L_x_7172:
        /* <DEDUP_REMOVED lines=8> */
.L_x_7180:
[----:B------:R-:W2:Y:S02]  /*19d0*/  LDG.E.U16 R2, desc[UR36][R2.64] ;  /* 0x0000002402027981 */ /* 0x000ea4000c1e1500 */
[----:B--2---:R-:W-:Y:S01]  /*19e0*/  HADD2.F32 R19, -RZ, R2.H0_H0 ;  /* 0x20000002ff137230 */ /* 0x004fe20000004100 */
[----:B------:R-:W-:Y:S06]  /*19f0*/  BRA `(.L_x_7176) ;  /* 0x0000000800c47947 */ /* 0x000fec0003800000 */
.L_x_7179:
        /* <DEDUP_REMOVED lines=8> */
.L_x_7182:
[----:B------:R-:W2:Y:S02]  /*1a80*/  LDG.E.U16 R2, desc[UR36][R2.64] ;  /* 0x0000002402027981 */ /* 0x000ea4000c1e1500 */
[----:B--2---:R-:W-:Y:S01]  /*1a90*/  HADD2.F32 R19, -RZ, R2.H0_H0 ;  /* 0x20000002ff137230 */ /* 0x004fe20000004100 */
[----:B------:R-:W-:Y:S06]  /*1aa0*/  BRA `(.L_x_7176) ;  /* 0x0000000800987947 */ /* 0x000fec0003800000 */
.L_x_7181:
[----:B------:R-:W2:Y:S01]  /*1ab0*/  LDG.E.64 R2, desc[UR36][R2.64] ;  /* 0x0000002402027981 */ /* 0x000ea2000c1e1b00 */
[----:B------:R-:W-:Y:S01]  /*1ac0*/  UMOV UR4, 0xf0000000 ;  /* 0xf000000000047882 */ /* 0x000fe20000000000 */
[----:B------:R-:W-:Y:S01]  /*1ad0*/  UMOV UR5, 0x380fffff ;  /* 0x380fffff00057882 */ /* 0x000fe20000000000 */
[----:B--2---:R-:W0:Y:S01]  /*1ae0*/  F2F.F32.F64 R19, R2 ;  /* 0x0000000200137310 */ /* 0x004e220000301000 */
[----:B------:R-:W-:-:S14]  /*1af0*/  DSETP.GEU.AND P0, PT, |R2|, UR4, PT ;  /* 0x0000000402007e2a */ /* 0x000fdc000bf0e200 */
[----:B0-----:R-:W-:Y:S01]  /*1b00*/  @!P0 FMUL R19, R19, 1.175494350822287508e-38 ;  /* 0x0080000013138820 */ /* 0x001fe20000400000 */
[----:B------:R-:W-:Y:S06]  /*1b10*/  BRA `(.L_x_7176) ;  /* 0x00000008007c7947 */ /* 0x000fec0003800000 */
.L_x_7171:
        /* <DEDUP_REMOVED lines=12> */
.L_x_7185:
[----:B------:R-:W2:Y:S01]  /*1be0*/  LDG.E.64 R2, desc[UR36][R2.64] ;  /* 0x0000002402027981 */ /* 0x000ea2000c1e1b00 */
[----:B------:R-:W-:Y:S01]  /*1bf0*/  UMOV UR4, 0xf0000000 ;  /* 0xf000000000047882 */ /* 0x000fe20000000000 */
[----:B------:R-:W-:Y:S01]  /*1c00*/  UMOV UR5, 0x380fffff ;  /* 0x380fffff00057882 */ /* 0x000fe20000000000 */
[----:B--2---:R-:W0:Y:S01]  /*1c10*/  F2F.F32.F64 R19, R2 ;  /* 0x0000000200137310 */ /* 0x004e220000301000 */
[----:B------:R-:W-:-:S14]  /*1c20*/  DSETP.GEU.AND P0, PT, |R2|, UR4, PT ;  /* 0x0000000402007e2a */ /* 0x000fdc000bf0e200 */
[----:B0-----:R-:W-:Y:S01]  /*1c30*/  @!P0 FMUL R19, R19, 1.175494350822287508e-38 ;  /* 0x0080000013138820 */ /* 0x001fe20000400000 */
[----:B------:R-:W-:Y:S06]  /*1c40*/  BRA `(.L_x_7176) ;  /* 0x0000000800307947 */ /* 0x000fec0003800000 */
.L_x_7184:
        /* <DEDUP_REMOVED lines=26> */
.L_x_7187:
        /* <DEDUP_REMOVED lines=13> */
.L_x_7186:
[----:B------:R-:W2:Y:S02]  /*1ec0*/  LDG.E.U16 R2, desc[UR36][R2.64] ;  /* 0x0000002402027981 */ /* 0x000ea4000c1e1500 */
[----:B--2---:R-:W-:Y:S01]  /*1ed0*/  IMAD.U32 R19, R2, 0x10000, RZ ;  /* 0x0001000002137824 */ /* 0x004fe200078e00ff */
[----:B------:R-:W-:Y:S06]  /*1ee0*/  BRA `(.L_x_7176) ;  /* 0x0000000400887947 */ /* 0x000fec0003800000 */
.L_x_7183:
        /* <DEDUP_REMOVED lines=11> */
.L_x_7190:
        /* <DEDUP_REMOVED lines=20> */
.L_x_7192:
[----:B------:R-:W-:Y:S05]  /*20e0*/  BSYNC B0 ;  /* 0x0000000000007941 */ /* 0x000fea0003800000 */
.L_x_7191:
[----:B------:R-:W-:Y:S01]  /*20f0*/  IMAD.SHL.U32 R2, R2, 0x100000, RZ ;  /* 0x0010000002027824 */ /* 0x000fe200078e00ff */
[----:B------:R-:W-:-:S04]  /*2100*/  LEA R0, R0, 0x3b800000, 0x17 ;  /* 0x3b80000000007811 */ /* 0x000fc800078eb8ff */
[----:B------:R-:W-:Y:S01]  /*2110*/  LOP3.LUT R19, R0, R2, R19, 0xfe, !PT ;  /* 0x0000000200137212 */ /* 0x000fe200078efe13 */
[----:B------:R-:W-:Y:S06]  /*2120*/  BRA `(.L_x_7176) ;  /* 0x0000000000f87947 */ /* 0x000fec0003800000 */
.L_x_7189:
        /* <DEDUP_REMOVED lines=20> */
.L_x_7194:
[----:B------:R-:W-:Y:S05]  /*2270*/  BSYNC B0 ;  /* 0x0000000000007941 */ /* 0x000fea0003800000 */
.L_x_7193:
[----:B------:R-:W-:Y:S01]  /*2280*/  IMAD.SHL.U32 R2, R2, 0x200000, RZ ;  /* 0x0020000002027824 */ /* 0x000fe200078e00ff */
[----:B------:R-:W-:-:S04]  /*2290*/  LEA R0, R0, 0x37800000, 0x17 ;  /* 0x3780000000007811 */ /* 0x000fc800078eb8ff */
[----:B------:R-:W-:Y:S01]  /*22a0*/  LOP3.LUT R19, R0, R2, R19, 0xfe, !PT ;  /* 0x0000000200137212 */ /* 0x000fe200078efe13 */
[----:B------:R-:W-:Y:S06]  /*22b0*/  BRA `(.L_x_7176) ;  /* 0x0000000000947947 */ /* 0x000fec0003800000 */
.L_x_7188:
        /* <DEDUP_REMOVED lines=14> */
.L_x_7175:
        /* <DEDUP_REMOVED lines=16> */
.L_x_7197:
[----:B------:R-:W-:Y:S01]  /*24a0*/  IMAD.MOV.U32 R19, RZ, RZ, RZ ;  /* 0x000000ffff137224 */ /* 0x000fe200078e00ff */
[----:B------:R-:W-:Y:S06]  /*24b0*/  BRA `(.L_x_7176) ;  /* 0x0000000000147947 */ /* 0x000fec0003800000 */
.L_x_7196:
[----:B------:R-:W2:Y:S02]  /*24c0*/  LDG.E.64 R2, desc[UR36][R2.64] ;  /* 0x0000002402027981 */ /* 0x000ea4000c1e1b00 */
[----:B--2---:R0:W1:Y:S01]  /*24d0*/  I2F.U64 R19, R2 ;  /* 0x0000000200137312 */ /* 0x0040620000301000 */
[----:B------:R-:W-:Y:S05]  /*24e0*/  BRA `(.L_x_7176) ;  /* 0x0000000000087947 */ /* 0x000fea0003800000 */
.L_x_7195:
[----:B------:R-:W2:Y:S02]  /*24f0*/  LDG.E R2, desc[UR36][R2.64] ;  /* 0x0000002402027981 */ /* 0x000ea4000c1e1900 */
[----:B--2---:R-:W-:-:S07]  /*2500*/  I2FP.F32.U32 R19, R2 ;  /* 0x0000000200137245 */ /* 0x004fce0000201000 */
.L_x_7176:
[----:B------:R-:W-:Y:S05]  /*2510*/  BSYNC B6 ;  /* 0x0000000000067941 */ /* 0x000fea0003800000 */
.L_x_7170:
        /* <DEDUP_REMOVED lines=19> */
.L_x_7202:
[----:B------:R-:W2:Y:S02]  /*2650*/  LDG.E.U8 R0, desc[UR36][R2.64] ;  /* 0x0000002402007981 */ /* 0x000ea4000c1e1100 */
[----:B--2---:R-:W-:Y:S01]  /*2660*/  I2FP.F32.U32 R0, R0 ;  /* 0x0000000000007245 */ /* 0x004fe20000201000 */
[----:B------:R-:W-:Y:S06]  /*2670*/  BRA `(.L_x_7204) ;  /* 0x0000000c002c7947 */ /* 0x000fec0003800000 */
.L_x_7201:
        /* <DEDUP_REMOVED lines=9> */
.L_x_7206:
[----:B------:R-:W2:Y:S02]  /*2710*/  LDG.E R0, desc[UR36][R2.64] ;  /* 0x0000002402007981 */ /* 0x000ea4000c1e1900 */
[----:B--2---:R-:W-:Y:S01]  /*2720*/  I2FP.F32.S32 R0, R0 ;  /* 0x0000000000007245 */ /* 0x004fe20000201400 */
[----:B------:R-:W-:Y:S06]  /*2730*/  BRA `(.L_x_7204) ;  /* 0x0000000800fc7947 */ /* 0x000fec0003800000 */
.L_x_7205:
[----:B------:R-:W2:Y:S02]  /*2740*/  LDG.E.U16 R0, desc[UR36][R2.64] ;  /* 0x0000002402007981 */ /* 0x000ea4000c1e1500 */
[----:B--2---:R-:W4:Y:S01]  /*2750*/  I2F.S16 R0, R0 ;  /* 0x0000000000007306 */ /* 0x004f220000101400 */
[----:B------:R-:W-:Y:S05]  /*2760*/  BRA `(.L_x_7204) ;  /* 0x0000000800f07947 */ /* 0x000fea0003800000 */
.L_x_7200:
        /* <DEDUP_REMOVED lines=8> */
.L_x_7208:
[----:B------:R-:W2:Y:S02]  /*27f0*/  LDG.E.U16 R0, desc[UR36][R2.64] ;  /* 0x0000002402007981 */ /* 0x000ea4000c1e1500 */
[----:B--2---:R-:W-:Y:S01]  /*2800*/  HADD2.F32 R0, -RZ, R0.H0_H0 ;  /* 0x20000000ff007230 */ /* 0x004fe20000004100 */
[----:B------:R-:W-:Y:S06]  /*2810*/  BRA `(.L_x_7204) ;  /* 0x0000000800c47947 */ /* 0x000fec0003800000 */
.L_x_7207:
        /* <DEDUP_REMOVED lines=8> */
.L_x_7210:
[----:B------:R-:W2:Y:S02]  /*28a0*/  LDG.E.U16 R0, desc[UR36][R2.64] ;  /* 0x0000002402007981 */ /* 0x000ea4000c1e1500 */
[----:B--2---:R-:W-:Y:S01]  /*28b0*/  HADD2.F32 R0, -RZ, R0.H0_H0 ;  /* 0x20000000ff007230 */ /* 0x004fe20000004100 */
[----:B------:R-:W-:Y:S06]  /*28c0*/  BRA `(.L_x_7204) ;  /* 0x0000000800987947 */ /* 0x000fec0003800000 */
.L_x_7209:
[----:B------:R-:W2:Y:S01]  /*28d0*/  LDG.E.64 R2, desc[UR36][R2.64] ;  /* 0x0000002402027981 */ /* 0x000ea2000c1e1b00 */
[----:B------:R-:W-:Y:S01]  /*28e0*/  UMOV UR4, 0xf0000000 ;  /* 0xf000000000047882 */ /* 0x000fe20000000000 */
[----:B------:R-:W-:Y:S01]  /*28f0*/  UMOV UR5, 0x380fffff ;  /* 0x380fffff00057882 */ /* 0x000fe20000000000 */
[----:B--2---:R-:W0:Y:S01]  /*2900*/  F2F.F32.F64 R0, R2 ;  /* 0x0000000200007310 */ /* 0x004e220000301000 */
[----:B------:R-:W-:-:S14]  /*2910*/  DSETP.GEU.AND P0, PT, |R2|, UR4, PT ;  /* 0x0000000402007e2a */ /* 0x000fdc000bf0e200 */
[----:B0-----:R-:W-:Y:S01]  /*2920*/  @!P0 FMUL R0, R0, 1.175494350822287508e-38 ;  /* 0x0080000000008820 */ /* 0x001fe20000400000 */
[----:B------:R-:W-:Y:S06]  /*2930*/  BRA `(.L_x_7204) ;  /* 0x00000008007c7947 */ /* 0x000fec0003800000 */
.L_x_7199:
        /* <DEDUP_REMOVED lines=12> */
.L_x_7213:
[----:B------:R-:W2:Y:S01]  /*2a00*/  LDG.E.64 R2, desc[UR36][R2.64] ;  /* 0x0000002402027981 */ /* 0x000ea2000c1e1b00 */
[----:B------:R-:W-:Y:S01]  /*2a10*/  UMOV UR4, 0xf0000000 ;  /* 0xf000000000047882 */ /* 0x000fe20000000000 */
[----:B------:R-:W-:Y:S01]  /*2a20*/  UMOV UR5, 0x380fffff ;  /* 0x380fffff00057882 */ /* 0x000fe20000000000 */
[----:B--2---:R-:W0:Y:S01]  /*2a30*/  F2F.F32.F64 R0, R2 ;  /* 0x0000000200007310 */ /* 0x004e220000301000 */
[----:B------:R-:W-:-:S14]  /*2a40*/  DSETP.GEU.AND P0, PT, |R2|, UR4, PT ;  /* 0x0000000402007e2a */ /* 0x000fdc000bf0e200 */
[----:B0-----:R-:W-:Y:S01]  /*2a50*/  @!P0 FMUL R0, R0, 1.175494350822287508e-38 ;  /* 0x0080000000008820 */ /* 0x001fe20000400000 */
[----:B------:R-:W-:Y:S06]  /*2a60*/  BRA `(.L_x_7204) ;  /* 0x0000000800307947 */ /* 0x000fec0003800000 */
.L_x_7212:
        /* <DEDUP_REMOVED lines=26> */
.L_x_7215:
        /* <DEDUP_REMOVED lines=13> */
.L_x_7214:
[----:B------:R-:W2:Y:S02]  /*2ce0*/  LDG.E.U16 R0, desc[UR36][R2.64] ;  /* 0x0000002402007981 */ /* 0x000ea4000c1e1500 */
[----:B--2---:R-:W-:Y:S01]  /*2cf0*/  IMAD.U32 R0, R0, 0x10000, RZ ;  /* 0x0001000000007824 */ /* 0x004fe200078e00ff */
[----:B------:R-:W-:Y:S06]  /*2d00*/  BRA `(.L_x_7204) ;  /* 0x0000000400887947 */ /* 0x000fec0003800000 */
.L_x_7211:
        /* <DEDUP_REMOVED lines=11> */
.L_x_7218:
        /* <DEDUP_REMOVED lines=20> */
.L_x_7220:
[----:B------:R-:W-:Y:S05]  /*2f00*/  BSYNC B0 ;  /* 0x0000000000007941 */ /* 0x000fea0003800000 */
.L_x_7219:
[----:B------:R-:W-:Y:S01]  /*2f10*/  LEA R3, R0, 0x3b800000, 0x17 ;  /* 0x3b80000000037811 */ /* 0x000fe200078eb8ff */
[----:B------:R-:W-:-:S05]  /*2f20*/  IMAD.SHL.U32 R0, R2, 0x100000, RZ ;  /* 0x0010000002007824 */ /* 0x000fca00078e00ff */
[----:B------:R-:W-:Y:S01]  /*2f30*/  LOP3.LUT R0, R3, R0, R4, 0xfe, !PT ;  /* 0x0000000003007212 */ /* 0x000fe200078efe04 */
[----:B------:R-:W-:Y:S06]  /*2f40*/  BRA `(.L_x_7204) ;  /* 0x0000000000f87947 */ /* 0x000fec0003800000 */
.L_x_7217:
        /* <DEDUP_REMOVED lines=20> */
.L_x_7222:
[----:B------:R-:W-:Y:S05]  /*3090*/  BSYNC B0 ;  /* 0x0000000000007941 */ /* 0x000fea0003800000 */
.L_x_7221:
[----:B------:R-:W-:Y:S01]  /*30a0*/  LEA R3, R0, 0x37800000, 0x17 ;  /* 0x3780000000037811 */ /* 0x000fe200078eb8ff */
[----:B------:R-:W-:-:S05]  /*30b0*/  IMAD.SHL.U32 R0, R2, 0x200000, RZ ;  /* 0x0020000002007824 */ /* 0x000fca00078e00ff */
[----:B------:R-:W-:Y:S01]  /*30c0*/  LOP3.LUT R0, R3, R0, R4, 0xfe, !PT ;  /* 0x0000000003007212 */ /* 0x000fe200078efe04 */
[----:B------:R-:W-:Y:S06]  /*30d0*/  BRA `(.L_x_7204) ;  /* 0x0000000000947947 */ /* 0x000fec0003800000 */
.L_x_7216:
        /* <DEDUP_REMOVED lines=14> */
.L_x_7203:
        /* <DEDUP_REMOVED lines=16> */
.L_x_7225:
[----:B------:R-:W-:Y:S01]  /*32c0*/  IMAD.MOV.U32 R0, RZ, RZ, RZ ;  /* 0x000000ffff007224 */ /* 0x000fe200078e00ff */
[----:B------:R-:W-:Y:S06]  /*32d0*/  BRA `(.L_x_7204) ;  /* 0x0000000000147947 */ /* 0x000fec0003800000 */
.L_x_7224:
[----:B------:R-:W2:Y:S02]  /*32e0*/  LDG.E.64 R2, desc[UR36][R2.64] ;  /* 0x0000002402027981 */ /* 0x000ea4000c1e1b00 */
[----:B--2---:R0:W1:Y:S01]  /*32f0*/  I2F.U64 R0, R2 ;  /* 0x0000000200007312 */ /* 0x0040620000301000 */
[----:B------:R-:W-:Y:S05]  /*3300*/  BRA `(.L_x_7204) ;  /* 0x0000000000087947 */ /* 0x000fea0003800000 */
.L_x_7223:
[----:B------:R-:W2:Y:S02]  /*3310*/  LDG.E R0, desc[UR36][R2.64] ;  /* 0x0000002402007981 */ /* 0x000ea4000c1e1900 */
[----:B--2---:R-:W-:-:S07]  /*3320*/  I2FP.F32.U32 R0, R0 ;  /* 0x0000000000007245 */ /* 0x004fce0000201000 */
.L_x_7204:
[----:B------:R-:W-:Y:S05]  /*3330*/  BSYNC B6 ;  /* 0x0000000000067941 */ /* 0x000fea0003800000 */
.L_x_7198:
[----:B------:R-:W-:Y:S01]  /*3340*/  ULDC.64 UR4, c[0x0][0x490] ;  /* 0x0001240000047ab9 */ /* 0x000fe20000000a00 */
[----:B------:R-:W2:Y:S01]  /*3350*/  LDC.U8 R5, c[0x0][0x4a0] ;  /* 0x00012800ff057b82 */ /* 0x000ea20000000000 */
[C---:B01--45:R-:W-:Y:S01]  /*3360*/  FSETP.GEU.FTZ.AND P1, PT, R0.reuse, UR4, PT ;  /* 0x0000000400007c0b */ /* 0x073fe2000bf3e000 */
[----:B--23--:R-:W-:Y:S01]  /*3370*/  IMAD.MOV.U32 R2, RZ, RZ, RZ ;  /* 0x000000ffff027224 */ /* 0x00cfe200078e00ff */
[----:B------:R-:W-:-:S04]  /*3380*/  FSETP.GT.FTZ.AND P0, PT, R0, UR5, PT ;  /* 0x0000000500007c0b */ /* 0x000fc8000bf14000 */
[----:B------:R-:W-:-:S13]  /*3390*/  PLOP3.LUT P0, PT, P1, P0, PT, 0x8a, 0x0 ;  /* 0x000000000000781c */ /* 0x000fda0000f01172 */
[----:B------:R-:W-:-:S04]  /*33a0*/  @!P0 FADD.FTZ R3, -R0, 1 ;  /* 0x3f80000000038421 */ /* 0x000fc80000010100 */
[----:B------:R-:W-:Y:S01]  /*33b0*/  @!P0 FMUL.FTZ R3, R3, R0 ;  /* 0x0000000003038220 */ /* 0x000fe20000410000 */
[----:B------:R-:W-:-:S03]  /*33c0*/  PRMT R4, R5, 0x9910, RZ ;  /* 0x0000991005047816 */ /* 0x000fc600000000ff */
[----:B------:R-:W0:Y:S01]  /*33d0*/  @!P0 MUFU.RCP R0, R3 ;  /* 0x0000000300008308 */ /* 0x000e220000001000 */
[----:B------:R-:W-:Y:S01]  /*33e0*/  ISETP.GT.AND P1, PT, R4, 0x9, PT ;  /* 0x000000090400780c */ /* 0x000fe20003f24270 */
[----:B0-----:R-:W-:-:S12]  /*33f0*/  @!P0 FMUL.FTZ R2, R0, R19 ;  /* 0x0000001300028220 */ /* 0x001fd80000410000 */
        /* <DEDUP_REMOVED lines=12> */
.L_x_7229:
[----:B------:R-:W0:Y:S02]  /*34c0*/  F2I.S64.TRUNC R2, R2 ;  /* 0x0000000200027311 */ /* 0x000e24000020d900 */
[----:B0-----:R-:W-:-:S05]  /*34d0*/  IMAD.MOV.U32 R5, RZ, RZ, R2 ;  /* 0x000000ffff057224 */ /* 0x001fca00078e0002 */
[----:B------:R0:W-:Y:S01]  /*34e0*/  STG.E.U8 desc[UR36][R16.64], R5 ;  /* 0x0000000510007986 */ /* 0x0001e2000c101124 */
[----:B------:R-:W-:Y:S05]  /*34f0*/  BRA `(.L_x_7231) ;  /* 0x0000000c00407947 */ /* 0x000fea0003800000 */
.L_x_7228:
        /* <DEDUP_REMOVED lines=9> */
.L_x_7233:
[----:B------:R-:W0:Y:S02]  /*3590*/  F2I.FTZ.TRUNC.NTZ R3, R2 ;  /* 0x0000000200037305 */ /* 0x000e24000021f100 */
[----:B0-----:R0:W-:Y:S01]  /*35a0*/  STG.E desc[UR36][R16.64], R3 ;  /* 0x0000000310007986 */ /* 0x0011e2000c101924 */
[----:B------:R-:W-:Y:S05]  /*35b0*/  BRA `(.L_x_7231) ;  /* 0x0000000c00107947 */ /* 0x000fea0003800000 */
.L_x_7232:
[----:B------:R-:W0:Y:S02]  /*35c0*/  F2I.FTZ.TRUNC.NTZ R3, R2 ;  /* 0x0000000200037305 */ /* 0x000e24000021f100 */
[----:B0-----:R0:W-:Y:S01]  /*35d0*/  STG.E.U16 desc[UR36][R16.64], R3 ;  /* 0x0000000310007986 */ /* 0x0011e2000c101524 */
[----:B------:R-:W-:Y:S05]  /*35e0*/  BRA `(.L_x_7231) ;  /* 0x0000000c00047947 */ /* 0x000fea0003800000 */
.L_x_7227:
        /* <DEDUP_REMOVED lines=8> */
.L_x_7235:
[----:B------:R-:W-:-:S05]  /*3670*/  F2FP.F16.F32.PACK_AB R2, RZ, R2 ;  /* 0x00000002ff02723e */ /* 0x000fca00000000ff */
[----:B------:R0:W-:Y:S01]  /*3680*/  STG.E.U16 desc[UR36][R16.64], R2 ;  /* 0x0000000210007986 */ /* 0x0001e2000c101524 */
[----:B------:R-:W-:Y:S05]  /*3690*/  BRA `(.L_x_7231) ;  /* 0x0000000800d87947 */ /* 0x000fea0003800000 */
.L_x_7234:
        /* <DEDUP_REMOVED lines=9> */
.L_x_7237:
[----:B------:R-:W-:-:S04]  /*3730*/  F2FP.F16.F32.PACK_AB R3, RZ, R2 ;  /* 0x00000002ff03723e */ /* 0x000fc800000000ff */
[----:B------:R-:W-:-:S05]  /*3740*/  PRMT R3, R3, 0x5410, RZ ;  /* 0x0000541003037816 */ /* 0x000fca00000000ff */
[----:B------:R2:W-:Y:S01]  /*3750*/  STG.E desc[UR36][R16.64], R3 ;  /* 0x0000000310007986 */ /* 0x0005e2000c101924 */
[----:B------:R-:W-:Y:S05]  /*3760*/  BRA `(.L_x_7231) ;  /* 0x0000000800a47947 */ /* 0x000fea0003800000 */
.L_x_7236:
[----:B------:R-:W-:-:S06]  /*3770*/  FMUL.FTZ R2, R2, 1 ;  /* 0x3f80000002027820 */ /* 0x000fcc0000410000 */
[----:B------:R-:W0:Y:S02]  /*3780*/  F2F.F64.F32 R2, R2 ;  /* 0x0000000200027310 */ /* 0x000e240000201800 */
[----:B0-----:R4:W-:Y:S01]  /*3790*/  STG.E.64 desc[UR36][R16.64], R2 ;  /* 0x0000000210007986 */ /* 0x0019e2000c101b24 */
[----:B------:R-:W-:Y:S05]  /*37a0*/  BRA `(.L_x_7231) ;  /* 0x0000000800947947 */ /* 0x000fea0003800000 */
.L_x_7226:
        /* <DEDUP_REMOVED lines=12> */
.L_x_7240:
[----:B------:R-:W-:Y:S01]  /*3870*/  FMUL.FTZ R4, R2, 1 ;  /* 0x3f80000002047820 */ /* 0x000fe20000410000 */
[----:B------:R-:W-:-:S05]  /*3880*/  CS2R R6, SRZ ;  /* 0x0000000000067805 */ /* 0x000fca000001ff00 */
[----:B------:R-:W0:Y:S02]  /*3890*/  F2F.F64.F32 R4, R4 ;  /* 0x0000000400047310 */ /* 0x000e240000201800 */
[----:B0-----:R0:W-:Y:S01]  /*38a0*/  STG.E.128 desc[UR36][R16.64], R4 ;  /* 0x0000000410007986 */ /* 0x0011e2000c101d24 */
[----:B------:R-:W-:Y:S05]  /*38b0*/  BRA `(.L_x_7231) ;  /* 0x0000000800507947 */ /* 0x000fea0003800000 */
.L_x_7239:
        /* <DEDUP_REMOVED lines=20> */
.L_x_7244:
[----:B------:R-:W-:Y:S05]  /*3a00*/  BSYNC B0 ;  /* 0x0000000000007941 */ /* 0x000fea0003800000 */
.L_x_7243:
[----:B------:R-:W-:-:S05]  /*3a10*/  LOP3.LUT R5, R0, R5, RZ, 0xfc, !PT ;  /* 0x0000000500057212 */ /* 0x000fca00078efcff */
[----:B------:R0:W-:Y:S01]  /*3a20*/  STG.E.U8 desc[UR36][R16.64], R5 ;  /* 0x0000000510007986 */ /* 0x0001e2000c101124 */
[----:B------:R-:W-:Y:S05]  /*3a30*/  BRA `(.L_x_7231) ;  /* 0x0000000400f07947 */ /* 0x000fea0003800000 */
.L_x_7242:
        /* <DEDUP_REMOVED lines=12> */
.L_x_7246:
[----:B------:R-:W-:Y:S01]  /*3b00*/  IMAD.MOV.U32 R0, RZ, RZ, 0x7f ;  /* 0x0000007fff007424 */ /* 0x000fe200078e00ff */
[----:B------:R-:W-:-:S04]  /*3b10*/  ISETP.GT.U32.AND P0, PT, R4, 0x7f800000, PT ;  /* 0x7f8000000400780c */ /* 0x000fc80003f04070 */
[----:B------:R-:W-:-:S09]  /*3b20*/  SEL R0, R0, 0x7c, P0 ;  /* 0x0000007c00007807 */ /* 0x000fd20000000000 */
.L_x_7247:
[----:B------:R-:W-:Y:S05]  /*3b30*/  BSYNC B0 ;  /* 0x0000000000007941 */ /* 0x000fea0003800000 */
.L_x_7245:
[----:B------:R-:W-:-:S04]  /*3b40*/  LOP3.LUT R2, R2, 0x80000000, RZ, 0xc0, !PT ;  /* 0x8000000002027812 */ /* 0x000fc800078ec0ff */
[----:B------:R-:W-:-:S04]  /*3b50*/  SHF.R.U32.HI R3, RZ, 0x18, R2 ;  /* 0x00000018ff037819 */ /* 0x000fc80000011602 */
[----:B------:R-:W-:-:S05]  /*3b60*/  LOP3.LUT R3, R0, R3, RZ, 0xfc, !PT ;  /* 0x0000000300037212 */ /* 0x000fca00078efcff */
[----:B------:R0:W-:Y:S01]  /*3b70*/  STG.E.U8 desc[UR36][R16.64], R3 ;  /* 0x0000000310007986 */ /* 0x0001e2000c101124 */
[----:B------:R-:W-:Y:S05]  /*3b80*/  BRA `(.L_x_7231) ;  /* 0x00000004009c7947 */ /* 0x000fea0003800000 */
.L_x_7241:
[----:B------:R-:W-:-:S05]  /*3b90*/  F2FP.BF16.F32.PACK_AB R2, RZ, R2 ;  /* 0x00000002ff02723e */ /* 0x000fca00000010ff */
[----:B------:R0:W-:Y:S01]  /*3ba0*/  STG.E.U16 desc[UR36][R16.64], R2 ;  /* 0x0000000210007986 */ /* 0x0001e2000c101524 */
[----:B------:R-:W-:Y:S05]  /*3bb0*/  BRA `(.L_x_7231) ;  /* 0x0000000400907947 */ /* 0x000fea0003800000 */
.L_x_7238:
        /* <DEDUP_REMOVED lines=11> */
.L_x_7250:
        /* <DEDUP_REMOVED lines=16> */
.L_x_7253:
[----:B------:R-:W-:-:S04]  /*3d70*/  LOP3.LUT R2, R2, 0x80000000, RZ, 0xc0, !PT ;  /* 0x8000000002027812 */ /* 0x000fc800078ec0ff */
[----:B------:R-:W-:-:S04]  /*3d80*/  SHF.R.U32.HI R3, RZ, 0x18, R2 ;  /* 0x00000018ff037819 */ /* 0x000fc80000011602 */
[----:B------:R-:W-:-:S04]  /*3d90*/  LOP3.LUT R0, R0, R3, RZ, 0xfc, !PT ;  /* 0x0000000300007212 */ /* 0x000fc800078efcff */
[----:B------:R-:W-:-:S07]  /*3da0*/  PRMT R8, R0, 0x7610, R8 ;  /* 0x0000761000087816 */ /* 0x000fce0000000008 */
.L_x_7252:
[----:B------:R-:W-:Y:S05]  /*3db0*/  BSYNC B0 ;  /* 0x0000000000007941 */ /* 0x000fea0003800000 */
.L_x_7251:
[----:B------:R0:W-:Y:S01]  /*3dc0*/  STG.E.U8 desc[UR36][R16.64], R8 ;  /* 0x0000000810007986 */ /* 0x0001e2000c101124 */
[----:B------:R-:W-:Y:S05]  /*3dd0*/  BRA `(.L_x_7231) ;  /* 0x0000000400087947 */ /* 0x000fea0003800000 */
.L_x_7249:
        /* <DEDUP_REMOVED lines=16> */
.L_x_7256:
[----:B------:R-:W-:-:S04]  /*3ee0*/  LOP3.LUT R2, R2, 0x80000000, RZ, 0xc0, !PT ;  /* 0x8000000002027812 */ /* 0x000fc800078ec0ff */
[----:B------:R-:W-:-:S04]  /*3ef0*/  SHF.R.U32.HI R3, RZ, 0x18, R2 ;  /* 0x00000018ff037819 */ /* 0x000fc80000011602 */
[----:B------:R-:W-:-:S04]  /*3f00*/  LOP3.LUT R0, R0, R3, RZ, 0xfc, !PT ;  /* 0x0000000300007212 */ /* 0x000fc800078efcff */
[----:B------:R-:W-:-:S07]  /*3f10*/  PRMT R8, R0, 0x7610, R8 ;  /* 0x0000761000087816 */ /* 0x000fce0000000008 */
.L_x_7255:
[----:B------:R-:W-:Y:S05]  /*3f20*/  BSYNC B0 ;  /* 0x0000000000007941 */ /* 0x000fea0003800000 */
.L_x_7254:
[----:B------:R0:W-:Y:S01]  /*3f30*/  STG.E.U8 desc[UR36][R16.64], R8 ;  /* 0x0000000810007986 */ /* 0x0001e2000c101124 */
[----:B------:R-:W-:Y:S05]  /*3f40*/  BRA `(.L_x_7231) ;  /* 0x0000000000ac7947 */ /* 0x000fea0003800000 */
.L_x_7248:
        /* <DEDUP_REMOVED lines=21> */
.L_x_7230:
        /* <DEDUP_REMOVED lines=16> */
.L_x_7259:
[----:B------:R-:W-:Y:S05]  /*41a0*/  BRA `(.L_x_7231) ;  /* 0x0000000000147947 */ /* 0x000fea0003800000 */
.L_x_7258:
[----:B------:R-:W0:Y:S02]  /*41b0*/  F2I.U64.TRUNC R2, R2 ;  /* 0x0000000200027311 */ /* 0x000e24000020d800 */
[----:B0-----:R0:W-:Y:S01]  /*41c0*/  STG.E.64 desc[UR36][R16.64], R2 ;  /* 0x0000000210007986 */ /* 0x0011e2000c101b24 */
[----:B------:R-:W-:Y:S05]  /*41d0*/  BRA `(.L_x_7231) ;  /* 0x0000000000087947 */ /* 0x000fea0003800000 */
.L_x_7257:
[----:B------:R-:W0:Y:S02]  /*41e0*/  F2I.FTZ.U32.TRUNC.NTZ R3, R2 ;  /* 0x0000000200037305 */ /* 0x000e24000021f000 */
[----:B0-----:R0:W-:Y:S02]  /*41f0*/  STG.E desc[UR36][R16.64], R3 ;  /* 0x0000000310007986 */ /* 0x0011e4000c101924 */
.L_x_7231:
[----:B------:R-:W-:-:S04]  /*4200*/  IMAD R18, R18, 0x200, R23 ;  /* 0x0000020012127824 */ /* 0x000fc800078e0217 */
[----:B------:R-:W-:-:S07]  /*4210*/  VIADD R19, R18, 0x80 ;  /* 0x0000008012137836 */ /* 0x000fce0000000000 */
.L_x_7168:
[----:B------:R-:W-:Y:S05]  /*4220*/  BSYNC B7 ;  /* 0x0000000000077941 */ /* 0x000fea0003800000 */
.L_x_7167:
        /* <DEDUP_REMOVED lines=358> */
.L_x_7262:
        /* <DEDUP_REMOVED lines=22> */
.L_x_7267:
[----:B------:R-:W2:Y:S02]  /*59f0*/  LDG.E.U8 R2, desc[UR36][R2.64] ;  /* 0x0000002402027981 */ /* 0x000ea4000c1e1100 */
[----:B--2---:R-:W-:Y:S01]  /*5a00*/  I2FP.F32.U32 R22, R2 ;  /* 0x0000000200167245 */ /* 0x004fe20000201000 */
[----:B------:R-:W-:Y:S06]  /*5a10*/  BRA `(.L_x_7269) ;  /* 0x0000000c002c7947 */ /* 0x000fec0003800000 */
.L_x_7266:
        /* <DEDUP_REMOVED lines=9> */
.L_x_7271:
[----:B------:R-:W2:Y:S02]  /*5ab0*/  LDG.E R2, desc[UR36][R2.64] ;  /* 0x0000002402027981 */ /* 0x000ea4000c1e1900 */
[----:B--2---:R-:W-:Y:S01]  /*5ac0*/  I2FP.F32.S32 R22, R2 ;  /* 0x0000000200167245 */ /* 0x004fe20000201400 */
[----:B------:R-:W-:Y:S06]  /*5ad0*/  BRA `(.L_x_7269) ;  /* 0x0000000800fc7947 */ /* 0x000fec0003800000 */
.L_x_7270:
[----:B------:R-:W2:Y:S02]  /*5ae0*/  LDG.E.U16 R2, desc[UR36][R2.64] ;  /* 0x0000002402027981 */ /* 0x000ea4000c1e1500 */
[----:B--2---:R0:W1:Y:S01]  /*5af0*/  I2F.S16 R22, R2 ;  /* 0x0000000200167306 */ /* 0x0040620000101400 */
[----:B------:R-:W-:Y:S05]  /*5b00*/  BRA `(.L_x_7269) ;  /* 0x0000000800f07947 */ /* 0x000fea0003800000 */
.L_x_7265:
        /* <DEDUP_REMOVED lines=8> */
.L_x_7273:
[----:B------:R-:W2:Y:S02]  /*5b90*/  LDG.E.U16 R2, desc[UR36][R2.64] ;  /* 0x0000002402027981 */ /* 0x000ea4000c1e1500 */
[----:B--2---:R-:W-:Y:S01]  /*5ba0*/  HADD2.F32 R22, -RZ, R2.H0_H0 ;  /* 0x20000002ff167230 */ /* 0x004fe20000004100 */
[----:B------:R-:W-:Y:S06]  /*5bb0*/  BRA `(.L_x_7269) ;  /* 0x0000000800c47947 */ /* 0x000fec0003800000 */
.L_x_7272:
        /* <DEDUP_REMOVED lines=8> */
.L_x_7275:
[----:B------:R-:W2:Y:S02]  /*5c40*/  LDG.E.U16 R2, desc[UR36][R2.64] ;  /* 0x0000002402027981 */ /* 0x000ea4000c1e1500 */
[----:B--2---:R-:W-:Y:S01]  /*5c50*/  HADD2.F32 R22, -RZ, R2.H0_H0 ;  /* 0x20000002ff167230 */ /* 0x004fe20000004100 */
[----:B------:R-:W-:Y:S06]  /*5c60*/  BRA `(.L_x_7269) ;  /* 0x0000000800987947 */ /* 0x000fec0003800000 */
.L_x_7274:
[----:B------:R-:W2:Y:S01]  /*5c70*/  LDG.E.64 R2, desc[UR36][R2.64] ;  /* 0x0000002402027981 */ /* 0x000ea2000c1e1b00 */
[----:B------:R-:W-:Y:S01]  /*5c80*/  UMOV UR4, 0xf0000000 ;  /* 0xf000000000047882 */ /* 0x000fe20000000000 */
[----:B------:R-:W-:Y:S01]  /*5c90*/  UMOV UR5, 0x380fffff ;  /* 0x380fffff00057882 */ /* 0x000fe20000000000 */
[----:B--2---:R-:W0:Y:S01]  /*5ca0*/  F2F.F32.F64 R22, R2 ;  /* 0x0000000200167310 */ /* 0x004e220000301000 */
[----:B------:R-:W-:-:S14]  /*5cb0*/  DSETP.GEU.AND P0, PT, |R2|, UR4, PT ;  /* 0x0000000402007e2a */ /* 0x000fdc000bf0e200 */
[----:B0-----:R-:W-:Y:S01]  /*5cc0*/  @!P0 FMUL R22, R22, 1.175494350822287508e-38 ;  /* 0x0080000016168820 */ /* 0x001fe20000400000 */
[----:B------:R-:W-:Y:S06]  /*5cd0*/  BRA `(.L_x_7269) ;  /* 0x00000008007c7947 */ /* 0x000fec0003800000 */
.L_x_7264:
        /* <DEDUP_REMOVED lines=12> */
.L_x_7278:
[----:B------:R-:W2:Y:S01]  /*5da0*/  LDG.E.64 R2, desc[UR36][R2.64] ;  /* 0x0000002402027981 */ /* 0x000ea2000c1e1b00 */
[----:B------:R-:W-:Y:S01]  /*5db0*/  UMOV UR4, 0xf0000000 ;  /* 0xf000000000047882 */ /* 0x000fe20000000000 */
[----:B------:R-:W-:Y:S01]  /*5dc0*/  UMOV UR5, 0x380fffff ;  /* 0x380fffff00057882 */ /* 0x000fe20000000000 */
[----:B--2---:R-:W0:Y:S01]  /*5dd0*/  F2F.F32.F64 R22, R2 ;  /* 0x0000000200167310 */ /* 0x004e220000301000 */
[----:B------:R-:W-:-:S14]  /*5de0*/  DSETP.GEU.AND P0, PT, |R2|, UR4, PT ;  /* 0x0000000402007e2a */ /* 0x000fdc000bf0e200 */
[----:B0-----:R-:W-:Y:S01]  /*5df0*/  @!P0 FMUL R22, R22, 1.175494350822287508e-38 ;  /* 0x0080000016168820 */ /* 0x001fe20000400000 */
[----:B------:R-:W-:Y:S06]  /*5e00*/  BRA `(.L_x_7269) ;  /* 0x0000000800307947 */ /* 0x000fec0003800000 */
.L_x_7277:
        /* <DEDUP_REMOVED lines=26> */
.L_x_7280:
        /* <DEDUP_REMOVED lines=13> */
.L_x_7279:
[----:B------:R-:W2:Y:S02]  /*6080*/  LDG.E.U16 R2, desc[UR36][R2.64] ;  /* 0x0000002402027981 */ /* 0x000ea4000c1e1500 */
[----:B--2---:R-:W-:Y:S01]  /*6090*/  IMAD.U32 R22, R2, 0x10000, RZ ;  /* 0x0001000002167824 */ /* 0x004fe200078e00ff */
[----:B------:R-:W-:Y:S06]  /*60a0*/  BRA `(.L_x_7269) ;  /* 0x0000000400887947 */ /* 0x000fec0003800000 */
.L_x_7276:
        /* <DEDUP_REMOVED lines=11> */
.L_x_7283:
        /* <DEDUP_REMOVED lines=20> */
.L_x_7285:
[----:B------:R-:W-:Y:S05]  /*62a0*/  BSYNC B0 ;  /* 0x0000000000007941 */ /* 0x000fea0003800000 */
.L_x_7284:
[----:B------:R-:W-:Y:S01]  /*62b0*/  IMAD.SHL.U32 R2, R2, 0x100000, RZ ;  /* 0x0010000002027824 */ /* 0x000fe200078e00ff */
[----:B------:R-:W-:-:S04]  /*62c0*/  LEA R3, R0, 0x3b800000, 0x17 ;  /* 0x3b80000000037811 */ /* 0x000fc800078eb8ff */
[----:B------:R-:W-:Y:S01]  /*62d0*/  LOP3.LUT R22, R3, R2, R22, 0xfe, !PT ;  /* 0x0000000203167212 */ /* 0x000fe200078efe16 */
[----:B------:R-:W-:Y:S06]  /*62e0*/  BRA `(.L_x_7269) ;  /* 0x0000000000f87947 */ /* 0x000fec0003800000 */
.L_x_7282:
        /* <DEDUP_REMOVED lines=20> */
.L_x_7287:
[----:B------:R-:W-:Y:S05]  /*6430*/  BSYNC B0 ;  /* 0x0000000000007941 */ /* 0x000fea0003800000 */
.L_x_7286:
[----:B------:R-:W-:Y:S01]  /*6440*/  IMAD.SHL.U32 R2, R2, 0x200000, RZ ;  /* 0x0020000002027824 */ /* 0x000fe200078e00ff */
[----:B------:R-:W-:-:S04]  /*6450*/  LEA R3, R0, 0x37800000, 0x17 ;  /* 0x3780000000037811 */ /* 0x000fc800078eb8ff */
[----:B------:R-:W-:Y:S01]  /*6460*/  LOP3.LUT R22, R3, R2, R22, 0xfe, !PT ;  /* 0x0000000203167212 */ /* 0x000fe200078efe16 */
[----:B------:R-:W-:Y:S06]  /*6470*/  BRA `(.L_x_7269) ;  /* 0x0000000000947947 */ /* 0x000fec0003800000 */
.L_x_7281:
        /* <DEDUP_REMOVED lines=14> */
.L_x_7268:
        /* <DEDUP_REMOVED lines=16> */
.L_x_7290:
[----:B------:R-:W-:Y:S01]  /*6660*/  IMAD.MOV.U32 R22, RZ, RZ, RZ ;  /* 0x000000ffff167224 */ /* 0x000fe200078e00ff */
[----:B------:R-:W-:Y:S06]  /*6670*/  BRA `(.L_x_7269) ;  /* 0x0000000000147947 */ /* 0x000fec0003800000 */
.L_x_7289:
[----:B------:R-:W2:Y:S02]  /*6680*/  LDG.E.64 R22, desc[UR36][R2.64] ;  /* 0x0000002402167981 */ /* 0x000ea4000c1e1b00 */
[----:B--2---:R0:W1:Y:S01]  /*6690*/  I2F.U64 R22, R22 ;  /* 0x0000001600167312 */ /* 0x0040620000301000 */
[----:B------:R-:W-:Y:S05]  /*66a0*/  BRA `(.L_x_7269) ;  /* 0x0000000000087947 */ /* 0x000fea0003800000 */
.L_x_7288:
[----:B------:R-:W2:Y:S02]  /*66b0*/  LDG.E R2, desc[UR36][R2.64] ;  /* 0x0000002402027981 */ /* 0x000ea4000c1e1900 */
[----:B--2---:R-:W-:-:S07]  /*66c0*/  I2FP.F32.U32 R22, R2 ;  /* 0x0000000200167245 */ /* 0x004fce0000201000 */
.L_x_7269:
[----:B------:R-:W-:Y:S05]  /*66d0*/  BSYNC B6 ;  /* 0x0000000000067941 */ /* 0x000fea0003800000 */
.L_x_7263:
        /* <DEDUP_REMOVED lines=19> */
.L_x_7295:
[----:B------:R-:W2:Y:S02]  /*6810*/  LDG.E.U8 R0, desc[UR36][R2.64] ;  /* 0x0000002402007981 */ /* 0x000ea4000c1e1100 */
[----:B--2---:R-:W-:Y:S01]  /*6820*/  I2FP.F32.U32 R0, R0 ;  /* 0x0000000000007245 */ /* 0x004fe20000201000 */
[----:B------:R-:W-:Y:S06]  /*6830*/  BRA `(.L_x_7297) ;  /* 0x0000000c002c7947 */ /* 0x000fec0003800000 */
.L_x_7294:
        /* <DEDUP_REMOVED lines=9> */
.L_x_7299:
[----:B------:R-:W2:Y:S02]  /*68d0*/  LDG.E R0, desc[UR36][R2.64] ;  /* 0x0000002402007981 */ /* 0x000ea4000c1e1900 */
[----:B--2---:R-:W-:Y:S01]  /*68e0*/  I2FP.F32.S32 R0, R0 ;  /* 0x0000000000007245 */ /* 0x004fe20000201400 */
[----:B------:R-:W-:Y:S06]  /*68f0*/  BRA `(.L_x_7297) ;  /* 0x0000000800fc7947 */ /* 0x000fec0003800000 */
.L_x_7298:
[----:B------:R-:W2:Y:S02]  /*6900*/  LDG.E.U16 R0, desc[UR36][R2.64] ;  /* 0x0000002402007981 */ /* 0x000ea4000c1e1500 */
[----:B--2---:R-:W0:Y:S01]  /*6910*/  I2F.S16 R0, R0 ;  /* 0x0000000000007306 */ /* 0x004e220000101400 */
[----:B------:R-:W-:Y:S05]  /*6920*/  BRA `(.L_x_7297) ;  /* 0x0000000800f07947 */ /* 0x000fea0003800000 */
.L_x_7293:
        /* <DEDUP_REMOVED lines=8> */
.L_x_7301:
[----:B------:R-:W2:Y:S02]  /*69b0*/  LDG.E.U16 R0, desc[UR36][R2.64] ;  /* 0x0000002402007981 */ /* 0x000ea4000c1e1500 */
[----:B--2---:R-:W-:Y:S01]  /*69c0*/  HADD2.F32 R0, -RZ, R0.H0_H0 ;  /* 0x20000000ff007230 */ /* 0x004fe20000004100 */
[----:B------:R-:W-:Y:S06]  /*69d0*/  BRA `(.L_x_7297) ;  /* 0x0000000800c47947 */ /* 0x000fec0003800000 */
.L_x_7300:
        /* <DEDUP_REMOVED lines=8> */
.L_x_7303:
[----:B------:R-:W2:Y:S02]  /*6a60*/  LDG.E.U16 R0, desc[UR36][R2.64] ;  /* 0x0000002402007981 */ /* 0x000ea4000c1e1500 */
[----:B--2---:R-:W-:Y:S01]  /*6a70*/  HADD2.F32 R0, -RZ, R0.H0_H0 ;  /* 0x20000000ff007230 */ /* 0x004fe20000004100 */
[----:B------:R-:W-:Y:S06]  /*6a80*/  BRA `(.L_x_7297) ;  /* 0x0000000800987947 */ /* 0x000fec0003800000 */
.L_x_7302:
[----:B------:R-:W2:Y:S01]  /*6a90*/  LDG.E.64 R2, desc[UR36][R2.64] ;  /* 0x0000002402027981 */ /* 0x000ea2000c1e1b00 */
[----:B------:R-:W-:Y:S01]  /*6aa0*/  UMOV UR4, 0xf0000000 ;  /* 0xf000000000047882 */ /* 0x000fe20000000000 */
[----:B------:R-:W-:Y:S01]  /*6ab0*/  UMOV UR5, 0x380fffff ;  /* 0x380fffff00057882 */ /* 0x000fe20000000000 */
[----:B--2---:R-:W0:Y:S01]  /*6ac0*/  F2F.F32.F64 R0, R2 ;  /* 0x0000000200007310 */ /* 0x004e220000301000 */
[----:B------:R-:W-:-:S14]  /*6ad0*/  DSETP.GEU.AND P0, PT, |R2|, UR4, PT ;  /* 0x0000000402007e2a */ /* 0x000fdc000bf0e200 */
[----:B0-----:R-:W-:Y:S01]  /*6ae0*/  @!P0 FMUL R0, R0, 1.175494350822287508e-38 ;  /* 0x0080000000008820 */ /* 0x001fe20000400000 */
[----:B------:R-:W-:Y:S06]  /*6af0*/  BRA `(.L_x_7297) ;  /* 0x00000008007c7947 */ /* 0x000fec0003800000 */
.L_x_7292:
        /* <DEDUP_REMOVED lines=12> */
.L_x_7306:
[----:B------:R-:W2:Y:S01]  /*6bc0*/  LDG.E.64 R2, desc[UR36][R2.64] ;  /* 0x0000002402027981 */ /* 0x000ea2000c1e1b00 */
[----:B------:R-:W-:Y:S01]  /*6bd0*/  UMOV UR4, 0xf0000000 ;  /* 0xf000000000047882 */ /* 0x000fe20000000000 */
[----:B------:R-:W-:Y:S01]  /*6be0*/  UMOV UR5, 0x380fffff ;  /* 0x380fffff00057882 */ /* 0x000fe20000000000 */
[----:B--2---:R-:W0:Y:S01]  /*6bf0*/  F2F.F32.F64 R0, R2 ;  /* 0x0000000200007310 */ /* 0x004e220000301000 */
[----:B------:R-:W-:-:S14]  /*6c00*/  DSETP.GEU.AND P0, PT, |R2|, UR4, PT ;  /* 0x0000000402007e2a */ /* 0x000fdc000bf0e200 */
[----:B0-----:R-:W-:Y:S01]  /*6c10*/  @!P0 FMUL R0, R0, 1.175494350822287508e-38 ;  /* 0x0080000000008820 */ /* 0x001fe20000400000 */
[----:B------:R-:W-:Y:S06]  /*6c20*/  BRA `(.L_x_7297) ;  /* 0x0000000800307947 */ /* 0x000fec0003800000 */
.L_x_7305:
        /* <DEDUP_REMOVED lines=26> */
.L_x_7308:
        /* <DEDUP_REMOVED lines=13> */
.L_x_7307:
[----:B------:R-:W2:Y:S02]  /*6ea0*/  LDG.E.U16 R0, desc[UR36][R2.64] ;  /* 0x0000002402007981 */ /* 0x000ea4000c1e1500 */
[----:B--2---:R-:W-:Y:S01]  /*6eb0*/  IMAD.U32 R0, R0, 0x10000, RZ ;  /* 0x0001000000007824 */ /* 0x004fe200078e00ff */
[----:B------:R-:W-:Y:S06]  /*6ec0*/  BRA `(.L_x_7297) ;  /* 0x0000000400887947 */ /* 0x000fec0003800000 */
.L_x_7304:
        /* <DEDUP_REMOVED lines=11> */
.L_x_7311:
        /* <DEDUP_REMOVED lines=20> */
.L_x_7313:
[----:B------:R-:W-:Y:S05]  /*70c0*/  BSYNC B0 ;  /* 0x0000000000007941 */ /* 0x000fea0003800000 */
.L_x_7312:
[----:B------:R-:W-:Y:S01]  /*70d0*/  LEA R3, R0, 0x3b800000, 0x17 ;  /* 0x3b80000000037811 */ /* 0x000fe200078eb8ff */
[----:B------:R-:W-:-:S05]  /*70e0*/  IMAD.SHL.U32 R0, R2, 0x100000, RZ ;  /* 0x0010000002007824 */ /* 0x000fca00078e00ff */
[----:B------:R-:W-:Y:S01]  /*70f0*/  LOP3.LUT R0, R3, R0, R4, 0xfe, !PT ;  /* 0x0000000003007212 */ /* 0x000fe200078efe04 */
[----:B------:R-:W-:Y:S06]  /*7100*/  BRA `(.L_x_7297) ;  /* 0x0000000000f87947 */ /* 0x000fec0003800000 */
.L_x_7310:
        /* <DEDUP_REMOVED lines=20> */
.L_x_7315:
[----:B------:R-:W-:Y:S05]  /*7250*/  BSYNC B0 ;  /* 0x0000000000007941 */ /* 0x000fea0003800000 */
.L_x_7314:
[----:B------:R-:W-:Y:S01]  /*7260*/  LEA R3, R0, 0x37800000, 0x17 ;  /* 0x3780000000037811 */ /* 0x000fe200078eb8ff */
[----:B------:R-:W-:-:S05]  /*7270*/  IMAD.SHL.U32 R0, R2, 0x200000, RZ ;  /* 0x0020000002007824 */ /* 0x000fca00078e00ff */
[----:B------:R-:W-:Y:S01]  /*7280*/  LOP3.LUT R0, R3, R0, R4, 0xfe, !PT ;  /* 0x0000000003007212 */ /* 0x000fe200078efe04 */
[----:B------:R-:W-:Y:S06]  /*7290*/  BRA `(.L_x_7297) ;  /* 0x0000000000947947 */ /* 0x000fec0003800000 */
.L_x_7309:
        /* <DEDUP_REMOVED lines=14> */
.L_x_7296:
        /* <DEDUP_REMOVED lines=16> */
.L_x_7318:
[----:B------:R-:W-:Y:S01]  /*7480*/  IMAD.MOV.U32 R0, RZ, RZ, RZ ;  /* 0x000000ffff007224 */ /* 0x000fe200078e00ff */
[----:B------:R-:W-:Y:S06]  /*7490*/  BRA `(.L_x_7297) ;  /* 0x0000000000147947 */ /* 0x000fec0003800000 */
.L_x_7317:
[----:B------:R-:W2:Y:S02]  /*74a0*/  LDG.E.64 R2, desc[UR36][R2.64] ;  /* 0x0000002402027981 */ /* 0x000ea4000c1e1b00 */
[----:B--2---:R0:W2:Y:S01]  /*74b0*/  I2F.U64 R0, R2 ;  /* 0x0000000200007312 */ /* 0x0040a20000301000 */
[----:B------:R-:W-:Y:S05]  /*74c0*/  BRA `(.L_x_7297) ;  /* 0x0000000000087947 */ /* 0x000fea0003800000 */
.L_x_7316:
[----:B------:R-:W2:Y:S02]  /*74d0*/  LDG.E R0, desc[UR36][R2.64] ;  /* 0x0000002402007981 */ /* 0x000ea4000c1e1900 */
[----:B--2---:R-:W-:-:S07]  /*74e0*/  I2FP.F32.U32 R0, R0 ;  /* 0x0000000000007245 */ /* 0x004fce0000201000 */
.L_x_7297:
[----:B------:R-:W-:Y:S05]  /*74f0*/  BSYNC B6 ;  /* 0x0000000000067941 */ /* 0x000fea0003800000 */
.L_x_7291:
[----:B------:R-:W-:Y:S01]  /*7500*/  ULDC.64 UR4, c[0x0][0x490] ;  /* 0x0001240000047ab9 */ /* 0x000fe20000000a00 */
[----:B------:R-:W1:Y:S01]  /*7510*/  LDC.U8 R4, c[0x0][0x4a0] ;  /* 0x00012800ff047b82 */ /* 0x000e620000000000 */
[C---:B0-2-45:R-:W-:Y:S01]  /*7520*/  FSETP.GEU.FTZ.AND P1, PT, R0.reuse, UR4, PT ;  /* 0x0000000400007c0b */ /* 0x075fe2000bf3e000 */
[----:B------:R-:W-:Y:S01]  /*7530*/  IMAD.MOV.U32 R2, RZ, RZ, RZ ;  /* 0x000000ffff027224 */ /* 0x000fe200078e00ff */
[----:B------:R-:W-:-:S04]  /*7540*/  FSETP.GT.FTZ.AND P0, PT, R0, UR5, PT ;  /* 0x0000000500007c0b */ /* 0x000fc8000bf14000 */
[----:B------:R-:W-:-:S13]  /*7550*/  PLOP3.LUT P0, PT, P1, P0, PT, 0x8a, 0x0 ;  /* 0x000000000000781c */ /* 0x000fda0000f01172 */
[----:B------:R-:W-:-:S04]  /*7560*/  @!P0 FADD.FTZ R3, -R0, 1 ;  /* 0x3f80000000038421 */ /* 0x000fc80000010100 */
[----:B------:R-:W-:Y:S01]  /*7570*/  @!P0 FMUL.FTZ R3, R3, R0 ;  /* 0x0000000003038220 */ /* 0x000fe20000410000 */
[----:B-1----:R-:W-:-:S04]  /*7580*/  PRMT R0, R4, 0x9910, RZ ;  /* 0x0000991004007816 */ /* 0x002fc800000000ff */
[----:B------:R-:W-:Y:S01]  /*7590*/  ISETP.GT.AND P1, PT, R0, 0x9, PT ;  /* 0x000000090000780c */ /* 0x000fe20003f24270 */
[----:B------:R-:W3:Y:S02]  /*75a0*/  @!P0 MUFU.RCP R3, R3 ;  /* 0x0000000300038308 */ /* 0x000ee40000001000 */
[----:B---3--:R-:W-:-:S10]  /*75b0*/  @!P0 FMUL.FTZ R2, R3, R22 ;  /* 0x0000001603028220 */ /* 0x008fd40000410000 */
        /* <DEDUP_REMOVED lines=12> */
.L_x_7322:
[----:B------:R-:W0:Y:S02]  /*7680*/  F2I.S64.TRUNC R2, R2 ;  /* 0x0000000200027311 */ /* 0x000e24000020d900 */
[----:B0-----:R-:W-:-:S05]  /*7690*/  IMAD.MOV.U32 R5, RZ, RZ, R2 ;  /* 0x000000ffff057224 */ /* 0x001fca00078e0002 */
[----:B------:R0:W-:Y:S01]  /*76a0*/  STG.E.U8 desc[UR36][R16.64], R5 ;  /* 0x0000000510007986 */ /* 0x0001e2000c101124 */
[----:B------:R-:W-:Y:S05]  /*76b0*/  BRA `(.L_x_7324) ;  /* 0x0000000c00407947 */ /* 0x000fea0003800000 */
.L_x_7321:
        /* <DEDUP_REMOVED lines=9> */
.L_x_7326:
[----:B------:R-:W0:Y:S02]  /*7750*/  F2I.FTZ.TRUNC.NTZ R3, R2 ;  /* 0x0000000200037305 */ /* 0x000e24000021f100 */
[----:B0-----:R0:W-:Y:S01]  /*7760*/  STG.E desc[UR36][R16.64], R3 ;  /* 0x0000000310007986 */ /* 0x0011e2000c101924 */
[----:B------:R-:W-:Y:S05]  /*7770*/  BRA `(.L_x_7324) ;  /* 0x0000000c00107947 */ /* 0x000fea0003800000 */
.L_x_7325:
[----:B------:R-:W0:Y:S02]  /*7780*/  F2I.FTZ.TRUNC.NTZ R3, R2 ;  /* 0x0000000200037305 */ /* 0x000e24000021f100 */
[----:B0-----:R0:W-:Y:S01]  /*7790*/  STG.E.U16 desc[UR36][R16.64], R3 ;  /* 0x0000000310007986 */ /* 0x0011e2000c101524 */
[----:B------:R-:W-:Y:S05]  /*77a0*/  BRA `(.L_x_7324) ;  /* 0x0000000c00047947 */ /* 0x000fea0003800000 */
.L_x_7320:
        /* <DEDUP_REMOVED lines=8> */
.L_x_7328:
[----:B------:R-:W-:-:S05]  /*7830*/  F2FP.F16.F32.PACK_AB R2, RZ, R2 ;  /* 0x00000002ff02723e */ /* 0x000fca00000000ff */
[----:B------:R0:W-:Y:S01]  /*7840*/  STG.E.U16 desc[UR36][R16.64], R2 ;  /* 0x0000000210007986 */ /* 0x0001e2000c101524 */
[----:B------:R-:W-:Y:S05]  /*7850*/  BRA `(.L_x_7324) ;  /* 0x0000000800d87947 */ /* 0x000fea0003800000 */
.L_x_7327:
        /* <DEDUP_REMOVED lines=9> */
.L_x_7330:
[----:B------:R-:W-:-:S04]  /*78f0*/  F2FP.F16.F32.PACK_AB R3, RZ, R2 ;  /* 0x00000002ff03723e */ /* 0x000fc800000000ff */
[----:B------:R-:W-:-:S05]  /*7900*/  PRMT R3, R3, 0x5410, RZ ;  /* 0x0000541003037816 */ /* 0x000fca00000000ff */
[----:B------:R0:W-:Y:S01]  /*7910*/  STG.E desc[UR36][R16.64], R3 ;  /* 0x0000000310007986 */ /* 0x0001e2000c101924 */
[----:B------:R-:W-:Y:S05]  /*7920*/  BRA `(.L_x_7324) ;  /* 0x0000000800a47947 */ /* 0x000fea0003800000 */
.L_x_7329:
[----:B------:R-:W-:-:S06]  /*7930*/  FMUL.FTZ R2, R2, 1 ;  /* 0x3f80000002027820 */ /* 0x000fcc0000410000 */
[----:B------:R-:W0:Y:S02]  /*7940*/  F2F.F64.F32 R2, R2 ;  /* 0x0000000200027310 */ /* 0x000e240000201800 */
[----:B0-----:R0:W-:Y:S01]  /*7950*/  STG.E.64 desc[UR36][R16.64], R2 ;  /* 0x0000000210007986 */ /* 0x0011e2000c101b24 */
[----:B------:R-:W-:Y:S05]  /*7960*/  BRA `(.L_x_7324) ;  /* 0x0000000800947947 */ /* 0x000fea0003800000 */
.L_x_7319:
        /* <DEDUP_REMOVED lines=12> */
.L_x_7333:
[----:B------:R-:W-:Y:S01]  /*7a30*/  FMUL.FTZ R4, R2, 1 ;  /* 0x3f80000002047820 */ /* 0x000fe20000410000 */
[----:B------:R-:W-:-:S05]  /*7a40*/  CS2R R6, SRZ ;  /* 0x0000000000067805 */ /* 0x000fca000001ff00 */
[----:B------:R-:W0:Y:S02]  /*7a50*/  F2F.F64.F32 R4, R4 ;  /* 0x0000000400047310 */ /* 0x000e240000201800 */
[----:B0-----:R0:W-:Y:S01]  /*7a60*/  STG.E.128 desc[UR36][R16.64], R4 ;  /* 0x0000000410007986 */ /* 0x0011e2000c101d24 */
[----:B------:R-:W-:Y:S05]  /*7a70*/  BRA `(.L_x_7324) ;  /* 0x0000000800507947 */ /* 0x000fea0003800000 */
.L_x_7332:
        /* <DEDUP_REMOVED lines=20> */
.L_x_7337:
[----:B------:R-:W-:Y:S05]  /*7bc0*/  BSYNC B0 ;  /* 0x0000000000007941 */ /* 0x000fea0003800000 */
.L_x_7336:
[----:B------:R-:W-:-:S05]  /*7bd0*/  LOP3.LUT R5, R0, R5, RZ, 0xfc, !PT ;  /* 0x0000000500057212 */ /* 0x000fca00078efcff */
[----:B------:R0:W-:Y:S01]  /*7be0*/  STG.E.U8 desc[UR36][R16.64], R5 ;  /* 0x0000000510007986 */ /* 0x0001e2000c101124 */
[----:B------:R-:W-:Y:S05]  /*7bf0*/  BRA `(.L_x_7324) ;  /* 0x0000000400f07947 */ /* 0x000fea0003800000 */
.L_x_7335:
        /* <DEDUP_REMOVED lines=12> */
.L_x_7339:
[----:B------:R-:W-:Y:S01]  /*7cc0*/  IMAD.MOV.U32 R0, RZ, RZ, 0x7f ;  /* 0x0000007fff007424 */ /* 0x000fe200078e00ff */
[----:B------:R-:W-:-:S04]  /*7cd0*/  ISETP.GT.U32.AND P0, PT, R4, 0x7f800000, PT ;  /* 0x7f8000000400780c */ /* 0x000fc80003f04070 */
[----:B------:R-:W-:-:S09]  /*7ce0*/  SEL R0, R0, 0x7c, P0 ;  /* 0x0000007c00007807 */ /* 0x000fd20000000000 */
.L_x_7340:
[----:B------:R-:W-:Y:S05]  /*7cf0*/  BSYNC B0 ;  /* 0x0000000000007941 */ /* 0x000fea0003800000 */
.L_x_7338:
[----:B------:R-:W-:-:S04]  /*7d00*/  LOP3.LUT R2, R2, 0x80000000, RZ, 0xc0, !PT ;  /* 0x8000000002027812 */ /* 0x000fc800078ec0ff */
[----:B------:R-:W-:-:S04]  /*7d10*/  SHF.R.U32.HI R3, RZ, 0x18, R2 ;  /* 0x00000018ff037819 */ /* 0x000fc80000011602 */
[----:B------:R-:W-:-:S05]  /*7d20*/  LOP3.LUT R3, R0, R3, RZ, 0xfc, !PT ;  /* 0x0000000300037212 */ /* 0x000fca00078efcff */
[----:B------:R0:W-:Y:S01]  /*7d30*/  STG.E.U8 desc[UR36][R16.64], R3 ;  /* 0x0000000310007986 */ /* 0x0001e2000c101124 */
[----:B------:R-:W-:Y:S05]  /*7d40*/  BRA `(.L_x_7324) ;  /* 0x00000004009c7947 */ /* 0x000fea0003800000 */
.L_x_7334:
[----:B------:R-:W-:-:S05]  /*7d50*/  F2FP.BF16.F32.PACK_AB R2, RZ, R2 ;  /* 0x00000002ff02723e */ /* 0x000fca00000010ff */
[----:B------:R0:W-:Y:S01]  /*7d60*/  STG.E.U16 desc[UR36][R16.64], R2 ;  /* 0x0000000210007986 */ /* 0x0001e2000c101524 */
[----:B------:R-:W-:Y:S05]  /*7d70*/  BRA `(.L_x_7324) ;  /* 0x0000000400907947 */ /* 0x000fea0003800000 */
.L_x_7331:
        /* <DEDUP_REMOVED lines=11> */
.L_x_7343:
        /* <DEDUP_REMOVED lines=16> */
.L_x_7346:
[----:B------:R-:W-:-:S04]  /*7f30*/  LOP3.LUT R2, R2, 0x80000000, RZ, 0xc0, !PT ;  /* 0x8000000002027812 */ /* 0x000fc800078ec0ff */
[----:B------:R-:W-:-:S04]  /*7f40*/  SHF.R.U32.HI R3, RZ, 0x18, R2 ;  /* 0x00000018ff037819 */ /* 0x000fc80000011602 */
[----:B------:R-:W-:-:S04]  /*7f50*/  LOP3.LUT R0, R0, R3, RZ, 0xfc, !PT ;  /* 0x0000000300007212 */ /* 0x000fc800078efcff */
[----:B------:R-:W-:-:S07]  /*7f60*/  PRMT R8, R0, 0x7610, R8 ;  /* 0x0000761000087816 */ /* 0x000fce0000000008 */
.L_x_7345:
[----:B------:R-:W-:Y:S05]  /*7f70*/  BSYNC B0 ;  /* 0x0000000000007941 */ /* 0x000fea0003800000 */
.L_x_7344:
[----:B------:R3:W-:Y:S01]  /*7f80*/  STG.E.U8 desc[UR36][R16.64], R8 ;  /* 0x0000000810007986 */ /* 0x0007e2000c101124 */
[----:B------:R-:W-:Y:S05]  /*7f90*/  BRA `(.L_x_7324) ;  /* 0x0000000400087947 */ /* 0x000fea0003800000 */
.L_x_7342:
        /* <DEDUP_REMOVED lines=16> */
.L_x_7349:
[----:B------:R-:W-:-:S04]  /*80a0*/  LOP3.LUT R2, R2, 0x80000000, RZ, 0xc0, !PT ;  /* 0x8000000002027812 */ /* 0x000fc800078ec0ff */
[----:B------:R-:W-:-:S04]  /*80b0*/  SHF.R.U32.HI R3, RZ, 0x18, R2 ;  /* 0x00000018ff037819 */ /* 0x000fc80000011602 */
[----:B------:R-:W-:-:S04]  /*80c0*/  LOP3.LUT R0, R0, R3, RZ, 0xfc, !PT ;  /* 0x0000000300007212 */ /* 0x000fc800078efcff */
[----:B------:R-:W-:-:S07]  /*80d0*/  PRMT R8, R0, 0x7610, R8 ;  /* 0x0000761000087816 */ /* 0x000fce0000000008 */
.L_x_7348:
[----:B------:R-:W-:Y:S05]  /*80e0*/  BSYNC B0 ;  /* 0x0000000000007941 */ /* 0x000fea0003800000 */
.L_x_7347:
[----:B------:R0:W-:Y:S01]  /*80f0*/  STG.E.U8 desc[UR36][R16.64], R8 ;  /* 0x0000000810007986 */ /* 0x0001e2000c101124 */
[----:B------:R-:W-:Y:S05]  /*8100*/  BRA `(.L_x_7324) ;  /* 0x0000000000ac7947 */ /* 0x000fea0003800000 */
.L_x_7341:
        /* <DEDUP_REMOVED lines=21> */
.L_x_7323:
        /* <DEDUP_REMOVED lines=16> */
.L_x_7352:
[----:B------:R-:W-:Y:S05]  /*8360*/  BRA `(.L_x_7324) ;  /* 0x0000000000147947 */ /* 0x000fea0003800000 */
.L_x_7351:
[----:B------:R-:W0:Y:S02]  /*8370*/  F2I.U64.TRUNC R2, R2 ;  /* 0x0000000200027311 */ /* 0x000e24000020d800 */
[----:B0-----:R2:W-:Y:S01]  /*8380*/  STG.E.64 desc[UR36][R16.64], R2 ;  /* 0x0000000210007986 */ /* 0x0015e2000c101b24 */
[----:B------:R-:W-:Y:S05]  /*8390*/  BRA `(.L_x_7324) ;  /* 0x0000000000087947 */ /* 0x000fea0003800000 */
.L_x_7350:
[----:B------:R-:W0:Y:S02]  /*83a0*/  F2I.FTZ.U32.TRUNC.NTZ R3, R2 ;  /* 0x0000000200037305 */ /* 0x000e24000021f000 */
[----:B0-----:R0:W-:Y:S02]  /*83b0*/  STG.E desc[UR36][R16.64], R3 ;  /* 0x0000000310007986 */ /* 0x0011e4000c101924 */
.L_x_7324:
[----:B------:R-:W-:-:S07]  /*83c0*/  VIADD R19, R19, 0x80 ;  /* 0x0000008013137836 */ /* 0x000fce0000000000 */
.L_x_7261:
[----:B------:R-:W-:Y:S05]  /*83d0*/  BSYNC B7 ;  /* 0x0000000000077941 */ /* 0x000fea0003800000 */
.L_x_7260:
        /* <DEDUP_REMOVED lines=358> */
.L_x_7355:
        /* <DEDUP_REMOVED lines=22> */
.L_x_7360:
[----:B------:R-:W2:Y:S02]  /*9ba0*/  LDG.E.U8 R2, desc[UR36][R2.64] ;  /* 0x0000002402027981 */ /* 0x000ea4000c1e1100 */
[----:B--2---:R-:W-:Y:S01]  /*9bb0*/  I2FP.F32.U32 R22, R2 ;  /* 0x0000000200167245 */ /* 0x004fe20000201000 */
[----:B------:R-:W-:Y:S06]  /*9bc0*/  BRA `(.L_x_7362) ;  /* 0x0000000c002c7947 */ /* 0x000fec0003800000 */
.L_x_7359:
        /* <DEDUP_REMOVED lines=9> */
.L_x_7364:
[----:B------:R-:W2:Y:S02]  /*9c60*/  LDG.E R2, desc[UR36][R2.64] ;  /* 0x0000002402027981 */ /* 0x000ea4000c1e1900 */
[----:B--2---:R-:W-:Y:S01]  /*9c70*/  I2FP.F32.S32 R22, R2 ;  /* 0x0000000200167245 */ /* 0x004fe20000201400 */
[----:B------:R-:W-:Y:S06]  /*9c80*/  BRA `(.L_x_7362) ;  /* 0x0000000800fc7947 */ /* 0x000fec0003800000 */
.L_x_7363:
[----:B------:R-:W2:Y:S02]  /*9c90*/  LDG.E.U16 R2, desc[UR36][R2.64] ;  /* 0x0000002402027981 */ /* 0x000ea4000c1e1500 */
[----:B--2---:R2:W3:Y:S01]  /*9ca0*/  I2F.S16 R22, R2 ;  /* 0x0000000200167306 */ /* 0x0044e20000101400 */
[----:B------:R-:W-:Y:S05]  /*9cb0*/  BRA `(.L_x_7362) ;  /* 0x0000000800f07947 */ /* 0x000fea0003800000 */
.L_x_7358:
        /* <DEDUP_REMOVED lines=8> */
.L_x_7366:
[----:B------:R-:W2:Y:S02]  /*9d40*/  LDG.E.U16 R2, desc[UR36][R2.64] ;  /* 0x0000002402027981 */ /* 0x000ea4000c1e1500 */
[----:B--2---:R-:W-:Y:S01]  /*9d50*/  HADD2.F32 R22, -RZ, R2.H0_H0 ;  /* 0x20000002ff167230 */ /* 0x004fe20000004100 */
[----:B------:R-:W-:Y:S06]  /*9d60*/  BRA `(.L_x_7362) ;  /* 0x0000000800c47947 */ /* 0x000fec0003800000 */
.L_x_7365:
        /* <DEDUP_REMOVED lines=8> */
.L_x_7368:
[----:B------:R-:W2:Y:S02]  /*9df0*/  LDG.E.U16 R2, desc[UR36][R2.64] ;  /* 0x0000002402027981 */ /* 0x000ea4000c1e1500 */
[----:B--2---:R-:W-:Y:S01]  /*9e00*/  HADD2.F32 R22, -RZ, R2.H0_H0 ;  /* 0x20000002ff167230 */ /* 0x004fe20000004100 */
[----:B------:R-:W-:Y:S06]  /*9e10*/  BRA `(.L_x_7362) ;  /* 0x0000000800987947 */ /* 0x000fec0003800000 */
.L_x_7367:
[----:B------:R-:W2:Y:S01]  /*9e20*/  LDG.E.64 R2, desc[UR36][R2.64] ;  /* 0x0000002402027981 */ /* 0x000ea2000c1e1b00 */
[----:B------:R-:W-:Y:S01]  /*9e30*/  UMOV UR4, 0xf0000000 ;  /* 0xf000000000047882 */ /* 0x000fe20000000000 */
[----:B------:R-:W-:Y:S01]  /*9e40*/  UMOV UR5, 0x380fffff ;  /* 0x380fffff00057882 */ /* 0x000fe20000000000 */
[----:B--2---:R-:W0:Y:S01]  /*9e50*/  F2F.F32.F64 R22, R2 ;  /* 0x0000000200167310 */ /* 0x004e220000301000 */
[----:B------:R-:W-:-:S14]  /*9e60*/  DSETP.GEU.AND P0, PT, |R2|, UR4, PT ;  /* 0x0000000402007e2a */ /* 0x000fdc000bf0e200 */
[----:B0-----:R-:W-:Y:S01]  /*9e70*/  @!P0 FMUL R22, R22, 1.175494350822287508e-38 ;  /* 0x0080000016168820 */ /* 0x001fe20000400000 */
[----:B------:R-:W-:Y:S06]  /*9e80*/  BRA `(.L_x_7362) ;  /* 0x00000008007c7947 */ /* 0x000fec0003800000 */
.L_x_7357:
        /* <DEDUP_REMOVED lines=12> */
.L_x_7371:
[----:B------:R-:W2:Y:S01]  /*9f50*/  LDG.E.64 R2, desc[UR36][R2.64] ;  /* 0x0000002402027981 */ /* 0x000ea2000c1e1b00 */
[----:B------:R-:W-:Y:S01]  /*9f60*/  UMOV UR4, 0xf0000000 ;  /* 0xf000000000047882 */ /* 0x000fe20000000000 */
[----:B------:R-:W-:Y:S01]  /*9f70*/  UMOV UR5, 0x380fffff ;  /* 0x380fffff00057882 */ /* 0x000fe20000000000 */
[----:B--2---:R-:W0:Y:S01]  /*9f80*/  F2F.F32.F64 R22, R2 ;  /* 0x0000000200167310 */ /* 0x004e220000301000 */
[----:B------:R-:W-:-:S14]  /*9f90*/  DSETP.GEU.AND P0, PT, |R2|, UR4, PT ;  /* 0x0000000402007e2a */ /* 0x000fdc000bf0e200 */
[----:B0-----:R-:W-:Y:S01]  /*9fa0*/  @!P0 FMUL R22, R22, 1.175494350822287508e-38 ;  /* 0x0080000016168820 */ /* 0x001fe20000400000 */
[----:B------:R-:W-:Y:S06]  /*9fb0*/  BRA `(.L_x_7362) ;  /* 0x0000000800307947 */ /* 0x000fec0003800000 */
.L_x_7370:
        /* <DEDUP_REMOVED lines=26> */
.L_x_7373:
        /* <DEDUP_REMOVED lines=13> */
.L_x_7372:
[----:B------:R-:W2:Y:S02]  /*a230*/  LDG.E.U16 R2, desc[UR36][R2.64] ;  /* 0x0000002402027981 */ /* 0x000ea4000c1e1500 */
[----:B--2---:R-:W-:Y:S01]  /*a240*/  IMAD.U32 R22, R2, 0x10000, RZ ;  /* 0x0001000002167824 */ /* 0x004fe200078e00ff */
[----:B------:R-:W-:Y:S06]  /*a250*/  BRA `(.L_x_7362) ;  /* 0x0000000400887947 */ /* 0x000fec0003800000 */
.L_x_7369:
        /* <DEDUP_REMOVED lines=11> */
.L_x_7376:
        /* <DEDUP_REMOVED lines=20> */
.L_x_7378:
[----:B------:R-:W-:Y:S05]  /*a450*/  BSYNC B0 ;  /* 0x0000000000007941 */ /* 0x000fea0003800000 */
.L_x_7377:
[----:B------:R-:W-:Y:S01]  /*a460*/  IMAD.SHL.U32 R2, R2, 0x100000, RZ ;  /* 0x0010000002027824 */ /* 0x000fe200078e00ff */
[----:B------:R-:W-:-:S04]  /*a470*/  LEA R3, R0, 0x3b800000, 0x17 ;  /* 0x3b80000000037811 */ /* 0x000fc800078eb8ff */
[----:B------:R-:W-:Y:S01]  /*a480*/  LOP3.LUT R22, R3, R2, R22, 0xfe, !PT ;  /* 0x0000000203167212 */ /* 0x000fe200078efe16 */
[----:B------:R-:W-:Y:S06]  /*a490*/  BRA `(.L_x_7362) ;  /* 0x0000000000f87947 */ /* 0x000fec0003800000 */
.L_x_7375:
        /* <DEDUP_REMOVED lines=20> */
.L_x_7380:
[----:B------:R-:W-:Y:S05]  /*a5e0*/  BSYNC B0 ;  /* 0x0000000000007941 */ /* 0x000fea0003800000 */
.L_x_7379:
[----:B------:R-:W-:Y:S01]  /*a5f0*/  IMAD.SHL.U32 R2, R2, 0x200000, RZ ;  /* 0x0020000002027824 */ /* 0x000fe200078e00ff */
[----:B------:R-:W-:-:S04]  /*a600*/  LEA R3, R0, 0x37800000, 0x17 ;  /* 0x3780000000037811 */ /* 0x000fc800078eb8ff */
[----:B------:R-:W-:Y:S01]  /*a610*/  LOP3.LUT R22, R3, R2, R22, 0xfe, !PT ;  /* 0x0000000203167212 */ /* 0x000fe200078efe16 */
[----:B------:R-:W-:Y:S06]  /*a620*/  BRA `(.L_x_7362) ;  /* 0x0000000000947947 */ /* 0x000fec0003800000 */
.L_x_7374:
        /* <DEDUP_REMOVED lines=14> */
.L_x_7361:
        /* <DEDUP_REMOVED lines=16> */
.L_x_7383:
[----:B------:R-:W-:Y:S01]  /*a810*/  IMAD.MOV.U32 R22, RZ, RZ, RZ ;  /* 0x000000ffff167224 */ /* 0x000fe200078e00ff */
[----:B------:R-:W-:Y:S06]  /*a820*/  BRA `(.L_x_7362) ;  /* 0x0000000000147947 */ /* 0x000fec0003800000 */
.L_x_7382:
[----:B------:R-:W2:Y:S02]  /*a830*/  LDG.E.64 R22, desc[UR36][R2.64] ;  /* 0x0000002402167981 */ /* 0x000ea4000c1e1b00 */
[----:B--2---:R0:W1:Y:S01]  /*a840*/  I2F.U64 R22, R22 ;  /* 0x0000001600167312 */ /* 0x0040620000301000 */
[----:B------:R-:W-:Y:S05]  /*a850*/  BRA `(.L_x_7362) ;  /* 0x0000000000087947 */ /* 0x000fea0003800000 */
.L_x_7381:
[----:B------:R-:W2:Y:S02]  /*a860*/  LDG.E R2, desc[UR36][R2.64] ;  /* 0x0000002402027981 */ /* 0x000ea4000c1e1900 */
[----:B--2---:R-:W-:-:S07]  /*a870*/  I2FP.F32.U32 R22, R2 ;  /* 0x0000000200167245 */ /* 0x004fce0000201000 */
.L_x_7362:
[----:B------:R-:W-:Y:S05]  /*a880*/  BSYNC B6 ;  /* 0x0000000000067941 */ /* 0x000fea0003800000 */
.L_x_7356:
        /* <DEDUP_REMOVED lines=19> */
.L_x_7388:
[----:B------:R-:W2:Y:S02]  /*a9c0*/  LDG.E.U8 R0, desc[UR36][R2.64] ;  /* 0x0000002402007981 */ /* 0x000ea4000c1e1100 */
[----:B--2---:R-:W-:Y:S01]  /*a9d0*/  I2FP.F32.U32 R0, R0 ;  /* 0x0000000000007245 */ /* 0x004fe20000201000 */
[----:B------:R-:W-:Y:S06]  /*a9e0*/  BRA `(.L_x_7390) ;  /* 0x0000000c002c7947 */ /* 0x000fec0003800000 */
.L_x_7387:
        /* <DEDUP_REMOVED lines=9> */
.L_x_7392:
[----:B------:R-:W2:Y:S02]  /*aa80*/  LDG.E R0, desc[UR36][R2.64] ;  /* 0x0000002402007981 */ /* 0x000ea4000c1e1900 */
[----:B--2---:R-:W-:Y:S01]  /*aa90*/  I2FP.F32.S32 R0, R0 ;  /* 0x0000000000007245 */ /* 0x004fe20000201400 */
[----:B------:R-:W-:Y:S06]  /*aaa0*/  BRA `(.L_x_7390) ;  /* 0x0000000800fc7947 */ /* 0x000fec0003800000 */
.L_x_7391:
[----:B------:R-:W2:Y:S02]  /*aab0*/  LDG.E.U16 R0, desc[UR36][R2.64] ;  /* 0x0000002402007981 */ /* 0x000ea4000c1e1500 */
[----:B--2---:R-:W0:Y:S01]  /*aac0*/  I2F.S16 R0, R0 ;  /* 0x0000000000007306 */ /* 0x004e220000101400 */
[----:B------:R-:W-:Y:S05]  /*aad0*/  BRA `(.L_x_7390) ;  /* 0x0000000800f07947 */ /* 0x000fea0003800000 */
.L_x_7386:
        /* <DEDUP_REMOVED lines=8> */
.L_x_7394:
[----:B------:R-:W2:Y:S02]  /*ab60*/  LDG.E.U16 R0, desc[UR36][R2.64] ;  /* 0x0000002402007981 */ /* 0x000ea4000c1e1500 */
[----:B--2---:R-:W-:Y:S01]  /*ab70*/  HADD2.F32 R0, -RZ, R0.H0_H0 ;  /* 0x20000000ff007230 */ /* 0x004fe20000004100 */
[----:B------:R-:W-:Y:S06]  /*ab80*/  BRA `(.L_x_7390) ;  /* 0x0000000800c47947 */ /* 0x000fec0003800000 */
.L_x_7393:
        /* <DEDUP_REMOVED lines=8> */
.L_x_7396:
[----:B------:R-:W2:Y:S02]  /*ac10*/  LDG.E.U16 R0, desc[UR36][R2.64] ;  /* 0x0000002402007981 */ /* 0x000ea4000c1e1500 */
[----:B--2---:R-:W-:Y:S01]  /*ac20*/  HADD2.F32 R0, -RZ, R0.H0_H0 ;  /* 0x20000000ff007230 */ /* 0x004fe20000004100 */
[----:B------:R-:W-:Y:S06]  /*ac30*/  BRA `(.L_x_7390) ;  /* 0x0000000800987947 */ /* 0x000fec0003800000 */
.L_x_7395:
[----:B------:R-:W2:Y:S01]  /*ac40*/  LDG.E.64 R2, desc[UR36][R2.64] ;  /* 0x0000002402027981 */ /* 0x000ea2000c1e1b00 */
[----:B------:R-:W-:Y:S01]  /*ac50*/  UMOV UR4, 0xf0000000 ;  /* 0xf000000000047882 */ /* 0x000fe20000000000 */
[----:B------:R-:W-:Y:S01]  /*ac60*/  UMOV UR5, 0x380fffff ;  /* 0x380fffff00057882 */ /* 0x000fe20000000000 */
[----:B--2---:R-:W0:Y:S01]  /*ac70*/  F2F.F32.F64 R0, R2 ;  /* 0x0000000200007310 */ /* 0x004e220000301000 */
[----:B------:R-:W-:-:S14]  /*ac80*/  DSETP.GEU.AND P0, PT, |R2|, UR4, PT ;  /* 0x0000000402007e2a */ /* 0x000fdc000bf0e200 */
[----:B0-----:R-:W-:Y:S01]  /*ac90*/  @!P0 FMUL R0, R0, 1.175494350822287508e-38 ;  /* 0x0080000000008820 */ /* 0x001fe20000400000 */
[----:B------:R-:W-:Y:S06]  /*aca0*/  BRA `(.L_x_7390) ;  /* 0x00000008007c7947 */ /* 0x000fec0003800000 */
.L_x_7385:
        /* <DEDUP_REMOVED lines=12> */
.L_x_7399:
[----:B------:R-:W2:Y:S01]  /*ad70*/  LDG.E.64 R2, desc[UR36][R2.64] ;  /* 0x0000002402027981 */ /* 0x000ea2000c1e1b00 */
[----:B------:R-:W-:Y:S01]  /*ad80*/  UMOV UR4, 0xf0000000 ;  /* 0xf000000000047882 */ /* 0x000fe20000000000 */
[----:B------:R-:W-:Y:S01]  /*ad90*/  UMOV UR5, 0x380fffff ;  /* 0x380fffff00057882 */ /* 0x000fe20000000000 */
[----:B--2---:R-:W0:Y:S01]  /*ada0*/  F2F.F32.F64 R0, R2 ;  /* 0x0000000200007310 */ /* 0x004e220000301000 */
[----:B------:R-:W-:-:S14]  /*adb0*/  DSETP.GEU.AND P0, PT, |R2|, UR4, PT ;  /* 0x0000000402007e2a */ /* 0x000fdc000bf0e200 */
[----:B0-----:R-:W-:Y:S01]  /*adc0*/  @!P0 FMUL R0, R0, 1.175494350822287508e-38 ;  /* 0x0080000000008820 */ /* 0x001fe20000400000 */
[----:B------:R-:W-:Y:S06]  /*add0*/  BRA `(.L_x_7390) ;  /* 0x0000000800307947 */ /* 0x000fec0003800000 */
.L_x_7398:
        /* <DEDUP_REMOVED lines=26> */
.L_x_7401:
        /* <DEDUP_REMOVED lines=13> */
.L_x_7400:
[----:B------:R-:W2:Y:S02]  /*b050*/  LDG.E.U16 R0, desc[UR36][R2.64] ;  /* 0x0000002402007981 */ /* 0x000ea4000c1e1500 */
[----:B--2---:R-:W-:Y:S01]  /*b060*/  IMAD.U32 R0, R0, 0x10000, RZ ;  /* 0x0001000000007824 */ /* 0x004fe200078e00ff */
[----:B------:R-:W-:Y:S06]  /*b070*/  BRA `(.L_x_7390) ;  /* 0x0000000400887947 */ /* 0x000fec0003800000 */
.L_x_7397:
        /* <DEDUP_REMOVED lines=11> */
.L_x_7404:
        /* <DEDUP_REMOVED lines=20> */
.L_x_7406:
[----:B------:R-:W-:Y:S05]  /*b270*/  BSYNC B0 ;  /* 0x0000000000007941 */ /* 0x000fea0003800000 */
.L_x_7405:
[----:B------:R-:W-:Y:S01]  /*b280*/  LEA R3, R0, 0x3b800000, 0x17 ;  /* 0x3b80000000037811 */ /* 0x000fe200078eb8ff */
[----:B------:R-:W-:-:S05]  /*b290*/  IMAD.SHL.U32 R0, R2, 0x100000, RZ ;  /* 0x0010000002007824 */ /* 0x000fca00078e00ff */
[----:B------:R-:W-:Y:S01]  /*b2a0*/  LOP3.LUT R0, R3, R0, R4, 0xfe, !PT ;  /* 0x0000000003007212 */ /* 0x000fe200078efe04 */
[----:B------:R-:W-:Y:S06]  /*b2b0*/  BRA `(.L_x_7390) ;  /* 0x0000000000f87947 */ /* 0x000fec0003800000 */
.L_x_7403:
        /* <DEDUP_REMOVED lines=20> */
.L_x_7408:
[----:B------:R-:W-:Y:S05]  /*b400*/  BSYNC B0 ;  /* 0x0000000000007941 */ /* 0x000fea0003800000 */
.L_x_7407:
[----:B------:R-:W-:Y:S01]  /*b410*/  LEA R3, R0, 0x37800000, 0x17 ;  /* 0x3780000000037811 */ /* 0x000fe200078eb8ff */
[----:B------:R-:W-:-:S05]  /*b420*/  IMAD.SHL.U32 R0, R2, 0x200000, RZ ;  /* 0x0020000002007824 */ /* 0x000fca00078e00ff */
[----:B------:R-:W-:Y:S01]  /*b430*/  LOP3.LUT R0, R3, R0, R4, 0xfe, !PT ;  /* 0x0000000003007212 */ /* 0x000fe200078efe04 */
[----:B------:R-:W-:Y:S06]  /*b440*/  BRA `(.L_x_7390) ;  /* 0x0000000000947947 */ /* 0x000fec0003800000 */
.L_x_7402:
        /* <DEDUP_REMOVED lines=14> */
.L_x_7389:
        /* <DEDUP_REMOVED lines=16> */
.L_x_7411:
[----:B------:R-:W-:Y:S01]  /*b630*/  IMAD.MOV.U32 R0, RZ, RZ, RZ ;  /* 0x000000ffff007224 */ /* 0x000fe200078e00ff */
[----:B------:R-:W-:Y:S06]  /*b640*/  BRA `(.L_x_7390) ;  /* 0x0000000000147947 */ /* 0x000fec0003800000 */
.L_x_7410:
[----:B------:R-:W2:Y:S02]  /*b650*/  LDG.E.64 R2, desc[UR36][R2.64] ;  /* 0x0000002402027981 */ /* 0x000ea4000c1e1b00 */
[----:B--2---:R0:W2:Y:S01]  /*b660*/  I2F.U64 R0, R2 ;  /* 0x0000000200007312 */ /* 0x0040a20000301000 */
[----:B------:R-:W-:Y:S05]  /*b670*/  BRA `(.L_x_7390) ;  /* 0x0000000000087947 */ /* 0x000fea0003800000 */
.L_x_7409:
[----:B------:R-:W2:Y:S02]  /*b680*/  LDG.E R0, desc[UR36][R2.64] ;  /* 0x0000002402007981 */ /* 0x000ea4000c1e1900 */
[----:B--2---:R-:W-:-:S07]  /*b690*/  I2FP.F32.U32 R0, R0 ;  /* 0x0000000000007245 */ /* 0x004fce0000201000 */
.L_x_7390:
[----:B------:R-:W-:Y:S05]  /*b6a0*/  BSYNC B6 ;  /* 0x0000000000067941 */ /* 0x000fea0003800000 */
.L_x_7384:
        /* <DEDUP_REMOVED lines=24> */
.L_x_7415:
[----:B------:R-:W0:Y:S02]  /*b830*/  F2I.S64.TRUNC R2, R2 ;  /* 0x0000000200027311 */ /* 0x000e24000020d900 */
[----:B0-----:R-:W-:-:S05]  /*b840*/  IMAD.MOV.U32 R5, RZ, RZ, R2 ;  /* 0x000000ffff057224 */ /* 0x001fca00078e0002 */
[----:B------:R0:W-:Y:S01]  /*b850*/  STG.E.U8 desc[UR36][R16.64], R5 ;  /* 0x0000000510007986 */ /* 0x0001e2000c101124 */
[----:B------:R-:W-:Y:S05]  /*b860*/  BRA `(.L_x_7417) ;  /* 0x0000000c00407947 */ /* 0x000fea0003800000 */
.L_x_7414:
        /* <DEDUP_REMOVED lines=9> */
.L_x_7419:
[----:B------:R-:W0:Y:S02]  /*b900*/  F2I.FTZ.TRUNC.NTZ R3, R2 ;  /* 0x0000000200037305 */ /* 0x000e24000021f100 */
[----:B0-----:R0:W-:Y:S01]  /*b910*/  STG.E desc[UR36][R16.64], R3 ;  /* 0x0000000310007986 */ /* 0x0011e2000c101924 */
[----:B------:R-:W-:Y:S05]  /*b920*/  BRA `(.L_x_7417) ;  /* 0x0000000c00107947 */ /* 0x000fea0003800000 */
.L_x_7418:
[----:B------:R-:W0:Y:S02]  /*b930*/  F2I.FTZ.TRUNC.NTZ R3, R2 ;  /* 0x0000000200037305 */ /* 0x000e24000021f100 */
[----:B0-----:R0:W-:Y:S01]  /*b940*/  STG.E.U16 desc[UR36][R16.64], R3 ;  /* 0x0000000310007986 */ /* 0x0011e2000c101524 */
[----:B------:R-:W-:Y:S05]  /*b950*/  BRA `(.L_x_7417) ;  /* 0x0000000c00047947 */ /* 0x000fea0003800000 */
.L_x_7413:
        /* <DEDUP_REMOVED lines=8> */
.L_x_7421:
[----:B------:R-:W-:-:S05]  /*b9e0*/  F2FP.F16.F32.PACK_AB R2, RZ, R2 ;  /* 0x00000002ff02723e */ /* 0x000fca00000000ff */
[----:B------:R0:W-:Y:S01]  /*b9f0*/  STG.E.U16 desc[UR36][R16.64], R2 ;  /* 0x0000000210007986 */ /* 0x0001e2000c101524 */
[----:B------:R-:W-:Y:S05]  /*ba00*/  BRA `(.L_x_7417) ;  /* 0x0000000800d87947 */ /* 0x000fea0003800000 */
.L_x_7420:
        /* <DEDUP_REMOVED lines=9> */
.L_x_7423:
[----:B------:R-:W-:-:S04]  /*baa0*/  F2FP.F16.F32.PACK_AB R3, RZ, R2 ;  /* 0x00000002ff03723e */ /* 0x000fc800000000ff */
[----:B------:R-:W-:-:S05]  /*bab0*/  PRMT R3, R3, 0x5410, RZ ;  /* 0x0000541003037816 */ /* 0x000fca00000000ff */
[----:B------:R2:W-:Y:S01]  /*bac0*/  STG.E desc[UR36][R16.64], R3 ;  /* 0x0000000310007986 */ /* 0x0005e2000c101924 */
[----:B------:R-:W-:Y:S05]  /*bad0*/  BRA `(.L_x_7417) ;  /* 0x0000000800a47947 */ /* 0x000fea0003800000 */
.L_x_7422:
[----:B------:R-:W-:-:S06]  /*bae0*/  FMUL.FTZ R2, R2, 1 ;  /* 0x3f80000002027820 */ /* 0x000fcc0000410000 */
[----:B------:R-:W0:Y:S02]  /*baf0*/  F2F.F64.F32 R2, R2 ;  /* 0x0000000200027310 */ /* 0x000e240000201800 */
[----:B0-----:R4:W-:Y:S01]  /*bb00*/  STG.E.64 desc[UR36][R16.64], R2 ;  /* 0x0000000210007986 */ /* 0x0019e2000c101b24 */
[----:B------:R-:W-:Y:S05]  /*bb10*/  BRA `(.L_x_7417) ;  /* 0x0000000800947947 */ /* 0x000fea0003800000 */
.L_x_7412:
        /* <DEDUP_REMOVED lines=12> */
.L_x_7426:
[----:B------:R-:W-:Y:S01]  /*bbe0*/  FMUL.FTZ R4, R2, 1 ;  /* 0x3f80000002047820 */ /* 0x000fe20000410000 */
[----:B------:R-:W-:-:S05]  /*bbf0*/  CS2R R6, SRZ ;  /* 0x0000000000067805 */ /* 0x000fca000001ff00 */
[----:B------:R-:W0:Y:S02]  /*bc00*/  F2F.F64.F32 R4, R4 ;  /* 0x0000000400047310 */ /* 0x000e240000201800 */
[----:B0-----:R0:W-:Y:S01]  /*bc10*/  STG.E.128 desc[UR36][R16.64], R4 ;  /* 0x0000000410007986 */ /* 0x0011e2000c101d24 */
[----:B------:R-:W-:Y:S05]  /*bc20*/  BRA `(.L_x_7417) ;  /* 0x0000000800507947 */ /* 0x000fea0003800000 */
.L_x_7425:
        /* <DEDUP_REMOVED lines=20> */
.L_x_7430:
[----:B------:R-:W-:Y:S05]  /*bd70*/  BSYNC B0 ;  /* 0x0000000000007941 */ /* 0x000fea0003800000 */
.L_x_7429:
[----:B------:R-:W-:-:S05]  /*bd80*/  LOP3.LUT R5, R0, R5, RZ, 0xfc, !PT ;  /* 0x0000000500057212 */ /* 0x000fca00078efcff */
[----:B------:R0:W-:Y:S01]  /*bd90*/  STG.E.U8 desc[UR36][R16.64], R5 ;  /* 0x0000000510007986 */ /* 0x0001e2000c101124 */
[----:B------:R-:W-:Y:S05]  /*bda0*/  BRA `(.L_x_7417) ;  /* 0x0000000400f07947 */ /* 0x000fea0003800000 */
.L_x_7428:
        /* <DEDUP_REMOVED lines=12> */
.L_x_7432:
[----:B------:R-:W-:Y:S01]  /*be70*/  IMAD.MOV.U32 R0, RZ, RZ, 0x7f ;  /* 0x0000007fff007424 */ /* 0x000fe200078e00ff */
[----:B------:R-:W-:-:S04]  /*be80*/  ISETP.GT.U32.AND P0, PT, R4, 0x7f800000, PT ;  /* 0x7f8000000400780c */ /* 0x000fc80003f04070 */
[----:B------:R-:W-:-:S09]  /*be90*/  SEL R0, R0, 0x7c, P0 ;  /* 0x0000007c00007807 */ /* 0x000fd20000000000 */
.L_x_7433:
[----:B------:R-:W-:Y:S05]  /*bea0*/  BSYNC B0 ;  /* 0x0000000000007941 */ /* 0x000fea0003800000 */
.L_x_7431:
[----:B------:R-:W-:-:S04]  /*beb0*/  LOP3.LUT R2, R2, 0x80000000, RZ, 0xc0, !PT ;  /* 0x8000000002027812 */ /* 0x000fc800078ec0ff */
[----:B------:R-:W-:-:S04]  /*bec0*/  SHF.R.U32.HI R3, RZ, 0x18, R2 ;  /* 0x00000018ff037819 */ /* 0x000fc80000011602 */
[----:B------:R-:W-:-:S05]  /*bed0*/  LOP3.LUT R3, R0, R3, RZ, 0xfc, !PT ;  /* 0x0000000300037212 */ /* 0x000fca00078efcff */
[----:B------:R0:W-:Y:S01]  /*bee0*/  STG.E.U8 desc[UR36][R16.64], R3 ;  /* 0x0000000310007986 */ /* 0x0001e2000c101124 */
[----:B------:R-:W-:Y:S05]  /*bef0*/  BRA `(.L_x_7417) ;  /* 0x00000004009c7947 */ /* 0x000fea0003800000 */
.L_x_7427:
[----:B------:R-:W-:-:S05]  /*bf00*/  F2FP.BF16.F32.PACK_AB R2, RZ, R2 ;  /* 0x00000002ff02723e */ /* 0x000fca00000010ff */
[----:B------:R0:W-:Y:S01]  /*bf10*/  STG.E.U16 desc[UR36][R16.64], R2 ;  /* 0x0000000210007986 */ /* 0x0001e2000c101524 */
[----:B------:R-:W-:Y:S05]  /*bf20*/  BRA `(.L_x_7417) ;  /* 0x0000000400907947 */ /* 0x000fea0003800000 */
.L_x_7424:
        /* <DEDUP_REMOVED lines=11> */
.L_x_7436:
        /* <DEDUP_REMOVED lines=16> */
.L_x_7439:
[----:B------:R-:W-:-:S04]  /*c0e0*/  LOP3.LUT R2, R2, 0x80000000, RZ, 0xc0, !PT ;  /* 0x8000000002027812 */ /* 0x000fc800078ec0ff */
[----:B------:R-:W-:-:S04]  /*c0f0*/  SHF.R.U32.HI R3, RZ, 0x18, R2 ;  /* 0x00000018ff037819 */ /* 0x000fc80000011602 */
[----:B------:R-:W-:-:S04]  /*c100*/  LOP3.LUT R0, R0, R3, RZ, 0xfc, !PT ;  /* 0x0000000300007212 */ /* 0x000fc800078efcff */
[----:B------:R-:W-:-:S07]  /*c110*/  PRMT R8, R0, 0x7610, R8 ;  /* 0x0000761000087816 */ /* 0x000fce0000000008 */
.L_x_7438:
[----:B------:R-:W-:Y:S05]  /*c120*/  BSYNC B0 ;  /* 0x0000000000007941 */ /* 0x000fea0003800000 */
.L_x_7437:
[----:B------:R0:W-:Y:S01]  /*c130*/  STG.E.U8 desc[UR36][R16.64], R8 ;  /* 0x0000000810007986 */ /* 0x0001e2000c101124 */
[----:B------:R-:W-:Y:S05]  /*c140*/  BRA `(.L_x_7417) ;  /* 0x0000000400087947 */ /* 0x000fea0003800000 */
.L_x_7435:
        /* <DEDUP_REMOVED lines=16> */
.L_x_7442:
[----:B------:R-:W-:-:S04]  /*c250*/  LOP3.LUT R2, R2, 0x80000000, RZ, 0xc0, !PT ;  /* 0x8000000002027812 */ /* 0x000fc800078ec0ff */
[----:B------:R-:W-:-:S04]  /*c260*/  SHF.R.U32.HI R3, RZ, 0x18, R2 ;  /* 0x00000018ff037819 */ /* 0x000fc80000011602 */
[----:B------:R-:W-:-:S04]  /*c270*/  LOP3.LUT R0, R0, R3, RZ, 0xfc, !PT ;  /* 0x0000000300007212 */ /* 0x000fc800078efcff */
[----:B------:R-:W-:-:S07]  /*c280*/  PRMT R8, R0, 0x7610, R8 ;  /* 0x0000761000087816 */ /* 0x000fce0000000008 */
.L_x_7441:
[----:B------:R-:W-:Y:S05]  /*c290*/  BSYNC B0 ;  /* 0x0000000000007941 */ /* 0x000fea0003800000 */
.L_x_7440:
[----:B------:R0:W-:Y:S01]  /*c2a0*/  STG.E.U8 desc[UR36][R16.64], R8 ;  /* 0x0000000810007986 */ /* 0x0001e2000c101124 */
[----:B------:R-:W-:Y:S05]  /*c2b0*/  BRA `(.L_x_7417) ;  /* 0x0000000000ac7947 */ /* 0x000fea0003800000 */
.L_x_7434:
        /* <DEDUP_REMOVED lines=21> */
.L_x_7416:
        /* <DEDUP_REMOVED lines=16> */
.L_x_7445:
[----:B------:R-:W-:Y:S05]  /*c510*/  BRA `(.L_x_7417) ;  /* 0x0000000000147947 */ /* 0x000fea0003800000 */
.L_x_7444:
[----:B------:R-:W0:Y:S02]  /*c520*/  F2I.U64.TRUNC R2, R2 ;  /* 0x0000000200027311 */ /* 0x000e24000020d800 */
[----:B0-----:R0:W-:Y:S01]  /*c530*/  STG.E.64 desc[UR36][R16.64], R2 ;  /* 0x0000000210007986 */ /* 0x0011e2000c101b24 */
[----:B------:R-:W-:Y:S05]  /*c540*/  BRA `(.L_x_7417) ;  /* 0x0000000000087947 */ /* 0x000fea0003800000 */
.L_x_7443:
[----:B------:R-:W0:Y:S02]  /*c550*/  F2I.FTZ.U32.TRUNC.NTZ R3, R2 ;  /* 0x0000000200037305 */ /* 0x000e24000021f000 */
[----:B0-----:R0:W-:Y:S02]  /*c560*/  STG.E desc[UR36][R16.64], R3 ;  /* 0x0000000310007986 */ /* 0x0011e4000c101924 */
.L_x_7417:
[----:B------:R-:W-:-:S07]  /*c570*/  VIADD R19, R19, 0x80 ;  /* 0x0000008013137836 */ /* 0x000fce0000000000 */
.L_x_7354:
[----:B------:R-:W-:Y:S05]  /*c580*/  BSYNC B7 ;  /* 0x0000000000077941 */ /* 0x000fea0003800000 */
.L_x_7353:
        /* <DEDUP_REMOVED lines=357> */
.L_x_7446:
        /* <DEDUP_REMOVED lines=22> */
.L_x_7451:
[----:B------:R-:W2:Y:S02]  /*dd40*/  LDG.E.U8 R2, desc[UR36][R2.64] ;  /* 0x0000002402027981 */ /* 0x000ea4000c1e1100 */
[----:B--2---:R-:W-:Y:S01]  /*dd50*/  I2FP.F32.U32 R19, R2 ;  /* 0x0000000200137245 */ /* 0x004fe20000201000 */
[----:B------:R-:W-:Y:S06]  /*dd60*/  BRA `(.L_x_7453) ;  /* 0x0000000c002c7947 */ /* 0x000fec0003800000 */
.L_x_7450:
        /* <DEDUP_REMOVED lines=9> */
.L_x_7455:
[----:B------:R-:W2:Y:S02]  /*de00*/  LDG.E R2, desc[UR36][R2.64] ;  /* 0x0000002402027981 */ /* 0x000ea4000c1e1900 */
[----:B--2---:R-:W-:Y:S01]  /*de10*/  I2FP.F32.S32 R19, R2 ;  /* 0x0000000200137245 */ /* 0x004fe20000201400 */
[----:B------:R-:W-:Y:S06]  /*de20*/  BRA `(.L_x_7453) ;  /* 0x0000000800fc7947 */ /* 0x000fec0003800000 */
.L_x_7454:
[----:B------:R-:W2:Y:S02]  /*de30*/  LDG.E.U16 R2, desc[UR36][R2.64] ;  /* 0x0000002402027981 */ /* 0x000ea4000c1e1500 */
[----:B--2---:R0:W1:Y:S01]  /*de40*/  I2F.S16 R19, R2 ;  /* 0x0000000200137306 */ /* 0x0040620000101400 */
[----:B------:R-:W-:Y:S05]  /*de50*/  BRA `(.L_x_7453) ;  /* 0x0000000800f07947 */ /* 0x000fea0003800000 */
.L_x_7449:
        /* <DEDUP_REMOVED lines=8> */
.L_x_7457:
[----:B------:R-:W2:Y:S02]  /*dee0*/  LDG.E.U16 R2, desc[UR36][R2.64] ;  /* 0x0000002402027981 */ /* 0x000ea4000c1e1500 */
[----:B--2---:R-:W-:Y:S01]  /*def0*/  HADD2.F32 R19, -RZ, R2.H0_H0 ;  /* 0x20000002ff137230 */ /* 0x004fe20000004100 */
[----:B------:R-:W-:Y:S06]  /*df00*/  BRA `(.L_x_7453) ;  /* 0x0000000800c47947 */ /* 0x000fec0003800000 */
.L_x_7456:
        /* <DEDUP_REMOVED lines=8> */
.L_x_7459:
[----:B------:R-:W2:Y:S02]  /*df90*/  LDG.E.U16 R2, desc[UR36][R2.64] ;  /* 0x0000002402027981 */ /* 0x000ea4000c1e1500 */
[----:B--2---:R-:W-:Y:S01]  /*dfa0*/  HADD2.F32 R19, -RZ, R2.H0_H0 ;  /* 0x20000002ff137230 */ /* 0x004fe20000004100 */
[----:B------:R-:W-:Y:S06]  /*dfb0*/  BRA `(.L_x_7453) ;  /* 0x0000000800987947 */ /* 0x000fec0003800000 */
.L_x_7458:
[----:B------:R-:W2:Y:S01]  /*dfc0*/  LDG.E.64 R2, desc[UR36][R2.64] ;  /* 0x0000002402027981 */ /* 0x000ea2000c1e1b00 */
[----:B------:R-:W-:Y:S01]  /*dfd0*/  UMOV UR4, 0xf0000000 ;  /* 0xf000000000047882 */ /* 0x000fe20000000000 */
[----:B------:R-:W-:Y:S01]  /*dfe0*/  UMOV UR5, 0x380fffff ;  /* 0x380fffff00057882 */ /* 0x000fe20000000000 */
[----:B--2---:R-:W0:Y:S01]  /*dff0*/  F2F.F32.F64 R19, R2 ;  /* 0x0000000200137310 */ /* 0x004e220000301000 */
[----:B------:R-:W-:-:S14]  /*e000*/  DSETP.GEU.AND P0, PT, |R2|, UR4, PT ;  /* 0x0000000402007e2a */ /* 0x000fdc000bf0e200 */
[----:B0-----:R-:W-:Y:S01]  /*e010*/  @!P0 FMUL R19, R19, 1.175494350822287508e-38 ;  /* 0x0080000013138820 */ /* 0x001fe20000400000 */
[----:B------:R-:W-:Y:S06]  /*e020*/  BRA `(.L_x_7453) ;  /* 0x00000008007c7947 */ /* 0x000fec0003800000 */
.L_x_7448:
        /* <DEDUP_REMOVED lines=12> */
.L_x_7462:
[----:B------:R-:W2:Y:S01]  /*e0f0*/  LDG.E.64 R2, desc[UR36][R2.64] ;  /* 0x0000002402027981 */ /* 0x000ea2000c1e1b00 */
[----:B------:R-:W-:Y:S01]  /*e100*/  UMOV UR4, 0xf0000000 ;  /* 0xf000000000047882 */ /* 0x000fe20000000000 */
[----:B------:R-:W-:Y:S01]  /*e110*/  UMOV UR5, 0x380fffff ;  /* 0x380fffff00057882 */ /* 0x000fe20000000000 */
[----:B--2---:R-:W0:Y:S01]  /*e120*/  F2F.F32.F64 R19, R2 ;  /* 0x0000000200137310 */ /* 0x004e220000301000 */
[----:B------:R-:W-:-:S14]  /*e130*/  DSETP.GEU.AND P0, PT, |R2|, UR4, PT ;  /* 0x0000000402007e2a */ /* 0x000fdc000bf0e200 */
[----:B0-----:R-:W-:Y:S01]  /*e140*/  @!P0 FMUL R19, R19, 1.175494350822287508e-38 ;  /* 0x0080000013138820 */ /* 0x001fe20000400000 */
[----:B------:R-:W-:Y:S06]  /*e150*/  BRA `(.L_x_7453) ;  /* 0x0000000800307947 */ /* 0x000fec0003800000 */
.L_x_7461:
        /* <DEDUP_REMOVED lines=26> */
.L_x_7464:
        /* <DEDUP_REMOVED lines=13> */
.L_x_7463:
[----:B------:R-:W2:Y:S02]  /*e3d0*/  LDG.E.U16 R2, desc[UR36][R2.64] ;  /* 0x0000002402027981 */ /* 0x000ea4000c1e1500 */
[----:B--2---:R-:W-:Y:S01]  /*e3e0*/  IMAD.U32 R19, R2, 0x10000, RZ ;  /* 0x0001000002137824 */ /* 0x004fe200078e00ff */
[----:B------:R-:W-:Y:S06]  /*e3f0*/  BRA `(.L_x_7453) ;  /* 0x0000000400887947 */ /* 0x000fec0003800000 */
.L_x_7460:
        /* <DEDUP_REMOVED lines=11> */
.L_x_7467:
        /* <DEDUP_REMOVED lines=20> */
.L_x_7469:
[----:B------:R-:W-:Y:S05]  /*e5f0*/  BSYNC B0 ;  /* 0x0000000000007941 */ /* 0x000fea0003800000 */
.L_x_7468:
[----:B------:R-:W-:Y:S01]  /*e600*/  IMAD.SHL.U32 R2, R2, 0x100000, RZ ;  /* 0x0010000002027824 */ /* 0x000fe200078e00ff */
[----:B------:R-:W-:-:S04]  /*e610*/  LEA R0, R0, 0x3b800000, 0x17 ;  /* 0x3b80000000007811 */ /* 0x000fc800078eb8ff */
[----:B------:R-:W-:Y:S01]  /*e620*/  LOP3.LUT R19, R0, R2, R19, 0xfe, !PT ;  /* 0x0000000200137212 */ /* 0x000fe200078efe13 */
[----:B------:R-:W-:Y:S06]  /*e630*/  BRA `(.L_x_7453) ;  /* 0x0000000000f87947 */ /* 0x000fec0003800000 */
.L_x_7466:
        /* <DEDUP_REMOVED lines=20> */
.L_x_7471:
[----:B------:R-:W-:Y:S05]  /*e780*/  BSYNC B0 ;  /* 0x0000000000007941 */ /* 0x000fea0003800000 */
.L_x_7470:
[----:B------:R-:W-:Y:S01]  /*e790*/  IMAD.SHL.U32 R2, R2, 0x200000, RZ ;  /* 0x0020000002027824 */ /* 0x000fe200078e00ff */
[----:B------:R-:W-:-:S04]  /*e7a0*/  LEA R0, R0, 0x37800000, 0x17 ;  /* 0x3780000000007811 */ /* 0x000fc800078eb8ff */
[----:B------:R-:W-:Y:S01]  /*e7b0*/  LOP3.LUT R19, R0, R2, R19, 0xfe, !PT ;  /* 0x0000000200137212 */ /* 0x000fe200078efe13 */
[----:B------:R-:W-:Y:S06]  /*e7c0*/  BRA `(.L_x_7453) ;  /* 0x0000000000947947 */ /* 0x000fec0003800000 */
.L_x_7465:
        /* <DEDUP_REMOVED lines=14> */
.L_x_7452:
        /* <DEDUP_REMOVED lines=16> */
.L_x_7474:
[----:B------:R-:W-:Y:S01]  /*e9b0*/  IMAD.MOV.U32 R19, RZ, RZ, RZ ;  /* 0x000000ffff137224 */ /* 0x000fe200078e00ff */
[----:B------:R-:W-:Y:S06]  /*e9c0*/  BRA `(.L_x_7453) ;  /* 0x0000000000147947 */ /* 0x000fec0003800000 */
.L_x_7473:
[----:B------:R-:W2:Y:S02]  /*e9d0*/  LDG.E.64 R2, desc[UR36][R2.64] ;  /* 0x0000002402027981 */ /* 0x000ea4000c1e1b00 */
[----:B--2---:R0:W1:Y:S01]  /*e9e0*/  I2F.U64 R19, R2 ;  /* 0x0000000200137312 */ /* 0x0040620000301000 */
[----:B------:R-:W-:Y:S05]  /*e9f0*/  BRA `(.L_x_7453) ;  /* 0x0000000000087947 */ /* 0x000fea0003800000 */
.L_x_7472:
[----:B------:R-:W2:Y:S02]  /*ea00*/  LDG.E R2, desc[UR36][R2.64] ;  /* 0x0000002402027981 */ /* 0x000ea4000c1e1900 */
[----:B--2---:R-:W-:-:S07]  /*ea10*/  I2FP.F32.U32 R19, R2 ;  /* 0x0000000200137245 */ /* 0x004fce0000201000 */
.L_x_7453:
[----:B------:R-:W-:Y:S05]  /*ea20*/  BSYNC B6 ;  /* 0x0000000000067941 */ /* 0x000fea0003800000 */
.L_x_7447:
        /* <DEDUP_REMOVED lines=19> */
.L_x_7479:
[----:B------:R-:W2:Y:S02]  /*eb60*/  LDG.E.U8 R0, desc[UR36][R2.64] ;  /* 0x0000002402007981 */ /* 0x000ea4000c1e1100 */
[----:B--2---:R-:W-:Y:S01]  /*eb70*/  I2FP.F32.U32 R0, R0 ;  /* 0x0000000000007245 */ /* 0x004fe20000201000 */
[----:B------:R-:W-:Y:S06]  /*eb80*/  BRA `(.L_x_7481) ;  /* 0x0000000c002c7947 */ /* 0x000fec0003800000 */
.L_x_7478:
        /* <DEDUP_REMOVED lines=9> */
.L_x_7483:
[----:B------:R-:W2:Y:S02]  /*ec20*/  LDG.E R0, desc[UR36][R2.64] ;  /* 0x0000002402007981 */ /* 0x000ea4000c1e1900 */
[----:B--2---:R-:W-:Y:S01]  /*ec30*/  I2FP.F32.S32 R0, R0 ;  /* 0x0000000000007245 */ /* 0x004fe20000201400 */
[----:B------:R-:W-:Y:S06]  /*ec40*/  BRA `(.L_x_7481) ;  /* 0x0000000800fc7947 */ /* 0x000fec0003800000 */
.L_x_7482:
[----:B------:R-:W2:Y:S02]  /*ec50*/  LDG.E.U16 R0, desc[UR36][R2.64] ;  /* 0x0000002402007981 */ /* 0x000ea4000c1e1500 */
[----:B--2---:R-:W0:Y:S01]  /*ec60*/  I2F.S16 R0, R0 ;  /* 0x0000000000007306 */ /* 0x004e220000101400 */
[----:B------:R-:W-:Y:S05]  /*ec70*/  BRA `(.L_x_7481) ;  /* 0x0000000800f07947 */ /* 0x000fea0003800000 */
.L_x_7477:
        /* <DEDUP_REMOVED lines=8> */
.L_x_7485:
[----:B------:R-:W2:Y:S02]  /*ed00*/  LDG.E.U16 R0, desc[UR36][R2.64] ;  /* 0x0000002402007981 */ /* 0x000ea4000c1e1500 */
[----:B--2---:R-:W-:Y:S01]  /*ed10*/  HADD2.F32 R0, -RZ, R0.H0_H0 ;  /* 0x20000000ff007230 */ /* 0x004fe20000004100 */
[----:B------:R-:W-:Y:S06]  /*ed20*/  BRA `(.L_x_7481) ;  /* 0x0000000800c47947 */ /* 0x000fec0003800000 */
.L_x_7484:
        /* <DEDUP_REMOVED lines=8> */
.L_x_7487:
[----:B------:R-:W2:Y:S02]  /*edb0*/  LDG.E.U16 R0, desc[UR36][R2.64] ;  /* 0x0000002402007981 */ /* 0x000ea4000c1e1500 */
[----:B--2---:R-:W-:Y:S01]  /*edc0*/  HADD2.F32 R0, -RZ, R0.H0_H0 ;  /* 0x20000000ff007230 */ /* 0x004fe20000004100 */
[----:B------:R-:W-:Y:S06]  /*edd0*/  BRA `(.L_x_7481) ;  /* 0x0000000800987947 */ /* 0x000fec0003800000 */
.L_x_7486:
[----:B------:R-:W2:Y:S01]  /*ede0*/  LDG.E.64 R2, desc[UR36][R2.64] ;  /* 0x0000002402027981 */ /* 0x000ea2000c1e1b00 */
[----:B------:R-:W-:Y:S01]  /*edf0*/  UMOV UR4, 0xf0000000 ;  /* 0xf000000000047882 */ /* 0x000fe20000000000 */
[----:B------:R-:W-:Y:S01]  /*ee00*/  UMOV UR5, 0x380fffff ;  /* 0x380fffff00057882 */ /* 0x000fe20000000000 */
[----:B--2---:R-:W0:Y:S01]  /*ee10*/  F2F.F32.F64 R0, R2 ;  /* 0x0000000200007310 */ /* 0x004e220000301000 */
[----:B------:R-:W-:-:S14]  /*ee20*/  DSETP.GEU.AND P0, PT, |R2|, UR4, PT ;  /* 0x0000000402007e2a */ /* 0x000fdc000bf0e200 */
[----:B0-----:R-:W-:Y:S01]  /*ee30*/  @!P0 FMUL R0, R0, 1.175494350822287508e-38 ;  /* 0x0080000000008820 */ /* 0x001fe20000400000 */
[----:B------:R-:W-:Y:S06]  /*ee40*/  BRA `(.L_x_7481) ;  /* 0x00000008007c7947 */ /* 0x000fec0003800000 */
.L_x_7476:
        /* <DEDUP_REMOVED lines=12> */
.L_x_7490:
[----:B------:R-:W2:Y:S01]  /*ef10*/  LDG.E.64 R2, desc[UR36][R2.64] ;  /* 0x0000002402027981 */ /* 0x000ea2000c1e1b00 */
[----:B------:R-:W-:Y:S01]  /*ef20*/  UMOV UR4, 0xf0000000 ;  /* 0xf000000000047882 */ /* 0x000fe20000000000 */
[----:B------:R-:W-:Y:S01]  /*ef30*/  UMOV UR5, 0x380fffff ;  /* 0x380fffff00057882 */ /* 0x000fe20000000000 */
[----:B--2---:R-:W0:Y:S01]  /*ef40*/  F2F.F32.F64 R0, R2 ;  /* 0x0000000200007310 */ /* 0x004e220000301000 */
[----:B------:R-:W-:-:S14]  /*ef50*/  DSETP.GEU.AND P0, PT, |R2|, UR4, PT ;  /* 0x0000000402007e2a */ /* 0x000fdc000bf0e200 */
[----:B0-----:R-:W-:Y:S01]  /*ef60*/  @!P0 FMUL R0, R0, 1.175494350822287508e-38 ;  /* 0x0080000000008820 */ /* 0x001fe20000400000 */
[----:B------:R-:W-:Y:S06]  /*ef70*/  BRA `(.L_x_7481) ;  /* 0x0000000800307947 */ /* 0x000fec0003800000 */
.L_x_7489:
        /* <DEDUP_REMOVED lines=26> */
.L_x_7492:
        /* <DEDUP_REMOVED lines=13> */
.L_x_7491:
[----:B------:R-:W2:Y:S02]  /*f1f0*/  LDG.E.U16 R0, desc[UR36][R2.64] ;  /* 0x0000002402007981 */ /* 0x000ea4000c1e1500 */
[----:B--2---:R-:W-:Y:S01]  /*f200*/  IMAD.U32 R0, R0, 0x10000, RZ ;  /* 0x0001000000007824 */ /* 0x004fe200078e00ff */
[----:B------:R-:W-:Y:S06]  /*f210*/  BRA `(.L_x_7481) ;  /* 0x0000000400887947 */ /* 0x000fec0003800000 */
.L_x_7488:
        /* <DEDUP_REMOVED lines=11> */
.L_x_7495:
        /* <DEDUP_REMOVED lines=20> */
.L_x_7497:
[----:B------:R-:W-:Y:S05]  /*f410*/  BSYNC B0 ;  /* 0x0000000000007941 */ /* 0x000fea0003800000 */
.L_x_7496:
[----:B------:R-:W-:Y:S01]  /*f420*/  LEA R3, R0, 0x3b800000, 0x17 ;  /* 0x3b80000000037811 */ /* 0x000fe200078eb8ff */
[----:B------:R-:W-:-:S05]  /*f430*/  IMAD.SHL.U32 R0, R2, 0x100000, RZ ;  /* 0x0010000002007824 */ /* 0x000fca00078e00ff */
[----:B------:R-:W-:Y:S01]  /*f440*/  LOP3.LUT R0, R3, R0, R4, 0xfe, !PT ;  /* 0x0000000003007212 */ /* 0x000fe200078efe04 */
[----:B------:R-:W-:Y:S06]  /*f450*/  BRA `(.L_x_7481) ;  /* 0x0000000000f87947 */ /* 0x000fec0003800000 */
.L_x_7494:
        /* <DEDUP_REMOVED lines=20> */
.L_x_7499:
[----:B------:R-:W-:Y:S05]  /*f5a0*/  BSYNC B0 ;  /* 0x0000000000007941 */ /* 0x000fea0003800000 */
.L_x_7498:
[----:B------:R-:W-:Y:S01]  /*f5b0*/  LEA R3, R0, 0x37800000, 0x17 ;  /* 0x3780000000037811 */ /* 0x000fe200078eb8ff */
[----:B------:R-:W-:-:S05]  /*f5c0*/  IMAD.SHL.U32 R0, R2, 0x200000, RZ ;  /* 0x0020000002007824 */ /* 0x000fca00078e00ff */
[----:B------:R-:W-:Y:S01]  /*f5d0*/  LOP3.LUT R0, R3, R0, R4, 0xfe, !PT ;  /* 0x0000000003007212 */ /* 0x000fe200078efe04 */
[----:B------:R-:W-:Y:S06]  /*f5e0*/  BRA `(.L_x_7481) ;  /* 0x0000000000947947 */ /* 0x000fec0003800000 */
.L_x_7493:
        /* <DEDUP_REMOVED lines=14> */
.L_x_7480:
        /* <DEDUP_REMOVED lines=16> */
.L_x_7502:
[----:B------:R-:W-:Y:S01]  /*f7d0*/  IMAD.MOV.U32 R0, RZ, RZ, RZ ;  /* 0x000000ffff007224 */ /* 0x000fe200078e00ff */
[----:B------:R-:W-:Y:S06]  /*f7e0*/  BRA `(.L_x_7481) ;  /* 0x0000000000147947 */ /* 0x000fec0003800000 */
.L_x_7501:
[----:B------:R-:W2:Y:S02]  /*f7f0*/  LDG.E.64 R2, desc[UR36][R2.64] ;  /* 0x0000002402027981 */ /* 0x000ea4000c1e1b00 */
[----:B--2---:R0:W1:Y:S01]  /*f800*/  I2F.U64 R0, R2 ;  /* 0x0000000200007312 */ /* 0x0040620000301000 */
[----:B------:R-:W-:Y:S05]  /*f810*/  BRA `(.L_x_7481) ;  /* 0x0000000000087947 */ /* 0x000fea0003800000 */
.L_x_7500:
[----:B------:R-:W2:Y:S02]  /*f820*/  LDG.E R0, desc[UR36][R2.64] ;  /* 0x0000002402007981 */ /* 0x000ea4000c1e1900 */
[----:B--2---:R-:W-:-:S07]  /*f830*/  I2FP.F32.U32 R0, R0 ;  /* 0x0000000000007245 */ /* 0x004fce0000201000 */
.L_x_7481:
[----:B------:R-:W-:Y:S05]  /*f840*/  BSYNC B6 ;  /* 0x0000000000067941 */ /* 0x000fea0003800000 */
.L_x_7475:
        /* <DEDUP_REMOVED lines=24> */
.L_x_7506:
[----:B------:R-:W0:Y:S02]  /*f9d0*/  F2I.S64.TRUNC R2, R2 ;  /* 0x0000000200027311 */ /* 0x000e24000020d900 */
[----:B0-----:R-:W-:-:S05]  /*f9e0*/  IMAD.MOV.U32 R5, RZ, RZ, R2 ;  /* 0x000000ffff057224 */ /* 0x001fca00078e0002 */
[----:B------:R-:W-:Y:S01]  /*f9f0*/  STG.E.U8 desc[UR36][R16.64], R5 ;  /* 0x0000000510007986 */ /* 0x000fe2000c101124 */
[----:B------:R-:W-:Y:S05]  /*fa00*/  EXIT ;  /* 0x000000000000794d */ /* 0x000fea0003800000 */
.L_x_7505:
        /* <DEDUP_REMOVED lines=9> */
.L_x_7509:
[----:B------:R-:W0:Y:S02]  /*faa0*/  F2I.FTZ.TRUNC.NTZ R3, R2 ;  /* 0x0000000200037305 */ /* 0x000e24000021f100 */
[----:B0-----:R-:W-:Y:S01]  /*fab0*/  STG.E desc[UR36][R16.64], R3 ;  /* 0x0000000310007986 */ /* 0x001fe2000c101924 */
[----:B------:R-:W-:Y:S05]  /*fac0*/  EXIT ;  /* 0x000000000000794d */ /* 0x000fea0003800000 */
.L_x_7508:
[----:B------:R-:W0:Y:S02]  /*fad0*/  F2I.FTZ.TRUNC.NTZ R3, R2 ;  /* 0x0000000200037305 */ /* 0x000e24000021f100 */
[----:B0-----:R-:W-:Y:S01]  /*fae0*/  STG.E.U16 desc[UR36][R16.64], R3 ;  /* 0x0000000310007986 */ /* 0x001fe2000c101524 */
[----:B------:R-:W-:Y:S05]  /*faf0*/  EXIT ;  /* 0x000000000000794d */ /* 0x000fea0003800000 */
.L_x_7504:
        /* <DEDUP_REMOVED lines=8> */
.L_x_7511:
[----:B------:R-:W-:-:S05]  /*fb80*/  F2FP.F16.F32.PACK_AB R2, RZ, R2 ;  /* 0x00000002ff02723e */ /* 0x000fca00000000ff */
[----:B------:R-:W-:Y:S01]  /*fb90*/  STG.E.U16 desc[UR36][R16.64], R2 ;  /* 0x0000000210007986 */ /* 0x000fe2000c101524 */
[----:B------:R-:W-:Y:S05]  /*fba0*/  EXIT ;  /* 0x000000000000794d */ /* 0x000fea0003800000 */
.L_x_7510:
        /* <DEDUP_REMOVED lines=9> */
.L_x_7513:
[----:B------:R-:W-:-:S04]  /*fc40*/  F2FP.F16.F32.PACK_AB R3, RZ, R2 ;  /* 0x00000002ff03723e */ /* 0x000fc800000000ff */
[----:B------:R-:W-:-:S05]  /*fc50*/  PRMT R3, R3, 0x5410, RZ ;  /* 0x0000541003037816 */ /* 0x000fca00000000ff */
[----:B------:R-:W-:Y:S01]  /*fc60*/  STG.E desc[UR36][R16.64], R3 ;  /* 0x0000000310007986 */ /* 0x000fe2000c101924 */
[----:B------:R-:W-:Y:S05]  /*fc70*/  EXIT ;  /* 0x000000000000794d */ /* 0x000fea0003800000 */
.L_x_7512:
[----:B------:R-:W-:-:S06]  /*fc80*/  FMUL.FTZ R2, R2, 1 ;  /* 0x3f80000002027820 */ /* 0x000fcc0000410000 */
[----:B------:R-:W0:Y:S02]  /*fc90*/  F2F.F64.F32 R2, R2 ;  /* 0x0000000200027310 */ /* 0x000e240000201800 */
[----:B0-----:R-:W-:Y:S01]  /*fca0*/  STG.E.64 desc[UR36][R16.64], R2 ;  /* 0x0000000210007986 */ /* 0x001fe2000c101b24 */
[----:B------:R-:W-:Y:S05]  /*fcb0*/  EXIT ;  /* 0x000000000000794d */ /* 0x000fea0003800000 */
.L_x_7503:
        /* <DEDUP_REMOVED lines=12> */
.L_x_7516:
[----:B------:R-:W-:Y:S01]  /*fd80*/  FMUL.FTZ R4, R2, 1 ;  /* 0x3f80000002047820 */ /* 0x000fe20000410000 */
[----:B------:R-:W-:-:S05]  /*fd90*/  CS2R R6, SRZ ;  /* 0x0000000000067805 */ /* 0x000fca000001ff00 */
[----:B------:R-:W0:Y:S02]  /*fda0*/  F2F.F64.F32 R4, R4 ;  /* 0x0000000400047310 */ /* 0x000e240000201800 */
[----:B0-----:R-:W-:Y:S01]  /*fdb0*/  STG.E.128 desc[UR36][R16.64], R4 ;  /* 0x0000000410007986 */ /* 0x001fe2000c101d24 */
[----:B------:R-:W-:Y:S05]  /*fdc0*/  EXIT ;  /* 0x000000000000794d */ /* 0x000fea0003800000 */
.L_x_7515:
        /* <DEDUP_REMOVED lines=20> */
.L_x_7520:
[----:B------:R-:W-:Y:S05]  /*ff10*/  BSYNC B0 ;  /* 0x0000000000007941 */ /* 0x000fea0003800000 */
.L_x_7519:
[----:B------:R-:W-:-:S05]  /*ff20*/  LOP3.LUT R5, R0, R5, RZ, 0xfc, !PT ;  /* 0x0000000500057212 */ /* 0x000fca00078efcff */
[----:B------:R-:W-:Y:S01]  /*ff30*/  STG.E.U8 desc[UR36][R16.64], R5 ;  /* 0x0000000510007986 */ /* 0x000fe2000c101124 */
[----:B------:R-:W-:Y:S05]  /*ff40*/  EXIT ;  /* 0x000000000000794d */ /* 0x000fea0003800000 */
.L_x_7518:
        /* <DEDUP_REMOVED lines=12> */
.L_x_7522:
[----:B------:R-:W-:Y:S01]  /*10010*/  IMAD.MOV.U32 R0, RZ, RZ, 0x7f ;  /* 0x0000007fff007424 */ /* 0x000fe200078e00ff */
[----:B------:R-:W-:-:S04]  /*10020*/  ISETP.GT.U32.AND P0, PT, R4, 0x7f800000, PT ;  /* 0x7f8000000400780c */ /* 0x000fc80003f04070 */
[----:B------:R-:W-:-:S09]  /*10030*/  SEL R0, R0, 0x7c, P0 ;  /* 0x0000007c00007807 */ /* 0x000fd20000000000 */
.L_x_7523:
[----:B------:R-:W-:Y:S05]  /*10040*/  BSYNC B0 ;  /* 0x0000000000007941 */ /* 0x000fea0003800000 */
.L_x_7521:
[----:B------:R-:W-:-:S04]  /*10050*/  LOP3.LUT R2, R2, 0x80000000, RZ, 0xc0, !PT ;  /* 0x8000000002027812 */ /* 0x000fc800078ec0ff */
[----:B------:R-:W-:-:S04]  /*10060*/  SHF.R.U32.HI R3, RZ, 0x18, R2 ;  /* 0x00000018ff037819 */ /* 0x000fc80000011602 */
[----:B------:R-:W-:-:S05]  /*10070*/  LOP3.LUT R3, R0, R3, RZ, 0xfc, !PT ;  /* 0x0000000300037212 */ /* 0x000fca00078efcff */
[----:B------:R-:W-:Y:S01]  /*10080*/  STG.E.U8 desc[UR36][R16.64], R3 ;  /* 0x0000000310007986 */ /* 0x000fe2000c101124 */
[----:B------:R-:W-:Y:S05]  /*10090*/  EXIT ;  /* 0x000000000000794d */ /* 0x000fea0003800000 */
.L_x_7517:
[----:B------:R-:W-:-:S05]  /*100a0*/  F2FP.BF16.F32.PACK_AB R2, RZ, R2 ;  /* 0x00000002ff02723e */ /* 0x000fca00000010ff */
[----:B------:R-:W-:Y:S01]  /*100b0*/  STG.E.U16 desc[UR36][R16.64], R2 ;  /* 0x0000000210007986 */ /* 0x000fe2000c101524 */
[----:B------:R-:W-:Y:S05]  /*100c0*/  EXIT ;  /* 0x000000000000794d */ /* 0x000fea0003800000 */
.L_x_7514:
        /* <DEDUP_REMOVED lines=11> */
.L_x_7526:
        /* <DEDUP_REMOVED lines=16> */
.L_x_7529:
[----:B------:R-:W-:-:S04]  /*10280*/  LOP3.LUT R2, R2, 0x80000000, RZ, 0xc0, !PT ;  /* 0x8000000002027812 */ /* 0x000fc800078ec0ff */
[----:B------:R-:W-:-:S04]  /*10290*/  SHF.R.U32.HI R3, RZ, 0x18, R2 ;  /* 0x00000018ff037819 */ /* 0x000fc80000011602 */
[----:B------:R-:W-:-:S04]  /*102a0*/  LOP3.LUT R0, R0, R3, RZ, 0xfc, !PT ;  /* 0x0000000300007212 */ /* 0x000fc800078efcff */
[----:B------:R-:W-:-:S07]  /*102b0*/  PRMT R8, R0, 0x7610, R8 ;  /* 0x0000761000087816 */ /* 0x000fce0000000008 */
.L_x_7528:
[----:B------:R-:W-:Y:S05]  /*102c0*/  BSYNC B0 ;  /* 0x0000000000007941 */ /* 0x000fea0003800000 */
.L_x_7527:
[----:B------:R-:W-:Y:S01]  /*102d0*/  STG.E.U8 desc[UR36][R16.64], R8 ;  /* 0x0000000810007986 */ /* 0x000fe2000c101124 */
[----:B------:R-:W-:Y:S05]  /*102e0*/  EXIT ;  /* 0x000000000000794d */ /* 0x000fea0003800000 */
.L_x_7525:
        /* <DEDUP_REMOVED lines=16> */
.L_x_7532:
[----:B------:R-:W-:-:S04]  /*103f0*/  LOP3.LUT R2, R2, 0x80000000, RZ, 0xc0, !PT ;  /* 0x8000000002027812 */ /* 0x000fc800078ec0ff */
[----:B------:R-:W-:-:S04]  /*10400*/  SHF.R.U32.HI R3, RZ, 0x18, R2 ;  /* 0x00000018ff037819 */ /* 0x000fc80000011602 */
[----:B------:R-:W-:-:S04]  /*10410*/  LOP3.LUT R0, R0, R3, RZ, 0xfc, !PT ;  /* 0x0000000300007212 */ /* 0x000fc800078efcff */
[----:B------:R-:W-:-:S07]  /*10420*/  PRMT R8, R0, 0x7610, R8 ;  /* 0x0000761000087816 */ /* 0x000fce0000000008 */
.L_x_7531:
[----:B------:R-:W-:Y:S05]  /*10430*/  BSYNC B0 ;  /* 0x0000000000007941 */ /* 0x000fea0003800000 */
.L_x_7530:
[----:B------:R-:W-:Y:S01]  /*10440*/  STG.E.U8 desc[UR36][R16.64], R8 ;  /* 0x0000000810007986 */ /* 0x000fe2000c101124 */
[----:B------:R-:W-:Y:S05]  /*10450*/  EXIT ;  /* 0x000000000000794d */ /* 0x000fea0003800000 */
.L_x_7524:
        /* <DEDUP_REMOVED lines=21> */
.L_x_7507:
        /* <DEDUP_REMOVED lines=16> */
.L_x_7535:
[----:B------:R-:W-:Y:S05]  /*106b0*/  EXIT ;  /* 0x000000000000794d */ /* 0x000fea0003800000 */
.L_x_7534:
[----:B------:R-:W0:Y:S02]  /*106c0*/  F2I.U64.TRUNC R2, R2 ;  /* 0x0000000200027311 */ /* 0x000e24000020d800 */
[----:B0-----:R-:W-:Y:S01]  /*106d0*/  STG.E.64 desc[UR36][R16.64], R2 ;  /* 0x0000000210007986 */ /* 0x001fe2000c101b24 */
[----:B------:R-:W-:Y:S05]  /*106e0*/  EXIT ;  /* 0x000000000000794d */ /* 0x000fea0003800000 */
.L_x_7533:
[----:B------:R-:W0:Y:S02]  /*106f0*/  F2I.FTZ.U32.TRUNC.NTZ R3, R2 ;  /* 0x0000000200037305 */ /* 0x000e24000021f000 */
[----:B0-----:R-:W-:Y:S01]  /*10700*/  STG.E desc[UR36][R16.64], R3 ;  /* 0x0000000310007986 */ /* 0x001fe2000c101924 */
[----:B------:R-:W-:Y:S05]  /*10710*/  EXIT ;  /* 0x000000000000794d */ /* 0x000fea0003800000 */
.L_x_7536:
        /* <DEDUP_REMOVED lines=14> */
.L_x_14642:


//--------------------- .text._ZN2at6native27unrolled_elementwise_kernelIZZZNS0_26logit_backward_kernel_cudaERNS_18TensorIteratorBaseERKN3c106ScalarEENKUlvE_clEvENKUlvE0_clEvEUlffE0_St5arrayIPcLm3EELi4E23TrivialOffsetCalculatorILi2EjESE_ILi1EjENS0_6memory12LoadWithCastILi2EEENSH_13StoreWithCastILi1EEEEEviT_T0_T2_T3_T4_T5_ --------------------------
	.section	.text._ZN2at6native27unrolled_elementwise_kernelIZZZNS0_26logit_backward_kernel_cudaERNS_18TensorIteratorBaseERKN3c106ScalarEENKUlvE_clEvENKUlvE0_clEvEUlffE0_St5arrayIPcLm3EELi4E23TrivialOffsetCalculatorILi2EjESE_ILi1EjENS0_6memory12LoadWithCastILi2EEENSH_13StoreWithCastILi1EEEEEviT_T0_T2_T3_T4_T5_,"ax",@progbits
	.align	128
        .global         _ZN2at6native27unrolled_elementwise_kernelIZZZNS0_26logit_backward_kernel_cudaERNS_18TensorIteratorBaseERKN3c106ScalarEENKUlvE_clEvENKUlvE0_clEvEUlffE0_St5arrayIPcLm3EELi4E23TrivialOffsetCalculatorILi2EjESE_ILi1EjENS0_6memory12LoadWithCastILi2EEENSH_13StoreWithCastILi1EEEEEviT_T0_T2_T3_T4_T5_
        .type           _ZN2at6native27unrolled_elementwise_kernelIZZZNS0_26logit_backward_kernel_cudaERNS_18TensorIteratorBaseERKN3c106ScalarEENKUlvE_clEvENKUlvE0_clEvEUlffE0_St5arrayIPcLm3EELi4E23TrivialOffsetCalculatorILi2EjESE_ILi1EjENS0_6memory12LoadWithCastILi2EEENSH_13StoreWithCastILi1EEEEEviT_T0_T2_T3_T4_T5_,@function
        .size           _ZN2at6native27unrolled_elementwise_kernelIZZZNS0_26logit_backward_kernel_cudaERNS_18TensorIteratorBaseERKN3c106ScalarEENKUlvE_clEvENKUlvE0_clEvEUlffE0_St5arrayIPcLm3EELi4E23TrivialOffsetCalculatorILi2EjESE_ILi1EjENS0_6memory12LoadWithCastILi2EEENSH_13StoreWithCastILi1EEEEEviT_T0_T2_T3_T4_T5_,(.L_x_14643 - _ZN2at6native27unrolled_elementwise_kernelIZZZNS0_26logit_backward_kernel_cudaERNS_18TensorIteratorBaseERKN3c106ScalarEENKUlvE_clEvENKUlvE0_clEvEUlffE0_St5arrayIPcLm3EELi4E23TrivialOffsetCalculatorILi2EjESE_ILi1EjENS0_6memory12LoadWithCastILi2EEENSH_13StoreWithCastILi1EEEEEviT_T0_T2_T3_T4_T5_)
        .other          _ZN2at6native27unrolled_elementwise_kernelIZZZNS0_26logit_backward_kernel_cudaERNS_18TensorIteratorBaseERKN3c106ScalarEENKUlvE_clEvENKUlvE0_clEvEUlffE0_St5arrayIPcLm3EELi4E23TrivialOffsetCalculatorILi2EjESE_ILi1EjENS0_6memory12LoadWithCastILi2EEENSH_13StoreWithCastILi1EEEEEviT_T0_T2_T3_T4_T5_,@"STO_CUDA_ENTRY STV_DEFAULT"
_ZN2at6native27unrolled_elementwise_kernelIZZZNS0_26logit_backward_kernel_cudaERNS_18TensorIteratorBaseERKN3c106ScalarEENKUlvE_clEvENKUlvE0_clEvEUlffE0_St5arrayIPcLm3EELi4E23TrivialOffsetCalculatorILi2EjESE_ILi1EjENS0_6memory12LoadWithCastILi2EEENSH_13StoreWithCastILi1EEEEEviT_T0_T2_T3_T4_T5_:
.text._ZN2at6native27unrolled_elementwise_kernelIZZZNS0_26logit_backward_kernel_cudaERNS_18TensorIteratorBaseERKN3c106ScalarEENKUlvE_clEvENKUlvE0_clEvEUlffE0_St5arrayIPcLm3EELi4E23TrivialOffsetCalculatorILi2EjESE_ILi1EjENS0_6memory12LoadWithCastILi2EEENSH_13StoreWithCastILi1EEEEEviT_T0_T2_T3_T4_T5_:
        /* <DEDUP_REMOVED lines=34> */
.L_x_7543:
[----:B------:R-:W2:Y:S02]  /*0220*/  LDG.E.U8 R4, desc[UR36][R4.64] ;  /* 0x0000002404047981 */ /* 0x000ea4000c1e1100 */
[----:B--2---:R-:W-:Y:S01]  /*0230*/  I2FP.F32.U32 R28, R4 ;  /* 0x00000004001c7245 */ /* 0x004fe20000201000 */
[----:B------:R-:W-:Y:S06]  /*0240*/  BRA `(.L_x_7545) ;  /* 0x0000000c00307947 */ /* 0x000fec0003800000 */
.L_x_7542:
        /* <DEDUP_REMOVED lines=9> */
.L_x_7547:
[----:B------:R-:W2:Y:S02]  /*02e0*/  LDG.E R4, desc[UR36][R4.64] ;  /* 0x0000002404047981 */ /* 0x000ea4000c1e1900 */
[----:B--2---:R-:W-:Y:S01]  /*02f0*/  I2FP.F32.S32 R28, R4 ;  /* 0x00000004001c7245 */ /* 0x004fe20000201400 */
[----:B------:R-:W-:Y:S06]  /*0300*/  BRA `(.L_x_7545) ;  /* 0x0000000c00007947 */ /* 0x000fec0003800000 */
.L_x_7546:
[----:B------:R-:W2:Y:S02]  /*0310*/  LDG.E.U16 R4, desc[UR36][R4.64] ;  /* 0x0000002404047981 */ /* 0x000ea4000c1e1500 */
[----:B--2---:R2:W3:Y:S01]  /*0320*/  I2F.S16 R28, R4 ;  /* 0x00000004001c7306 */ /* 0x0044e20000101400 */
[----:B------:R-:W-:Y:S05]  /*0330*/  BRA `(.L_x_7545) ;  /* 0x0000000800f47947 */ /* 0x000fea0003800000 */
.L_x_7541:
        /* <DEDUP_REMOVED lines=8> */
.L_x_7549:
[----:B------:R-:W2:Y:S02]  /*03c0*/  LDG.E.U16 R4, desc[UR36][R4.64] ;  /* 0x0000002404047981 */ /* 0x000ea4000c1e1500 */
[----:B--2---:R-:W-:Y:S01]  /*03d0*/  HADD2.F32 R28, -RZ, R4.H0_H0 ;  /* 0x20000004ff1c7230 */ /* 0x004fe20000004100 */
[----:B------:R-:W-:Y:S06]  /*03e0*/  BRA `(.L_x_7545) ;  /* 0x0000000800c87947 */ /* 0x000fec0003800000 */
.L_x_7548:
        /* <DEDUP_REMOVED lines=8> */
.L_x_7551:
[----:B------:R-:W2:Y:S02]  /*0470*/  LDG.E.U16 R4, desc[UR36][R4.64] ;  /* 0x0000002404047981 */ /* 0x000ea4000c1e1500 */
[----:B--2---:R-:W-:Y:S01]  /*0480*/  HADD2.F32 R28, -RZ, R4.H0_H0 ;  /* 0x20000004ff1c7230 */ /* 0x004fe20000004100 */
[----:B------:R-:W-:Y:S06]  /*0490*/  BRA `(.L_x_7545) ;  /* 0x00000008009c7947 */ /* 0x000fec0003800000 */
.L_x_7550:
[----:B------:R-:W2:Y:S01]  /*04a0*/  LDG.E.64 R4, desc[UR36][R4.64] ;  /* 0x0000002404047981 */ /* 0x000ea2000c1e1b00 */
[----:B------:R-:W-:Y:S01]  /*04b0*/  UMOV UR4, 0xf0000000 ;  /* 0xf000000000047882 */ /* 0x000fe20000000000 */
[----:B------:R-:W-:Y:S01]  /*04c0*/  UMOV UR5, 0x380fffff ;  /* 0x380fffff00057882 */ /* 0x000fe20000000000 */
[----:B--2---:R-:W0:Y:S01]  /*04d0*/  F2F.F32.F64 R28, R4 ;  /* 0x00000004001c7310 */ /* 0x004e220000301000 */
[----:B------:R-:W-:-:S14]  /*04e0*/  DSETP.GEU.AND P0, PT, |R4|, UR4, PT ;  /* 0x0000000404007e2a */ /* 0x000fdc000bf0e200 */
[----:B0-----:R-:W-:Y:S01]  /*04f0*/  @!P0 FMUL R28, R28, 1.175494350822287508e-38 ;  /* 0x008000001c1c8820 */ /* 0x001fe20000400000 */
[----:B------:R-:W-:Y:S06]  /*0500*/  BRA `(.L_x_7545) ;  /* 0x0000000800807947 */ /* 0x000fec0003800000 */
.L_x_7540:
        /* <DEDUP_REMOVED lines=12> */
.L_x_7554:
[----:B------:R-:W2:Y:S01]  /*05d0*/  LDG.E.64 R4, desc[UR36][R4.64] ;  /* 0x0000002404047981 */ /* 0x000ea2000c1e1b00 */
[----:B------:R-:W-:Y:S01]  /*05e0*/  UMOV UR4, 0xf0000000 ;  /* 0xf000000000047882 */ /* 0x000fe20000000000 */
[----:B------:R-:W-:Y:S01]  /*05f0*/  UMOV UR5, 0x380fffff ;  /* 0x380fffff00057882 */ /* 0x000fe20000000000 */
[----:B--2---:R-:W0:Y:S01]  /*0600*/  F2F.F32.F64 R28, R4 ;  /* 0x00000004001c7310 */ /* 0x004e220000301000 */
[----:B------:R-:W-:-:S14]  /*0610*/  DSETP.GEU.AND P0, PT, |R4|, UR4, PT ;  /* 0x0000000404007e2a */ /* 0x000fdc000bf0e200 */
[----:B0-----:R-:W-:Y:S01]  /*0620*/  @!P0 FMUL R28, R28, 1.175494350822287508e-38 ;  /* 0x008000001c1c8820 */ /* 0x001fe20000400000 */
[----:B------:R-:W-:Y:S06]  /*0630*/  BRA `(.L_x_7545) ;  /* 0x0000000800347947 */ /* 0x000fec0003800000 */
.L_x_7553:
        /* <DEDUP_REMOVED lines=26> */
.L_x_7556:
        /* <DEDUP_REMOVED lines=14> */
.L_x_7555:
[----:B------:R-:W2:Y:S02]  /*08c0*/  LDG.E.U16 R4, desc[UR36][R4.64] ;  /* 0x0000002404047981 */ /* 0x000ea4000c1e1500 */
[----:B--2---:R-:W-:Y:S01]  /*08d0*/  IMAD.U32 R28, R4, 0x10000, RZ ;  /* 0x00010000041c7824 */ /* 0x004fe200078e00ff */
[----:B------:R-:W-:Y:S06]  /*08e0*/  BRA `(.L_x_7545) ;  /* 0x0000000400887947 */ /* 0x000fec0003800000 */
.L_x_7552:
        /* <DEDUP_REMOVED lines=11> */
.L_x_7559:
        /* <DEDUP_REMOVED lines=20> */
.L_x_7561:
[----:B------:R-:W-:Y:S05]  /*0ae0*/  BSYNC B0 ;  /* 0x0000000000007941 */ /* 0x000fea0003800000 */
.L_x_7560:
[----:B------:R-:W-:Y:S01]  /*0af0*/  IMAD.SHL.U32 R3, R3, 0x100000, RZ ;  /* 0x0010000003037824 */ /* 0x000fe200078e00ff */
[----:B------:R-:W-:-:S04]  /*0b00*/  LEA R5, R0, 0x3b800000, 0x17 ;  /* 0x3b80000000057811 */ /* 0x000fc800078eb8ff */
[----:B------:R-:W-:Y:S01]  /*0b10*/  LOP3.LUT R28, R5, R3, R28, 0xfe, !PT ;  /* 0x00000003051c7212 */ /* 0x000fe200078efe1c */
[----:B------:R-:W-:Y:S06]  /*0b20*/  BRA `(.L_x_7545) ;  /* 0x0000000000f87947 */ /* 0x000fec0003800000 */
.L_x_7558:
        /* <DEDUP_REMOVED lines=20> */
.L_x_7563:
[----:B------:R-:W-:Y:S05]  /*0c70*/  BSYNC B0 ;  /* 0x0000000000007941 */ /* 0x000fea0003800000 */
.L_x_7562:
[----:B------:R-:W-:Y:S01]  /*0c80*/  IMAD.SHL.U32 R3, R3, 0x200000, RZ ;  /* 0x0020000003037824 */ /* 0x000fe200078e00ff */
[----:B------:R-:W-:-:S04]  /*0c90*/  LEA R5, R0, 0x37800000, 0x17 ;  /* 0x3780000000057811 */ /* 0x000fc800078eb8ff */
[----:B------:R-:W-:Y:S01]  /*0ca0*/  LOP3.LUT R28, R5, R3, R28, 0xfe, !PT ;  /* 0x00000003051c7212 */ /* 0x000fe200078efe1c */
[----:B------:R-:W-:Y:S06]  /*0cb0*/  BRA `(.L_x_7545) ;  /* 0x0000000000947947 */ /* 0x000fec0003800000 */
.L_x_7557:
        /* <DEDUP_REMOVED lines=14> */
.L_x_7544:
        /* <DEDUP_REMOVED lines=16> */
.L_x_7566:
[----:B------:R-:W-:Y:S01]  /*0ea0*/  IMAD.MOV.U32 R28, RZ, RZ, RZ ;  /* 0x000000ffff1c7224 */ /* 0x000fe200078e00ff */
[----:B------:R-:W-:Y:S06]  /*0eb0*/  BRA `(.L_x_7545) ;  /* 0x0000000000147947 */ /* 0x000fec0003800000 */
.L_x_7565:
[----:B------:R-:W2:Y:S02]  /*0ec0*/  LDG.E.64 R28, desc[UR36][R4.64] ;  /* 0x00000024041c7981 */ /* 0x000ea4000c1e1b00 */
[----:B--2---:R0:W1:Y:S01]  /*0ed0*/  I2F.U64 R28, R28 ;  /* 0x0000001c001c7312 */ /* 0x0040620000301000 */
[----:B------:R-:W-:Y:S05]  /*0ee0*/  BRA `(.L_x_7545) ;  /* 0x0000000000087947 */ /* 0x000fea0003800000 */
.L_x_7564:
[----:B------:R-:W2:Y:S02]  /*0ef0*/  LDG.E R4, desc[UR36][R4.64] ;  /* 0x0000002404047981 */ /* 0x000ea4000c1e1900 */
[----:B--2---:R-:W-:-:S07]  /*0f00*/  I2FP.F32.U32 R28, R4 ;  /* 0x00000004001c7245 */ /* 0x004fce0000201000 */
.L_x_7545:
[----:B------:R-:W-:Y:S05]  /*0f10*/  BSYNC B6 ;  /* 0x0000000000067941 */ /* 0x000fea0003800000 */
.L_x_7539:
        /* <DEDUP_REMOVED lines=20> */
.L_x_7571:
[----:B------:R-:W2:Y:S02]  /*1060*/  LDG.E.U8 R4, desc[UR36][R4.64] ;  /* 0x0000002404047981 */ /* 0x000ea4000c1e1100 */
[----:B--2---:R-:W-:Y:S01]  /*1070*/  I2FP.F32.U32 R29, R4 ;  /* 0x00000004001d7245 */ /* 0x004fe20000201000 */
[----:B------:R-:W-:Y:S06]  /*1080*/  BRA `(.L_x_7573) ;  /* 0x0000000c002c7947 */ /* 0x000fec0003800000 */
.L_x_7570:
        /* <DEDUP_REMOVED lines=9> */
.L_x_7575:
[----:B------:R-:W2:Y:S02]  /*1120*/  LDG.E R4, desc[UR36][R4.64] ;  /* 0x0000002404047981 */ /* 0x000ea4000c1e1900 */
[----:B--2---:R-:W-:Y:S01]  /*1130*/  I2FP.F32.S32 R29, R4 ;  /* 0x00000004001d7245 */ /* 0x004fe20000201400 */
[----:B------:R-:W-:Y:S06]  /*1140*/  BRA `(.L_x_7573) ;  /* 0x0000000800fc7947 */ /* 0x000fec0003800000 */
.L_x_7574:
[----:B------:R-:W2:Y:S02]  /*1150*/  LDG.E.U16 R4, desc[UR36][R4.64] ;  /* 0x0000002404047981 */ /* 0x000ea4000c1e1500 */
[----:B--2---:R0:W2:Y:S01]  /*1160*/  I2F.S16 R29, R4 ;  /* 0x00000004001d7306 */ /* 0x0040a20000101400 */
[----:B------:R-:W-:Y:S05]  /*1170*/  BRA `(.L_x_7573) ;  /* 0x0000000800f07947 */ /* 0x000fea0003800000 */
.L_x_7569:
        /* <DEDUP_REMOVED lines=8> */
.L_x_7577:
[----:B------:R-:W2:Y:S02]  /*1200*/  LDG.E.U16 R4, desc[UR36][R4.64] ;  /* 0x0000002404047981 */ /* 0x000ea4000c1e1500 */
[----:B--2---:R-:W-:Y:S01]  /*1210*/  HADD2.F32 R29, -RZ, R4.H0_H0 ;  /* 0x20000004ff1d7230 */ /* 0x004fe20000004100 */
[----:B------:R-:W-:Y:S06]  /*1220*/  BRA `(.L_x_7573) ;  /* 0x0000000800c47947 */ /* 0x000fec0003800000 */
.L_x_7576:
        /* <DEDUP_REMOVED lines=8> */
.L_x_7579:
[----:B------:R-:W2:Y:S02]  /*12b0*/  LDG.E.U16 R4, desc[UR36][R4.64] ;  /* 0x0000002404047981 */ /* 0x000ea4000c1e1500 */
[----:B--2---:R-:W-:Y:S01]  /*12c0*/  HADD2.F32 R29, -RZ, R4.H0_H0 ;  /* 0x20000004ff1d7230 */ /* 0x004fe20000004100 */
[----:B------:R-:W-:Y:S06]  /*12d0*/  BRA `(.L_x_7573) ;  /* 0x0000000800987947 */ /* 0x000fec0003800000 */
.L_x_7578:
[----:B------:R-:W2:Y:S01]  /*12e0*/  LDG.E.64 R4, desc[UR36][R4.64] ;  /* 0x0000002404047981 */ /* 0x000ea2000c1e1b00 */
[----:B------:R-:W-:Y:S01]  /*12f0*/  UMOV UR4, 0xf0000000 ;  /* 0xf000000000047882 */ /* 0x000fe20000000000 */
[----:B------:R-:W-:Y:S01]  /*1300*/  UMOV UR5, 0x380fffff ;  /* 0x380fffff00057882 */ /* 0x000fe20000000000 */
[----:B--2---:R-:W0:Y:S01]  /*1310*/  F2F.F32.F64 R29, R4 ;  /* 0x00000004001d7310 */ /* 0x004e220000301000 */
[----:B------:R-:W-:-:S14]  /*1320*/  DSETP.GEU.AND P0, PT, |R4|, UR4, PT ;  /* 0x0000000404007e2a */ /* 0x000fdc000bf0e200 */
[----:B0-----:R-:W-:Y:S01]  /*1330*/  @!P0 FMUL R29, R29, 1.175494350822287508e-38 ;  /* 0x008000001d1d8820 */ /* 0x001fe20000400000 */
[----:B------:R-:W-:Y:S06]  /*1340*/  BRA `(.L_x_7573) ;  /* 0x00000008007c7947 */ /* 0x000fec0003800000 */
.L_x_7568:
        /* <DEDUP_REMOVED lines=12> */
.L_x_7582:
[----:B------:R-:W2:Y:S01]  /*1410*/  LDG.E.64 R4, desc[UR36][R4.64] ;  /* 0x0000002404047981 */ /* 0x000ea2000c1e1b00 */
[----:B------:R-:W-:Y:S01]  /*1420*/  UMOV UR4, 0xf0000000 ;  /* 0xf000000000047882 */ /* 0x000fe20000000000 */
[----:B------:R-:W-:Y:S01]  /*1430*/  UMOV UR5, 0x380fffff ;  /* 0x380fffff00057882 */ /* 0x000fe20000000000 */
[----:B--2---:R-:W0:Y:S01]  /*1440*/  F2F.F32.F64 R29, R4 ;  /* 0x00000004001d7310 */ /* 0x004e220000301000 */
[----:B------:R-:W-:-:S14]  /*1450*/  DSETP.GEU.AND P0, PT, |R4|, UR4, PT ;  /* 0x0000000404007e2a */ /* 0x000fdc000bf0e200 */
[----:B0-----:R-:W-:Y:S01]  /*1460*/  @!P0 FMUL R29, R29, 1.175494350822287508e-38 ;  /* 0x008000001d1d8820 */ /* 0x001fe20000400000 */
[----:B------:R-:W-:Y:S06]  /*1470*/  BRA `(.L_x_7573) ;  /* 0x0000000800307947 */ /* 0x000fec0003800000 */
.L_x_7581:
        /* <DEDUP_REMOVED lines=26> */
.L_x_7584:
        /* <DEDUP_REMOVED lines=13> */
.L_x_7583:
[----:B------:R-:W2:Y:S02]  /*16f0*/  LDG.E.U16 R4, desc[UR36][R4.64] ;  /* 0x0000002404047981 */ /* 0x000ea4000c1e1500 */
[----:B--2---:R-:W-:Y:S01]  /*1700*/  IMAD.U32 R29, R4, 0x10000, RZ ;  /* 0x00010000041d7824 */ /* 0x004fe200078e00ff */
[----:B------:R-:W-:Y:S06]  /*1710*/  BRA `(.L_x_7573) ;  /* 0x0000000400887947 */ /* 0x000fec0003800000 */
.L_x_7580:
        /* <DEDUP_REMOVED lines=11> */
.L_x_7587:
        /* <DEDUP_REMOVED lines=20> */
.L_x_7589:
[----:B------:R-:W-:Y:S05]  /*1910*/  BSYNC B0 ;  /* 0x0000000000007941 */ /* 0x000fea0003800000 */
.L_x_7588:
[----:B------:R-:W-:Y:S01]  /*1920*/  IMAD.SHL.U32 R3, R3, 0x100000, RZ ;  /* 0x0010000003037824 */ /* 0x000fe200078e00ff */
[----:B------:R-:W-:-:S04]  /*1930*/  LEA R0, R0, 0x3b800000, 0x17 ;  /* 0x3b80000000007811 */ /* 0x000fc800078eb8ff */
[----:B------:R-:W-:Y:S01]  /*1940*/  LOP3.LUT R29, R0, R3, R29, 0xfe, !PT ;  /* 0x00000003001d7212 */ /* 0x000fe200078efe1d */
[----:B------:R-:W-:Y:S06]  /*1950*/  BRA `(.L_x_7573) ;  /* 0x0000000000f87947 */ /* 0x000fec0003800000 */
.L_x_7586:
        /* <DEDUP_REMOVED lines=20> */
.L_x_7591:
[----:B------:R-:W-:Y:S05]  /*1aa0*/  BSYNC B0 ;  /* 0x0000000000007941 */ /* 0x000fea0003800000 */
.L_x_7590:
[----:B------:R-:W-:Y:S01]  /*1ab0*/  IMAD.SHL.U32 R3, R3, 0x200000, RZ ;  /* 0x0020000003037824 */ /* 0x000fe200078e00ff */
[----:B------:R-:W-:-:S04]  /*1ac0*/  LEA R0, R0, 0x37800000, 0x17 ;  /* 0x3780000000007811 */ /* 0x000fc800078eb8ff */
[----:B------:R-:W-:Y:S01]  /*1ad0*/  LOP3.LUT R29, R0, R3, R29, 0xfe, !PT ;  /* 0x00000003001d7212 */ /* 0x000fe200078efe1d */
[----:B------:R-:W-:Y:S06]  /*1ae0*/  BRA `(.L_x_7573) ;  /* 0x0000000000947947 */ /* 0x000fec0003800000 */
.L_x_7585:
        /* <DEDUP_REMOVED lines=14> */
.L_x_7572:
        /* <DEDUP_REMOVED lines=16> */
.L_x_7594:
[----:B------:R-:W-:Y:S01]  /*1cd0*/  IMAD.MOV.U32 R29, RZ, RZ, RZ ;  /* 0x000000ffff1d7224 */ /* 0x000fe200078e00ff */
[----:B------:R-:W-:Y:S06]  /*1ce0*/  BRA `(.L_x_7573) ;  /* 0x0000000000147947 */ /* 0x000fec0003800000 */
.L_x_7593:
[----:B------:R-:W2:Y:S02]  /*1cf0*/  LDG.E.64 R4, desc[UR36][R4.64] ;  /* 0x0000002404047981 */ /* 0x000ea4000c1e1b00 */
[----:B--2---:R0:W2:Y:S01]  /*1d00*/  I2F.U64 R29, R4 ;  /* 0x00000004001d7312 */ /* 0x0040a20000301000 */
[----:B------:R-:W-:Y:S05]  /*1d10*/  BRA `(.L_x_7573) ;  /* 0x0000000000087947 */ /* 0x000fea0003800000 */
.L_x_7592:
[----:B------:R-:W2:Y:S02]  /*1d20*/  LDG.E R4, desc[UR36][R4.64] ;  /* 0x0000002404047981 */ /* 0x000ea4000c1e1900 */
[----:B--2---:R-:W-:-:S07]  /*1d30*/  I2FP.F32.U32 R29, R4 ;  /* 0x00000004001d7245 */ /* 0x004fce0000201000 */
.L_x_7573:
[----:B------:R-:W-:Y:S05]  /*1d40*/  BSYNC B6 ;  /* 0x0000000000067941 */ /* 0x000fea0003800000 */
.L_x_7567:
[----:B------:R-:W0:Y:S02]  /*1d50*/  S2R R16, SR_TID.X ;  /* 0x0000000000107919 */ /* 0x000e240000002100 */
[----:B0-----:R-:W-:-:S07]  /*1d60*/  VIADD R16, R16, 0x80 ;  /* 0x0000008010107836 */ /* 0x001fce0000000000 */
.L_x_7538:
[----:B------:R-:W-:Y:S05]  /*1d70*/  BSYNC B7 ;  /* 0x0000000000077941 */ /* 0x000fea0003800000 */
.L_x_7537:
        /* <DEDUP_REMOVED lines=25> */
.L_x_7601:
[----:B------:R-:W4:Y:S02]  /*1f10*/  LDG.E.U8 R4, desc[UR36][R4.64] ;  /* 0x0000002404047981 */ /* 0x000f24000c1e1100 */
[----:B----4-:R-:W-:Y:S01]  /*1f20*/  I2FP.F32.U32 R27, R4 ;  /* 0x00000004001b7245 */ /* 0x010fe20000201000 */
[----:B------:R-:W-:Y:S06]  /*1f30*/  BRA `(.L_x_7603) ;  /* 0x0000000c002c7947 */ /* 0x000fec0003800000 */
.L_x_7600:
        /* <DEDUP_REMOVED lines=9> */
.L_x_7605:
[----:B------:R-:W4:Y:S02]  /*1fd0*/  LDG.E R4, desc[UR36][R4.64] ;  /* 0x0000002404047981 */ /* 0x000f24000c1e1900 */
[----:B----4-:R-:W-:Y:S01]  /*1fe0*/  I2FP.F32.S32 R27, R4 ;  /* 0x00000004001b7245 */ /* 0x010fe20000201400 */
[----:B------:R-:W-:Y:S06]  /*1ff0*/  BRA `(.L_x_7603) ;  /* 0x0000000800fc7947 */ /* 0x000fec0003800000 */
.L_x_7604:
[----:B------:R-:W4:Y:S02]  /*2000*/  LDG.E.U16 R4, desc[UR36][R4.64] ;  /* 0x0000002404047981 */ /* 0x000f24000c1e1500 */
[----:B----4-:R0:W4:Y:S01]  /*2010*/  I2F.S16 R27, R4 ;  /* 0x00000004001b7306 */ /* 0x0101220000101400 */
[----:B------:R-:W-:Y:S05]  /*2020*/  BRA `(.L_x_7603) ;  /* 0x0000000800f07947 */ /* 0x000fea0003800000 */
.L_x_7599:
        /* <DEDUP_REMOVED lines=8> */
.L_x_7607:
[----:B------:R-:W4:Y:S02]  /*20b0*/  LDG.E.U16 R4, desc[UR36][R4.64] ;  /* 0x0000002404047981 */ /* 0x000f24000c1e1500 */
[----:B----4-:R-:W-:Y:S01]  /*20c0*/  HADD2.F32 R27, -RZ, R4.H0_H0 ;  /* 0x20000004ff1b7230 */ /* 0x010fe20000004100 */
[----:B------:R-:W-:Y:S06]  /*20d0*/  BRA `(.L_x_7603) ;  /* 0x0000000800c47947 */ /* 0x000fec0003800000 */
.L_x_7606:
        /* <DEDUP_REMOVED lines=8> */
.L_x_7609:
[----:B------:R-:W4:Y:S02]  /*2160*/  LDG.E.U16 R4, desc[UR36][R4.64] ;  /* 0x0000002404047981 */ /* 0x000f24000c1e1500 */
[----:B----4-:R-:W-:Y:S01]  /*2170*/  HADD2.F32 R27, -RZ, R4.H0_H0 ;  /* 0x20000004ff1b7230 */ /* 0x010fe20000004100 */
[----:B------:R-:W-:Y:S06]  /*2180*/  BRA `(.L_x_7603) ;  /* 0x0000000800987947 */ /* 0x000fec0003800000 */
.L_x_7608:
[----:B------:R-:W4:Y:S01]  /*2190*/  LDG.E.64 R4, desc[UR36][R4.64] ;  /* 0x0000002404047981 */ /* 0x000f22000c1e1b00 */
[----:B------:R-:W-:Y:S01]  /*21a0*/  UMOV UR4, 0xf0000000 ;  /* 0xf000000000047882 */ /* 0x000fe20000000000 */
[----:B------:R-:W-:Y:S01]  /*21b0*/  UMOV UR5, 0x380fffff ;  /* 0x380fffff00057882 */ /* 0x000fe20000000000 */
[----:B----4-:R-:W0:Y:S01]  /*21c0*/  F2F.F32.F64 R27, R4 ;  /* 0x00000004001b7310 */ /* 0x010e220000301000 */
[----:B------:R-:W-:-:S14]  /*21d0*/  DSETP.GEU.AND P0, PT, |R4|, UR4, PT ;  /* 0x0000000404007e2a */ /* 0x000fdc000bf0e200 */
[----:B0-----:R-:W-:Y:S01]  /*21e0*/  @!P0 FMUL R27, R27, 1.175494350822287508e-38 ;  /* 0x008000001b1b8820 */ /* 0x001fe20000400000 */
[----:B------:R-:W-:Y:S06]  /*21f0*/  BRA `(.L_x_7603) ;  /* 0x00000008007c7947 */ /* 0x000fec0003800000 */
.L_x_7598:
        /* <DEDUP_REMOVED lines=12> */
.L_x_7612:
[----:B------:R-:W4:Y:S01]  /*22c0*/  LDG.E.64 R4, desc[UR36][R4.64] ;  /* 0x0000002404047981 */ /* 0x000f22000c1e1b00 */
[----:B------:R-:W-:Y:S01]  /*22d0*/  UMOV UR4, 0xf0000000 ;  /* 0xf000000000047882 */ /* 0x000fe20000000000 */
[----:B------:R-:W-:Y:S01]  /*22e0*/  UMOV UR5, 0x380fffff ;  /* 0x380fffff00057882 */ /* 0x000fe20000000000 */
[----:B----4-:R-:W0:Y:S01]  /*22f0*/  F2F.F32.F64 R27, R4 ;  /* 0x00000004001b7310 */ /* 0x010e220000301000 */
[----:B------:R-:W-:-:S14]  /*2300*/  DSETP.GEU.AND P0, PT, |R4|, UR4, PT ;  /* 0x0000000404007e2a */ /* 0x000fdc000bf0e200 */
[----:B0-----:R-:W-:Y:S01]  /*2310*/  @!P0 FMUL R27, R27, 1.175494350822287508e-38 ;  /* 0x008000001b1b8820 */ /* 0x001fe20000400000 */
[----:B------:R-:W-:Y:S06]  /*2320*/  BRA `(.L_x_7603) ;  /* 0x0000000800307947 */ /* 0x000fec0003800000 */
.L_x_7611:
        /* <DEDUP_REMOVED lines=26> */
.L_x_7614:
        /* <DEDUP_REMOVED lines=13> */
.L_x_7613:
[----:B------:R-:W4:Y:S02]  /*25a0*/  LDG.E.U16 R4, desc[UR36][R4.64] ;  /* 0x0000002404047981 */ /* 0x000f24000c1e1500 */
[----:B----4-:R-:W-:Y:S01]  /*25b0*/  IMAD.U32 R27, R4, 0x10000, RZ ;  /* 0x00010000041b7824 */ /* 0x010fe200078e00ff */
[----:B------:R-:W-:Y:S06]  /*25c0*/  BRA `(.L_x_7603) ;  /* 0x0000000400887947 */ /* 0x000fec0003800000 */
.L_x_7610:
        /* <DEDUP_REMOVED lines=11> */
.L_x_7617:
        /* <DEDUP_REMOVED lines=20> */
.L_x_7619:
[----:B------:R-:W-:Y:S05]  /*27c0*/  BSYNC B0 ;  /* 0x0000000000007941 */ /* 0x000fea0003800000 */
.L_x_7618:
[----:B------:R-:W-:Y:S01]  /*27d0*/  IMAD.SHL.U32 R3, R3, 0x100000, RZ ;  /* 0x0010000003037824 */ /* 0x000fe200078e00ff */
[----:B------:R-:W-:-:S04]  /*27e0*/  LEA R0, R0, 0x3b800000, 0x17 ;  /* 0x3b80000000007811 */ /* 0x000fc800078eb8ff */
[----:B------:R-:W-:Y:S01]  /*27f0*/  LOP3.LUT R27, R0, R3, R27, 0xfe, !PT ;  /* 0x00000003001b7212 */ /* 0x000fe200078efe1b */
[----:B------:R-:W-:Y:S06]  /*2800*/  BRA `(.L_x_7603) ;  /* 0x0000000000f87947 */ /* 0x000fec0003800000 */
.L_x_7616:
        /* <DEDUP_REMOVED lines=20> */
.L_x_7621:
[----:B------:R-:W-:Y:S05]  /*2950*/  BSYNC B0 ;  /* 0x0000000000007941 */ /* 0x000fea0003800000 */
.L_x_7620:
[----:B------:R-:W-:Y:S01]  /*2960*/  IMAD.SHL.U32 R3, R3, 0x200000, RZ ;  /* 0x0020000003037824 */ /* 0x000fe200078e00ff */
[----:B------:R-:W-:-:S04]  /*2970*/  LEA R0, R0, 0x37800000, 0x17 ;  /* 0x3780000000007811 */ /* 0x000fc800078eb8ff */
[----:B------:R-:W-:Y:S01]  /*2980*/  LOP3.LUT R27, R0, R3, R27, 0xfe, !PT ;  /* 0x00000003001b7212 */ /* 0x000fe200078efe1b */
[----:B------:R-:W-:Y:S06]  /*2990*/  BRA `(.L_x_7603) ;  /* 0x0000000000947947 */ /* 0x000fec0003800000 */
.L_x_7615:
        /* <DEDUP_REMOVED lines=14> */
.L_x_7602:
        /* <DEDUP_REMOVED lines=16> */
.L_x_7624:
[----:B------:R-:W-:Y:S01]  /*2b80*/  IMAD.MOV.U32 R27, RZ, RZ, RZ ;  /* 0x000000ffff1b7224 */ /* 0x000fe200078e00ff */
[----:B------:R-:W-:Y:S06]  /*2b90*/  BRA `(.L_x_7603) ;  /* 0x0000000000147947 */ /* 0x000fec0003800000 */
.L_x_7623:
[----:B------:R-:W4:Y:S02]  /*2ba0*/  LDG.E.64 R4, desc[UR36][R4.64] ;  /* 0x0000002404047981 */ /* 0x000f24000c1e1b00 */
[----:B----4-:R0:W4:Y:S01]  /*2bb0*/  I2F.U64 R27, R4 ;  /* 0x00000004001b7312 */ /* 0x0101220000301000 */
[----:B------:R-:W-:Y:S05]  /*2bc0*/  BRA `(.L_x_7603) ;  /* 0x0000000000087947 */ /* 0x000fea0003800000 */
.L_x_7622:
[----:B------:R-:W4:Y:S02]  /*2bd0*/  LDG.E R4, desc[UR36][R4.64] ;  /* 0x0000002404047981 */ /* 0x000f24000c1e1900 */
[----:B----4-:R-:W-:-:S07]  /*2be0*/  I2FP.F32.U32 R27, R4 ;  /* 0x00000004001b7245 */ /* 0x010fce0000201000 */
.L_x_7603:
[----:B------:R-:W-:Y:S05]  /*2bf0*/  BSYNC B6 ;  /* 0x0000000000067941 */ /* 0x000fea0003800000 */
.L_x_7597:
        /* <DEDUP_REMOVED lines=20> */
.L_x_7629:
[----:B------:R-:W2:Y:S02]  /*2d40*/  LDG.E.U8 R4, desc[UR36][R4.64] ;  /* 0x0000002404047981 */ /* 0x000ea4000c1e1100 */
[----:B--2---:R-:W-:Y:S01]  /*2d50*/  I2FP.F32.U32 R22, R4 ;  /* 0x0000000400167245 */ /* 0x004fe20000201000 */
[----:B------:R-:W-:Y:S06]  /*2d60*/  BRA `(.L_x_7631) ;  /* 0x0000000c002c7947 */ /* 0x000fec0003800000 */
.L_x_7628:
        /* <DEDUP_REMOVED lines=9> */
.L_x_7633:
[----:B------:R-:W2:Y:S02]  /*2e00*/  LDG.E R4, desc[UR36][R4.64] ;  /* 0x0000002404047981 */ /* 0x000ea4000c1e1900 */
[----:B--2---:R-:W-:Y:S01]  /*2e10*/  I2FP.F32.S32 R22, R4 ;  /* 0x0000000400167245 */ /* 0x004fe20000201400 */
[----:B------:R-:W-:Y:S06]  /*2e20*/  BRA `(.L_x_7631) ;  /* 0x0000000800fc7947 */ /* 0x000fec0003800000 */
.L_x_7632:
[----:B------:R-:W2:Y:S02]  /*2e30*/  LDG.E.U16 R4, desc[UR36][R4.64] ;  /* 0x0000002404047981 */ /* 0x000ea4000c1e1500 */
[----:B--2---:R0:W2:Y:S01]  /*2e40*/  I2F.S16 R22, R4 ;  /* 0x0000000400167306 */ /* 0x0040a20000101400 */
[----:B------:R-:W-:Y:S05]  /*2e50*/  BRA `(.L_x_7631) ;  /* 0x0000000800f07947 */ /* 0x000fea0003800000 */
.L_x_7627:
        /* <DEDUP_REMOVED lines=8> */
.L_x_7635:
[----:B------:R-:W2:Y:S02]  /*2ee0*/  LDG.E.U16 R4, desc[UR36][R4.64] ;  /* 0x0000002404047981 */ /* 0x000ea4000c1e1500 */
[----:B--2---:R-:W-:Y:S01]  /*2ef0*/  HADD2.F32 R22, -RZ, R4.H0_H0 ;  /* 0x20000004ff167230 */ /* 0x004fe20000004100 */
[----:B------:R-:W-:Y:S06]  /*2f00*/  BRA `(.L_x_7631) ;  /* 0x0000000800c47947 */ /* 0x000fec0003800000 */
.L_x_7634:
        /* <DEDUP_REMOVED lines=8> */
.L_x_7637:
[----:B------:R-:W2:Y:S02]  /*2f90*/  LDG.E.U16 R4, desc[UR36][R4.64] ;  /* 0x0000002404047981 */ /* 0x000ea4000c1e1500 */
[----:B--2---:R-:W-:Y:S01]  /*2fa0*/  HADD2.F32 R22, -RZ, R4.H0_H0 ;  /* 0x20000004ff167230 */ /* 0x004fe20000004100 */
[----:B------:R-:W-:Y:S06]  /*2fb0*/  BRA `(.L_x_7631) ;  /* 0x0000000800987947 */ /* 0x000fec0003800000 */
.L_x_7636:
[----:B------:R-:W2:Y:S01]  /*2fc0*/  LDG.E.64 R4, desc[UR36][R4.64] ;  /* 0x0000002404047981 */ /* 0x000ea2000c1e1b00 */
[----:B------:R-:W-:Y:S01]  /*2fd0*/  UMOV UR4, 0xf0000000 ;  /* 0xf000000000047882 */ /* 0x000fe20000000000 */
[----:B------:R-:W-:Y:S01]  /*2fe0*/  UMOV UR5, 0x380fffff ;  /* 0x380fffff00057882 */ /* 0x000fe20000000000 */
[----:B--2---:R-:W0:Y:S01]  /*2ff0*/  F2F.F32.F64 R22, R4 ;  /* 0x0000000400167310 */ /* 0x004e220000301000 */
[----:B------:R-:W-:-:S14]  /*3000*/  DSETP.GEU.AND P0, PT, |R4|, UR4, PT ;  /* 0x0000000404007e2a */ /* 0x000fdc000bf0e200 */
[----:B0-----:R-:W-:Y:S01]  /*3010*/  @!P0 FMUL R22, R22, 1.175494350822287508e-38 ;  /* 0x0080000016168820 */ /* 0x001fe20000400000 */
[----:B------:R-:W-:Y:S06]  /*3020*/  BRA `(.L_x_7631) ;  /* 0x00000008007c7947 */ /* 0x000fec0003800000 */
.L_x_7626:
        /* <DEDUP_REMOVED lines=12> */
.L_x_7640:
[----:B------:R-:W2:Y:S01]  /*30f0*/  LDG.E.64 R4, desc[UR36][R4.64] ;  /* 0x0000002404047981 */ /* 0x000ea2000c1e1b00 */
[----:B------:R-:W-:Y:S01]  /*3100*/  UMOV UR4, 0xf0000000 ;  /* 0xf000000000047882 */ /* 0x000fe20000000000 */
[----:B------:R-:W-:Y:S01]  /*3110*/  UMOV UR5, 0x380fffff ;  /* 0x380fffff00057882 */ /* 0x000fe20000000000 */
[----:B--2---:R-:W0:Y:S01]  /*3120*/  F2F.F32.F64 R22, R4 ;  /* 0x0000000400167310 */ /* 0x004e220000301000 */
[----:B------:R-:W-:-:S14]  /*3130*/  DSETP.GEU.AND P0, PT, |R4|, UR4, PT ;  /* 0x0000000404007e2a */ /* 0x000fdc000bf0e200 */
[----:B0-----:R-:W-:Y:S01]  /*3140*/  @!P0 FMUL R22, R22, 1.175494350822287508e-38 ;  /* 0x0080000016168820 */ /* 0x001fe20000400000 */
[----:B------:R-:W-:Y:S06]  /*3150*/  BRA `(.L_x_7631) ;  /* 0x0000000800307947 */ /* 0x000fec0003800000 */
.L_x_7639:
        /* <DEDUP_REMOVED lines=26> */
.L_x_7642:
        /* <DEDUP_REMOVED lines=13> */
.L_x_7641:
[----:B------:R-:W2:Y:S02]  /*33d0*/  LDG.E.U16 R4, desc[UR36][R4.64] ;  /* 0x0000002404047981 */ /* 0x000ea4000c1e1500 */
[----:B--2---:R-:W-:Y:S01]  /*33e0*/  IMAD.U32 R22, R4, 0x10000, RZ ;  /* 0x0001000004167824 */ /* 0x004fe200078e00ff */
[----:B------:R-:W-:Y:S06]  /*33f0*/  BRA `(.L_x_7631) ;  /* 0x0000000400887947 */ /* 0x000fec0003800000 */
.L_x_7638:
        /* <DEDUP_REMOVED lines=11> */
.L_x_7645:
        /* <DEDUP_REMOVED lines=20> */
.L_x_7647:
[----:B------:R-:W-:Y:S05]  /*35f0*/  BSYNC B0 ;  /* 0x0000000000007941 */ /* 0x000fea0003800000 */
.L_x_7646:
[----:B------:R-:W-:Y:S01]  /*3600*/  IMAD.SHL.U32 R3, R3, 0x100000, RZ ;  /* 0x0010000003037824 */ /* 0x000fe200078e00ff */
[----:B------:R-:W-:-:S04]  /*3610*/  LEA R5, R0, 0x3b800000, 0x17 ;  /* 0x3b80000000057811 */ /* 0x000fc800078eb8ff */
[----:B------:R-:W-:Y:S01]  /*3620*/  LOP3.LUT R22, R5, R3, R22, 0xfe, !PT ;  /* 0x0000000305167212 */ /* 0x000fe200078efe16 */
[----:B------:R-:W-:Y:S06]  /*3630*/  BRA `(.L_x_7631) ;  /* 0x0000000000f87947 */ /* 0x000fec0003800000 */
.L_x_7644:
        /* <DEDUP_REMOVED lines=20> */
.L_x_7649:
[----:B------:R-:W-:Y:S05]  /*3780*/  BSYNC B0 ;  /* 0x0000000000007941 */ /* 0x000fea0003800000 */
.L_x_7648:
[----:B------:R-:W-:Y:S01]  /*3790*/  IMAD.SHL.U32 R3, R3, 0x200000, RZ ;  /* 0x0020000003037824 */ /* 0x000fe200078e00ff */
[----:B------:R-:W-:-:S04]  /*37a0*/  LEA R5, R0, 0x37800000, 0x17 ;  /* 0x3780000000057811 */ /* 0x000fc800078eb8ff */
[----:B------:R-:W-:Y:S01]  /*37b0*/  LOP3.LUT R22, R5, R3, R22, 0xfe, !PT ;  /* 0x0000000305167212 */ /* 0x000fe200078efe16 */
[----:B------:R-:W-:Y:S06]  /*37c0*/  BRA `(.L_x_7631) ;  /* 0x0000000000947947 */ /* 0x000fec0003800000 */
.L_x_7643:
        /* <DEDUP_REMOVED lines=14> */
.L_x_7630:
        /* <DEDUP_REMOVED lines=16> */
.L_x_7652:
[----:B------:R-:W-:Y:S01]  /*39b0*/  IMAD.MOV.U32 R22, RZ, RZ, RZ ;  /* 0x000000ffff167224 */ /* 0x000fe200078e00ff */
[----:B------:R-:W-:Y:S06]  /*39c0*/  BRA `(.L_x_7631) ;  /* 0x0000000000147947 */ /* 0x000fec0003800000 */
.L_x_7651:
[----:B------:R-:W2:Y:S02]  /*39d0*/  LDG.E.64 R22, desc[UR36][R4.64] ;  /* 0x0000002404167981 */ /* 0x000ea4000c1e1b00 */
[----:B--2---:R0:W2:Y:S01]  /*39e0*/  I2F.U64 R22, R22 ;  /* 0x0000001600167312 */ /* 0x0040a20000301000 */
[----:B------:R-:W-:Y:S05]  /*39f0*/  BRA `(.L_x_7631) ;  /* 0x0000000000087947 */ /* 0x000fea0003800000 */
.L_x_7650:
[----:B------:R-:W2:Y:S02]  /*3a00*/  LDG.E R4, desc[UR36][R4.64] ;  /* 0x0000002404047981 */ /* 0x000ea4000c1e1900 */
[----:B--2---:R-:W-:-:S07]  /*3a10*/  I2FP.F32.U32 R22, R4 ;  /* 0x0000000400167245 */ /* 0x004fce0000201000 */
.L_x_7631:
[----:B------:R-:W-:Y:S05]  /*3a20*/  BSYNC B6 ;  /* 0x0000000000067941 */ /* 0x000fea0003800000 */
.L_x_7625:
[----:B------:R-:W-:-:S07]  /*3a30*/  VIADD R16, R16, 0x80 ;  /* 0x0000008010107836 */ /* 0x000fce0000000000 */
.L_x_7596:
[----:B------:R-:W-:Y:S05]  /*3a40*/  BSYNC B7 ;  /* 0x0000000000077941 */ /* 0x000fea0003800000 */
.L_x_7595:
[----:B------:R-:W-:Y:S01]  /*3a50*/  ISETP.GE.AND P0, PT, R16, R17, PT ;  /* 0x000000111000720c */ /* 0x000fe20003f06270 */
[----:B------:R-:W-:Y:S01]  /*3a60*/  BSSY B7, `(.L_x_7653) ;  /* 0x00001cd000077945 */ /* 0x000fe20003800000 */
[----:B------:R-:W-:Y:S01]  /*3a70*/  IMAD.MOV.U32 R18, RZ, RZ, RZ ;  /* 0x000000ffff127224 */ /* 0x000fe200078e00ff */
[----:B------:R-:W-:-:S10]  /*3a80*/  CS2R R24, SRZ ;  /* 0x0000000000187805 */ /* 0x000fd4000001ff00 */
        /* <DEDUP_REMOVED lines=22> */
.L_x_7659:
[----:B------:R-:W4:Y:S02]  /*3bf0*/  LDG.E.U8 R4, desc[UR36][R4.64] ;  /* 0x0000002404047981 */ /* 0x000f24000c1e1100 */
[----:B----4-:R-:W-:Y:S01]  /*3c00*/  I2FP.F32.U32 R25, R4 ;  /* 0x0000000400197245 */ /* 0x010fe20000201000 */
[----:B------:R-:W-:Y:S06]  /*3c10*/  BRA `(.L_x_7661) ;  /* 0x0000000c002c7947 */ /* 0x000fec0003800000 */
.L_x_7658:
        /* <DEDUP_REMOVED lines=9> */
.L_x_7663:
[----:B------:R-:W4:Y:S02]  /*3cb0*/  LDG.E R4, desc[UR36][R4.64] ;  /* 0x0000002404047981 */ /* 0x000f24000c1e1900 */
[----:B----4-:R-:W-:Y:S01]  /*3cc0*/  I2FP.F32.S32 R25, R4 ;  /* 0x0000000400197245 */ /* 0x010fe20000201400 */
[----:B------:R-:W-:Y:S06]  /*3cd0*/  BRA `(.L_x_7661) ;  /* 0x0000000800fc7947 */ /* 0x000fec0003800000 */
.L_x_7662:
[----:B------:R-:W4:Y:S02]  /*3ce0*/  LDG.E.U16 R4, desc[UR36][R4.64] ;  /* 0x0000002404047981 */ /* 0x000f24000c1e1500 */
[----:B----4-:R0:W4:Y:S01]  /*3cf0*/  I2F.S16 R25, R4 ;  /* 0x0000000400197306 */ /* 0x0101220000101400 */
[----:B------:R-:W-:Y:S05]  /*3d00*/  BRA `(.L_x_7661) ;  /* 0x0000000800f07947 */ /* 0x000fea0003800000 */
.L_x_7657:
        /* <DEDUP_REMOVED lines=8> */
.L_x_7665:
[----:B------:R-:W4:Y:S02]  /*3d90*/  LDG.E.U16 R4, desc[UR36][R4.64] ;  /* 0x0000002404047981 */ /* 0x000f24000c1e1500 */
[----:B----4-:R-:W-:Y:S01]  /*3da0*/  HADD2.F32 R25, -RZ, R4.H0_H0 ;  /* 0x20000004ff197230 */ /* 0x010fe20000004100 */
[----:B------:R-:W-:Y:S06]  /*3db0*/  BRA `(.L_x_7661) ;  /* 0x0000000800c47947 */ /* 0x000fec0003800000 */
.L_x_7664:
        /* <DEDUP_REMOVED lines=8> */
.L_x_7667:
[----:B------:R-:W4:Y:S02]  /*3e40*/  LDG.E.U16 R4, desc[UR36][R4.64] ;  /* 0x0000002404047981 */ /* 0x000f24000c1e1500 */
[----:B----4-:R-:W-:Y:S01]  /*3e50*/  HADD2.F32 R25, -RZ, R4.H0_H0 ;  /* 0x20000004ff197230 */ /* 0x010fe20000004100 */
[----:B------:R-:W-:Y:S06]  /*3e60*/  BRA `(.L_x_7661) ;  /* 0x0000000800987947 */ /* 0x000fec0003800000 */
.L_x_7666:
[----:B------:R-:W4:Y:S01]  /*3e70*/  LDG.E.64 R4, desc[UR36][R4.64] ;  /* 0x0000002404047981 */ /* 0x000f22000c1e1b00 */
[----:B------:R-:W-:Y:S01]  /*3e80*/  UMOV UR4, 0xf0000000 ;  /* 0xf000000000047882 */ /* 0x000fe20000000000 */
[----:B------:R-:W-:Y:S01]  /*3e90*/  UMOV UR5, 0x380fffff ;  /* 0x380fffff00057882 */ /* 0x000fe20000000000 */
[----:B----4-:R-:W0:Y:S01]  /*3ea0*/  F2F.F32.F64 R25, R4 ;  /* 0x0000000400197310 */ /* 0x010e220000301000 */
[----:B------:R-:W-:-:S14]  /*3eb0*/  DSETP.GEU.AND P0, PT, |R4|, UR4, PT ;  /* 0x0000000404007e2a */ /* 0x000fdc000bf0e200 */
[----:B0-----:R-:W-:Y:S01]  /*3ec0*/  @!P0 FMUL R25, R25, 1.175494350822287508e-38 ;  /* 0x0080000019198820 */ /* 0x001fe20000400000 */
[----:B------:R-:W-:Y:S06]  /*3ed0*/  BRA `(.L_x_7661) ;  /* 0x00000008007c7947 */ /* 0x000fec0003800000 */
.L_x_7656:
        /* <DEDUP_REMOVED lines=12> */
.L_x_7670:
[----:B------:R-:W4:Y:S01]  /*3fa0*/  LDG.E.64 R4, desc[UR36][R4.64] ;  /* 0x0000002404047981 */ /* 0x000f22000c1e1b00 */
[----:B------:R-:W-:Y:S01]  /*3fb0*/  UMOV UR4, 0xf0000000 ;  /* 0xf000000000047882 */ /* 0x000fe20000000000 */
[----:B------:R-:W-:Y:S01]  /*3fc0*/  UMOV UR5, 0x380fffff ;  /* 0x380fffff00057882 */ /* 0x000fe20000000000 */
[----:B----4-:R-:W0:Y:S01]  /*3fd0*/  F2F.F32.F64 R25, R4 ;  /* 0x0000000400197310 */ /* 0x010e220000301000 */
[----:B------:R-:W-:-:S14]  /*3fe0*/  DSETP.GEU.AND P0, PT, |R4|, UR4, PT ;  /* 0x0000000404007e2a */ /* 0x000fdc000bf0e200 */
[----:B0-----:R-:W-:Y:S01]  /*3ff0*/  @!P0 FMUL R25, R25, 1.175494350822287508e-38 ;  /* 0x0080000019198820 */ /* 0x001fe20000400000 */
[----:B------:R-:W-:Y:S06]  /*4000*/  BRA `(.L_x_7661) ;  /* 0x0000000800307947 */ /* 0x000fec0003800000 */
.L_x_7669:
        /* <DEDUP_REMOVED lines=26> */
.L_x_7672:
        /* <DEDUP_REMOVED lines=13> */
.L_x_7671:
[----:B------:R-:W4:Y:S02]  /*4280*/  LDG.E.U16 R4, desc[UR36][R4.64] ;  /* 0x0000002404047981 */ /* 0x000f24000c1e1500 */
[----:B----4-:R-:W-:Y:S01]  /*4290*/  IMAD.U32 R25, R4, 0x10000, RZ ;  /* 0x0001000004197824 */ /* 0x010fe200078e00ff */
[----:B------:R-:W-:Y:S06]  /*42a0*/  BRA `(.L_x_7661) ;  /* 0x0000000400887947 */ /* 0x000fec0003800000 */
.L_x_7668:
        /* <DEDUP_REMOVED lines=11> */
.L_x_7675:
        /* <DEDUP_REMOVED lines=20> */
.L_x_7677:
[----:B------:R-:W-:Y:S05]  /*44a0*/  BSYNC B0 ;  /* 0x0000000000007941 */ /* 0x000fea0003800000 */
.L_x_7676:
[----:B------:R-:W-:Y:S01]  /*44b0*/  IMAD.SHL.U32 R3, R3, 0x100000, RZ ;  /* 0x0010000003037824 */ /* 0x000fe200078e00ff */
[----:B------:R-:W-:-:S04]  /*44c0*/  LEA R0, R0, 0x3b800000, 0x17 ;  /* 0x3b80000000007811 */ /* 0x000fc800078eb8ff */
[----:B------:R-:W-:Y:S01]  /*44d0*/  LOP3.LUT R25, R0, R3, R25, 0xfe, !PT ;  /* 0x0000000300197212 */ /* 0x000fe200078efe19 */
[----:B------:R-:W-:Y:S06]  /*44e0*/  BRA `(.L_x_7661) ;  /* 0x0000000000f87947 */ /* 0x000fec0003800000 */
.L_x_7674:
        /* <DEDUP_REMOVED lines=20> */
.L_x_7679:
[----:B------:R-:W-:Y:S05]  /*4630*/  BSYNC B0 ;  /* 0x0000000000007941 */ /* 0x000fea0003800000 */
.L_x_7678:
[----:B------:R-:W-:Y:S01]  /*4640*/  IMAD.SHL.U32 R3, R3, 0x200000, RZ ;  /* 0x0020000003037824 */ /* 0x000fe200078e00ff */
[----:B------:R-:W-:-:S04]  /*4650*/  LEA R0, R0, 0x37800000, 0x17 ;  /* 0x3780000000007811 */ /* 0x000fc800078eb8ff */
[----:B------:R-:W-:Y:S01]  /*4660*/  LOP3.LUT R25, R0, R3, R25, 0xfe, !PT ;  /* 0x0000000300197212 */ /* 0x000fe200078efe19 */
[----:B------:R-:W-:Y:S06]  /*4670*/  BRA `(.L_x_7661) ;  /* 0x0000000000947947 */ /* 0x000fec0003800000 */
.L_x_7673:
        /* <DEDUP_REMOVED lines=14> */
.L_x_7660:
        /* <DEDUP_REMOVED lines=16> */
.L_x_7682:
[----:B------:R-:W-:Y:S01]  /*4860*/  IMAD.MOV.U32 R25, RZ, RZ, RZ ;  /* 0x000000ffff197224 */ /* 0x000fe200078e00ff */
[----:B------:R-:W-:Y:S06]  /*4870*/  BRA `(.L_x_7661) ;  /* 0x0000000000147947 */ /* 0x000fec0003800000 */
.L_x_7681:
[----:B------:R-:W4:Y:S02]  /*4880*/  LDG.E.64 R4, desc[UR36][R4.64] ;  /* 0x0000002404047981 */ /* 0x000f24000c1e1b00 */
[----:B----4-:R0:W4:Y:S01]  /*4890*/  I2F.U64 R25, R4 ;  /* 0x0000000400197312 */ /* 0x0101220000301000 */
[----:B------:R-:W-:Y:S05]  /*48a0*/  BRA `(.L_x_7661) ;  /* 0x0000000000087947 */ /* 0x000fea0003800000 */
.L_x_7680:
[----:B------:R-:W4:Y:S02]  /*48b0*/  LDG.E R4, desc[UR36][R4.64] ;  /* 0x0000002404047981 */ /* 0x000f24000c1e1900 */
[----:B----4-:R-:W-:-:S07]  /*48c0*/  I2FP.F32.U32 R25, R4 ;  /* 0x0000000400197245 */ /* 0x010fce0000201000 */
.L_x_7661:
[----:B------:R-:W-:Y:S05]  /*48d0*/  BSYNC B6 ;  /* 0x0000000000067941 */ /* 0x000fea0003800000 */
.L_x_7655:
        /* <DEDUP_REMOVED lines=21> */
.L_x_7687:
[----:B------:R-:W2:Y:S02]  /*4a30*/  LDG.E.U8 R4, desc[UR36][R4.64] ;  /* 0x0000002404047981 */ /* 0x000ea4000c1e1100 */
[----:B--2---:R-:W-:Y:S01]  /*4a40*/  I2FP.F32.U32 R24, R4 ;  /* 0x0000000400187245 */ /* 0x004fe20000201000 */
[----:B------:R-:W-:Y:S06]  /*4a50*/  BRA `(.L_x_7689) ;  /* 0x0000000c002c7947 */ /* 0x000fec0003800000 */
.L_x_7686:
        /* <DEDUP_REMOVED lines=9> */
.L_x_7691:
[----:B------:R-:W2:Y:S02]  /*4af0*/  LDG.E R4, desc[UR36][R4.64] ;  /* 0x0000002404047981 */ /* 0x000ea4000c1e1900 */
[----:B--2---:R-:W-:Y:S01]  /*4b00*/  I2FP.F32.S32 R24, R4 ;  /* 0x0000000400187245 */ /* 0x004fe20000201400 */
[----:B------:R-:W-:Y:S06]  /*4b10*/  BRA `(.L_x_7689) ;  /* 0x0000000800fc7947 */ /* 0x000fec0003800000 */
.L_x_7690:
[----:B------:R-:W2:Y:S02]  /*4b20*/  LDG.E.U16 R4, desc[UR36][R4.64] ;  /* 0x0000002404047981 */ /* 0x000ea4000c1e1500 */
[----:B--2---:R0:W1:Y:S01]  /*4b30*/  I2F.S16 R24, R4 ;  /* 0x0000000400187306 */ /* 0x0040620000101400 */
[----:B------:R-:W-:Y:S05]  /*4b40*/  BRA `(.L_x_7689) ;  /* 0x0000000800f07947 */ /* 0x000fea0003800000 */
.L_x_7685:
        /* <DEDUP_REMOVED lines=8> */
.L_x_7693:
[----:B------:R-:W2:Y:S02]  /*4bd0*/  LDG.E.U16 R4, desc[UR36][R4.64] ;  /* 0x0000002404047981 */ /* 0x000ea4000c1e1500 */
[----:B--2---:R-:W-:Y:S01]  /*4be0*/  HADD2.F32 R24, -RZ, R4.H0_H0 ;  /* 0x20000004ff187230 */ /* 0x004fe20000004100 */
[----:B------:R-:W-:Y:S06]  /*4bf0*/  BRA `(.L_x_7689) ;  /* 0x0000000800c47947 */ /* 0x000fec0003800000 */
.L_x_7692:
        /* <DEDUP_REMOVED lines=8> */
.L_x_7695:
[----:B------:R-:W2:Y:S02]  /*4c80*/  LDG.E.U16 R4, desc[UR36][R4.64] ;  /* 0x0000002404047981 */ /* 0x000ea4000c1e1500 */
[----:B--2---:R-:W-:Y:S01]  /*4c90*/  HADD2.F32 R24, -RZ, R4.H0_H0 ;  /* 0x20000004ff187230 */ /* 0x004fe20000004100 */
[----:B------:R-:W-:Y:S06]  /*4ca0*/  BRA `(.L_x_7689) ;  /* 0x0000000800987947 */ /* 0x000fec0003800000 */
.L_x_7694:
[----:B------:R-:W2:Y:S01]  /*4cb0*/  LDG.E.64 R4, desc[UR36][R4.64] ;  /* 0x0000002404047981 */ /* 0x000ea2000c1e1b00 */
[----:B------:R-:W-:Y:S01]  /*4cc0*/  UMOV UR4, 0xf0000000 ;  /* 0xf000000000047882 */ /* 0x000fe20000000000 */
[----:B------:R-:W-:Y:S01]  /*4cd0*/  UMOV UR5, 0x380fffff ;  /* 0x380fffff00057882 */ /* 0x000fe20000000000 */
[----:B--2---:R-:W0:Y:S01]  /*4ce0*/  F2F.F32.F64 R24, R4 ;  /* 0x0000000400187310 */ /* 0x004e220000301000 */
[----:B------:R-:W-:-:S14]  /*4cf0*/  DSETP.GEU.AND P0, PT, |R4|, UR4, PT ;  /* 0x0000000404007e2a */ /* 0x000fdc000bf0e200 */
[----:B0-----:R-:W-:Y:S01]  /*4d00*/  @!P0 FMUL R24, R24, 1.175494350822287508e-38 ;  /* 0x0080000018188820 */ /* 0x001fe20000400000 */
[----:B------:R-:W-:Y:S06]  /*4d10*/  BRA `(.L_x_7689) ;  /* 0x00000008007c7947 */ /* 0x000fec0003800000 */
.L_x_7684:
        /* <DEDUP_REMOVED lines=12> */
.L_x_7698:
[----:B------:R-:W2:Y:S01]  /*4de0*/  LDG.E.64 R4, desc[UR36][R4.64] ;  /* 0x0000002404047981 */ /* 0x000ea2000c1e1b00 */
[----:B------:R-:W-:Y:S01]  /*4df0*/  UMOV UR4, 0xf0000000 ;  /* 0xf000000000047882 */ /* 0x000fe20000000000 */
[----:B------:R-:W-:Y:S01]  /*4e00*/  UMOV UR5, 0x380fffff ;  /* 0x380fffff00057882 */ /* 0x000fe20000000000 */
[----:B--2---:R-:W0:Y:S01]  /*4e10*/  F2F.F32.F64 R24, R4 ;  /* 0x0000000400187310 */ /* 0x004e220000301000 */
[----:B------:R-:W-:-:S14]  /*4e20*/  DSETP.GEU.AND P0, PT, |R4|, UR4, PT ;  /* 0x0000000404007e2a */ /* 0x000fdc000bf0e200 */
[----:B0-----:R-:W-:Y:S01]  /*4e30*/  @!P0 FMUL R24, R24, 1.175494350822287508e-38 ;  /* 0x0080000018188820 */ /* 0x001fe20000400000 */
[----:B------:R-:W-:Y:S06]  /*4e40*/  BRA `(.L_x_7689) ;  /* 0x0000000800307947 */ /* 0x000fec0003800000 */
.L_x_7697:
        /* <DEDUP_REMOVED lines=26> */
.L_x_7700:
        /* <DEDUP_REMOVED lines=13> */
.L_x_7699:
[----:B------:R-:W2:Y:S02]  /*50c0*/  LDG.E.U16 R4, desc[UR36][R4.64] ;  /* 0x0000002404047981 */ /* 0x000ea4000c1e1500 */
[----:B--2---:R-:W-:Y:S01]  /*50d0*/  IMAD.U32 R24, R4, 0x10000, RZ ;  /* 0x0001000004187824 */ /* 0x004fe200078e00ff */
[----:B------:R-:W-:Y:S06]  /*50e0*/  BRA `(.L_x_7689) ;  /* 0x0000000400887947 */ /* 0x000fec0003800000 */
.L_x_7696:
        /* <DEDUP_REMOVED lines=11> */
.L_x_7703:
        /* <DEDUP_REMOVED lines=20> */
.L_x_7705:
[----:B------:R-:W-:Y:S05]  /*52e0*/  BSYNC B0 ;  /* 0x0000000000007941 */ /* 0x000fea0003800000 */
.L_x_7704:
[----:B------:R-:W-:Y:S01]  /*52f0*/  IMAD.SHL.U32 R3, R3, 0x100000, RZ ;  /* 0x0010000003037824 */ /* 0x000fe200078e00ff */
[----:B------:R-:W-:-:S04]  /*5300*/  LEA R5, R0, 0x3b800000, 0x17 ;  /* 0x3b80000000057811 */ /* 0x000fc800078eb8ff */
[----:B------:R-:W-:Y:S01]  /*5310*/  LOP3.LUT R24, R5, R3, R24, 0xfe, !PT ;  /* 0x0000000305187212 */ /* 0x000fe200078efe18 */
[----:B------:R-:W-:Y:S06]  /*5320*/  BRA `(.L_x_7689) ;  /* 0x0000000000f87947 */ /* 0x000fec0003800000 */
.L_x_7702:
        /* <DEDUP_REMOVED lines=20> */
.L_x_7707:
[----:B------:R-:W-:Y:S05]  /*5470*/  BSYNC B0 ;  /* 0x0000000000007941 */ /* 0x000fea0003800000 */
.L_x_7706:
[----:B------:R-:W-:Y:S01]  /*5480*/  IMAD.SHL.U32 R3, R3, 0x200000, RZ ;  /* 0x0020000003037824 */ /* 0x000fe200078e00ff */
[----:B------:R-:W-:-:S04]  /*5490*/  LEA R5, R0, 0x37800000, 0x17 ;  /* 0x3780000000057811 */ /* 0x000fc800078eb8ff */
[----:B------:R-:W-:Y:S01]  /*54a0*/  LOP3.LUT R24, R5, R3, R24, 0xfe, !PT ;  /* 0x0000000305187212 */ /* 0x000fe200078efe18 */
[----:B------:R-:W-:Y:S06]  /*54b0*/  BRA `(.L_x_7689) ;  /* 0x0000000000947947 */ /* 0x000fec0003800000 */
.L_x_7701:
        /* <DEDUP_REMOVED lines=14> */
.L_x_7688:
        /* <DEDUP_REMOVED lines=16> */
.L_x_7710:
[----:B------:R-:W-:Y:S01]  /*56a0*/  IMAD.MOV.U32 R24, RZ, RZ, RZ ;  /* 0x000000ffff187224 */ /* 0x000fe200078e00ff */
[----:B------:R-:W-:Y:S06]  /*56b0*/  BRA `(.L_x_7689) ;  /* 0x0000000000147947 */ /* 0x000fec0003800000 */
.L_x_7709:
[----:B------:R-:W2:Y:S02]  /*56c0*/  LDG.E.64 R4, desc[UR36][R4.64] ;  /* 0x0000002404047981 */ /* 0x000ea4000c1e1b00 */
[----:B--2---:R0:W1:Y:S01]  /*56d0*/  I2F.U64 R24, R4 ;  /* 0x0000000400187312 */ /* 0x0040620000301000 */
[----:B------:R-:W-:Y:S05]  /*56e0*/  BRA `(.L_x_7689) ;  /* 0x0000000000087947 */ /* 0x000fea0003800000 */
.L_x_7708:
[----:B------:R-:W2:Y:S02]  /*56f0*/  LDG.E R4, desc[UR36][R4.64] ;  /* 0x0000002404047981 */ /* 0x000ea4000c1e1900 */
[----:B--2---:R-:W-:-:S07]  /*5700*/  I2FP.F32.U32 R24, R4 ;  /* 0x0000000400187245 */ /* 0x004fce0000201000 */
.L_x_7689:
[----:B------:R-:W-:Y:S05]  /*5710*/  BSYNC B6 ;  /* 0x0000000000067941 */ /* 0x000fea0003800000 */
.L_x_7683:
[----:B------:R-:W-:-:S07]  /*5720*/  VIADD R16, R16, 0x80 ;  /* 0x0000008010107836 */ /* 0x000fce0000000000 */
.L_x_7654:
[----:B------:R-:W-:Y:S05]  /*5730*/  BSYNC B7 ;  /* 0x0000000000077941 */ /* 0x000fea0003800000 */
.L_x_7653:
[----:B------:R-:W-:Y:S01]  /*5740*/  ISETP.GE.AND P0, PT, R16, R17, PT ;  /* 0x000000111000720c */ /* 0x000fe20003f06270 */
[----:B------:R-:W-:Y:S01]  /*5750*/  BSSY B7, `(.L_x_7711) ;  /* 0x00001c6000077945 */ /* 0x000fe20003800000 */
[----:B0-----:R-:W-:-:S11]  /*5760*/  IMAD.MOV.U32 R23, RZ, RZ, RZ ;  /* 0x000000ffff177224 */ /* 0x001fd600078e00ff */
        /* <DEDUP_REMOVED lines=22> */
.L_x_7717:
[----:B------:R-:W4:Y:S02]  /*58d0*/  LDG.E.U8 R4, desc[UR36][R4.64] ;  /* 0x0000002404047981 */ /* 0x000f24000c1e1100 */
[----:B----4-:R-:W-:Y:S01]  /*58e0*/  I2FP.F32.U32 R23, R4 ;  /* 0x0000000400177245 */ /* 0x010fe20000201000 */
[----:B------:R-:W-:Y:S06]  /*58f0*/  BRA `(.L_x_7719) ;  /* 0x0000000c002c7947 */ /* 0x000fec0003800000 */
.L_x_7716:
        /* <DEDUP_REMOVED lines=9> */
.L_x_7721:
[----:B------:R-:W4:Y:S02]  /*5990*/  LDG.E R4, desc[UR36][R4.64] ;  /* 0x0000002404047981 */ /* 0x000f24000c1e1900 */
[----:B----4-:R-:W-:Y:S01]  /*59a0*/  I2FP.F32.S32 R23, R4 ;  /* 0x0000000400177245 */ /* 0x010fe20000201400 */
[----:B------:R-:W-:Y:S06]  /*59b0*/  BRA `(.L_x_7719) ;  /* 0x0000000800fc7947 */ /* 0x000fec0003800000 */
.L_x_7720:
[----:B------:R-:W4:Y:S02]  /*59c0*/  LDG.E.U16 R4, desc[UR36][R4.64] ;  /* 0x0000002404047981 */ /* 0x000f24000c1e1500 */
[----:B----4-:R0:W4:Y:S01]  /*59d0*/  I2F.S16 R23, R4 ;  /* 0x0000000400177306 */ /* 0x0101220000101400 */
[----:B------:R-:W-:Y:S05]  /*59e0*/  BRA `(.L_x_7719) ;  /* 0x0000000800f07947 */ /* 0x000fea0003800000 */
.L_x_7715:
        /* <DEDUP_REMOVED lines=8> */
.L_x_7723:
[----:B------:R-:W4:Y:S02]  /*5a70*/  LDG.E.U16 R4, desc[UR36][R4.64] ;  /* 0x0000002404047981 */ /* 0x000f24000c1e1500 */
[----:B----4-:R-:W-:Y:S01]  /*5a80*/  HADD2.F32 R23, -RZ, R4.H0_H0 ;  /* 0x20000004ff177230 */ /* 0x010fe20000004100 */
[----:B------:R-:W-:Y:S06]  /*5a90*/  BRA `(.L_x_7719) ;  /* 0x0000000800c47947 */ /* 0x000fec0003800000 */
.L_x_7722:
        /* <DEDUP_REMOVED lines=8> */
.L_x_7725:
[----:B------:R-:W4:Y:S02]  /*5b20*/  LDG.E.U16 R4, desc[UR36][R4.64] ;  /* 0x0000002404047981 */ /* 0x000f24000c1e1500 */
[----:B----4-:R-:W-:Y:S01]  /*5b30*/  HADD2.F32 R23, -RZ, R4.H0_H0 ;  /* 0x20000004ff177230 */ /* 0x010fe20000004100 */
[----:B------:R-:W-:Y:S06]  /*5b40*/  BRA `(.L_x_7719) ;  /* 0x0000000800987947 */ /* 0x000fec0003800000 */
.L_x_7724:
[----:B------:R-:W4:Y:S01]  /*5b50*/  LDG.E.64 R4, desc[UR36][R4.64] ;  /* 0x0000002404047981 */ /* 0x000f22000c1e1b00 */
[----:B------:R-:W-:Y:S01]  /*5b60*/  UMOV UR4, 0xf0000000 ;  /* 0xf000000000047882 */ /* 0x000fe20000000000 */
[----:B------:R-:W-:Y:S01]  /*5b70*/  UMOV UR5, 0x380fffff ;  /* 0x380fffff00057882 */ /* 0x000fe20000000000 */
[----:B----4-:R-:W0:Y:S01]  /*5b80*/  F2F.F32.F64 R23, R4 ;  /* 0x0000000400177310 */ /* 0x010e220000301000 */
[----:B------:R-:W-:-:S14]  /*5b90*/  DSETP.GEU.AND P0, PT, |R4|, UR4, PT ;  /* 0x0000000404007e2a */ /* 0x000fdc000bf0e200 */
[----:B0-----:R-:W-:Y:S01]  /*5ba0*/  @!P0 FMUL R23, R23, 1.175494350822287508e-38 ;  /* 0x0080000017178820 */ /* 0x001fe20000400000 */
[----:B------:R-:W-:Y:S06]  /*5bb0*/  BRA `(.L_x_7719) ;  /* 0x00000008007c7947 */ /* 0x000fec0003800000 */
.L_x_7714:
        /* <DEDUP_REMOVED lines=12> */
.L_x_7728:
[----:B------:R-:W4:Y:S01]  /*5c80*/  LDG.E.64 R4, desc[UR36][R4.64] ;  /* 0x0000002404047981 */ /* 0x000f22000c1e1b00 */
[----:B------:R-:W-:Y:S01]  /*5c90*/  UMOV UR4, 0xf0000000 ;  /* 0xf000000000047882 */ /* 0x000fe20000000000 */
[----:B------:R-:W-:Y:S01]  /*5ca0*/  UMOV UR5, 0x380fffff ;  /* 0x380fffff00057882 */ /* 0x000fe20000000000 */
[----:B----4-:R-:W0:Y:S01]  /*5cb0*/  F2F.F32.F64 R23, R4 ;  /* 0x0000000400177310 */ /* 0x010e220000301000 */
[----:B------:R-:W-:-:S14]  /*5cc0*/  DSETP.GEU.AND P0, PT, |R4|, UR4, PT ;  /* 0x0000000404007e2a */ /* 0x000fdc000bf0e200 */
[----:B0-----:R-:W-:Y:S01]  /*5cd0*/  @!P0 FMUL R23, R23, 1.175494350822287508e-38 ;  /* 0x0080000017178820 */ /* 0x001fe20000400000 */
[----:B------:R-:W-:Y:S06]  /*5ce0*/  BRA `(.L_x_7719) ;  /* 0x0000000800307947 */ /* 0x000fec0003800000 */
.L_x_7727:
        /* <DEDUP_REMOVED lines=26> */
.L_x_7730:
        /* <DEDUP_REMOVED lines=13> */
.L_x_7729:
[----:B------:R-:W4:Y:S02]  /*5f60*/  LDG.E.U16 R4, desc[UR36][R4.64] ;  /* 0x0000002404047981 */ /* 0x000f24000c1e1500 */
[----:B----4-:R-:W-:Y:S01]  /*5f70*/  IMAD.U32 R23, R4, 0x10000, RZ ;  /* 0x0001000004177824 */ /* 0x010fe200078e00ff */
[----:B------:R-:W-:Y:S06]  /*5f80*/  BRA `(.L_x_7719) ;  /* 0x0000000400887947 */ /* 0x000fec0003800000 */
.L_x_7726:
        /* <DEDUP_REMOVED lines=11> */
.L_x_7733:
        /* <DEDUP_REMOVED lines=20> */
.L_x_7735:
[----:B------:R-:W-:Y:S05]  /*6180*/  BSYNC B0 ;  /* 0x0000000000007941 */ /* 0x000fea0003800000 */
.L_x_7734:
[----:B------:R-:W-:Y:S01]  /*6190*/  IMAD.SHL.U32 R3, R3, 0x100000, RZ ;  /* 0x0010000003037824 */ /* 0x000fe200078e00ff */
[----:B------:R-:W-:-:S04]  /*61a0*/  LEA R0, R0, 0x3b800000, 0x17 ;  /* 0x3b80000000007811 */ /* 0x000fc800078eb8ff */
[----:B------:R-:W-:Y:S01]  /*61b0*/  LOP3.LUT R23, R0, R3, R23, 0xfe, !PT ;  /* 0x0000000300177212 */ /* 0x000fe200078efe17 */
[----:B------:R-:W-:Y:S06]  /*61c0*/  BRA `(.L_x_7719) ;  /* 0x0000000000f87947 */ /* 0x000fec0003800000 */
.L_x_7732:
        /* <DEDUP_REMOVED lines=20> */
.L_x_7737:
[----:B------:R-:W-:Y:S05]  /*6310*/  BSYNC B0 ;  /* 0x0000000000007941 */ /* 0x000fea0003800000 */
.L_x_7736:
[----:B------:R-:W-:Y:S01]  /*6320*/  IMAD.SHL.U32 R3, R3, 0x200000, RZ ;  /* 0x0020000003037824 */ /* 0x000fe200078e00ff */
[----:B------:R-:W-:-:S04]  /*6330*/  LEA R0, R0, 0x37800000, 0x17 ;  /* 0x3780000000007811 */ /* 0x000fc800078eb8ff */
[----:B------:R-:W-:Y:S01]  /*6340*/  LOP3.LUT R23, R0, R3, R23, 0xfe, !PT ;  /* 0x0000000300177212 */ /* 0x000fe200078efe17 */
[----:B------:R-:W-:Y:S06]  /*6350*/  BRA `(.L_x_7719) ;  /* 0x0000000000947947 */ /* 0x000fec0003800000 */
.L_x_7731:
        /* <DEDUP_REMOVED lines=14> */
.L_x_7718:
        /* <DEDUP_REMOVED lines=16> */
.L_x_7740:
[----:B------:R-:W-:Y:S01]  /*6540*/  IMAD.MOV.U32 R23, RZ, RZ, RZ ;  /* 0x000000ffff177224 */ /* 0x000fe200078e00ff */
[----:B------:R-:W-:Y:S06]  /*6550*/  BRA `(.L_x_7719) ;  /* 0x0000000000147947 */ /* 0x000fec0003800000 */
.L_x_7739:
[----:B------:R-:W4:Y:S02]  /*6560*/  LDG.E.64 R4, desc[UR36][R4.64] ;  /* 0x0000002404047981 */ /* 0x000f24000c1e1b00 */
[----:B----4-:R0:W4:Y:S01]  /*6570*/  I2F.U64 R23, R4 ;  /* 0x0000000400177312 */ /* 0x0101220000301000 */
[----:B------:R-:W-:Y:S05]  /*6580*/  BRA `(.L_x_7719) ;  /* 0x0000000000087947 */ /* 0x000fea0003800000 */
.L_x_7738:
[----:B------:R-:W4:Y:S02]  /*6590*/  LDG.E R4, desc[UR36][R4.64] ;  /* 0x0000002404047981 */ /* 0x000f24000c1e1900 */
[----:B----4-:R-:W-:-:S07]  /*65a0*/  I2FP.F32.U32 R23, R4 ;  /* 0x0000000400177245 */ /* 0x010fce0000201000 */
.L_x_7719:
[----:B------:R-:W-:Y:S05]  /*65b0*/  BSYNC B6 ;  /* 0x0000000000067941 */ /* 0x000fea0003800000 */
.L_x_7713:
        /* <DEDUP_REMOVED lines=20> */
.L_x_7744:
[----:B------:R-:W2:Y:S02]  /*6700*/  LDG.E.U8 R4, desc[UR36][R4.64] ;  /* 0x0000002404047981 */ /* 0x000ea4000c1e1100 */
[----:B--2---:R-:W-:Y:S01]  /*6710*/  I2FP.F32.U32 R18, R4 ;  /* 0x0000000400127245 */ /* 0x004fe20000201000 */
[----:B------:R-:W-:Y:S06]  /*6720*/  BRA `(.L_x_7712) ;  /* 0x0000000c00207947 */ /* 0x000fec0003800000 */
.L_x_7743:
        /* <DEDUP_REMOVED lines=9> */
.L_x_7747:
[----:B------:R-:W2:Y:S02]  /*67c0*/  LDG.E R4, desc[UR36][R4.64] ;  /* 0x0000002404047981 */ /* 0x000ea4000c1e1900 */
[----:B--2---:R-:W-:Y:S01]  /*67d0*/  I2FP.F32.S32 R18, R4 ;  /* 0x0000000400127245 */ /* 0x004fe20000201400 */
[----:B------:R-:W-:Y:S06]  /*67e0*/  BRA `(.L_x_7712) ;  /* 0x0000000800f07947 */ /* 0x000fec0003800000 */
.L_x_7746:
[----:B------:R-:W2:Y:S02]  /*67f0*/  LDG.E.U16 R4, desc[UR36][R4.64] ;  /* 0x0000002404047981 */ /* 0x000ea4000c1e1500 */
[----:B--2---:R0:W1:Y:S01]  /*6800*/  I2F.S16 R18, R4 ;  /* 0x0000000400127306 */ /* 0x0040620000101400 */
[----:B------:R-:W-:Y:S05]  /*6810*/  BRA `(.L_x_7712) ;  /* 0x0000000800e47947 */ /* 0x000fea0003800000 */
.L_x_7742:
        /* <DEDUP_REMOVED lines=8> */
.L_x_7749:
[----:B------:R-:W2:Y:S02]  /*68a0*/  LDG.E.U16 R4, desc[UR36][R4.64] ;  /* 0x0000002404047981 */ /* 0x000ea4000c1e1500 */
[----:B--2---:R-:W-:Y:S01]  /*68b0*/  HADD2.F32 R18, -RZ, R4.H0_H0 ;  /* 0x20000004ff127230 */ /* 0x004fe20000004100 */
[----:B------:R-:W-:Y:S06]  /*68c0*/  BRA `(.L_x_7712) ;  /* 0x0000000800b87947 */ /* 0x000fec0003800000 */
.L_x_7748:
        /* <DEDUP_REMOVED lines=8> */
.L_x_7751:
[----:B------:R-:W2:Y:S02]  /*6950*/  LDG.E.U16 R4, desc[UR36][R4.64] ;  /* 0x0000002404047981 */ /* 0x000ea4000c1e1500 */
[----:B--2---:R-:W-:Y:S01]  /*6960*/  HADD2.F32 R18, -RZ, R4.H0_H0 ;  /* 0x20000004ff127230 */ /* 0x004fe20000004100 */
[----:B------:R-:W-:Y:S06]  /*6970*/  BRA `(.L_x_7712) ;  /* 0x00000008008c7947 */ /* 0x000fec0003800000 */
.L_x_7750:
[----:B------:R-:W2:Y:S01]  /*6980*/  LDG.E.64 R4, desc[UR36][R4.64] ;  /* 0x0000002404047981 */ /* 0x000ea2000c1e1b00 */
[----:B------:R-:W-:Y:S01]  /*6990*/  UMOV UR4, 0xf0000000 ;  /* 0xf000000000047882 */ /* 0x000fe20000000000 */
[----:B------:R-:W-:Y:S01]  /*69a0*/  UMOV UR5, 0x380fffff ;  /* 0x380fffff00057882 */ /* 0x000fe20000000000 */
[----:B--2---:R-:W0:Y:S01]  /*69b0*/  F2F.F32.F64 R18, R4 ;  /* 0x0000000400127310 */ /* 0x004e220000301000 */
[----:B------:R-:W-:-:S14]  /*69c0*/  DSETP.GEU.AND P0, PT, |R4|, UR4, PT ;  /* 0x0000000404007e2a */ /* 0x000fdc000bf0e200 */
[----:B0-----:R-:W-:Y:S01]  /*69d0*/  @!P0 FMUL R18, R18, 1.175494350822287508e-38 ;  /* 0x0080000012128820 */ /* 0x001fe20000400000 */
[----:B------:R-:W-:Y:S06]  /*69e0*/  BRA `(.L_x_7712) ;  /* 0x0000000800707947 */ /* 0x000fec0003800000 */
.L_x_7741:
        /* <DEDUP_REMOVED lines=12> */
.L_x_7754:
[----:B------:R-:W2:Y:S01]  /*6ab0*/  LDG.E.64 R4, desc[UR36][R4.64] ;  /* 0x0000002404047981 */ /* 0x000ea2000c1e1b00 */
[----:B------:R-:W-:Y:S01]  /*6ac0*/  UMOV UR4, 0xf0000000 ;  /* 0xf000000000047882 */ /* 0x000fe20000000000 */
[----:B------:R-:W-:Y:S01]  /*6ad0*/  UMOV UR5, 0x380fffff ;  /* 0x380fffff00057882 */ /* 0x000fe20000000000 */
[----:B--2---:R-:W0:Y:S01]  /*6ae0*/  F2F.F32.F64 R18, R4 ;  /* 0x0000000400127310 */ /* 0x004e220000301000 */
[----:B------:R-:W-:-:S14]  /*6af0*/  DSETP.GEU.AND P0, PT, |R4|, UR4, PT ;  /* 0x0000000404007e2a */ /* 0x000fdc000bf0e200 */
[----:B0-----:R-:W-:Y:S01]  /*6b00*/  @!P0 FMUL R18, R18, 1.175494350822287508e-38 ;  /* 0x0080000012128820 */ /* 0x001fe20000400000 */
[----:B------:R-:W-:Y:S06]  /*6b10*/  BRA `(.L_x_7712) ;  /* 0x0000000800247947 */ /* 0x000fec0003800000 */
.L_x_7753:
        /* <DEDUP_REMOVED lines=26> */
.L_x_7756:
        /* <DEDUP_REMOVED lines=13> */
.L_x_7755:
[----:B------:R-:W2:Y:S02]  /*6d90*/  LDG.E.U16 R4, desc[UR36][R4.64] ;  /* 0x0000002404047981 */ /* 0x000ea4000c1e1500 */
[----:B--2---:R-:W-:Y:S01]  /*6da0*/  IMAD.U32 R18, R4, 0x10000, RZ ;  /* 0x0001000004127824 */ /* 0x004fe200078e00ff */
[----:B------:R-:W-:Y:S06]  /*6db0*/  BRA `(.L_x_7712) ;  /* 0x00000004007c7947 */ /* 0x000fec0003800000 */
.L_x_7752:
        /* <DEDUP_REMOVED lines=11> */
.L_x_7759:
        /* <DEDUP_REMOVED lines=19> */
.L_x_7761:
[----:B------:R-:W-:Y:S05]  /*6fa0*/  BSYNC B0 ;  /* 0x0000000000007941 */ /* 0x000fea0003800000 */
.L_x_7760:
[----:B------:R-:W-:Y:S01]  /*6fb0*/  IMAD.SHL.U32 R3, R3, 0x100000, RZ ;  /* 0x0010000003037824 */ /* 0x000fe200078e00ff */
[----:B------:R-:W-:-:S04]  /*6fc0*/  LEA R5, R0, 0x3b800000, 0x17 ;  /* 0x3b80000000057811 */ /* 0x000fc800078eb8ff */
[----:B------:R-:W-:Y:S01]  /*6fd0*/  LOP3.LUT R18, R5, R3, R18, 0xfe, !PT ;  /* 0x0000000305127212 */ /* 0x000fe200078efe12 */
[----:B------:R-:W-:Y:S06]  /*6fe0*/  BRA `(.L_x_7712) ;  /* 0x0000000000f07947 */ /* 0x000fec0003800000 */
.L_x_7758:
        /* <DEDUP_REMOVED lines=19> */
.L_x_7763:
[----:B------:R-:W-:Y:S05]  /*7120*/  BSYNC B0 ;  /* 0x0000000000007941 */ /* 0x000fea0003800000 */
.L_x_7762:
[----:B------:R-:W-:Y:S01]  /*7130*/  IMAD.SHL.U32 R3, R3, 0x200000, RZ ;  /* 0x0020000003037824 */ /* 0x000fe200078e00ff */
[----:B------:R-:W-:-:S04]  /*7140*/  LEA R5, R0, 0x37800000, 0x17 ;  /* 0x3780000000057811 */ /* 0x000fc800078eb8ff */
[----:B------:R-:W-:Y:S01]  /*7150*/  LOP3.LUT R18, R5, R3, R18, 0xfe, !PT ;  /* 0x0000000305127212 */ /* 0x000fe200078efe12 */
[----:B------:R-:W-:Y:S06]  /*7160*/  BRA `(.L_x_7712) ;  /* 0x0000000000907947 */ /* 0x000fec0003800000 */
.L_x_7757:
        /* <DEDUP_REMOVED lines=14> */
.L_x_7745:
        /* <DEDUP_REMOVED lines=16> */
.L_x_7766:
[----:B------:R-:W-:Y:S05]  /*7350*/  BRA `(.L_x_7712) ;  /* 0x0000000000147947 */ /* 0x000fea0003800000 */
.L_x_7765:
[----:B------:R-:W2:Y:S02]  /*7360*/  LDG.E.64 R18, desc[UR36][R4.64] ;  /* 0x0000002404127981 */ /* 0x000ea4000c1e1b00 */
[----:B--2---:R0:W1:Y:S01]  /*7370*/  I2F.U64 R18, R18 ;  /* 0x0000001200127312 */ /* 0x0040620000301000 */
[----:B------:R-:W-:Y:S05]  /*7380*/  BRA `(.L_x_7712) ;  /* 0x0000000000087947 */ /* 0x000fea0003800000 */
.L_x_7764:
[----:B------:R-:W2:Y:S02]  /*7390*/  LDG.E R4, desc[UR36][R4.64] ;  /* 0x0000002404047981 */ /* 0x000ea4000c1e1900 */
[----:B--2---:R-:W-:-:S07]  /*73a0*/  I2FP.F32.U32 R18, R4 ;  /* 0x0000000400127245 */ /* 0x004fce0000201000 */
.L_x_7712:
[----:B------:R-:W-:Y:S05]  /*73b0*/  BSYNC B7 ;  /* 0x0000000000077941 */ /* 0x000fea0003800000 */
.L_x_7711:
[----:B0-----:R-:W0:Y:S01]  /*73c0*/  S2R R19, SR_TID.X ;  /* 0x0000000000137919 */ /* 0x001e220000002100 */
[----:B------:R-:W1:Y:S01]  /*73d0*/  LDC.U8 R16, c[0x0][0x250] ;  /* 0x00009400ff107b82 */ /* 0x000e620000000000 */
[----:B------:R-:W-:Y:S01]  /*73e0*/  BSSY B0, `(.L_x_7767) ;  /* 0x0000012000007945 */ /* 0x000fe20003800000 */
[CC--:B0-----:R-:W-:Y:S01]  /*73f0*/  ISETP.GE.AND P3, PT, R19.reuse, R17.reuse, PT ;  /* 0x000000111300720c */ /* 0x0c1fe20003f66270 */
[C---:B------:R-:W-:Y:S02]  /*7400*/  VIADD R0, R19.reuse, 0x100 ;  /* 0x0000010013007836 */ /* 0x040fe40000000000 */
[C---:B----4-:R-:W-:Y:S02]  /*7410*/  VIADD R4, R19.reuse, 0x180 ;  /* 0x0000018013047836 */ /* 0x050fe40000000000 */
[----:B------:R-:W-:Y:S01]  /*7420*/  VIADD R26, R19, 0x80 ;  /* 0x00000080131a7836 */ /* 0x000fe20000000000 */
[-C--:B------:R-:W-:Y:S02]  /*7430*/  ISETP.GE.AND P1, PT, R0, R17.reuse, PT ;  /* 0x000000110000720c */ /* 0x080fe40003f26270 */
[----:B------:R-:W-:-:S02]  /*7440*/  ISETP.GE.AND P2, PT, R4, R17, PT ;  /* 0x000000110400720c */ /* 0x000fc40003f46270 */
[----:B------:R-:W-:-:S03]  /*7450*/  ISETP.GE.AND P4, PT, R26, R17, PT ;  /* 0x000000111a00720c */ /* 0x000fc60003f86270 */
[----:B------:R-:W-:Y:S10]  /*7460*/  @P3 BRA `(.L_x_7768) ;  /* 0x0000000000243947 */ /* 0x000ff40003800000 */
[----:B------:R-:W-:Y:S01]  /*7470*/  ULDC.64 UR4, c[0x0][0x218] ;  /* 0x0000860000047ab9 */ /* 0x000fe20000000a00 */
[----:B------:R-:W-:Y:S01]  /*7480*/  IMAD.MOV.U32 R4, RZ, RZ, RZ ;  /* 0x000000ffff047224 */ /* 0x000fe200078e00ff */
[C---:B--2--5:R-:W-:Y:S02]  /*7490*/  FSETP.GEU.FTZ.AND P5, PT, R29.reuse, UR4, PT ;  /* 0x000000041d007c0b */ /* 0x064fe4000bfbe000 */
[----:B------:R-:W-:-:S04]  /*74a0*/  FSETP.GT.FTZ.AND P0, PT, R29, UR5, PT ;  /* 0x000000051d007c0b */ /* 0x000fc8000bf14000 */
[----:B------:R-:W-:-:S13]  /*74b0*/  PLOP3.LUT P0, PT, P5, P0, PT, 0x8a, 0x0 ;  /* 0x000000000000781c */ /* 0x000fda0002f01172 */
[----:B------:R-:W-:-:S04]  /*74c0*/  @!P0 FADD.FTZ R0, -R29, 1 ;  /* 0x3f8000001d008421 */ /* 0x000fc80000010100 */
[----:B------:R-:W-:-:S04]  /*74d0*/  @!P0 FMUL.FTZ R0, R0, R29 ;  /* 0x0000001d00008220 */ /* 0x000fc80000410000 */
[----:B------:R-:W1:Y:S02]  /*74e0*/  @!P0 MUFU.RCP R3, R0 ;  /* 0x0000000000038308 */ /* 0x000e640000001000 */
[----:B-1-3--:R-:W-:-:S07]  /*74f0*/  @!P0 FMUL.FTZ R4, R3, R28 ;  /* 0x0000001c03048220 */ /* 0x00afce0000410000 */
.L_x_7768:
[----:B------:R-:W-:Y:S05]  /*7500*/  BSYNC B0 ;  /* 0x0000000000007941 */ /* 0x000fea0003800000 */
.L_x_7767:
[----:B------:R-:W-:Y:S04]  /*7510*/  BSSY B0, `(.L_x_7769) ;  /* 0x000000b000007945 */ /* 0x000fe80003800000 */
[----:B------:R-:W-:Y:S05]  /*7520*/  @P4 BRA `(.L_x_7770) ;  /* 0x0000000000244947 */ /* 0x000fea0003800000 */
[----:B------:R-:W-:Y:S02]  /*7530*/  ULDC.64 UR4, c[0x0][0x218] ;  /* 0x0000860000047ab9 */ /* 0x000fe40000000a00 */
[C---:B--2--5:R-:W-:Y:S02]  /*7540*/  FSETP.GEU.FTZ.AND P4, PT, R22.reuse, UR4, PT ;  /* 0x0000000416007c0b */ /* 0x064fe4000bf9e000 */
[----:B------:R-:W-:-:S04]  /*7550*/  FSETP.GT.FTZ.AND P0, PT, R22, UR5, PT ;  /* 0x0000000516007c0b */ /* 0x000fc8000bf14000 */
[----:B------:R-:W-:-:S13]  /*7560*/  PLOP3.LUT P0, PT, P4, P0, PT, 0x8a, 0x0 ;  /* 0x000000000000781c */ /* 0x000fda0002701172 */
[----:B------:R-:W-:-:S04]  /*7570*/  @!P0 FADD.FTZ R3, -R22, 1 ;  /* 0x3f80000016038421 */ /* 0x000fc80000010100 */
[----:B------:R-:W-:Y:S01]  /*7580*/  @!P0 FMUL.FTZ R3, R3, R22 ;  /* 0x0000001603038220 */ /* 0x000fe20000410000 */
[----:B------:R-:W-:-:S03]  /*7590*/  IMAD.MOV.U32 R22, RZ, RZ, RZ ;  /* 0x000000ffff167224 */ /* 0x000fc600078e00ff */
[----:B------:R-:W0:Y:S02]  /*75a0*/  @!P0 MUFU.RCP R0, R3 ;  /* 0x0000000300008308 */ /* 0x000e240000001000 */
[----:B0-----:R-:W-:-:S07]  /*75b0*/  @!P0 FMUL.FTZ R22, R0, R27 ;  /* 0x0000001b00168220 */ /* 0x001fce0000410000 */
.L_x_7770:
[----:B------:R-:W-:Y:S05]  /*75c0*/  BSYNC B0 ;  /* 0x0000000000007941 */ /* 0x000fea0003800000 */
.L_x_7769:
[----:B------:R-:W-:Y:S04]  /*75d0*/  BSSY B0, `(.L_x_7771) ;  /* 0x000000b000007945 */ /* 0x000fe80003800000 */
[----:B------:R-:W-:Y:S05]  /*75e0*/  @P1 BRA `(.L_x_7772) ;  /* 0x0000000000241947 */ /* 0x000fea0003800000 */
[----:B------:R-:W-:Y:S02]  /*75f0*/  ULDC.64 UR4, c[0x0][0x218] ;  /* 0x0000860000047ab9 */ /* 0x000fe40000000a00 */
[C---:B-1---5:R-:W-:Y:S02]  /*7600*/  FSETP.GEU.FTZ.AND P1, PT, R24.reuse, UR4, PT ;  /* 0x0000000418007c0b */ /* 0x062fe4000bf3e000 */
[----:B------:R-:W-:-:S04]  /*7610*/  FSETP.GT.FTZ.AND P0, PT, R24, UR5, PT ;  /* 0x0000000518007c0b */ /* 0x000fc8000bf14000 */
[----:B------:R-:W-:-:S13]  /*7620*/  PLOP3.LUT P0, PT, P1, P0, PT, 0x8a, 0x0 ;  /* 0x000000000000781c */ /* 0x000fda0000f01172 */
[----:B------:R-:W-:-:S04]  /*7630*/  @!P0 FADD.FTZ R3, -R24, 1 ;  /* 0x3f80000018038421 */ /* 0x000fc80000010100 */
[----:B------:R-:W-:Y:S01]  /*7640*/  @!P0 FMUL.FTZ R3, R3, R24 ;  /* 0x0000001803038220 */ /* 0x000fe20000410000 */
[----:B------:R-:W-:-:S03]  /*7650*/  IMAD.MOV.U32 R24, RZ, RZ, RZ ;  /* 0x000000ffff187224 */ /* 0x000fc600078e00ff */
[----:B------:R-:W0:Y:S02]  /*7660*/  @!P0 MUFU.RCP R0, R3 ;  /* 0x0000000300008308 */ /* 0x000e240000001000 */
[----:B0-----:R-:W-:-:S07]  /*7670*/  @!P0 FMUL.FTZ R24, R0, R25 ;  /* 0x0000001900188220 */ /* 0x001fce0000410000 */
.L_x_7772:
[----:B------:R-:W-:Y:S05]  /*7680*/  BSYNC B0 ;  /* 0x0000000000007941 */ /* 0x000fea0003800000 */
.L_x_7771:
        /* <DEDUP_REMOVED lines=11> */
.L_x_7774:
[----:B------:R-:W-:Y:S05]  /*7740*/  BSYNC B0 ;  /* 0x0000000000007941 */ /* 0x000fea0003800000 */
.L_x_7773:
[----:B------:R-:W-:Y:S04]  /*7750*/  BSSY B6, `(.L_x_7775) ;  /* 0x0000100000067945 */ /* 0x000fe80003800000 */
[----:B------:R-:W-:Y:S05]  /*7760*/  @P3 BRA `(.L_x_7776) ;  /* 0x0000000c00f83947 */ /* 0x000fea0003800000 */
[----:B------:R-:W0:Y:S01]  /*7770*/  LDC.64 R8, c[0x0][0x228] ;  /* 0x00008a00ff087b82 */ /* 0x000e220000000a00 */
[----:B-1----:R-:W-:Y:S01]  /*7780*/  PRMT R0, R16, 0x9910, RZ ;  /* 0x0000991010007816 */ /* 0x002fe200000000ff */
        /* <DEDUP_REMOVED lines=15> */
[----:B------:R-:W0:Y:S01]  /*7880*/  F2I.FTZ.TRUNC.NTZ R3, R4 ;  /* 0x0000000400037305 */ /* 0x000e22000021f100 */
[----:B------:R-:W-:Y:S01]  /*7890*/  IMAD.MOV.U32 R19, RZ, RZ, R26 ;  /* 0x000000ffff137224 */ /* 0x000fe200078e001a */
[----:B0-----:R0:W-:Y:S01]  /*78a0*/  STG.E.U8 desc[UR36][R8.64], R3 ;  /* 0x0000000308007986 */ /* 0x0011e2000c101124 */
[----:B------:R-:W-:Y:S05]  /*78b0*/  BRA `(.L_x_7776) ;  /* 0x0000000c00a47947 */ /* 0x000fea0003800000 */
.L_x_7780:
[----:B------:R-:W0:Y:S01]  /*78c0*/  F2I.S64.TRUNC R4, R4 ;  /* 0x0000000400047311 */ /* 0x000e22000020d900 */
[----:B------:R-:W-:Y:S02]  /*78d0*/  IMAD.MOV.U32 R19, RZ, RZ, R26 ;  /* 0x000000ffff137224 */ /* 0x000fe400078e001a */
[----:B0-----:R-:W-:-:S05]  /*78e0*/  IMAD.MOV.U32 R3, RZ, RZ, R4 ;  /* 0x000000ffff037224 */ /* 0x001fca00078e0004 */
[----:B------:R0:W-:Y:S01]  /*78f0*/  STG.E.U8 desc[UR36][R8.64], R3 ;  /* 0x0000000308007986 */ /* 0x0001e2000c101124 */
[----:B------:R-:W-:Y:S05]  /*7900*/  BRA `(.L_x_7776) ;  /* 0x0000000c00907947 */ /* 0x000fea0003800000 */
.L_x_7779:
[----:B------:R-:W-:-:S13]  /*7910*/  ISETP.NE.AND P0, PT, R0, 0x2, PT ;  /* 0x000000020000780c */ /* 0x000fda0003f05270 */
[----:B------:R-:W-:Y:S05]  /*7920*/  @!P0 BRA `(.L_x_7782) ;  /* 0x0000000000308947 */ /* 0x000fea0003800000 */
[----:B------:R-:W-:-:S13]  /*7930*/  ISETP.NE.AND P0, PT, R0, 0x3, PT ;  /* 0x000000030000780c */ /* 0x000fda0003f05270 */
[----:B------:R-:W-:Y:S05]  /*7940*/  @!P0 BRA `(.L_x_7783) ;  /* 0x0000000000188947 */ /* 0x000fea0003800000 */
[----:B------:R-:W-:-:S13]  /*7950*/  ISETP.NE.AND P0, PT, R0, 0x4, PT ;  /* 0x000000040000780c */ /* 0x000fda0003f05270 */
[----:B------:R-:W-:Y:S05]  /*7960*/  @P0 BRA `(.L_x_7781) ;  /* 0x0000000c00140947 */ /* 0x000fea0003800000 */
[----:B------:R-:W0:Y:S01]  /*7970*/  F2I.S64.TRUNC R4, R4 ;  /* 0x0000000400047311 */ /* 0x000e22000020d900 */
[----:B------:R-:W-:Y:S01]  /*7980*/  IMAD.MOV.U32 R19, RZ, RZ, R26 ;  /* 0x000000ffff137224 */ /* 0x000fe200078e001a */
[----:B0-----:R0:W-:Y:S01]  /*7990*/  STG.E.64 desc[UR36][R8.64], R4 ;  /* 0x0000000408007986 */ /* 0x0011e2000c101b24 */
[----:B------:R-:W-:Y:S05]  /*79a0*/  BRA `(.L_x_7776) ;  /* 0x0000000c00687947 */ /* 0x000fea0003800000 */
.L_x_7783:
[----:B------:R-:W0:Y:S01]  /*79b0*/  F2I.FTZ.TRUNC.NTZ R3, R4 ;  /* 0x0000000400037305 */ /* 0x000e22000021f100 */
[----:B------:R-:W-:Y:S01]  /*79c0*/  IMAD.MOV.U32 R19, RZ, RZ, R26 ;  /* 0x000000ffff137224 */ /* 0x000fe200078e001a */
[----:B0-----:R0:W-:Y:S01]  /*79d0*/  STG.E desc[UR36][R8.64], R3 ;  /* 0x0000000308007986 */ /* 0x0011e2000c101924 */
[----:B------:R-:W-:Y:S05]  /*79e0*/  BRA `(.L_x_7776) ;  /* 0x0000000c00587947 */ /* 0x000fea0003800000 */
.L_x_7782:
[----:B------:R-:W0:Y:S01]  /*79f0*/  F2I.FTZ.TRUNC.NTZ R3, R4 ;  /* 0x0000000400037305 */ /* 0x000e22000021f100 */
[----:B------:R-:W-:Y:S01]  /*7a00*/  IMAD.MOV.U32 R19, RZ, RZ, R26 ;  /* 0x000000ffff137224 */ /* 0x000fe200078e001a */
[----:B0-----:R0:W-:Y:S01]  /*7a10*/  STG.E.U16 desc[UR36][R8.64], R3 ;  /* 0x0000000308007986 */ /* 0x0011e2000c101524 */
[----:B------:R-:W-:Y:S05]  /*7a20*/  BRA `(.L_x_7776) ;  /* 0x0000000c00487947 */ /* 0x000fea0003800000 */
.L_x_7778:
[----:B------:R-:W-:-:S13]  /*7a30*/  ISETP.GT.AND P0, PT, R0, 0x6, PT ;  /* 0x000000060000780c */ /* 0x000fda0003f04270 */
[----:B------:R-:W-:Y:S05]  /*7a40*/  @P0 BRA `(.L_x_7784) ;  /* 0x00000000002c0947 */ /* 0x000fea0003800000 */
[----:B------:R-:W-:-:S13]  /*7a50*/  ISETP.NE.AND P0, PT, R0, 0x5, PT ;  /* 0x000000050000780c */ /* 0x000fda0003f05270 */
[----:B------:R-:W-:Y:S05]  /*7a60*/  @!P0 BRA `(.L_x_7785) ;  /* 0x0000000000148947 */ /* 0x000fea0003800000 */
[----:B------:R-:W-:-:S13]  /*7a70*/  ISETP.NE.AND P0, PT, R0, 0x6, PT ;  /* 0x000000060000780c */ /* 0x000fda0003f05270 */
[----:B------:R-:W-:Y:S05]  /*7a80*/  @P0 BRA `(.L_x_7781) ;  /* 0x0000000800cc0947 */ /* 0x000fea0003800000 */
[----:B------:R4:W-:Y:S01]  /*7a90*/  STG.E desc[UR36][R8.64], R4 ;  /* 0x0000000408007986 */ /* 0x0009e2000c101924 */
[----:B------:R-:W-:Y:S01]  /*7aa0*/  IMAD.MOV.U32 R19, RZ, RZ, R26 ;  /* 0x000000ffff137224 */ /* 0x000fe200078e001a */
[----:B------:R-:W-:Y:S06]  /*7ab0*/  BRA `(.L_x_7776) ;  /* 0x0000000c00247947 */ /* 0x000fec0003800000 */
.L_x_7785:
[----:B------:R-:W-:Y:S01]  /*7ac0*/  F2FP.F16.F32.PACK_AB R4, RZ, R4 ;  /* 0x00000004ff04723e */ /* 0x000fe200000000ff */
[----:B------:R-:W-:-:S04]  /*7ad0*/  IMAD.MOV.U32 R19, RZ, RZ, R26 ;  /* 0x000000ffff137224 */ /* 0x000fc800078e001a */
[----:B------:R0:W-:Y:S01]  /*7ae0*/  STG.E.U16 desc[UR36][R8.64], R4 ;  /* 0x0000000408007986 */ /* 0x0001e2000c101524 */
[----:B------:R-:W-:Y:S05]  /*7af0*/  BRA `(.L_x_7776) ;  /* 0x0000000c00147947 */ /* 0x000fea0003800000 */
.L_x_7784:
[----:B------:R-:W-:-:S13]  /*7b00*/  ISETP.NE.AND P0, PT, R0, 0x7, PT ;  /* 0x000000070000780c */ /* 0x000fda0003f05270 */
[----:B------:R-:W-:Y:S05]  /*7b10*/  @!P0 BRA `(.L_x_7786) ;  /* 0x0000000000348947 */ /* 0x000fea0003800000 */
[----:B------:R-:W-:-:S13]  /*7b20*/  ISETP.NE.AND P0, PT, R0, 0x8, PT ;  /* 0x000000080000780c */ /* 0x000fda0003f05270 */
[----:B------:R-:W-:Y:S05]  /*7b30*/  @!P0 BRA `(.L_x_7787) ;  /* 0x0000000000188947 */ /* 0x000fea0003800000 */
[----:B------:R-:W-:-:S13]  /*7b40*/  ISETP.NE.AND P0, PT, R0, 0x9, PT ;  /* 0x000000090000780c */ /* 0x000fda0003f05270 */
[----:B------:R-:W-:Y:S05]  /*7b50*/  @P0 BRA `(.L_x_7781) ;  /* 0x0000000800980947 */ /* 0x000fea0003800000 */
[----:B------:R-:W-:Y:S02]  /*7b60*/  IMAD.MOV.U32 R5, RZ, RZ, RZ ;  /* 0x000000ffff057224 */ /* 0x000fe400078e00ff */
[----:B------:R-:W-:-:S03]  /*7b70*/  IMAD.MOV.U32 R19, RZ, RZ, R26 ;  /* 0x000000ffff137224 */ /* 0x000fc600078e001a */
[----:B------:R0:W-:Y:S01]  /*7b80*/  STG.E.64 desc[UR36][R8.64], R4 ;  /* 0x0000000408007986 */ /* 0x0001e2000c101b24 */
[----:B------:R-:W-:Y:S05]  /*7b90*/  BRA `(.L_x_7776) ;  /* 0x0000000800ec7947 */ /* 0x000fea0003800000 */
.L_x_7787:
[----:B------:R-:W-:Y:S01]  /*7ba0*/  F2FP.F16.F32.PACK_AB R3, RZ, R4 ;  /* 0x00000004ff03723e */ /* 0x000fe200000000ff */
[----:B------:R-:W-:-:S03]  /*7bb0*/  IMAD.MOV.U32 R19, RZ, RZ, R26 ;  /* 0x000000ffff137224 */ /* 0x000fc600078e001a */
[----:B------:R-:W-:-:S05]  /*7bc0*/  PRMT R3, R3, 0x5410, RZ ;  /* 0x0000541003037816 */ /* 0x000fca00000000ff */
[----:B------:R0:W-:Y:S01]  /*7bd0*/  STG.E desc[UR36][R8.64], R3 ;  /* 0x0000000308007986 */ /* 0x0001e2000c101924 */
[----:B------:R-:W-:Y:S05]  /*7be0*/  BRA `(.L_x_7776) ;  /* 0x0000000800d87947 */ /* 0x000fea0003800000 */
.L_x_7786:
[----:B------:R-:W-:Y:S01]  /*7bf0*/  FMUL.FTZ R4, R4, 1 ;  /* 0x3f80000004047820 */ /* 0x000fe20000410000 */
[----:B------:R-:W-:-:S05]  /*7c00*/  IMAD.MOV.U32 R19, RZ, RZ, R26 ;  /* 0x000000ffff137224 */ /* 0x000fca00078e001a */
[----:B------:R-:W0:Y:S02]  /*7c10*/  F2F.F64.F32 R4, R4 ;  /* 0x0000000400047310 */ /* 0x000e240000201800 */
[----:B0-----:R0:W-:Y:S01]  /*7c20*/  STG.E.64 desc[UR36][R8.64], R4 ;  /* 0x0000000408007986 */ /* 0x0011e2000c101b24 */
[----:B------:R-:W-:Y:S05]  /*7c30*/  BRA `(.L_x_7776) ;  /* 0x0000000800c47947 */ /* 0x000fea0003800000 */
.L_x_7777:
        /* <DEDUP_REMOVED lines=8> */
[----:B------:R-:W-:Y:S01]  /*7cc0*/  FSETP.NEU.FTZ.AND P0, PT, R4, RZ, PT ;  /* 0x000000ff0400720b */ /* 0x000fe20003f1d000 */
[----:B------:R-:W-:-:S03]  /*7cd0*/  IMAD.MOV.U32 R19, RZ, RZ, R26 ;  /* 0x000000ffff137224 */ /* 0x000fc600078e001a */
[----:B------:R-:W-:-:S05]  /*7ce0*/  SEL R3, RZ, 0x1, !P0 ;  /* 0x00000001ff037807 */ /* 0x000fca0004000000 */
[----:B------:R0:W-:Y:S01]  /*7cf0*/  STG.E.U8 desc[UR36][R8.64], R3 ;  /* 0x0000000308007986 */ /* 0x0001e2000c101124 */
[----:B------:R-:W-:Y:S05]  /*7d00*/  BRA `(.L_x_7776) ;  /* 0x0000000800907947 */ /* 0x000fea0003800000 */
.L_x_7790:
[----:B------:R-:W-:Y:S01]  /*7d10*/  FMUL.FTZ R4, R4, 1 ;  /* 0x3f80000004047820 */ /* 0x000fe20000410000 */
[----:B------:R-:W-:Y:S01]  /*7d20*/  CS2R R6, SRZ ;  /* 0x0000000000067805 */ /* 0x000fe2000001ff00 */
[----:B------:R-:W-:-:S04]  /*7d30*/  IMAD.MOV.U32 R19, RZ, RZ, R26 ;  /* 0x000000ffff137224 */ /* 0x000fc800078e001a */
[----:B------:R-:W0:Y:S02]  /*7d40*/  F2F.F64.F32 R4, R4 ;  /* 0x0000000400047310 */ /* 0x000e240000201800 */
[----:B0-----:R0:W-:Y:S01]  /*7d50*/  STG.E.128 desc[UR36][R8.64], R4 ;  /* 0x0000000408007986 */ /* 0x0011e2000c101d24 */
[----:B------:R-:W-:Y:S05]  /*7d60*/  BRA `(.L_x_7776) ;  /* 0x0000000800787947 */ /* 0x000fea0003800000 */
.L_x_7789:
        /* <DEDUP_REMOVED lines=20> */
.L_x_7794:
[----:B------:R-:W-:Y:S05]  /*7eb0*/  BSYNC B0 ;  /* 0x0000000000007941 */ /* 0x000fea0003800000 */
.L_x_7793:
[----:B------:R-:W-:Y:S01]  /*7ec0*/  LOP3.LUT R5, R0, R5, RZ, 0xfc, !PT ;  /* 0x0000000500057212 */ /* 0x000fe200078efcff */
[----:B------:R-:W-:-:S04]  /*7ed0*/  IMAD.MOV.U32 R19, RZ, RZ, R26 ;  /* 0x000000ffff137224 */ /* 0x000fc800078e001a */
[----:B------:R0:W-:Y:S01]  /*7ee0*/  STG.E.U8 desc[UR36][R8.64], R5 ;  /* 0x0000000508007986 */ /* 0x0001e2000c101124 */
[----:B------:R-:W-:Y:S05]  /*7ef0*/  BRA `(.L_x_7776) ;  /* 0x0000000800147947 */ /* 0x000fea0003800000 */
.L_x_7792:
        /* <DEDUP_REMOVED lines=12> */
.L_x_7796:
[----:B------:R-:W-:Y:S01]  /*7fc0*/  IMAD.MOV.U32 R0, RZ, RZ, 0x7f ;  /* 0x0000007fff007424 */ /* 0x000fe200078e00ff */
[----:B------:R-:W-:-:S04]  /*7fd0*/  ISETP.GT.U32.AND P0, PT, R5, 0x7f800000, PT ;  /* 0x7f8000000500780c */ /* 0x000fc80003f04070 */
[----:B------:R-:W-:-:S09]  /*7fe0*/  SEL R0, R0, 0x7c, P0 ;  /* 0x0000007c00007807 */ /* 0x000fd20000000000 */
.L_x_7797:
[----:B------:R-:W-:Y:S05]  /*7ff0*/  BSYNC B0 ;  /* 0x0000000000007941 */ /* 0x000fea0003800000 */
.L_x_7795:
[----:B------:R-:W-:Y:S01]  /*8000*/  LOP3.LUT R4, R4, 0x80000000, RZ, 0xc0, !PT ;  /* 0x8000000004047812 */ /* 0x000fe200078ec0ff */
[----:B------:R-:W-:-:S03]  /*8010*/  IMAD.MOV.U32 R19, RZ, RZ, R26 ;  /* 0x000000ffff137224 */ /* 0x000fc600078e001a */
[----:B------:R-:W-:-:S04]  /*8020*/  SHF.R.U32.HI R3, RZ, 0x18, R4 ;  /* 0x00000018ff037819 */ /* 0x000fc80000011604 */
[----:B------:R-:W-:-:S05]  /*8030*/  LOP3.LUT R3, R0, R3, RZ, 0xfc, !PT ;  /* 0x0000000300037212 */ /* 0x000fca00078efcff */
[----:B------:R0:W-:Y:S01]  /*8040*/  STG.E.U8 desc[UR36][R8.64], R3 ;  /* 0x0000000308007986 */ /* 0x0001e2000c101124 */
[----:B------:R-:W-:Y:S05]  /*8050*/  BRA `(.L_x_7776) ;  /* 0x0000000400bc7947 */ /* 0x000fea0003800000 */
.L_x_7791:
[----:B------:R-:W-:Y:S01]  /*8060*/  F2FP.BF16.F32.PACK_AB R4, RZ, R4 ;  /* 0x00000004ff04723e */ /* 0x000fe200000010ff */
[----:B------:R-:W-:-:S04]  /*8070*/  IMAD.MOV.U32 R19, RZ, RZ, R26 ;  /* 0x000000ffff137224 */ /* 0x000fc800078e001a */
[----:B------:R0:W-:Y:S01]  /*8080*/  STG.E.U16 desc[UR36][R8.64], R4 ;  /* 0x0000000408007986 */ /* 0x0001e2000c101524 */
[----:B------:R-:W-:Y:S05]  /*8090*/  BRA `(.L_x_7776) ;  /* 0x0000000400ac7947 */ /* 0x000fea0003800000 */
.L_x_7788:
        /* <DEDUP_REMOVED lines=8> */
[----:B------:R-:W0:Y:S01]  /*8120*/  F2I.FTZ.U32.TRUNC.NTZ R3, R4 ;  /* 0x0000000400037305 */ /* 0x000e22000021f000 */
[----:B------:R-:W-:Y:S01]  /*8130*/  IMAD.MOV.U32 R19, RZ, RZ, R26 ;  /* 0x000000ffff137224 */ /* 0x000fe200078e001a */
[----:B0-----:R0:W-:Y:S01]  /*8140*/  STG.E.U16 desc[UR36][R8.64], R3 ;  /* 0x0000000308007986 */ /* 0x0011e2000c101524 */
[----:B------:R-:W-:Y:S05]  /*8150*/  BRA `(.L_x_7776) ;  /* 0x00000004007c7947 */ /* 0x000fea0003800000 */
.L_x_7800:
        /* <DEDUP_REMOVED lines=16> */
.L_x_7803:
[----:B------:R-:W-:-:S04]  /*8260*/  LOP3.LUT R4, R4, 0x80000000, RZ, 0xc0, !PT ;  /* 0x8000000004047812 */ /* 0x000fc800078ec0ff */
[----:B------:R-:W-:-:S04]  /*8270*/  SHF.R.U32.HI R4, RZ, 0x18, R4 ;  /* 0x00000018ff047819 */ /* 0x000fc80000011604 */
[----:B------:R-:W-:-:S04]  /*8280*/  LOP3.LUT R3, R3, R4, RZ, 0xfc, !PT ;  /* 0x0000000403037212 */ /* 0x000fc800078efcff */
[----:B------:R-:W-:-:S07]  /*8290*/  PRMT R0, R3, 0x7610, R0 ;  /* 0x0000761003007816 */ /* 0x000fce0000000000 */
.L_x_7802:
[----:B------:R-:W-:Y:S05]  /*82a0*/  BSYNC B0 ;  /* 0x0000000000007941 */ /* 0x000fea0003800000 */
.L_x_7801:
[----:B------:R0:W-:Y:S01]  /*82b0*/  STG.E.U8 desc[UR36][R8.64], R0 ;  /* 0x0000000008007986 */ /* 0x0001e2000c101124 */
[----:B------:R-:W-:Y:S01]  /*82c0*/  IMAD.MOV.U32 R19, RZ, RZ, R26 ;  /* 0x000000ffff137224 */ /* 0x000fe200078e001a */
[----:B------:R-:W-:Y:S06]  /*82d0*/  BRA `(.L_x_7776) ;  /* 0x00000004001c7947 */ /* 0x000fec0003800000 */
.L_x_7799:
        /* <DEDUP_REMOVED lines=16> */
.L_x_7806:
[----:B------:R-:W-:-:S04]  /*83e0*/  LOP3.LUT R4, R4, 0x80000000, RZ, 0xc0, !PT ;  /* 0x8000000004047812 */ /* 0x000fc800078ec0ff */
[----:B------:R-:W-:-:S04]  /*83f0*/  SHF.R.U32.HI R4, RZ, 0x18, R4 ;  /* 0x00000018ff047819 */ /* 0x000fc80000011604 */
[----:B------:R-:W-:-:S04]  /*8400*/  LOP3.LUT R3, R3, R4, RZ, 0xfc, !PT ;  /* 0x0000000403037212 */ /* 0x000fc800078efcff */
[----:B------:R-:W-:-:S07]  /*8410*/  PRMT R0, R3, 0x7610, R0 ;  /* 0x0000761003007816 */ /* 0x000fce0000000000 */
.L_x_7805:
[----:B------:R-:W-:Y:S05]  /*8420*/  BSYNC B0 ;  /* 0x0000000000007941 */ /* 0x000fea0003800000 */
.L_x_7804:
[----:B------:R0:W-:Y:S01]  /*8430*/  STG.E.U8 desc[UR36][R8.64], R0 ;  /* 0x0000000008007986 */ /* 0x0001e2000c101124 */
[----:B------:R-:W-:Y:S01]  /*8440*/  IMAD.MOV.U32 R19, RZ, RZ, R26 ;  /* 0x000000ffff137224 */ /* 0x000fe200078e001a */
[----:B------:R-:W-:Y:S06]  /*8450*/  BRA `(.L_x_7776) ;  /* 0x0000000000bc7947 */ /* 0x000fec0003800000 */
.L_x_7798:
[----:B------:R-:W-:-:S13]  /*8460*/  ISETP.NE.AND P0, PT, R0, 0x1c, PT ;  /* 0x0000001c0000780c */ /* 0x000fda0003f05270 */
[----:B------:R-:W-:Y:S05]  /*8470*/  @!P0 BRA `(.L_x_7807) ;  /* 0x0000000000a88947 */ /* 0x000fea0003800000 */
[----:B------:R-:W-:-:S13]  /*8480*/  ISETP.NE.AND P0, PT, R0, 0x1d, PT ;  /* 0x0000001d0000780c */ /* 0x000fda0003f05270 */
[----:B------:R-:W-:Y:S05]  /*8490*/  @!P0 BRA `(.L_x_7808) ;  /* 0x0000000000908947 */ /* 0x000fea0003800000 */
[----:B------:R-:W-:-:S13]  /*84a0*/  ISETP.NE.AND P0, PT, R0, 0x2c, PT ;  /* 0x0000002c0000780c */ /* 0x000fda0003f05270 */
[----:B------:R-:W-:Y:S05]  /*84b0*/  @P0 BRA `(.L_x_7781) ;  /* 0x0000000000400947 */ /* 0x000fea0003800000 */
[----:B------:R-:W-:Y:S01]  /*84c0*/  SHF.R.U32.HI R5, RZ, 0x17, R4 ;  /* 0x00000017ff057819 */ /* 0x000fe20000011604 */
[----:B------:R-:W-:-:S03]  /*84d0*/  IMAD.MOV.U32 R19, RZ, RZ, R26 ;  /* 0x000000ffff137224 */ /* 0x000fc600078e001a */
        /* <DEDUP_REMOVED lines=14> */
.L_x_7781:
        /* <DEDUP_REMOVED lines=16> */
.L_x_7809:
[----:B------:R-:W-:Y:S01]  /*86c0*/  IMAD.MOV.U32 R19, RZ, RZ, R26 ;  /* 0x000000ffff137224 */ /* 0x000fe200078e001a */
[----:B------:R-:W-:Y:S06]  /*86d0*/  BRA `(.L_x_7776) ;  /* 0x00000000001c7947 */ /* 0x000fec0003800000 */
.L_x_7808:
[----:B------:R-:W0:Y:S01]  /*86e0*/  F2I.U64.TRUNC R4, R4 ;  /* 0x0000000400047311 */ /* 0x000e22000020d800 */
[----:B------:R-:W-:Y:S01]  /*86f0*/  IMAD.MOV.U32 R19, RZ, RZ, R26 ;  /* 0x000000ffff137224 */ /* 0x000fe200078e001a */
[----:B0-----:R0:W-:Y:S01]  /*8700*/  STG.E.64 desc[UR36][R8.64], R4 ;  /* 0x0000000408007986 */ /* 0x0011e2000c101b24 */
[----:B------:R-:W-:Y:S05]  /*8710*/  BRA `(.L_x_7776) ;  /* 0x00000000000c7947 */ /* 0x000fea0003800000 */
.L_x_7807:
[----:B------:R-:W0:Y:S01]  /*8720*/  F2I.FTZ.U32.TRUNC.NTZ R3, R4 ;  /* 0x0000000400037305 */ /* 0x000e22000021f000 */
[----:B------:R-:W-:Y:S01]  /*8730*/  IMAD.MOV.U32 R19, RZ, RZ, R26 ;  /* 0x000000ffff137224 */ /* 0x000fe200078e001a */
[----:B0-----:R0:W-:Y:S06]  /*8740*/  STG.E desc[UR36][R8.64], R3 ;  /* 0x0000000308007986 */ /* 0x0011ec000c101924 */
.L_x_7776:
[----:B------:R-:W-:Y:S05]  /*8750*/  BSYNC B6 ;  /* 0x0000000000067941 */ /* 0x000fea0003800000 */
.L_x_7775:
[----:B------:R-:W-:Y:S01]  /*8760*/  ISETP.GE.AND P0, PT, R19, R17, PT ;  /* 0x000000111300720c */ /* 0x000fe20003f06270 */
[----:B------:R-:W-:-:S12]  /*8770*/  BSSY B6, `(.L_x_7810) ;  /* 0x00001d8000067945 */ /* 0x000fd80003800000 */
[----:B------:R-:W-:Y:S05]  /*8780*/  @P0 BRA `(.L_x_7811) ;  /* 0x0000001c00580947 */ /* 0x000fea0003800000 */
[----:B0---4-:R-:W0:Y:S01]  /*8790*/  LDC.64 R8, c[0x0][0x228] ;  /* 0x00008a00ff087b82 */ /* 0x011e220000000a00 */
[----:B------:R-:W-:Y:S01]  /*87a0*/  IMAD R0, R2, 0x200, R19 ;  /* 0x0000020002007824 */ /* 0x000fe200078e0213 */
[----:B-1----:R-:W-:Y:S01]  /*87b0*/  PRMT R4, R16, 0x9910, RZ ;  /* 0x0000991010047816 */ /* 0x002fe200000000ff */
        /* <DEDUP_REMOVED lines=15> */
[----:B--2--5:R-:W0:Y:S02]  /*88b0*/  F2I.FTZ.TRUNC.NTZ R3, R22 ;  /* 0x0000001600037305 */ /* 0x024e24000021f100 */
[----:B0-----:R0:W-:Y:S01]  /*88c0*/  STG.E.U8 desc[UR36][R8.64], R3 ;  /* 0x0000000308007986 */ /* 0x0011e2000c101124 */
[----:B------:R-:W-:Y:S05]  /*88d0*/  BRA `(.L_x_7817) ;  /* 0x0000000c00507947 */ /* 0x000fea0003800000 */
.L_x_7815:
[----:B--2--5:R-:W0:Y:S02]  /*88e0*/  F2I.S64.TRUNC R22, R22 ;  /* 0x0000001600167311 */ /* 0x024e24000020d900 */
[----:B0-----:R-:W-:-:S05]  /*88f0*/  IMAD.MOV.U32 R3, RZ, RZ, R22 ;  /* 0x000000ffff037224 */ /* 0x001fca00078e0016 */
[----:B------:R0:W-:Y:S01]  /*8900*/  STG.E.U8 desc[UR36][R8.64], R3 ;  /* 0x0000000308007986 */ /* 0x0001e2000c101124 */
[----:B------:R-:W-:Y:S05]  /*8910*/  BRA `(.L_x_7817) ;  /* 0x0000000c00407947 */ /* 0x000fea0003800000 */
.L_x_7814:
[----:B------:R-:W-:-:S13]  /*8920*/  ISETP.NE.AND P0, PT, R0, 0x2, PT ;  /* 0x000000020000780c */ /* 0x000fda0003f05270 */
[----:B------:R-:W-:Y:S05]  /*8930*/  @!P0 BRA `(.L_x_7818) ;  /* 0x0000000000288947 */ /* 0x000fea0003800000 */
[----:B------:R-:W-:-:S13]  /*8940*/  ISETP.NE.AND P0, PT, R0, 0x3, PT ;  /* 0x000000030000780c */ /* 0x000fda0003f05270 */
[----:B------:R-:W-:Y:S05]  /*8950*/  @!P0 BRA `(.L_x_7819) ;  /* 0x0000000000148947 */ /* 0x000fea0003800000 */
[----:B------:R-:W-:-:S13]  /*8960*/  ISETP.NE.AND P0, PT, R0, 0x4, PT ;  /* 0x000000040000780c */ /* 0x000fda0003f05270 */
[----:B------:R-:W-:Y:S05]  /*8970*/  @P0 BRA `(.L_x_7816) ;  /* 0x0000000800d00947 */ /* 0x000fea0003800000 */
[----:B--2--5:R-:W0:Y:S02]  /*8980*/  F2I.S64.TRUNC R22, R22 ;  /* 0x0000001600167311 */ /* 0x024e24000020d900 */
[----:B0-----:R0:W-:Y:S01]  /*8990*/  STG.E.64 desc[UR36][R8.64], R22 ;  /* 0x0000001608007986 */ /* 0x0011e2000c101b24 */
[----:B------:R-:W-:Y:S05]  /*89a0*/  BRA `(.L_x_7817) ;  /* 0x0000000c001c7947 */ /* 0x000fea0003800000 */
.L_x_7819:
[----:B--2--5:R-:W0:Y:S02]  /*89b0*/  F2I.FTZ.TRUNC.NTZ R3, R22 ;  /* 0x0000001600037305 */ /* 0x024e24000021f100 */
[----:B0-----:R0:W-:Y:S01]  /*89c0*/  STG.E desc[UR36][R8.64], R3 ;  /* 0x0000000308007986 */ /* 0x0011e2000c101924 */
[----:B------:R-:W-:Y:S05]  /*89d0*/  BRA `(.L_x_7817) ;  /* 0x0000000c00107947 */ /* 0x000fea0003800000 */
.L_x_7818:
[----:B--2--5:R-:W0:Y:S02]  /*89e0*/  F2I.FTZ.TRUNC.NTZ R3, R22 ;  /* 0x0000001600037305 */ /* 0x024e24000021f100 */
[----:B0-----:R0:W-:Y:S01]  /*89f0*/  STG.E.U16 desc[UR36][R8.64], R3 ;  /* 0x0000000308007986 */ /* 0x0011e2000c101524 */
[----:B------:R-:W-:Y:S05]  /*8a00*/  BRA `(.L_x_7817) ;  /* 0x0000000c00047947 */ /* 0x000fea0003800000 */
.L_x_7813:
[----:B------:R-:W-:-:S13]  /*8a10*/  ISETP.GT.AND P0, PT, R0, 0x6, PT ;  /* 0x000000060000780c */ /* 0x000fda0003f04270 */
[----:B------:R-:W-:Y:S05]  /*8a20*/  @P0 BRA `(.L_x_7820) ;  /* 0x0000000000240947 */ /* 0x000fea0003800000 */
[----:B------:R-:W-:-:S13]  /*8a30*/  ISETP.NE.AND P0, PT, R0, 0x5, PT ;  /* 0x000000050000780c */ /* 0x000fda0003f05270 */
[----:B------:R-:W-:Y:S05]  /*8a40*/  @!P0 BRA `(.L_x_7821) ;  /* 0x0000000000108947 */ /* 0x000fea0003800000 */
[----:B------:R-:W-:-:S13]  /*8a50*/  ISETP.NE.AND P0, PT, R0, 0x6, PT ;  /* 0x000000060000780c */ /* 0x000fda0003f05270 */
[----:B------:R-:W-:Y:S05]  /*8a60*/  @P0 BRA `(.L_x_7816) ;  /* 0x0000000800940947 */ /* 0x000fea0003800000 */
[----:B--2--5:R1:W-:Y:S01]  /*8a70*/  STG.E desc[UR36][R8.64], R22 ;  /* 0x0000001608007986 */ /* 0x0243e2000c101924 */
[----:B------:R-:W-:Y:S05]  /*8a80*/  BRA `(.L_x_7817) ;  /* 0x0000000800e47947 */ /* 0x000fea0003800000 */
.L_x_7821:
[----:B--2--5:R-:W-:-:S05]  /*8a90*/  F2FP.F16.F32.PACK_AB R22, RZ, R22 ;  /* 0x00000016ff16723e */ /* 0x024fca00000000ff */
[----:B------:R0:W-:Y:S01]  /*8aa0*/  STG.E.U16 desc[UR36][R8.64], R22 ;  /* 0x0000001608007986 */ /* 0x0001e2000c101524 */
[----:B------:R-:W-:Y:S05]  /*8ab0*/  BRA `(.L_x_7817) ;  /* 0x0000000800d87947 */ /* 0x000fea0003800000 */
.L_x_7820:
[----:B------:R-:W-:-:S13]  /*8ac0*/  ISETP.NE.AND P0, PT, R0, 0x7, PT ;  /* 0x000000070000780c */ /* 0x000fda0003f05270 */
[----:B------:R-:W-:Y:S05]  /*8ad0*/  @!P0 BRA `(.L_x_7822) ;  /* 0x00000000002c8947 */ /* 0x000fea0003800000 */
[----:B------:R-:W-:-:S13]  /*8ae0*/  ISETP.NE.AND P0, PT, R0, 0x8, PT ;  /* 0x000000080000780c */ /* 0x000fda0003f05270 */
[----:B------:R-:W-:Y:S05]  /*8af0*/  @!P0 BRA `(.L_x_7823) ;  /* 0x0000000000148947 */ /* 0x000fea0003800000 */
[----:B------:R-:W-:-:S13]  /*8b00*/  ISETP.NE.AND P0, PT, R0, 0x9, PT ;  /* 0x000000090000780c */ /* 0x000fda0003f05270 */
[----:B------:R-:W-:Y:S05]  /*8b10*/  @P0 BRA `(.L_x_7816) ;  /* 0x0000000800680947 */ /* 0x000fea0003800000 */
[----:B-----5:R-:W-:-:S05]  /*8b20*/  IMAD.MOV.U32 R23, RZ, RZ, RZ ;  /* 0x000000ffff177224 */ /* 0x020fca00078e00ff */
[----:B--2---:R4:W-:Y:S01]  /*8b30*/  STG.E.64 desc[UR36][R8.64], R22 ;  /* 0x0000001608007986 */ /* 0x0049e2000c101b24 */
[----:B------:R-:W-:Y:S05]  /*8b40*/  BRA `(.L_x_7817) ;  /* 0x0000000800b47947 */ /* 0x000fea0003800000 */
.L_x_7823:
[----:B--2--5:R-:W-:-:S04]  /*8b50*/  F2FP.F16.F32.PACK_AB R3, RZ, R22 ;  /* 0x00000016ff03723e */ /* 0x024fc800000000ff */
[----:B------:R-:W-:-:S05]  /*8b60*/  PRMT R3, R3, 0x5410, RZ ;  /* 0x0000541003037816 */ /* 0x000fca00000000ff */
[----:B------:R2:W-:Y:S01]  /*8b70*/  STG.E desc[UR36][R8.64], R3 ;  /* 0x0000000308007986 */ /* 0x0005e2000c101924 */
[----:B------:R-:W-:Y:S05]  /*8b80*/  BRA `(.L_x_7817) ;  /* 0x0000000800a47947 */ /* 0x000fea0003800000 */
.L_x_7822:
[----:B--2--5:R-:W-:-:S06]  /*8b90*/  FMUL.FTZ R4, R22, 1 ;  /* 0x3f80000016047820 */ /* 0x024fcc0000410000 */
[----:B------:R-:W0:Y:S02]  /*8ba0*/  F2F.F64.F32 R4, R4 ;  /* 0x0000000400047310 */ /* 0x000e240000201800 */
[----:B0-----:R0:W-:Y:S01]  /*8bb0*/  STG.E.64 desc[UR36][R8.64], R4 ;  /* 0x0000000408007986 */ /* 0x0011e2000c101b24 */
[----:B------:R-:W-:Y:S05]  /*8bc0*/  BRA `(.L_x_7817) ;  /* 0x0000000800947947 */ /* 0x000fea0003800000 */
.L_x_7812:
        /* <DEDUP_REMOVED lines=8> */
[----:B--2--5:R-:W-:-:S04]  /*8c50*/  FSETP.NEU.FTZ.AND P0, PT, R22, RZ, PT ;  /* 0x000000ff1600720b */ /* 0x024fc80003f1d000 */
[----:B------:R-:W-:-:S05]  /*8c60*/  SEL R3, RZ, 0x1, !P0 ;  /* 0x00000001ff037807 */ /* 0x000fca0004000000 */
[----:B------:R0:W-:Y:S01]  /*8c70*/  STG.E.U8 desc[UR36][R8.64], R3 ;  /* 0x0000000308007986 */ /* 0x0001e2000c101124 */
[----:B------:R-:W-:Y:S05]  /*8c80*/  BRA `(.L_x_7817) ;  /* 0x0000000800647947 */ /* 0x000fea0003800000 */
.L_x_7826:
[----:B--2--5:R-:W-:Y:S01]  /*8c90*/  FMUL.FTZ R4, R22, 1 ;  /* 0x3f80000016047820 */ /* 0x024fe20000410000 */
[----:B------:R-:W-:-:S05]  /*8ca0*/  CS2R R6, SRZ ;  /* 0x0000000000067805 */ /* 0x000fca000001ff00 */
[----:B------:R-:W0:Y:S02]  /*8cb0*/  F2F.F64.F32 R4, R4 ;  /* 0x0000000400047310 */ /* 0x000e240000201800 */
[----:B0-----:R0:W-:Y:S01]  /*8cc0*/  STG.E.128 desc[UR36][R8.64], R4 ;  /* 0x0000000408007986 */ /* 0x0011e2000c101d24 */
[----:B------:R-:W-:Y:S05]  /*8cd0*/  BRA `(.L_x_7817) ;  /* 0x0000000800507947 */ /* 0x000fea0003800000 */
.L_x_7825:
[----:B------:R-:W-:-:S13]  /*8ce0*/  ISETP.NE.AND P0, PT, R0, 0xf, PT ;  /* 0x0000000f0000780c */ /* 0x000fda0003f05270 */
[----:B------:R-:W-:Y:S05]  /*8cf0*/  @!P0 BRA `(.L_x_7827) ;  /* 0x0000000000ac8947 */ /* 0x000fea0003800000 */
[----:B------:R-:W-:-:S13]  /*8d00*/  ISETP.NE.AND P0, PT, R0, 0x17, PT ;  /* 0x000000170000780c */ /* 0x000fda0003f05270 */
[----:B------:R-:W-:Y:S05]  /*8d10*/  @!P0 BRA `(.L_x_7828) ;  /* 0x0000000000508947 */ /* 0x000fea0003800000 */
[----:B------:R-:W-:-:S13]  /*8d20*/  ISETP.NE.AND P0, PT, R0, 0x18, PT ;  /* 0x000000180000780c */ /* 0x000fda0003f05270 */
[----:B------:R-:W-:Y:S05]  /*8d30*/  @P0 BRA `(.L_x_7816) ;  /* 0x0000000400e00947 */ /* 0x000fea0003800000 */
[C---:B--2--5:R-:W-:Y:S01]  /*8d40*/  LOP3.LUT R4, R22.reuse, 0x7fffffff, RZ, 0xc0, !PT ;  /* 0x7fffffff16047812 */ /* 0x064fe200078ec0ff */
        /* <DEDUP_REMOVED lines=13> */
.L_x_7830:
[----:B------:R-:W-:Y:S05]  /*8e20*/  BSYNC B0 ;  /* 0x0000000000007941 */ /* 0x000fea0003800000 */
.L_x_7829:
[----:B------:R-:W-:-:S05]  /*8e30*/  LOP3.LUT R5, R0, R5, RZ, 0xfc, !PT ;  /* 0x0000000500057212 */ /* 0x000fca00078efcff */
[----:B------:R0:W-:Y:S01]  /*8e40*/  STG.E.U8 desc[UR36][R8.64], R5 ;  /* 0x0000000508007986 */ /* 0x0001e2000c101124 */
[----:B------:R-:W-:Y:S05]  /*8e50*/  BRA `(.L_x_7817) ;  /* 0x0000000400f07947 */ /* 0x000fea0003800000 */
.L_x_7828:
[----:B--2--5:R-:W-:Y:S01]  /*8e60*/  LOP3.LUT R4, R22, 0x7fffffff, RZ, 0xc0, !PT ;  /* 0x7fffffff16047812 */ /* 0x024fe200078ec0ff */
        /* <DEDUP_REMOVED lines=11> */
.L_x_7832:
[----:B------:R-:W-:Y:S01]  /*8f20*/  IMAD.MOV.U32 R0, RZ, RZ, 0x7f ;  /* 0x0000007fff007424 */ /* 0x000fe200078e00ff */
[----:B------:R-:W-:-:S04]  /*8f30*/  ISETP.GT.U32.AND P0, PT, R4, 0x7f800000, PT ;  /* 0x7f8000000400780c */ /* 0x000fc80003f04070 */
[----:B------:R-:W-:-:S09]  /*8f40*/  SEL R0, R0, 0x7c, P0 ;  /* 0x0000007c00007807 */ /* 0x000fd20000000000 */
.L_x_7833:
[----:B------:R-:W-:Y:S05]  /*8f50*/  BSYNC B0 ;  /* 0x0000000000007941 */ /* 0x000fea0003800000 */
.L_x_7831:
[----:B------:R-:W-:-:S04]  /*8f60*/  LOP3.LUT R22, R22, 0x80000000, RZ, 0xc0, !PT ;  /* 0x8000000016167812 */ /* 0x000fc800078ec0ff */
[----:B------:R-:W-:-:S04]  /*8f70*/  SHF.R.U32.HI R3, RZ, 0x18, R22 ;  /* 0x00000018ff037819 */ /* 0x000fc80000011616 */
[----:B------:R-:W-:-:S05]  /*8f80*/  LOP3.LUT R3, R0, R3, RZ, 0xfc, !PT ;  /* 0x0000000300037212 */ /* 0x000fca00078efcff */
[----:B------:R0:W-:Y:S01]  /*8f90*/  STG.E.U8 desc[UR36][R8.64], R3 ;  /* 0x0000000308007986 */ /* 0x0001e2000c101124 */
[----:B------:R-:W-:Y:S05]  /*8fa0*/  BRA `(.L_x_7817) ;  /* 0x00000004009c7947 */ /* 0x000fea0003800000 */
.L_x_7827:
[----:B--2--5:R-:W-:-:S05]  /*8fb0*/  F2FP.BF16.F32.PACK_AB R22, RZ, R22 ;  /* 0x00000016ff16723e */ /* 0x024fca00000010ff */
[----:B------:R0:W-:Y:S01]  /*8fc0*/  STG.E.U16 desc[UR36][R8.64], R22 ;  /* 0x0000001608007986 */ /* 0x0001e2000c101524 */
[----:B------:R-:W-:Y:S05]  /*8fd0*/  BRA `(.L_x_7817) ;  /* 0x0000000400907947 */ /* 0x000fea0003800000 */
.L_x_7824:
        /* <DEDUP_REMOVED lines=8> */
[----:B--2--5:R-:W0:Y:S02]  /*9060*/  F2I.FTZ.U32.TRUNC.NTZ R3, R22 ;  /* 0x0000001600037305 */ /* 0x024e24000021f000 */
[----:B0-----:R0:W-:Y:S01]  /*9070*/  STG.E.U16 desc[UR36][R8.64], R3 ;  /* 0x0000000308007986 */ /* 0x0011e2000c101524 */
[----:B------:R-:W-:Y:S05]  /*9080*/  BRA `(.L_x_7817) ;  /* 0x0000000400647947 */ /* 0x000fea0003800000 */
.L_x_7836:
[----:B--2--5:R-:W-:Y:S01]  /*9090*/  LOP3.LUT R3, R22, 0x7fffffff, RZ, 0xc0, !PT ;  /* 0x7fffffff16037812 */ /* 0x024fe200078ec0ff */
        /* <DEDUP_REMOVED lines=15> */
.L_x_7839:
[----:B------:R-:W-:-:S04]  /*9190*/  LOP3.LUT R22, R22, 0x80000000, RZ, 0xc0, !PT ;  /* 0x8000000016167812 */ /* 0x000fc800078ec0ff */
[----:B------:R-:W-:-:S04]  /*91a0*/  SHF.R.U32.HI R3, RZ, 0x18, R22 ;  /* 0x00000018ff037819 */ /* 0x000fc80000011616 */
[----:B------:R-:W-:-:S04]  /*91b0*/  LOP3.LUT R0, R0, R3, RZ, 0xfc, !PT ;  /* 0x0000000300007212 */ /* 0x000fc800078efcff */
[----:B------:R-:W-:-:S07]  /*91c0*/  PRMT R4, R0, 0x7610, R4 ;  /* 0x0000761000047816 */ /* 0x000fce0000000004 */
.L_x_7838:
[----:B------:R-:W-:Y:S05]  /*91d0*/  BSYNC B0 ;  /* 0x0000000000007941 */ /* 0x000fea0003800000 */
.L_x_7837:
[----:B------:R0:W-:Y:S01]  /*91e0*/  STG.E.U8 desc[UR36][R8.64], R4 ;  /* 0x0000000408007986 */ /* 0x0001e2000c101124 */
[----:B------:R-:W-:Y:S05]  /*91f0*/  BRA `(.L_x_7817) ;  /* 0x0000000400087947 */ /* 0x000fea0003800000 */
.L_x_7835:
        /* <DEDUP_REMOVED lines=16> */
.L_x_7842:
[----:B------:R-:W-:-:S04]  /*9300*/  LOP3.LUT R22, R22, 0x80000000, RZ, 0xc0, !PT ;  /* 0x8000000016167812 */ /* 0x000fc800078ec0ff */
[----:B------:R-:W-:-:S04]  /*9310*/  SHF.R.U32.HI R3, RZ, 0x18, R22 ;  /* 0x00000018ff037819 */ /* 0x000fc80000011616 */
[----:B------:R-:W-:-:S04]  /*9320*/  LOP3.LUT R0, R0, R3, RZ, 0xfc, !PT ;  /* 0x0000000300007212 */ /* 0x000fc800078efcff */
[----:B------:R-:W-:-:S07]  /*9330*/  PRMT R4, R0, 0x7610, R4 ;  /* 0x0000761000047816 */ /* 0x000fce0000000004 */
.L_x_7841:
[----:B------:R-:W-:Y:S05]  /*9340*/  BSYNC B0 ;  /* 0x0000000000007941 */ /* 0x000fea0003800000 */
.L_x_7840:
[----:B------:R0:W-:Y:S01]  /*9350*/  STG.E.U8 desc[UR36][R8.64], R4 ;  /* 0x0000000408007986 */ /* 0x0001e2000c101124 */
[----:B------:R-:W-:Y:S05]  /*9360*/  BRA `(.L_x_7817) ;  /* 0x0000000000ac7947 */ /* 0x000fea0003800000 */
.L_x_7834:
[----:B------:R-:W-:-:S13]  /*9370*/  ISETP.NE.AND P0, PT, R0, 0x1c, PT ;  /* 0x0000001c0000780c */ /* 0x000fda0003f05270 */
[----:B------:R-:W-:Y:S05]  /*9380*/  @!P0 BRA `(.L_x_7843) ;  /* 0x00000000009c8947 */ /* 0x000fea0003800000 */
[----:B------:R-:W-:-:S13]  /*9390*/  ISETP.NE.AND P0, PT, R0, 0x1d, PT ;  /* 0x0000001d0000780c */ /* 0x000fda0003f05270 */
[----:B------:R-:W-:Y:S05]  /*93a0*/  @!P0 BRA `(.L_x_7844) ;  /* 0x0000000000888947 */ /* 0x000fea0003800000 */
[----:B------:R-:W-:-:S13]  /*93b0*/  ISETP.NE.AND P0, PT, R0, 0x2c, PT ;  /* 0x0000002c0000780c */ /* 0x000fda0003f05270 */
[----:B------:R-:W-:Y:S05]  /*93c0*/  @P0 BRA `(.L_x_7816) ;  /* 0x00000000003c0947 */ /* 0x000fea0003800000 */
[----:B--2--5:R-:W-:-:S04]  /*93d0*/  SHF.R.U32.HI R4, RZ, 0x17, R22 ;  /* 0x00000017ff047819 */ /* 0x024fc80000011616 */
        /* <DEDUP_REMOVED lines=14> */
.L_x_7816:
        /* <DEDUP_REMOVED lines=16> */
.L_x_7845:
[----:B------:R-:W-:Y:S05]  /*95c0*/  BRA `(.L_x_7817) ;  /* 0x0000000000147947 */ /* 0x000fea0003800000 */
.L_x_7844:
[----:B--2--5:R-:W0:Y:S02]  /*95d0*/  F2I.U64.TRUNC R22, R22 ;  /* 0x0000001600167311 */ /* 0x024e24000020d800 */
[----:B0-----:R0:W-:Y:S01]  /*95e0*/  STG.E.64 desc[UR36][R8.64], R22 ;  /* 0x0000001608007986 */ /* 0x0011e2000c101b24 */
[----:B------:R-:W-:Y:S05]  /*95f0*/  BRA `(.L_x_7817) ;  /* 0x0000000000087947 */ /* 0x000fea0003800000 */
.L_x_7843:
[----:B--2--5:R-:W0:Y:S02]  /*9600*/  F2I.FTZ.U32.TRUNC.NTZ R3, R22 ;  /* 0x0000001600037305 */ /* 0x024e24000021f000 */
[----:B0-----:R0:W-:Y:S02]  /*9610*/  STG.E desc[UR36][R8.64], R3 ;  /* 0x0000000308007986 */ /* 0x0011e4000c101924 */
.L_x_7817:
[----:B------:R-:W-:-:S05]  /*9620*/  VIADD R19, R19, 0x80 ;  /* 0x0000008013137836 */ /* 0x000fca0000000000 */
[----:B------:R-:W-:-:S13]  /*9630*/  ISETP.GE.AND P0, PT, R19, R17, PT ;  /* 0x000000111300720c */ /* 0x000fda0003f06270 */
[----:B------:R-:W-:Y:S05]  /*9640*/  @P0 BRA `(.L_x_7811) ;  /* 0x0000000c00a80947 */ /* 0x000fea0003800000 */
[----:B012-4-:R-:W0:Y:S01]  /*9650*/  LDC.64 R8, c[0x0][0x228] ;  /* 0x00008a00ff087b82 */ /* 0x017e220000000a00 */
        /* <DEDUP_REMOVED lines=20> */
.L_x_7849:
[----:B------:R-:W0:Y:S02]  /*97a0*/  F2I.S64.TRUNC R24, R24 ;  /* 0x0000001800187311 */ /* 0x000e24000020d900 */
[----:B0-----:R-:W-:-:S05]  /*97b0*/  IMAD.MOV.U32 R3, RZ, RZ, R24 ;  /* 0x000000ffff037224 */ /* 0x001fca00078e0018 */
[----:B------:R0:W-:Y:S01]  /*97c0*/  STG.E.U8 desc[UR36][R8.64], R3 ;  /* 0x0000000308007986 */ /* 0x0001e2000c101124 */
[----:B------:R-:W-:Y:S05]  /*97d0*/  BRA `(.L_x_7851) ;  /* 0x0000000c00407947 */ /* 0x000fea0003800000 */
.L_x_7848:
        /* <DEDUP_REMOVED lines=9> */
.L_x_7853:
[----:B------:R-:W0:Y:S02]  /*9870*/  F2I.FTZ.TRUNC.NTZ R3, R24 ;  /* 0x0000001800037305 */ /* 0x000e24000021f100 */
[----:B0-----:R2:W-:Y:S01]  /*9880*/  STG.E desc[UR36][R8.64], R3 ;  /* 0x0000000308007986 */ /* 0x0015e2000c101924 */
[----:B------:R-:W-:Y:S05]  /*9890*/  BRA `(.L_x_7851) ;  /* 0x0000000c00107947 */ /* 0x000fea0003800000 */
.L_x_7852:
[----:B------:R-:W0:Y:S02]  /*98a0*/  F2I.FTZ.TRUNC.NTZ R3, R24 ;  /* 0x0000001800037305 */ /* 0x000e24000021f100 */
[----:B0-----:R0:W-:Y:S01]  /*98b0*/  STG.E.U16 desc[UR36][R8.64], R3 ;  /* 0x0000000308007986 */ /* 0x0011e2000c101524 */
[----:B------:R-:W-:Y:S05]  /*98c0*/  BRA `(.L_x_7851) ;  /* 0x0000000c00047947 */ /* 0x000fea0003800000 */
.L_x_7847:
        /* <DEDUP_REMOVED lines=8> */
.L_x_7855:
[----:B------:R-:W-:-:S05]  /*9950*/  F2FP.F16.F32.PACK_AB R24, RZ, R24 ;  /* 0x00000018ff18723e */ /* 0x000fca00000000ff */
[----:B------:R0:W-:Y:S01]  /*9960*/  STG.E.U16 desc[UR36][R8.64], R24 ;  /* 0x0000001808007986 */ /* 0x0001e2000c101524 */
[----:B------:R-:W-:Y:S05]  /*9970*/  BRA `(.L_x_7851) ;  /* 0x0000000800d87947 */ /* 0x000fea0003800000 */
.L_x_7854:
        /* <DEDUP_REMOVED lines=9> */
.L_x_7857:
[----:B------:R-:W-:-:S04]  /*9a10*/  F2FP.F16.F32.PACK_AB R3, RZ, R24 ;  /* 0x00000018ff03723e */ /* 0x000fc800000000ff */
[----:B------:R-:W-:-:S05]  /*9a20*/  PRMT R3, R3, 0x5410, RZ ;  /* 0x0000541003037816 */ /* 0x000fca00000000ff */
[----:B------:R0:W-:Y:S01]  /*9a30*/  STG.E desc[UR36][R8.64], R3 ;  /* 0x0000000308007986 */ /* 0x0001e2000c101924 */
[----:B------:R-:W-:Y:S05]  /*9a40*/  BRA `(.L_x_7851) ;  /* 0x0000000800a47947 */ /* 0x000fea0003800000 */
.L_x_7856:
[----:B------:R-:W-:-:S06]  /*9a50*/  FMUL.FTZ R4, R24, 1 ;  /* 0x3f80000018047820 */ /* 0x000fcc0000410000 */
[----:B------:R-:W0:Y:S02]  /*9a60*/  F2F.F64.F32 R4, R4 ;  /* 0x0000000400047310 */ /* 0x000e240000201800 */
[----:B0-----:R0:W-:Y:S01]  /*9a70*/  STG.E.64 desc[UR36][R8.64], R4 ;  /* 0x0000000408007986 */ /* 0x0011e2000c101b24 */
[----:B------:R-:W-:Y:S05]  /*9a80*/  BRA `(.L_x_7851) ;  /* 0x0000000800947947 */ /* 0x000fea0003800000 */
.L_x_7846:
        /* <DEDUP_REMOVED lines=12> */
.L_x_7860:
[----:B------:R-:W-:Y:S01]  /*9b50*/  FMUL.FTZ R4, R24, 1 ;  /* 0x3f80000018047820 */ /* 0x000fe20000410000 */
[----:B------:R-:W-:-:S05]  /*9b60*/  CS2R R6, SRZ ;  /* 0x0000000000067805 */ /* 0x000fca000001ff00 */
[----:B------:R-:W0:Y:S02]  /*9b70*/  F2F.F64.F32 R4, R4 ;  /* 0x0000000400047310 */ /* 0x000e240000201800 */
[----:B0-----:R0:W-:Y:S01]  /*9b80*/  STG.E.128 desc[UR36][R8.64], R4 ;  /* 0x0000000408007986 */ /* 0x0011e2000c101d24 */
[----:B------:R-:W-:Y:S05]  /*9b90*/  BRA `(.L_x_7851) ;  /* 0x0000000800507947 */ /* 0x000fea0003800000 */
.L_x_7859:
        /* <DEDUP_REMOVED lines=20> */
.L_x_7864:
[----:B------:R-:W-:Y:S05]  /*9ce0*/  BSYNC B0 ;  /* 0x0000000000007941 */ /* 0x000fea0003800000 */
.L_x_7863:
[----:B------:R-:W-:-:S05]  /*9cf0*/  LOP3.LUT R5, R0, R5, RZ, 0xfc, !PT ;  /* 0x0000000500057212 */ /* 0x000fca00078efcff */
[----:B------:R0:W-:Y:S01]  /*9d00*/  STG.E.U8 desc[UR36][R8.64], R5 ;  /* 0x0000000508007986 */ /* 0x0001e2000c101124 */
[----:B------:R-:W-:Y:S05]  /*9d10*/  BRA `(.L_x_7851) ;  /* 0x0000000400f07947 */ /* 0x000fea0003800000 */
.L_x_7862:
        /* <DEDUP_REMOVED lines=12> */
.L_x_7866:
[----:B------:R-:W-:Y:S01]  /*9de0*/  IMAD.MOV.U32 R0, RZ, RZ, 0x7f ;  /* 0x0000007fff007424 */ /* 0x000fe200078e00ff */
[----:B------:R-:W-:-:S04]  /*9df0*/  ISETP.GT.U32.AND P0, PT, R4, 0x7f800000, PT ;  /* 0x7f8000000400780c */ /* 0x000fc80003f04070 */
[----:B------:R-:W-:-:S09]  /*9e00*/  SEL R0, R0, 0x7c, P0 ;  /* 0x0000007c00007807 */ /* 0x000fd20000000000 */
.L_x_7867:
[----:B------:R-:W-:Y:S05]  /*9e10*/  BSYNC B0 ;  /* 0x0000000000007941 */ /* 0x000fea0003800000 */
.L_x_7865:
[----:B------:R-:W-:-:S04]  /*9e20*/  LOP3.LUT R24, R24, 0x80000000, RZ, 0xc0, !PT ;  /* 0x8000000018187812 */ /* 0x000fc800078ec0ff */
[----:B------:R-:W-:-:S04]  /*9e30*/  SHF.R.U32.HI R3, RZ, 0x18, R24 ;  /* 0x00000018ff037819 */ /* 0x000fc80000011618 */
[----:B------:R-:W-:-:S05]  /*9e40*/  LOP3.LUT R3, R0, R3, RZ, 0xfc, !PT ;  /* 0x0000000300037212 */ /* 0x000fca00078efcff */
[----:B------:R0:W-:Y:S01]  /*9e50*/  STG.E.U8 desc[UR36][R8.64], R3 ;  /* 0x0000000308007986 */ /* 0x0001e2000c101124 */
[----:B------:R-:W-:Y:S05]  /*9e60*/  BRA `(.L_x_7851) ;  /* 0x00000004009c7947 */ /* 0x000fea0003800000 */
.L_x_7861:
[----:B------:R-:W-:-:S05]  /*9e70*/  F2FP.BF16.F32.PACK_AB R24, RZ, R24 ;  /* 0x00000018ff18723e */ /* 0x000fca00000010ff */
[----:B------:R0:W-:Y:S01]  /*9e80*/  STG.E.U16 desc[UR36][R8.64], R24 ;  /* 0x0000001808007986 */ /* 0x0001e2000c101524 */
[----:B------:R-:W-:Y:S05]  /*9e90*/  BRA `(.L_x_7851) ;  /* 0x0000000400907947 */ /* 0x000fea0003800000 */
.L_x_7858:
        /* <DEDUP_REMOVED lines=11> */
.L_x_7870:
        /* <DEDUP_REMOVED lines=16> */
.L_x_7873:
[----:B------:R-:W-:-:S04]  /*a050*/  LOP3.LUT R24, R24, 0x80000000, RZ, 0xc0, !PT ;  /* 0x8000000018187812 */ /* 0x000fc800078ec0ff */
[----:B------:R-:W-:-:S04]  /*a060*/  SHF.R.U32.HI R3, RZ, 0x18, R24 ;  /* 0x00000018ff037819 */ /* 0x000fc80000011618 */
[----:B------:R-:W-:-:S04]  /*a070*/  LOP3.LUT R0, R0, R3, RZ, 0xfc, !PT ;  /* 0x0000000300007212 */ /* 0x000fc800078efcff */
[----:B------:R-:W-:-:S07]  /*a080*/  PRMT R4, R0, 0x7610, R4 ;  /* 0x0000761000047816 */ /* 0x000fce0000000004 */
.L_x_7872:
[----:B------:R-:W-:Y:S05]  /*a090*/  BSYNC B0 ;  /* 0x0000000000007941 */ /* 0x000fea0003800000 */
.L_x_7871:
[----:B------:R0:W-:Y:S01]  /*a0a0*/  STG.E.U8 desc[UR36][R8.64], R4 ;  /* 0x0000000408007986 */ /* 0x0001e2000c101124 */
[----:B------:R-:W-:Y:S05]  /*a0b0*/  BRA `(.L_x_7851) ;  /* 0x0000000400087947 */ /* 0x000fea0003800000 */
.L_x_7869:
        /* <DEDUP_REMOVED lines=16> */
.L_x_7876:
[----:B------:R-:W-:-:S04]  /*a1c0*/  LOP3.LUT R24, R24, 0x80000000, RZ, 0xc0, !PT ;  /* 0x8000000018187812 */ /* 0x000fc800078ec0ff */
[----:B------:R-:W-:-:S04]  /*a1d0*/  SHF.R.U32.HI R3, RZ, 0x18, R24 ;  /* 0x00000018ff037819 */ /* 0x000fc80000011618 */
[----:B------:R-:W-:-:S04]  /*a1e0*/  LOP3.LUT R0, R0, R3, RZ, 0xfc, !PT ;  /* 0x0000000300007212 */ /* 0x000fc800078efcff */
[----:B------:R-:W-:-:S07]  /*a1f0*/  PRMT R4, R0, 0x7610, R4 ;  /* 0x0000761000047816 */ /* 0x000fce0000000004 */
.L_x_7875:
[----:B------:R-:W-:Y:S05]  /*a200*/  BSYNC B0 ;  /* 0x0000000000007941 */ /* 0x000fea0003800000 */
.L_x_7874:
[----:B------:R0:W-:Y:S01]  /*a210*/  STG.E.U8 desc[UR36][R8.64], R4 ;  /* 0x0000000408007986 */ /* 0x0001e2000c101124 */
[----:B------:R-:W-:Y:S05]  /*a220*/  BRA `(.L_x_7851) ;  /* 0x0000000000ac7947 */ /* 0x000fea0003800000 */
.L_x_7868:
        /* <DEDUP_REMOVED lines=21> */
.L_x_7850:
        /* <DEDUP_REMOVED lines=15> */
[----:B0--3--:R-:W-:Y:S05]  /*a470*/  CALL.ABS.NOINC R14 ;  /* 0x000000000e007343 */ /* 0x009fea0003c00000 */
.L_x_7879:
[----:B------:R-:W-:Y:S05]  /*a480*/  BRA `(.L_x_7851) ;  /* 0x0000000000147947 */ /* 0x000fea0003800000 */
.L_x_7878:
[----:B------:R-:W0:Y:S02]  /*a490*/  F2I.U64.TRUNC R24, R24 ;  /* 0x0000001800187311 */ /* 0x000e24000020d800 */
[----:B0-----:R0:W-:Y:S01]  /*a4a0*/  STG.E.64 desc[UR36][R8.64], R24 ;  /* 0x0000001808007986 */ /* 0x0011e2000c101b24 */
[----:B------:R-:W-:Y:S05]  /*a4b0*/  BRA `(.L_x_7851) ;  /* 0x0000000000087947 */ /* 0x000fea0003800000 */
.L_x_7877:
[----:B------:R-:W0:Y:S02]  /*a4c0*/  F2I.FTZ.U32.TRUNC.NTZ R3, R24 ;  /* 0x0000001800037305 */ /* 0x000e24000021f000 */
[----:B0-----:R0:W-:Y:S02]  /*a4d0*/  STG.E desc[UR36][R8.64], R3 ;  /* 0x0000000308007986 */ /* 0x0011e4000c101924 */
.L_x_7851:
[----:B------:R-:W-:-:S07]  /*a4e0*/  VIADD R19, R19, 0x80 ;  /* 0x0000008013137836 */ /* 0x000fce0000000000 */
.L_x_7811:
[----:B------:R-:W-:Y:S05]  /*a4f0*/  BSYNC B6 ;  /* 0x0000000000067941 */ /* 0x000fea0003800000 */
.L_x_7810:
[----:B------:R-:W-:-:S13]  /*a500*/  ISETP.GE.AND P0, PT, R19, R17, PT ;  /* 0x000000111300720c */ /* 0x000fda0003f06270 */
[----:B------:R-:W-:Y:S05]  /*a510*/  @P0 EXIT ;  /* 0x000000000000094d */ /* 0x000fea0003800000 */
[----:B0---4-:R-:W0:Y:S01]  /*a520*/  LDC.64 R4, c[0x0][0x228] ;  /* 0x00008a00ff047b82 */ /* 0x011e220000000a00 */
[----:B-1----:R-:W-:Y:S01]  /*a530*/  PRMT R0, R16, 0x9910, RZ ;  /* 0x0000991010007816 */ /* 0x002fe200000000ff */
        /* <DEDUP_REMOVED lines=15> */
[----:B-----5:R-:W0:Y:S02]  /*a630*/  F2I.FTZ.TRUNC.NTZ R5, R18 ;  /* 0x0000001200057305 */ /* 0x020e24000021f100 */
[----:B0-----:R-:W-:Y:S01]  /*a640*/  STG.E.U8 desc[UR36][R2.64], R5 ;  /* 0x0000000502007986 */ /* 0x001fe2000c101124 */
[----:B------:R-:W-:Y:S05]  /*a650*/  EXIT ;  /* 0x000000000000794d */ /* 0x000fea0003800000 */
.L_x_7883:
[----:B-----5:R-:W0:Y:S02]  /*a660*/  F2I.S64.TRUNC R18, R18 ;  /* 0x0000001200127311 */ /* 0x020e24000020d900 */
[----:B0-----:R-:W-:-:S05]  /*a670*/  IMAD.MOV.U32 R5, RZ, RZ, R18 ;  /* 0x000000ffff057224 */ /* 0x001fca00078e0012 */
[----:B------:R-:W-:Y:S01]  /*a680*/  STG.E.U8 desc[UR36][R2.64], R5 ;  /* 0x0000000502007986 */ /* 0x000fe2000c101124 */
[----:B------:R-:W-:Y:S05]  /*a690*/  EXIT ;  /* 0x000000000000794d */ /* 0x000fea0003800000 */
.L_x_7882:
[----:B------:R-:W-:-:S13]  /*a6a0*/  ISETP.NE.AND P0, PT, R0, 0x2, PT ;  /* 0x000000020000780c */ /* 0x000fda0003f05270 */
[----:B------:R-:W-:Y:S05]  /*a6b0*/  @!P0 BRA `(.L_x_7885) ;  /* 0x0000000000288947 */ /* 0x000fea0003800000 */
[----:B------:R-:W-:-:S13]  /*a6c0*/  ISETP.NE.AND P0, PT, R0, 0x3, PT ;  /* 0x000000030000780c */ /* 0x000fda0003f05270 */
[----:B------:R-:W-:Y:S05]  /*a6d0*/  @!P0 BRA `(.L_x_7886) ;  /* 0x0000000000148947 */ /* 0x000fea0003800000 */
[----:B------:R-:W-:-:S13]  /*a6e0*/  ISETP.NE.AND P0, PT, R0, 0x4, PT ;  /* 0x000000040000780c */ /* 0x000fda0003f05270 */
[----:B------:R-:W-:Y:S05]  /*a6f0*/  @P0 BRA `(.L_x_7884) ;  /* 0x0000000800d00947 */ /* 0x000fea0003800000 */
[----:B-----5:R-:W0:Y:S02]  /*a700*/  F2I.S64.TRUNC R18, R18 ;  /* 0x0000001200127311 */ /* 0x020e24000020d900 */
[----:B0-----:R-:W-:Y:S01]  /*a710*/  STG.E.64 desc[UR36][R2.64], R18 ;  /* 0x0000001202007986 */ /* 0x001fe2000c101b24 */
[----:B------:R-:W-:Y:S05]  /*a720*/  EXIT ;  /* 0x000000000000794d */ /* 0x000fea0003800000 */
.L_x_7886:
[----:B-----5:R-:W0:Y:S02]  /*a730*/  F2I.FTZ.TRUNC.NTZ R5, R18 ;  /* 0x0000001200057305 */ /* 0x020e24000021f100 */
[----:B0-----:R-:W-:Y:S01]  /*a740*/  STG.E desc[UR36][R2.64], R5 ;  /* 0x0000000502007986 */ /* 0x001fe2000c101924 */
[----:B------:R-:W-:Y:S05]  /*a750*/  EXIT ;  /* 0x000000000000794d */ /* 0x000fea0003800000 */
.L_x_7885:
[----:B-----5:R-:W0:Y:S02]  /*a760*/  F2I.FTZ.TRUNC.NTZ R5, R18 ;  /* 0x0000001200057305 */ /* 0x020e24000021f100 */
[----:B0-----:R-:W-:Y:S01]  /*a770*/  STG.E.U16 desc[UR36][R2.64], R5 ;  /* 0x0000000502007986 */ /* 0x001fe2000c101524 */
[----:B------:R-:W-:Y:S05]  /*a780*/  EXIT ;  /* 0x000000000000794d */ /* 0x000fea0003800000 */
.L_x_7881:
[----:B------:R-:W-:-:S13]  /*a790*/  ISETP.GT.AND P0, PT, R0, 0x6, PT ;  /* 0x000000060000780c */ /* 0x000fda0003f04270 */
[----:B------:R-:W-:Y:S05]  /*a7a0*/  @P0 BRA `(.L_x_7887) ;  /* 0x0000000000240947 */ /* 0x000fea0003800000 */
[----:B------:R-:W-:-:S13]  /*a7b0*/  ISETP.NE.AND P0, PT, R0, 0x5, PT ;  /* 0x000000050000780c */ /* 0x000fda0003f05270 */
[----:B------:R-:W-:Y:S05]  /*a7c0*/  @!P0 BRA `(.L_x_7888) ;  /* 0x0000000000108947 */ /* 0x000fea0003800000 */
[----:B------:R-:W-:-:S13]  /*a7d0*/  ISETP.NE.AND P0, PT, R0, 0x6, PT ;  /* 0x000000060000780c */ /* 0x000fda0003f05270 */
[----:B------:R-:W-:Y:S05]  /*a7e0*/  @P0 BRA `(.L_x_7884) ;  /* 0x0000000800940947 */ /* 0x000fea0003800000 */
[----:B-----5:R-:W-:Y:S01]  /*a7f0*/  STG.E desc[UR36][R2.64], R18 ;  /* 0x0000001202007986 */ /* 0x020fe2000c101924 */
[----:B------:R-:W-:Y:S05]  /*a800*/  EXIT ;  /* 0x000000000000794d */ /* 0x000fea0003800000 */
.L_x_7888:
[----:B-----5:R-:W-:-:S05]  /*a810*/  F2FP.F16.F32.PACK_AB R18, RZ, R18 ;  /* 0x00000012ff12723e */ /* 0x020fca00000000ff */
[----:B------:R-:W-:Y:S01]  /*a820*/  STG.E.U16 desc[UR36][R2.64], R18 ;  /* 0x0000001202007986 */ /* 0x000fe2000c101524 */
[----:B------:R-:W-:Y:S05]  /*a830*/  EXIT ;  /* 0x000000000000794d */ /* 0x000fea0003800000 */
.L_x_7887:
[----:B------:R-:W-:-:S13]  /*a840*/  ISETP.NE.AND P0, PT, R0, 0x7, PT ;  /* 0x000000070000780c */ /* 0x000fda0003f05270 */
[----:B------:R-:W-:Y:S05]  /*a850*/  @!P0 BRA `(.L_x_7889) ;  /* 0x00000000002c8947 */ /* 0x000fea0003800000 */
[----:B------:R-:W-:-:S13]  /*a860*/  ISETP.NE.AND P0, PT, R0, 0x8, PT ;  /* 0x000000080000780c */ /* 0x000fda0003f05270 */
[----:B------:R-:W-:Y:S05]  /*a870*/  @!P0 BRA `(.L_x_7890) ;  /* 0x0000000000148947 */ /* 0x000fea0003800000 */
[----:B------:R-:W-:-:S13]  /*a880*/  ISETP.NE.AND P0, PT, R0, 0x9, PT ;  /* 0x000000090000780c */ /* 0x000fda0003f05270 */
[----:B------:R-:W-:Y:S05]  /*a890*/  @P0 BRA `(.L_x_7884) ;  /* 0x0000000800680947 */ /* 0x000fea0003800000 */
[----:B------:R-:W-:-:S05]  /*a8a0*/  IMAD.MOV.U32 R19, RZ, RZ, RZ ;  /* 0x000000ffff137224 */ /* 0x000fca00078e00ff */
[----:B-----5:R-:W-:Y:S01]  /*a8b0*/  STG.E.64 desc[UR36][R2.64], R18 ;  /* 0x0000001202007986 */ /* 0x020fe2000c101b24 */
[----:B------:R-:W-:Y:S05]  /*a8c0*/  EXIT ;  /* 0x000000000000794d */ /* 0x000fea0003800000 */
.L_x_7890:
[----:B-----5:R-:W-:-:S04]  /*a8d0*/  F2FP.F16.F32.PACK_AB R5, RZ, R18 ;  /* 0x00000012ff05723e */ /* 0x020fc800000000ff */
[----:B------:R-:W-:-:S05]  /*a8e0*/  PRMT R5, R5, 0x5410, RZ ;  /* 0x0000541005057816 */ /* 0x000fca00000000ff */
[----:B------:R-:W-:Y:S01]  /*a8f0*/  STG.E desc[UR36][R2.64], R5 ;  /* 0x0000000502007986 */ /* 0x000fe2000c101924 */
[----:B------:R-:W-:Y:S05]  /*a900*/  EXIT ;  /* 0x000000000000794d */ /* 0x000fea0003800000 */
.L_x_7889:
[----:B-----5:R-:W-:-:S06]  /*a910*/  FMUL.FTZ R4, R18, 1 ;  /* 0x3f80000012047820 */ /* 0x020fcc0000410000 */
[----:B------:R-:W0:Y:S02]  /*a920*/  F2F.F64.F32 R4, R4 ;  /* 0x0000000400047310 */ /* 0x000e240000201800 */
[----:B0-----:R-:W-:Y:S01]  /*a930*/  STG.E.64 desc[UR36][R2.64], R4 ;  /* 0x0000000402007986 */ /* 0x001fe2000c101b24 */
[----:B------:R-:W-:Y:S05]  /*a940*/  EXIT ;  /* 0x000000000000794d */ /* 0x000fea0003800000 */
.L_x_7880:
        /* <DEDUP_REMOVED lines=8> */
[----:B-----5:R-:W-:-:S04]  /*a9d0*/  FSETP.NEU.FTZ.AND P0, PT, R18, RZ, PT ;  /* 0x000000ff1200720b */ /* 0x020fc80003f1d000 */
[----:B------:R-:W-:-:S05]  /*a9e0*/  SEL R5, RZ, 0x1, !P0 ;  /* 0x00000001ff057807 */ /* 0x000fca0004000000 */
[----:B------:R-:W-:Y:S01]  /*a9f0*/  STG.E.U8 desc[UR36][R2.64], R5 ;  /* 0x0000000502007986 */ /* 0x000fe2000c101124 */
[----:B------:R-:W-:Y:S05]  /*aa00*/  EXIT ;  /* 0x000000000000794d */ /* 0x000fea0003800000 */
.L_x_7893:
[----:B-----5:R-:W-:Y:S01]  /*aa10*/  FMUL.FTZ R4, R18, 1 ;  /* 0x3f80000012047820 */ /* 0x020fe20000410000 */
[----:B------:R-:W-:-:S05]  /*aa20*/  CS2R R6, SRZ ;  /* 0x0000000000067805 */ /* 0x000fca000001ff00 */
[----:B------:R-:W0:Y:S02]  /*aa30*/  F2F.F64.F32 R4, R4 ;  /* 0x0000000400047310 */ /* 0x000e240000201800 */
[----:B0-----:R-:W-:Y:S01]  /*aa40*/  STG.E.128 desc[UR36][R2.64], R4 ;  /* 0x0000000402007986 */ /* 0x001fe2000c101d24 */
[----:B------:R-:W-:Y:S05]  /*aa50*/  EXIT ;  /* 0x000000000000794d */ /* 0x000fea0003800000 */
.L_x_7892:
[----:B------:R-:W-:-:S13]  /*aa60*/  ISETP.NE.AND P0, PT, R0, 0xf, PT ;  /* 0x0000000f0000780c */ /* 0x000fda0003f05270 */
[----:B------:R-:W-:Y:S05]  /*aa70*/  @!P0 BRA `(.L_x_7894) ;  /* 0x0000000000ac8947 */ /* 0x000fea0003800000 */
[----:B------:R-:W-:-:S13]  /*aa80*/  ISETP.NE.AND P0, PT, R0, 0x17, PT ;  /* 0x000000170000780c */ /* 0x000fda0003f05270 */
[----:B------:R-:W-:Y:S05]  /*aa90*/  @!P0 BRA `(.L_x_7895) ;  /* 0x0000000000508947 */ /* 0x000fea0003800000 */
[----:B------:R-:W-:-:S13]  /*aaa0*/  ISETP.NE.AND P0, PT, R0, 0x18, PT ;  /* 0x000000180000780c */ /* 0x000fda0003f05270 */
[----:B------:R-:W-:Y:S05]  /*aab0*/  @P0 BRA `(.L_x_7884) ;  /* 0x0000000400e00947 */ /* 0x000fea0003800000 */
[C---:B-----5:R-:W-:Y:S01]  /*aac0*/  LOP3.LUT R4, R18.reuse, 0x7fffffff, RZ, 0xc0, !PT ;  /* 0x7fffffff12047812 */ /* 0x060fe200078ec0ff */
        /* <DEDUP_REMOVED lines=13> */
.L_x_7897:
[----:B------:R-:W-:Y:S05]  /*aba0*/  BSYNC B0 ;  /* 0x0000000000007941 */ /* 0x000fea0003800000 */
.L_x_7896:
[----:B------:R-:W-:-:S05]  /*abb0*/  LOP3.LUT R7, R0, R7, RZ, 0xfc, !PT ;  /* 0x0000000700077212 */ /* 0x000fca00078efcff */
[----:B------:R-:W-:Y:S01]  /*abc0*/  STG.E.U8 desc[UR36][R2.64], R7 ;  /* 0x0000000702007986 */ /* 0x000fe2000c101124 */
[----:B------:R-:W-:Y:S05]  /*abd0*/  EXIT ;  /* 0x000000000000794d */ /* 0x000fea0003800000 */
.L_x_7895:
[----:B-----5:R-:W-:Y:S01]  /*abe0*/  LOP3.LUT R4, R18, 0x7fffffff, RZ, 0xc0, !PT ;  /* 0x7fffffff12047812 */ /* 0x020fe200078ec0ff */
        /* <DEDUP_REMOVED lines=11> */
.L_x_7899:
[----:B------:R-:W-:Y:S01]  /*aca0*/  IMAD.MOV.U32 R0, RZ, RZ, 0x7f ;  /* 0x0000007fff007424 */ /* 0x000fe200078e00ff */
[----:B------:R-:W-:-:S04]  /*acb0*/  ISETP.GT.U32.AND P0, PT, R4, 0x7f800000, PT ;  /* 0x7f8000000400780c */ /* 0x000fc80003f04070 */
[----:B------:R-:W-:-:S09]  /*acc0*/  SEL R0, R0, 0x7c, P0 ;  /* 0x0000007c00007807 */ /* 0x000fd20000000000 */
.L_x_7900:
[----:B------:R-:W-:Y:S05]  /*acd0*/  BSYNC B0 ;  /* 0x0000000000007941 */ /* 0x000fea0003800000 */
.L_x_7898:
[----:B------:R-:W-:-:S04]  /*ace0*/  LOP3.LUT R18, R18, 0x80000000, RZ, 0xc0, !PT ;  /* 0x8000000012127812 */ /* 0x000fc800078ec0ff */
[----:B------:R-:W-:-:S04]  /*acf0*/  SHF.R.U32.HI R5, RZ, 0x18, R18 ;  /* 0x00000018ff057819 */ /* 0x000fc80000011612 */
[----:B------:R-:W-:-:S05]  /*ad00*/  LOP3.LUT R5, R0, R5, RZ, 0xfc, !PT ;  /* 0x0000000500057212 */ /* 0x000fca00078efcff */
[----:B------:R-:W-:Y:S01]  /*ad10*/  STG.E.U8 desc[UR36][R2.64], R5 ;  /* 0x0000000502007986 */ /* 0x000fe2000c101124 */
[----:B------:R-:W-:Y:S05]  /*ad20*/  EXIT ;  /* 0x000000000000794d */ /* 0x000fea0003800000 */
.L_x_7894:
[----:B-----5:R-:W-:-:S05]  /*ad30*/  F2FP.BF16.F32.PACK_AB R18, RZ, R18 ;  /* 0x00000012ff12723e */ /* 0x020fca00000010ff */
[----:B------:R-:W-:Y:S01]  /*ad40*/  STG.E.U16 desc[UR36][R2.64], R18 ;  /* 0x0000001202007986 */ /* 0x000fe2000c101524 */
[----:B------:R-:W-:Y:S05]  /*ad50*/  EXIT ;  /* 0x000000000000794d */ /* 0x000fea0003800000 */
.L_x_7891:
        /* <DEDUP_REMOVED lines=8> */
[----:B-----5:R-:W0:Y:S02]  /*ade0*/  F2I.FTZ.U32.TRUNC.NTZ R5, R18 ;  /* 0x0000001200057305 */ /* 0x020e24000021f000 */
[----:B0-----:R-:W-:Y:S01]  /*adf0*/  STG.E.U16 desc[UR36][R2.64], R5 ;  /* 0x0000000502007986 */ /* 0x001fe2000c101524 */
[----:B------:R-:W-:Y:S05]  /*ae00*/  EXIT ;  /* 0x000000000000794d */ /* 0x000fea0003800000 */
.L_x_7903:
[----:B-----5:R-:W-:Y:S01]  /*ae10*/  LOP3.LUT R5, R18, 0x7fffffff, RZ, 0xc0, !PT ;  /* 0x7fffffff12057812 */ /* 0x020fe200078ec0ff */
        /* <DEDUP_REMOVED lines=15> */
.L_x_7906:
[----:B------:R-:W-:-:S04]  /*af10*/  LOP3.LUT R18, R18, 0x80000000, RZ, 0xc0, !PT ;  /* 0x8000000012127812 */ /* 0x000fc800078ec0ff */
[----:B------:R-:W-:-:S04]  /*af20*/  SHF.R.U32.HI R5, RZ, 0x18, R18 ;  /* 0x00000018ff057819 */ /* 0x000fc80000011612 */
[----:B------:R-:W-:-:S04]  /*af30*/  LOP3.LUT R4, R4, R5, RZ, 0xfc, !PT ;  /* 0x0000000504047212 */ /* 0x000fc800078efcff */
[----:B------:R-:W-:-:S07]  /*af40*/  PRMT R0, R4, 0x7610, R0 ;  /* 0x0000761004007816 */ /* 0x000fce0000000000 */
.L_x_7905:
[----:B------:R-:W-:Y:S05]  /*af50*/  BSYNC B0 ;  /* 0x0000000000007941 */ /* 0x000fea0003800000 */
.L_x_7904:
[----:B------:R-:W-:Y:S01]  /*af60*/  STG.E.U8 desc[UR36][R2.64], R0 ;  /* 0x0000000002007986 */ /* 0x000fe2000c101124 */
[----:B------:R-:W-:Y:S05]  /*af70*/  EXIT ;  /* 0x000000000000794d */ /* 0x000fea0003800000 */
.L_x_7902:
        /* <DEDUP_REMOVED lines=16> */
.L_x_7909:
[----:B------:R-:W-:-:S04]  /*b080*/  LOP3.LUT R18, R18, 0x80000000, RZ, 0xc0, !PT ;  /* 0x8000000012127812 */ /* 0x000fc800078ec0ff */
[----:B------:R-:W-:-:S04]  /*b090*/  SHF.R.U32.HI R5, RZ, 0x18, R18 ;  /* 0x00000018ff057819 */ /* 0x000fc80000011612 */
[----:B------:R-:W-:-:S04]  /*b0a0*/  LOP3.LUT R4, R4, R5, RZ, 0xfc, !PT ;  /* 0x0000000504047212 */ /* 0x000fc800078efcff */
[----:B------:R-:W-:-:S07]  /*b0b0*/  PRMT R0, R4, 0x7610, R0 ;  /* 0x0000761004007816 */ /* 0x000fce0000000000 */
.L_x_7908:
[----:B------:R-:W-:Y:S05]  /*b0c0*/  BSYNC B0 ;  /* 0x0000000000007941 */ /* 0x000fea0003800000 */
.L_x_7907:
[----:B------:R-:W-:Y:S01]  /*b0d0*/  STG.E.U8 desc[UR36][R2.64], R0 ;  /* 0x0000000002007986 */ /* 0x000fe2000c101124 */
[----:B------:R-:W-:Y:S05]  /*b0e0*/  EXIT ;  /* 0x000000000000794d */ /* 0x000fea0003800000 */
.L_x_7901:
[----:B------:R-:W-:-:S13]  /*b0f0*/  ISETP.NE.AND P0, PT, R0, 0x1c, PT ;  /* 0x0000001c0000780c */ /* 0x000fda0003f05270 */
[----:B------:R-:W-:Y:S05]  /*b100*/  @!P0 BRA `(.L_x_7910) ;  /* 0x00000000009c8947 */ /* 0x000fea0003800000 */
[----:B------:R-:W-:-:S13]  /*b110*/  ISETP.NE.AND P0, PT, R0, 0x1d, PT ;  /* 0x0000001d0000780c */ /* 0x000fda0003f05270 */
[----:B------:R-:W-:Y:S05]  /*b120*/  @!P0 BRA `(.L_x_7911) ;  /* 0x0000000000888947 */ /* 0x000fea0003800000 */
[----:B------:R-:W-:-:S13]  /*b130*/  ISETP.NE.AND P0, PT, R0, 0x2c, PT ;  /* 0x0000002c0000780c */ /* 0x000fda0003f05270 */
[----:B------:R-:W-:Y:S05]  /*b140*/  @P0 BRA `(.L_x_7884) ;  /* 0x00000000003c0947 */ /* 0x000fea0003800000 */
[----:B-----5:R-:W-:-:S04]  /*b150*/  SHF.R.U32.HI R4, RZ, 0x17, R18 ;  /* 0x00000017ff047819 */ /* 0x020fc80000011612 */
        /* <DEDUP_REMOVED lines=14> */
.L_x_7884:
        /* <DEDUP_REMOVED lines=15> */
[----:B-1-3-5:R-:W-:Y:S05]  /*b330*/  CALL.ABS.NOINC R2 ;  /* 0x0000000002007343 */ /* 0x02afea0003c00000 */
.L_x_7912:
[----:B------:R-:W-:Y:S05]  /*b340*/  EXIT ;  /* 0x000000000000794d */ /* 0x000fea0003800000 */
.L_x_7911:
[----:B-----5:R-:W0:Y:S02]  /*b350*/  F2I.U64.TRUNC R18, R18 ;  /* 0x0000001200127311 */ /* 0x020e24000020d800 */
[----:B0-----:R-:W-:Y:S01]  /*b360*/  STG.E.64 desc[UR36][R2.64], R18 ;  /* 0x0000001202007986 */ /* 0x001fe2000c101b24 */
[----:B------:R-:W-:Y:S05]  /*b370*/  EXIT ;  /* 0x000000000000794d */ /* 0x000fea0003800000 */
.L_x_7910:
[----:B-----5:R-:W0:Y:S02]  /*b380*/  F2I.FTZ.U32.TRUNC.NTZ R5, R18 ;  /* 0x0000001200057305 */ /* 0x020e24000021f000 */
[----:B0-----:R-:W-:Y:S01]  /*b390*/  STG.E desc[UR36][R2.64], R5 ;  /* 0x0000000502007986 */ /* 0x001fe2000c101924 */
[----:B------:R-:W-:Y:S05]  /*b3a0*/  EXIT ;  /* 0x000000000000794d */ /* 0x000fea0003800000 */
.L_x_7913:
        /* <DEDUP_REMOVED lines=13> */
.L_x_14643:


//--------------------- .text._ZN2at6native18elementwise_kernelILi128ELi2EZNS0_22gpu_kernel_impl_nocastIZZZNS0_26logit_backward_kernel_cudaERNS_18TensorIteratorBaseERKN3c106ScalarEENKUlvE_clEvENKUlvE0_clEvEUlffE0_EEvS4_RKT_EUliE_EEviT1_ --------------------------
	.section	.text._ZN2at6native18elementwise_kernelILi128ELi2EZNS0_22gpu_kernel_impl_nocastIZZZNS0_26logit_backward_kernel_cudaERNS_18TensorIteratorBaseERKN3c106ScalarEENKUlvE_clEvENKUlvE0_clEvEUlffE0_EEvS4_RKT_EUliE_EEviT1_,"ax",@progbits
	.align	128
        .global         _ZN2at6native18elementwise_kernelILi128ELi2EZNS0_22gpu_kernel_impl_nocastIZZZNS0_26logit_backward_kernel_cudaERNS_18TensorIteratorBaseERKN3c106ScalarEENKUlvE_clEvENKUlvE0_clEvEUlffE0_EEvS4_RKT_EUliE_EEviT1_
        .type           _ZN2at6native18elementwise_kernelILi128ELi2EZNS0_22gpu_kernel_impl_nocastIZZZNS0_26logit_backward_kernel_cudaERNS_18TensorIteratorBaseERKN3c106ScalarEENKUlvE_clEvENKUlvE0_clEvEUlffE0_EEvS4_RKT_EUliE_EEviT1_,@function
        .size           _ZN2at6native18elementwise_kernelILi128ELi2EZNS0_22gpu_kernel_impl_nocastIZZZNS0_26logit_backward_kernel_cudaERNS_18TensorIteratorBaseERKN3c106ScalarEENKUlvE_clEvENKUlvE0_clEvEUlffE0_EEvS4_RKT_EUliE_EEviT1_,(.L_x_14644 - _ZN2at6native18elementwise_kernelILi128ELi2EZNS0_22gpu_kernel_impl_nocastIZZZNS0_26logit_backward_kernel_cudaERNS_18TensorIteratorBaseERKN3c106ScalarEENKUlvE_clEvENKUlvE0_clEvEUlffE0_EEvS4_RKT_EUliE_EEviT1_)
        .other          _ZN2at6native18elementwise_kernelILi128ELi2EZNS0_22gpu_kernel_impl_nocastIZZZNS0_26logit_backward_kernel_cudaERNS_18TensorIteratorBaseERKN3c106ScalarEENKUlvE_clEvENKUlvE0_clEvEUlffE0_EEvS4_RKT_EUliE_EEviT1_,@"STO_CUDA_ENTRY STV_DEFAULT"
_ZN2at6native18elementwise_kernelILi128ELi2EZNS0_22gpu_kernel_impl_nocastIZZZNS0_26logit_backward_kernel_cudaERNS_18TensorIteratorBaseERKN3c106ScalarEENKUlvE_clEvENKUlvE0_clEvEUlffE0_EEvS4_RKT_EUliE_EEviT1_:
.text._ZN2at6native18elementwise_kernelILi128ELi2EZNS0_22gpu_kernel_impl_nocastIZZZNS0_26logit_backward_kernel_cudaERNS_18TensorIteratorBaseERKN3c106ScalarEENKUlvE_clEvENKUlvE0_clEvEUlffE0_EEvS4_RKT_EUliE_EEviT1_:
        /* <DEDUP_REMOVED lines=362> */
.L_x_7916:
[----:B------:R-:W-:Y:S02]  /*16a0*/  ULDC.64 UR8, c[0x0][0x488] ;  /* 0x0001220000087ab9 */ /* 0x000fe40000000a00 */
[----:B------:R-:W-:-:S04]  /*16b0*/  IADD3 R6, P0, R2, UR8, RZ ;  /* 0x0000000802067c10 */ /* 0x000fc8000ff1e0ff */
[----:B------:R-:W-:Y:S01]  /*16c0*/  IADD3.X R7, RZ, UR9, RZ, P0, !PT ;  /* 0x00000009ff077c10 */ /* 0x000fe200087fe4ff */
[----:B------:R-:W-:-:S05]  /*16d0*/  ULDC.64 UR8, c[0x0][0x490] ;  /* 0x0001240000087ab9 */ /* 0x000fca0000000a00 */
[----:B------:R-:W2:Y:S02]  /*16e0*/  LDG.E R7, desc[UR4][R6.64] ;  /* 0x0000000406077981 */ /* 0x000ea4000c1e1900 */
[C---:B--2---:R-:W-:Y:S02]  /*16f0*/  FSETP.GEU.FTZ.AND P1, PT, R7.reuse, UR8, PT ;  /* 0x0000000807007c0b */ /* 0x044fe4000bf3e000 */
[----:B------:R-:W-:Y:S01]  /*1700*/  FSETP.GT.FTZ.AND P0, PT, R7, UR9, PT ;  /* 0x0000000907007c0b */ /* 0x000fe2000bf14000 */
[----:B------:R-:W-:-:S03]  /*1710*/  ULDC.64 UR8, c[0x0][0x480] ;  /* 0x0001200000087ab9 */ /* 0x000fc60000000a00 */
[----:B------:R-:W-:Y:S02]  /*1720*/  PLOP3.LUT P0, PT, P1, P0, PT, 0x8a, 0x0 ;  /* 0x000000000000781c */ /* 0x000fe40000f01172 */
[----:B------:R-:W-:-:S04]  /*1730*/  IADD3 R8, P1, R0, UR8, RZ ;  /* 0x0000000800087c10 */ /* 0x000fc8000ff3e0ff */
[----:B------:R-:W-:Y:S01]  /*1740*/  IADD3.X R9, RZ, UR9, RZ, P1, !PT ;  /* 0x00000009ff097c10 */ /* 0x000fe20008ffe4ff */
[----:B------:R-:W-:-:S06]  /*1750*/  ULDC.64 UR8, c[0x0][0x478] ;  /* 0x00011e0000087ab9 */ /* 0x000fcc0000000a00 */
[----:B------:R-:W2:Y:S01]  /*1760*/  @!P0 LDG.E R8, desc[UR4][R8.64] ;  /* 0x0000000408088981 */ /* 0x000ea2000c1e1900 */
[----:B------:R-:W-:Y:S01]  /*1770*/  @!P0 FADD.FTZ R0, -R7, 1 ;  /* 0x3f80000007008421 */ /* 0x000fe20000010100 */
[----:B------:R-:W-:Y:S02]  /*1780*/  IADD3 R4, P1, R5, UR8, RZ ;  /* 0x0000000805047c10 */ /* 0x000fe4000ff3e0ff */
[----:B------:R-:W-:Y:S01]  /*1790*/  IADD3 R3, R3, 0x80, RZ ;  /* 0x0000008003037810 */ /* 0x000fe20007ffe0ff */
[----:B------:R-:W-:Y:S01]  /*17a0*/  @!P0 FMUL.FTZ R0, R7, R0 ;  /* 0x0000000007008220 */ /* 0x000fe20000410000 */
[----:B------:R-:W-:Y:S02]  /*17b0*/  MOV R7, RZ ;  /* 0x000000ff00077202 */ /* 0x000fe40000000f00 */
[----:B------:R-:W-:Y:S01]  /*17c0*/  IADD3.X R5, RZ, UR9, RZ, P1, !PT ;  /* 0x00000009ff057c10 */ /* 0x000fe20008ffe4ff */
[----:B------:R-:W2:Y:S02]  /*17d0*/  @!P0 MUFU.RCP R11, R0 ;  /* 0x00000000000b8308 */ /* 0x000ea40000001000 */
[----:B--2---:R-:W-:-:S05]  /*17e0*/  @!P0 FMUL.FTZ R7, R8, R11 ;  /* 0x0000000b08078220 */ /* 0x004fca0000410000 */
[----:B------:R0:W-:Y:S02]  /*17f0*/  STG.E desc[UR4][R4.64], R7 ;  /* 0x0000000704007986 */ /* 0x0001e4000c101904 */
.L_x_7915:
[----:B------:R-:W-:Y:S05]  /*1800*/  BSYNC B0 ;  /* 0x0000000000007941 */ /* 0x000fea0003800000 */
.L_x_7914:
[----:B------:R-:W-:-:S13]  /*1810*/  ISETP.GE.AND P0, PT, R3, UR6, PT ;  /* 0x0000000603007c0c */ /* 0x000fda000bf06270 */
[----:B------:R-:W-:Y:S05]  /*1820*/  @P0 EXIT ;  /* 0x000000000000094d */ /* 0x000fea0003800000 */
        /* <DEDUP_REMOVED lines=353> */
.L_x_7917:
        /* <DEDUP_REMOVED lines=15> */
[----:B------:R-:W-:Y:S01]  /*2f30*/  MOV R9, RZ ;  /* 0x000000ff00097202 */ /* 0x000fe20000000f00 */
[----:B------:R-:W-:Y:S01]  /*2f40*/  @!P0 FMUL.FTZ R0, R3, R0 ;  /* 0x0000000003008220 */ /* 0x000fe20000410000 */
[----:B------:R-:W-:-:S03]  /*2f50*/  IADD3.X R3, RZ, UR7, RZ, P1, !PT ;  /* 0x00000007ff037c10 */ /* 0x000fc60008ffe4ff */
[----:B------:R-:W2:Y:S02]  /*2f60*/  @!P0 MUFU.RCP R11, R0 ;  /* 0x00000000000b8308 */ /* 0x000ea40000001000 */
[----:B--2---:R-:W-:-:S05]  /*2f70*/  @!P0 FMUL.FTZ R9, R6, R11 ;  /* 0x0000000b06098220 */ /* 0x004fca0000410000 */
[----:B------:R-:W-:Y:S01]  /*2f80*/  STG.E desc[UR4][R2.64], R9 ;  /* 0x0000000902007986 */ /* 0x000fe2000c101904 */
[----:B------:R-:W-:Y:S05]  /*2f90*/  EXIT ;  /* 0x000000000000794d */ /* 0x000fea0003800000 */
.L_x_7918:
        /* <DEDUP_REMOVED lines=14> */
.L_x_14644:


//--------------------- .text._ZN2at6native27unrolled_elementwise_kernelIZZZNS0_26logit_backward_kernel_cudaERNS_18TensorIteratorBaseERKN3c106ScalarEENKUlvE_clEvENKUlvE0_clEvEUlffE0_St5arrayIPcLm3EELi4E23TrivialOffsetCalculatorILi2EjESE_ILi1EjENS0_6memory15LoadWithoutCastENSH_16StoreWithoutCastEEEviT_T0_T2_T3_T4_T5_ --------------------------
	.section	.text._ZN2at6native27unrolled_elementwise_kernelIZZZNS0_26logit_backward_kernel_cudaERNS_18TensorIteratorBaseERKN3c106ScalarEENKUlvE_clEvENKUlvE0_clEvEUlffE0_St5arrayIPcLm3EELi4E23TrivialOffsetCalculatorILi2EjESE_ILi1EjENS0_6memory15LoadWithoutCastENSH_16StoreWithoutCastEEEviT_T0_T2_T3_T4_T5_,"ax",@progbits
	.align	128
        .global         _ZN2at6native27unrolled_elementwise_kernelIZZZNS0_26logit_backward_kernel_cudaERNS_18TensorIteratorBaseERKN3c106ScalarEENKUlvE_clEvENKUlvE0_clEvEUlffE0_St5arrayIPcLm3EELi4E23TrivialOffsetCalculatorILi2EjESE_ILi1EjENS0_6memory15LoadWithoutCastENSH_16StoreWithoutCastEEEviT_T0_T2_T3_T4_T5_
        .type           _ZN2at6native27unrolled_elementwise_kernelIZZZNS0_26logit_backward_kernel_cudaERNS_18TensorIteratorBaseERKN3c106ScalarEENKUlvE_clEvENKUlvE0_clEvEUlffE0_St5arrayIPcLm3EELi4E23TrivialOffsetCalculatorILi2EjESE_ILi1EjENS0_6memory15LoadWithoutCastENSH_16StoreWithoutCastEEEviT_T0_T2_T3_T4_T5_,@function
        .size           _ZN2at6native27unrolled_elementwise_kernelIZZZNS0_26logit_backward_kernel_cudaERNS_18TensorIteratorBaseERKN3c106ScalarEENKUlvE_clEvENKUlvE0_clEvEUlffE0_St5arrayIPcLm3EELi4E23TrivialOffsetCalculatorILi2EjESE_ILi1EjENS0_6memory15LoadWithoutCastENSH_16StoreWithoutCastEEEviT_T0_T2_T3_T4_T5_,(.L_x_14645 - _ZN2at6native27unrolled_elementwise_kernelIZZZNS0_26logit_backward_kernel_cudaERNS_18TensorIteratorBaseERKN3c106ScalarEENKUlvE_clEvENKUlvE0_clEvEUlffE0_St5arrayIPcLm3EELi4E23TrivialOffsetCalculatorILi2EjESE_ILi1EjENS0_6memory15LoadWithoutCastENSH_16StoreWithoutCastEEEviT_T0_T2_T3_T4_T5_)
        .other          _ZN2at6native27unrolled_elementwise_kernelIZZZNS0_26logit_backward_kernel_cudaERNS_18TensorIteratorBaseERKN3c106ScalarEENKUlvE_clEvENKUlvE0_clEvEUlffE0_St5arrayIPcLm3EELi4E23TrivialOffsetCalculatorILi2EjESE_ILi1EjENS0_6memory15LoadWithoutCastENSH_16StoreWithoutCastEEEviT_T0_T2_T3_T4_T5_,@"STO_CUDA_ENTRY STV_DEFAULT"
_ZN2at6native27unrolled_elementwise_kernelIZZZNS0_26logit_backward_kernel_cudaERNS_18TensorIteratorBaseERKN3c106ScalarEENKUlvE_clEvENKUlvE0_clEvEUlffE0_St5arrayIPcLm3EELi4E23TrivialOffsetCalculatorILi2EjESE_ILi1EjENS0_6memory15LoadWithoutCastENSH_16StoreWithoutCastEEEviT_T0_T2_T3_T4_T5_:
.text._ZN2at6native27unrolled_elementwise_kernelIZZZNS0_26logit_backward_kernel_cudaERNS_18TensorIteratorBaseERKN3c106ScalarEENKUlvE_clEvENKUlvE0_clEvEUlffE0_St5arrayIPcLm3EELi4E23TrivialOffsetCalculatorILi2EjESE_ILi1EjENS0_6memory15LoadWithoutCastENSH_16StoreWithoutCastEEEviT_T0_T2_T3_T4_T5_:
[----:B------:R-:W-:Y:S01]  /*0000*/  LDC R1, c[0x0][0x28] ;  /* 0x00000a00ff017b82 */ /* 0x000fe20000000800 */
[----:B------:R-:W0:Y:S07]  /*0010*/  S2R R8, SR_CTAID.X ;  /* 0x0000000000087919 */ /* 0x000e2e0000002500 */
[----:B------:R-:W0:Y:S01]  /*0020*/  LDC R9, c[0x0][0x210] ;  /* 0x00008400ff097b82 */ /* 0x000e220000000800 */
[----:B------:R-:W-:Y:S01]  /*0030*/  HFMA2.MMA R0, -RZ, RZ, 0, 0 ;  /* 0x00000000ff007435 */ /* 0x000fe200000001ff */
[----:B------:R-:W-:Y:S01]  /*0040*/  ULDC.64 UR4, c[0x0][0x208] ;  /* 0x0000820000047ab9 */ /* 0x000fe20000000a00 */
[----:B------:R-:W1:Y:S01]  /*0050*/  S2R R10, SR_TID.X ;  /* 0x00000000000a7919 */ /* 0x000e620000002100 */
[----:B0-----:R-:W-:-:S02]  /*0060*/  IMAD R9, R8, -0x200, R9 ;  /* 0xfffffe0008097824 */ /* 0x001fc400078e0209 */
[----:B-1----:R-:W-:-:S03]  /*0070*/  IMAD.MOV.U32 R11, RZ, RZ, R10 ;  /* 0x000000ffff0b7224 */ /* 0x002fc600078e000a */
[----:B------:R-:W-:-:S13]  /*0080*/  ISETP.GE.AND P1, PT, R10, R9, PT ;  /* 0x000000090a00720c */ /* 0x000fda0003f26270 */
[----:B------:R-:W-:-:S05]  /*0090*/  @!P1 VIADD R10, R11, 0x80 ;  /* 0x000000800b0a9836 */ /* 0x000fca0000000000 */
[----:B------:R-:W-:-:S13]  /*00a0*/  ISETP.GE.AND P0, PT, R10, R9, PT ;  /* 0x000000090a00720c */ /* 0x000fda0003f06270 */
[----:B------:R-:W-:Y:S01]  /*00b0*/  @!P0 LEA R17, R8, R10, 0x9 ;  /* 0x0000000a08118211 */ /* 0x000fe200078e48ff */
[----:B------:R-:W-:Y:S01]  /*00c0*/  @!P0 VIADD R10, R10, 0x80 ;  /* 0x000000800a0a8836 */ /* 0x000fe20000000000 */
[----:B------:R-:W0:Y:S04]  /*00d0*/  @!P0 LDC.64 R18, c[0x0][0x230] ;  /* 0x00008c00ff128b82 */ /* 0x000e280000000a00 */
[----:B------:R-:W-:Y:S01]  /*00e0*/  ISETP.GE.AND P3, PT, R10, R9, PT ;  /* 0x000000090a00720c */ /* 0x000fe20003f66270 */
[----:B------:R-:W-:-:S03]  /*00f0*/  @!P1 IMAD R25, R8, 0x200, R11 ;  /* 0x0000020008199824 */ /* 0x000fc600078e020b */
[----:B------:R-:W1:Y:S09]  /*0100*/  @!P0 LDC.64 R2, c[0x0][0x238] ;  /* 0x00008e00ff028b82 */ /* 0x000e720000000a00 */
[----:B------:R-:W2:Y:S01]  /*0110*/  @!P3 LDC.64 R4, c[0x0][0x230] ;  /* 0x00008c00ff04bb82 */ /* 0x000ea20000000a00 */
[----:B------:R-:W-:Y:S01]  /*0120*/  @!P3 LEA R21, R8, R10, 0x9 ;  /* 0x0000000a0815b211 */ /* 0x000fe200078e48ff */
[----:B------:R-:W-:-:S02]  /*0130*/  @!P3 VIADD R10, R10, 0x80 ;  /* 0x000000800a0ab836 */ /* 0x000fc40000000000 */
[----:B0-----:R-:W-:-:S04]  /*0140*/  @!P0 IMAD.WIDE.U32 R18, R17, 0x4, R18 ;  /* 0x0000000411128825 */ /* 0x001fc800078e0012 */
[----:B------:R-:W0:Y:S01]  /*0150*/  @!P3 LDC.64 R6, c[0x0][0x238] ;  /* 0x00008e00ff06bb82 */ /* 0x000e220000000a00 */
[----:B------:R-:W-:Y:S01]  /*0160*/  ISETP.GE.AND P2, PT, R10, R9, PT ;  /* 0x000000090a00720c */ /* 0x000fe20003f46270 */
[----:B------:R3:W5:Y:S06]  /*0170*/  @!P0 LDG.E R0, desc[UR4][R18.64] ;  /* 0x0000000412008981 */ /* 0x00076c000c1e1900 */
[----:B---3--:R-:W3:Y:S06]  /*0180*/  @!P1 LDC.64 R18, c[0x0][0x230] ;  /* 0x00008c00ff129b82 */ /* 0x008eec0000000a00 */
[----:B------:R-:W-:-:S02]  /*0190*/  @!P2 IMAD R23, R8, 0x200, R10 ;  /* 0x000002000817a824 */ /* 0x000fc400078e020a */
[C---:B--2---:R-:W-:Y:S01]  /*01a0*/  @!P3 IMAD.WIDE.U32 R4, R21.reuse, 0x4, R4 ;  /* 0x000000041504b825 */ /* 0x044fe200078e0004 */
[----:B------:R-:W2:Y:S03]  /*01b0*/  @!P2 LDC.64 R12, c[0x0][0x230] ;  /* 0x00008c00ff0cab82 */ /* 0x000ea60000000a00 */
[----:B0-----:R-:W-:-:S05]  /*01c0*/  @!P3 IMAD.WIDE.U32 R6, R21, 0x4, R6 ;  /* 0x000000041506b825 */ /* 0x001fca00078e0006 */
[----:B------:R-:W0:Y:S01]  /*01d0*/  @!P1 LDC.64 R20, c[0x0][0x238] ;  /* 0x00008e00ff149b82 */ /* 0x000e220000000a00 */
[----:B---3--:R-:W-:-:S07]  /*01e0*/  @!P1 IMAD.WIDE.U32 R18, R25, 0x4, R18 ;  /* 0x0000000419129825 */ /* 0x008fce00078e0012 */
[----:B------:R-:W3:Y:S01]  /*01f0*/  @!P2 LDC.64 R14, c[0x0][0x238] ;  /* 0x00008e00ff0eab82 */ /* 0x000ee20000000a00 */
[----:B0-----:R-:W-:Y:S01]  /*0200*/  @!P1 IMAD.WIDE.U32 R20, R25, 0x4, R20 ;  /* 0x0000000419149825 */ /* 0x001fe200078e0014 */
[----:B------:R-:W-:-:S06]  /*0210*/  CS2R R24, SRZ ;  /* 0x0000000000187805 */ /* 0x000fcc000001ff00 */
[----:B------:R-:W5:Y:S04]  /*0220*/  @!P1 LDG.E R24, desc[UR4][R18.64] ;  /* 0x0000000412189981 */ /* 0x000f68000c1e1900 */
[----:B------:R-:W5:Y:S01]  /*0230*/  @!P1 LDG.E R25, desc[UR4][R20.64] ;  /* 0x0000000414199981 */ /* 0x000f62000c1e1900 */
[----:B------:R-:W-:Y:S01]  /*0240*/  MOV R10, RZ ;  /* 0x000000ff000a7202 */ /* 0x000fe20000000f00 */
[----:B-1----:R-:W-:-:S05]  /*0250*/  @!P0 IMAD.WIDE.U32 R2, R17, 0x4, R2 ;  /* 0x0000000411028825 */ /* 0x002fca00078e0002 */
[----:B------:R0:W5:Y:S01]  /*0260*/  @!P0 LDG.E R10, desc[UR4][R2.64] ;  /* 0x00000004020a8981 */ /* 0x000162000c1e1900 */
[----:B------:R-:W-:Y:S01]  /*0270*/  CS2R R16, SRZ ;  /* 0x0000000000107805 */ /* 0x000fe2000001ff00 */
[----:B0-----:R-:W0:Y:S01]  /*0280*/  @!P1 LDC.64 R2, c[0x0][0x228] ;  /* 0x00008a00ff029b82 */ /* 0x001e220000000a00 */
[----:B--2---:R-:W-:-:S04]  /*0290*/  @!P2 IMAD.WIDE.U32 R12, R23, 0x4, R12 ;  /* 0x00000004170ca825 */ /* 0x004fc800078e000c */
[----:B---3--:R-:W-:Y:S01]  /*02a0*/  @!P2 IMAD.WIDE.U32 R22, R23, 0x4, R14 ;  /* 0x000000041716a825 */ /* 0x008fe200078e000e */
[----:B------:R-:W-:Y:S01]  /*02b0*/  CS2R R14, SRZ ;  /* 0x00000000000e7805 */ /* 0x000fe2000001ff00 */
[----:B------:R1:W5:Y:S01]  /*02c0*/  @!P2 LDG.E R16, desc[UR4][R12.64] ;  /* 0x000000040c10a981 */ /* 0x000362000c1e1900 */
[----:B------:R-:W-:Y:S03]  /*02d0*/  BSSY B0, `(.L_x_7919) ;  /* 0x0000018000007945 */ /* 0x000fe60003800000 */
[----:B------:R-:W5:Y:S04]  /*02e0*/  @!P2 LDG.E R17, desc[UR4][R22.64] ;  /* 0x000000041611a981 */ /* 0x000f68000c1e1900 */
[----:B------:R2:W5:Y:S01]  /*02f0*/  @!P3 LDG.E R14, desc[UR4][R4.64] ;  /* 0x00000004040eb981 */ /* 0x000562000c1e1900 */
[----:B-1----:R-:W-:-:S03]  /*0300*/  IADD3 R12, R11, 0x80, RZ ;  /* 0x000000800b0c7810 */ /* 0x002fc60007ffe0ff */
[----:B------:R1:W5:Y:S01]  /*0310*/  @!P3 LDG.E R15, desc[UR4][R6.64] ;  /* 0x00000004060fb981 */ /* 0x000362000c1e1900 */
[C---:B--2---:R-:W-:Y:S02]  /*0320*/  VIADD R4, R11.reuse, 0x100 ;  /* 0x000001000b047836 */ /* 0x044fe40000000000 */
[----:B------:R-:W-:Y:S01]  /*0330*/  @!P1 IMAD R5, R8, 0x200, R11 ;  /* 0x0000020008059824 */ /* 0x000fe200078e020b */
[----:B-1----:R-:W-:Y:S02]  /*0340*/  IADD3 R6, R11, 0x180, RZ ;  /* 0x000001800b067810 */ /* 0x002fe40007ffe0ff */
[----:B------:R-:W-:Y:S01]  /*0350*/  @!P1 MOV R11, R12 ;  /* 0x0000000c000b9202 */ /* 0x000fe20000000f00 */
[----:B0-----:R-:W-:Y:S01]  /*0360*/  @!P1 IMAD.WIDE.U32 R2, R5, 0x4, R2 ;  /* 0x0000000405029825 */ /* 0x001fe200078e0002 */
[-C--:B------:R-:W-:Y:S02]  /*0370*/  ISETP.GE.AND P5, PT, R12, R9.reuse, PT ;  /* 0x000000090c00720c */ /* 0x080fe40003fa6270 */
[----:B------:R-:W-:-:S02]  /*0380*/  ISETP.GE.AND P2, PT, R4, R9, PT ;  /* 0x000000090400720c */ /* 0x000fc40003f46270 */
[-C--:B------:R-:W-:Y:S02]  /*0390*/  ISETP.GE.AND P3, PT, R6, R9.reuse, PT ;  /* 0x000000090600720c */ /* 0x080fe40003f66270 */
[----:B------:R-:W-:Y:S01]  /*03a0*/  ISETP.GE.AND P4, PT, R11, R9, PT ;  /* 0x000000090b00720c */ /* 0x000fe20003f86270 */
[----:B------:R-:W-:-:S12]  /*03b0*/  @P1 BRA `(.L_x_7920) ;  /* 0x0000000000241947 */ /* 0x000fd80003800000 */
[----:B------:R-:W-:Y:S01]  /*03c0*/  ULDC.64 UR6, c[0x0][0x218] ;  /* 0x0000860000067ab9 */ /* 0x000fe20000000a00 */
[----:B------:R-:W-:Y:S01]  /*03d0*/  IMAD.MOV.U32 R5, RZ, RZ, RZ ;  /* 0x000000ffff057224 */ /* 0x000fe200078e00ff */
[C---:B-----5:R-:W-:Y:S02]  /*03e0*/  FSETP.GEU.FTZ.AND P6, PT, R25.reuse, UR6, PT ;  /* 0x0000000619007c0b */ /* 0x060fe4000bfde000 */
[----:B------:R-:W-:-:S04]  /*03f0*/  FSETP.GT.FTZ.AND P0, PT, R25, UR7, PT ;  /* 0x0000000719007c0b */ /* 0x000fc8000bf14000 */
[----:B------:R-:W-:-:S13]  /*0400*/  PLOP3.LUT P0, PT, P6, P0, PT, 0x8a, 0x0 ;  /* 0x000000000000781c */ /* 0x000fda0003701172 */
[----:B------:R-:W-:-:S04]  /*0410*/  @!P0 FADD.FTZ R4, -R25, 1 ;  /* 0x3f80000019048421 */ /* 0x000fc80000010100 */
[----:B------:R-:W-:-:S04]  /*0420*/  @!P0 FMUL.FTZ R4, R4, R25 ;  /* 0x0000001904048220 */ /* 0x000fc80000410000 */
[----:B------:R-:W0:Y:S02]  /*0430*/  @!P0 MUFU.RCP R7, R4 ;  /* 0x0000000400078308 */ /* 0x000e240000001000 */
[----:B0-----:R-:W-:-:S07]  /*0440*/  @!P0 FMUL.FTZ R5, R7, R24 ;  /* 0x0000001807058220 */ /* 0x001fce0000410000 */
.L_x_7920:
[----:B------:R-:W-:Y:S05]  /*0450*/  BSYNC B0 ;  /* 0x0000000000007941 */ /* 0x000fea0003800000 */
.L_x_7919:
[----:B------:R-:W-:Y:S04]  /*0460*/  BSSY B0, `(.L_x_7921) ;  /* 0x000000b000007945 */ /* 0x000fe80003800000 */
[----:B------:R-:W-:Y:S05]  /*0470*/  @P5 BRA `(.L_x_7922) ;  /* 0x0000000000245947 */ /* 0x000fea0003800000 */
[----:B------:R-:W-:Y:S02]  /*0480*/  ULDC.64 UR6, c[0x0][0x218] ;  /* 0x0000860000067ab9 */ /* 0x000fe40000000a00 */
[C---:B-----5:R-:W-:Y:S02]  /*0490*/  FSETP.GEU.FTZ.AND P5, PT, R10.reuse, UR6, PT ;  /* 0x000000060a007c0b */ /* 0x060fe4000bfbe000 */
[----:B------:R-:W-:-:S04]  /*04a0*/  FSETP.GT.FTZ.AND P0, PT, R10, UR7, PT ;  /* 0x000000070a007c0b */ /* 0x000fc8000bf14000 */
[----:B------:R-:W-:-:S13]  /*04b0*/  PLOP3.LUT P0, PT, P5, P0, PT, 0x8a, 0x0 ;  /* 0x000000000000781c */ /* 0x000fda0002f01172 */
[----:B------:R-:W-:-:S04]  /*04c0*/  @!P0 FADD.FTZ R7, -R10, 1 ;  /* 0x3f8000000a078421 */ /* 0x000fc80000010100 */
[----:B------:R-:W-:Y:S01]  /*04d0*/  @!P0 FMUL.FTZ R10, R7, R10 ;  /* 0x0000000a070a8220 */ /* 0x000fe20000410000 */
[----:B------:R-:W-:-:S03]  /*04e0*/  HFMA2.MMA R7, -RZ, RZ, 0, 0 ;  /* 0x00000000ff077435 */ /* 0x000fc600000001ff */
[----:B------:R-:W0:Y:S03]  /*04f0*/  @!P0 MUFU.RCP R13, R10 ;  /* 0x0000000a000d8308 */ /* 0x000e260000001000 */
[----:B0-----:R-:W-:-:S07]  /*0500*/  @!P0 FMUL.FTZ R7, R13, R0 ;  /* 0x000000000d078220 */ /* 0x001fce0000410000 */
.L_x_7922:
[----:B------:R-:W-:Y:S05]  /*0510*/  BSYNC B0 ;  /* 0x0000000000007941 */ /* 0x000fea0003800000 */
.L_x_7921:
[----:B------:R-:W-:Y:S04]  /*0520*/  BSSY B0, `(.L_x_7923) ;  /* 0x000000b000007945 */ /* 0x000fe80003800000 */
[----:B------:R-:W-:Y:S05]  /*0530*/  @P2 BRA `(.L_x_7924) ;  /* 0x0000000000242947 */ /* 0x000fea0003800000 */
        /* <DEDUP_REMOVED lines=9> */
.L_x_7924:
[----:B------:R-:W-:Y:S05]  /*05d0*/  BSYNC B0 ;  /* 0x0000000000007941 */ /* 0x000fea0003800000 */
.L_x_7923:
[----:B------:R-:W-:Y:S04]  /*05e0*/  BSSY B0, `(.L_x_7925) ;  /* 0x000000b000007945 */ /* 0x000fe80003800000 */
[----:B------:R-:W-:Y:S05]  /*05f0*/  @P3 BRA `(.L_x_7926) ;  /* 0x0000000000243947 */ /* 0x000fea0003800000 */
[----:B------:R-:W-:Y:S01]  /*0600*/  ULDC.64 UR6, c[0x0][0x218] ;  /* 0x0000860000067ab9 */ /* 0x000fe20000000a00 */
[----:B-----5:R-:W-:Y:S02]  /*0610*/  MOV R15, RZ ;  /* 0x000000ff000f7202 */ /* 0x020fe40000000f00 */
[C---:B------:R-:W-:Y:S02]  /*0620*/  FSETP.GEU.FTZ.AND P2, PT, R17.reuse, UR6, PT ;  /* 0x0000000611007c0b */ /* 0x040fe4000bf5e000 */
[----:B------:R-:W-:-:S04]  /*0630*/  FSETP.GT.FTZ.AND P0, PT, R17, UR7, PT ;  /* 0x0000000711007c0b */ /* 0x000fc8000bf14000 */
[----:B------:R-:W-:-:S13]  /*0640*/  PLOP3.LUT P0, PT, P2, P0, PT, 0x8a, 0x0 ;  /* 0x000000000000781c */ /* 0x000fda0001701172 */
[----:B------:R-:W-:-:S04]  /*0650*/  @!P0 FADD.FTZ R0, -R17, 1 ;  /* 0x3f80000011008421 */ /* 0x000fc80000010100 */
[----:B------:R-:W-:-:S04]  /*0660*/  @!P0 FMUL.FTZ R0, R0, R17 ;  /* 0x0000001100008220 */ /* 0x000fc80000410000 */
[----:B------:R-:W0:Y:S02]  /*0670*/  @!P0 MUFU.RCP R17, R0 ;  /* 0x0000000000118308 */ /* 0x000e240000001000 */
[----:B0-----:R-:W-:-:S07]  /*0680*/  @!P0 FMUL.FTZ R15, R17, R16 ;  /* 0x00000010110f8220 */ /* 0x001fce0000410000 */
.L_x_7926:
[----:B------:R-:W-:Y:S05]  /*0690*/  BSYNC B0 ;  /* 0x0000000000007941 */ /* 0x000fea0003800000 */
.L_x_7925:
[----:B------:R0:W-:Y:S01]  /*06a0*/  @!P1 STG.E desc[UR4][R2.64], R5 ;  /* 0x0000000502009986 */ /* 0x0001e2000c101904 */
[----:B------:R-:W-:Y:S04]  /*06b0*/  BSSY B0, `(.L_x_7927) ;  /* 0x000000c000007945 */ /* 0x000fe80003800000 */
[----:B------:R-:W-:Y:S05]  /*06c0*/  @P4 BRA `(.L_x_7928) ;  /* 0x0000000000284947 */ /* 0x000fea0003800000 */
[----:B0-----:R-:W0:Y:S01]  /*06d0*/  LDC.64 R2, c[0x0][0x228] ;  /* 0x00008a00ff027b82 */ /* 0x001e220000000a00 */
[----:B------:R-:W-:Y:S01]  /*06e0*/  IMAD R5, R8, 0x200, R11 ;  /* 0x0000020008057824 */ /* 0x000fe200078e020b */
[----:B------:R-:W-:-:S04]  /*06f0*/  IADD3 R11, R11, 0x80, RZ ;  /* 0x000000800b0b7810 */ /* 0x000fc80007ffe0ff */
[----:B------:R-:W-:-:S13]  /*0700*/  ISETP.GE.AND P0, PT, R11, R9, PT ;  /* 0x000000090b00720c */ /* 0x000fda0003f06270 */
[----:B-----5:R-:W-:Y:S01]  /*0710*/  @!P0 IMAD R17, R8, 0x200, R11 ;  /* 0x0000020008118824 */ /* 0x020fe200078e020b */
[----:B------:R-:W-:Y:S01]  /*0720*/  @!P0 IADD3 R11, R11, 0x80, RZ ;  /* 0x000000800b0b8810 */ /* 0x000fe20007ffe0ff */
[----:B0-----:R-:W-:-:S04]  /*0730*/  IMAD.WIDE.U32 R4, R5, 0x4, R2 ;  /* 0x0000000405047825 */ /* 0x001fc800078e0002 */
[----:B------:R-:W-:Y:S01]  /*0740*/  @!P0 IMAD.WIDE.U32 R2, R17, 0x4, R2 ;  /* 0x0000000411028825 */ /* 0x000fe200078e0002 */
[----:B------:R1:W-:Y:S04]  /*0750*/  STG.E desc[UR4][R4.64], R7 ;  /* 0x0000000704007986 */ /* 0x0003e8000c101904 */
[----:B------:R1:W-:Y:S02]  /*0760*/  @!P0 STG.E desc[UR4][R2.64], R13 ;  /* 0x0000000d02008986 */ /* 0x0003e4000c101904 */
.L_x_7928:
[----:B------:R-:W-:Y:S05]  /*0770*/  BSYNC B0 ;  /* 0x0000000000007941 */ /* 0x000fea0003800000 */
.L_x_7927:
[----:B------:R-:W-:-:S13]  /*0780*/  ISETP.GE.AND P0, PT, R11, R9, PT ;  /* 0x000000090b00720c */ /* 0x000fda0003f06270 */
[----:B------:R-:W-:Y:S05]  /*0790*/  @P0 EXIT ;  /* 0x000000000000094d */ /* 0x000fea0003800000 */
[----:B01----:R-:W0:Y:S01]  /*07a0*/  LDC.64 R2, c[0x0][0x228] ;  /* 0x00008a00ff027b82 */ /* 0x003e220000000a00 */
[----:B------:R-:W-:-:S05]  /*07b0*/  LEA R11, R8, R11, 0x9 ;  /* 0x0000000b080b7211 */ /* 0x000fca00078e48ff */
[----:B0-----:R-:W-:-:S05]  /*07c0*/  IMAD.WIDE.U32 R2, R11, 0x4, R2 ;  /* 0x000000040b027825 */ /* 0x001fca00078e0002 */
[----:B-----5:R-:W-:Y:S01]  /*07d0*/  STG.E desc[UR4][R2.64], R15 ;  /* 0x0000000f02007986 */ /* 0x020fe2000c101904 */
[----:B------:R-:W-:Y:S05]  /*07e0*/  EXIT ;  /* 0x000000000000794d */ /* 0x000fea0003800000 */
.L_x_7929:
        /* <DEDUP_REMOVED lines=9> */
.L_x_14645:


//--------------------- .text._ZN2at6native29vectorized_elementwise_kernelILi2EZZZNS0_26logit_backward_kernel_cudaERNS_18TensorIteratorBaseERKN3c106ScalarEENKUlvE_clEvENKUlvE0_clEvEUlffE0_St5arrayIPcLm3EEEEviT0_T1_ --------------------------
	.section	.text._ZN2at6native29vectorized_elementwise_kernelILi2EZZZNS0_26logit_backward_kernel_cudaERNS_18TensorIteratorBaseERKN3c106ScalarEENKUlvE_clEvENKUlvE0_clEvEUlffE0_St5arrayIPcLm3EEEEviT0_T1_,"ax",@progbits
	.align	128
        .global         _ZN2at6native29vectorized_elementwise_kernelILi2EZZZNS0_26logit_backward_kernel_cudaERNS_18TensorIteratorBaseERKN3c106ScalarEENKUlvE_clEvENKUlvE0_clEvEUlffE0_St5arrayIPcLm3EEEEviT0_T1_
        .type           _ZN2at6native29vectorized_elementwise_kernelILi2EZZZNS0_26logit_backward_kernel_cudaERNS_18TensorIteratorBaseERKN3c106ScalarEENKUlvE_clEvENKUlvE0_clEvEUlffE0_St5arrayIPcLm3EEEEviT0_T1_,@function
        .size           _ZN2at6native29vectorized_elementwise_kernelILi2EZZZNS0_26logit_backward_kernel_cudaERNS_18TensorIteratorBaseERKN3c106ScalarEENKUlvE_clEvENKUlvE0_clEvEUlffE0_St5arrayIPcLm3EEEEviT0_T1_,(.L_x_14646 - _ZN2at6native29vectorized_elementwise_kernelILi2EZZZNS0_26logit_backward_kernel_cudaERNS_18TensorIteratorBaseERKN3c106ScalarEENKUlvE_clEvENKUlvE0_clEvEUlffE0_St5arrayIPcLm3EEEEviT0_T1_)
        .other          _ZN2at6native29vectorized_elementwise_kernelILi2EZZZNS0_26logit_backward_kernel_cudaERNS_18TensorIteratorBaseERKN3c106ScalarEENKUlvE_clEvENKUlvE0_clEvEUlffE0_St5arrayIPcLm3EEEEviT0_T1_,@"STO_CUDA_ENTRY STV_DEFAULT"
_ZN2at6native29vectorized_elementwise_kernelILi2EZZZNS0_26logit_backward_kernel_cudaERNS_18TensorIteratorBaseERKN3c106ScalarEENKUlvE_clEvENKUlvE0_clEvEUlffE0_St5arrayIPcLm3EEEEviT0_T1_:
.text._ZN2at6native29vectorized_elementwise_kernelILi2EZZZNS0_26logit_backward_kernel_cudaERNS_18TensorIteratorBaseERKN3c106ScalarEENKUlvE_clEvENKUlvE0_clEvEUlffE0_St5arrayIPcLm3EEEEviT0_T1_:
        /* <DEDUP_REMOVED lines=17> */
[----:B------:R-:W-:-:S03]  /*0110*/  IMAD.WIDE.U32 R22, R18, 0x8, R22 ;  /* 0x0000000812167825 */ /* 0x000fc600078e0016 */
[----:B------:R-:W4:Y:S04]  /*0120*/  LDG.E.64 R12, desc[UR4][R4.64+0x800] ;  /* 0x00080004040c7981 */ /* 0x000f28000c1e1b00 */
[----:B------:R-:W5:Y:S04]  /*0130*/  LDG.E.64 R2, desc[UR4][R22.64] ;  /* 0x0000000416027981 */ /* 0x000f68000c1e1b00 */
[----:B------:R-:W4:Y:S04]  /*0140*/  LDG.E.64 R10, desc[UR4][R4.64+0xc00] ;  /* 0x000c0004040a7981 */ /* 0x000f28000c1e1b00 */
[----:B------:R-:W4:Y:S04]  /*0150*/  LDG.E.64 R8, desc[UR4][R22.64+0x400] ;  /* 0x0004000416087981 */ /* 0x000f28000c1e1b00 */
[----:B------:R-:W4:Y:S01]  /*0160*/  LDG.E.64 R4, desc[UR4][R22.64+0xc00] ;  /* 0x000c000416047981 */ /* 0x000f22000c1e1b00 */
[----:B---3--:R-:W-:-:S02]  /*0170*/  FSETP.GEU.FTZ.AND P1, PT, R14, UR6, PT ;  /* 0x000000060e007c0b */ /* 0x008fc4000bf3e000 */
[----:B------:R-:W-:-:S04]  /*0180*/  FSETP.GT.FTZ.AND P0, PT, R14, UR7, PT ;  /* 0x000000070e007c0b */ /* 0x000fc8000bf14000 */
[----:B------:R-:W-:-:S13]  /*0190*/  PLOP3.LUT P0, PT, P1, P0, PT, 0x8a, 0x0 ;  /* 0x000000000000781c */ /* 0x000fda0000f01172 */
[----:B------:R-:W-:-:S04]  /*01a0*/  @!P0 FADD.FTZ R7, -R14, 1 ;  /* 0x3f8000000e078421 */ /* 0x000fc80000010100 */
[----:B------:R-:W-:-:S06]  /*01b0*/  @!P0 FMUL.FTZ R7, R14, R7 ;  /* 0x000000070e078220 */ /* 0x000fcc0000410000 */
[----:B------:R-:W5:Y:S01]  /*01c0*/  @!P0 MUFU.RCP R7, R7 ;  /* 0x0000000700078308 */ /* 0x000f620000001000 */
[----:B------:R-:W-:-:S06]  /*01d0*/  HFMA2.MMA R14, -RZ, RZ, 0, 0 ;  /* 0x00000000ff0e7435 */ /* 0x000fcc00000001ff */
[----:B-----5:R-:W-:Y:S02]  /*01e0*/  @!P0 FMUL.FTZ R14, R2, R7 ;  /* 0x00000007020e8220 */ /* 0x020fe40000410000 */
[----:B------:R0:W3:Y:S01]  /*01f0*/  LDG.E.64 R6, desc[UR4][R22.64+0x800] ;  /* 0x0008000416067981 */ /* 0x0000e2000c1e1b00 */
[C---:B------:R-:W-:Y:S02]  /*0200*/  FSETP.GT.FTZ.AND P0, PT, R15.reuse, UR7, PT ;  /* 0x000000070f007c0b */ /* 0x040fe4000bf14000 */
[----:B------:R-:W-:Y:S02]  /*0210*/  FSETP.GEU.FTZ.AND P1, PT, R15, UR6, PT ;  /* 0x000000060f007c0b */ /* 0x000fe4000bf3e000 */
[C---:B--2---:R-:W-:Y:S02]  /*0220*/  FSETP.GT.FTZ.AND P5, PT, R16.reuse, UR7, PT ;  /* 0x0000000710007c0b */ /* 0x044fe4000bfb4000 */
[----:B------:R-:W-:Y:S02]  /*0230*/  FSETP.GEU.FTZ.AND P2, PT, R16, UR6, PT ;  /* 0x0000000610007c0b */ /* 0x000fe4000bf5e000 */
[----:B------:R-:W-:-:S02]  /*0240*/  FSETP.GT.FTZ.AND P4, PT, R17, UR7, PT ;  /* 0x0000000711007c0b */ /* 0x000fc4000bf94000 */
[----:B------:R-:W-:Y:S02]  /*0250*/  FSETP.GEU.FTZ.AND P6, PT, R17, UR6, PT ;  /* 0x0000000611007c0b */ /* 0x000fe4000bfde000 */
[----:B------:R-:W-:Y:S02]  /*0260*/  PLOP3.LUT P0, PT, P1, P0, PT, 0x8a, 0x0 ;  /* 0x000000000000781c */ /* 0x000fe40000f01172 */
[----:B------:R-:W-:Y:S02]  /*0270*/  PLOP3.LUT P5, PT, P2, P5, PT, 0x8a, 0x0 ;  /* 0x000000000000781c */ /* 0x000fe400017ab172 */
[----:B------:R-:W-:Y:S02]  /*0280*/  PLOP3.LUT P4, PT, P6, P4, PT, 0x8a, 0x0 ;  /* 0x000000000000781c */ /* 0x000fe40003789172 */
[C---:B----4-:R-:W-:Y:S02]  /*0290*/  FSETP.GT.FTZ.AND P3, PT, R12.reuse, UR7, PT ;  /* 0x000000070c007c0b */ /* 0x050fe4000bf74000 */
[----:B------:R-:W-:-:S02]  /*02a0*/  FSETP.GEU.FTZ.AND P1, PT, R12, UR6, PT ;  /* 0x000000060c007c0b */ /* 0x000fc4000bf3e000 */
[C---:B------:R-:W-:Y:S02]  /*02b0*/  FSETP.GT.FTZ.AND P2, PT, R13.reuse, UR7, PT ;  /* 0x000000070d007c0b */ /* 0x040fe4000bf54000 */
[----:B------:R-:W-:Y:S02]  /*02c0*/  FSETP.GEU.FTZ.AND P6, PT, R13, UR6, PT ;  /* 0x000000060d007c0b */ /* 0x000fe4000bfde000 */
[----:B------:R-:W-:Y:S02]  /*02d0*/  PLOP3.LUT P3, PT, P1, P3, PT, 0x8a, 0x0 ;  /* 0x000000000000781c */ /* 0x000fe40000f67172 */
[----:B------:R-:W-:Y:S02]  /*02e0*/  PLOP3.LUT P2, PT, P6, P2, PT, 0x8a, 0x0 ;  /* 0x000000000000781c */ /* 0x000fe40003745172 */
[C---:B------:R-:W-:Y:S02]  /*02f0*/  FSETP.GT.FTZ.AND P1, PT, R10.reuse, UR7, PT ;  /* 0x000000070a007c0b */ /* 0x040fe4000bf34000 */
[----:B------:R-:W-:-:S02]  /*0300*/  FSETP.GEU.FTZ.AND P6, PT, R10, UR6, PT ;  /* 0x000000060a007c0b */ /* 0x000fc4000bfde000 */
[----:B------:R-:W-:Y:S02]  /*0310*/  P2R R2, PR, RZ, 0x1 ;  /* 0x00000001ff027803 */ /* 0x000fe40000000000 */
[----:B------:R-:W-:Y:S02]  /*0320*/  PLOP3.LUT P1, PT, P6, P1, PT, 0x8a, 0x0 ;  /* 0x000000000000781c */ /* 0x000fe40003723172 */
[C---:B------:R-:W-:Y:S02]  /*0330*/  FSETP.GT.FTZ.AND P0, PT, R11.reuse, UR7, PT ;  /* 0x000000070b007c0b */ /* 0x040fe4000bf14000 */
[----:B------:R-:W-:-:S04]  /*0340*/  FSETP.GEU.FTZ.AND P6, PT, R11, UR6, PT ;  /* 0x000000060b007c0b */ /* 0x000fc8000bfde000 */
[----:B------:R-:W-:Y:S02]  /*0350*/  PLOP3.LUT P6, PT, P6, P0, PT, 0x8a, 0x0 ;  /* 0x000000000000781c */ /* 0x000fe400037c1172 */
[----:B------:R-:W-:-:S13]  /*0360*/  ISETP.NE.AND P0, PT, R2, RZ, PT ;  /* 0x000000ff0200720c */ /* 0x000fda0003f05270 */
[----:B------:R-:W-:-:S04]  /*0370*/  @!P0 FADD.FTZ R2, -R15, 1 ;  /* 0x3f8000000f028421 */ /* 0x000fc80000010100 */
[----:B------:R-:W-:Y:S01]  /*0380*/  @!P0 FMUL.FTZ R2, R15, R2 ;  /* 0x000000020f028220 */ /* 0x000fe20000410000 */
[----:B------:R-:W-:-:S04]  /*0390*/  @!P5 FADD.FTZ R15, -R16, 1 ;  /* 0x3f800000100fd421 */ /* 0x000fc80000010100 */
[----:B------:R-:W-:Y:S01]  /*03a0*/  @!P5 FMUL.FTZ R15, R16, R15 ;  /* 0x0000000f100fd220 */ /* 0x000fe20000410000 */
[----:B------:R-:W-:-:S04]  /*03b0*/  @!P4 FADD.FTZ R16, -R17, 1 ;  /* 0x3f8000001110c421 */ /* 0x000fc80000010100 */
[----:B------:R-:W-:Y:S01]  /*03c0*/  @!P4 FMUL.FTZ R20, R17, R16 ;  /* 0x000000101114c220 */ /* 0x000fe20000410000 */
[----:B------:R-:W-:-:S04]  /*03d0*/  @!P3 FADD.FTZ R17, -R12, 1 ;  /* 0x3f8000000c11b421 */ /* 0x000fc80000010100 */
[----:B------:R-:W-:Y:S01]  /*03e0*/  @!P3 FMUL.FTZ R21, R12, R17 ;  /* 0x000000110c15b220 */ /* 0x000fe20000410000 */
[C---:B------:R-:W-:Y:S01]  /*03f0*/  @!P2 FADD.FTZ R12, -R13.reuse, 1 ;  /* 0x3f8000000d0ca421 */ /* 0x040fe20000010100 */
[----:B------:R-:W1:Y:S03]  /*0400*/  LDC.64 R16, c[0x0][0x228] ;  /* 0x00008a00ff107b82 */ /* 0x000e660000000a00 */
[----:B------:R-:W-:Y:S01]  /*0410*/  @!P2 FMUL.FTZ R12, R13, R12 ;  /* 0x0000000c0d0ca220 */ /* 0x000fe20000410000 */
[----:B------:R-:W-:-:S04]  /*0420*/  @!P1 FADD.FTZ R13, -R10, 1 ;  /* 0x3f8000000a0d9421 */ /* 0x000fc80000010100 */
[----:B------:R-:W-:Y:S01]  /*0430*/  @!P1 FMUL.FTZ R13, R10, R13 ;  /* 0x0000000d0a0d9220 */ /* 0x000fe20000410000 */
[C---:B------:R-:W-:Y:S01]  /*0440*/  @!P6 FADD.FTZ R10, -R11.reuse, 1 ;  /* 0x3f8000000b0ae421 */ /* 0x040fe20000010100 */
[----:B------:R-:W-:Y:S03]  /*0450*/  @!P0 MUFU.RCP R2, R2 ;  /* 0x0000000200028308 */ /* 0x000fe60000001000 */
[----:B0-----:R-:W-:-:S05]  /*0460*/  @!P6 FMUL.FTZ R22, R11, R10 ;  /* 0x0000000a0b16e220 */ /* 0x001fca0000410000 */
[----:B------:R-:W0:Y:S08]  /*0470*/  @!P5 MUFU.RCP R19, R15 ;  /* 0x0000000f0013d308 */ /* 0x000e300000001000 */
[----:B------:R-:W2:Y:S08]  /*0480*/  @!P4 MUFU.RCP R20, R20 ;  /* 0x000000140014c308 */ /* 0x000eb00000001000 */
[----:B------:R-:W-:Y:S08]  /*0490*/  @!P3 MUFU.RCP R21, R21 ;  /* 0x000000150015b308 */ /* 0x000ff00000001000 */
[----:B------:R-:W-:Y:S08]  /*04a0*/  @!P2 MUFU.RCP R12, R12 ;  /* 0x0000000c000ca308 */ /* 0x000ff00000001000 */
[----:B------:R-:W4:Y:S08]  /*04b0*/  @!P1 MUFU.RCP R13, R13 ;  /* 0x0000000d000d9308 */ /* 0x000f300000001000 */
[----:B------:R-:W5:Y:S01]  /*04c0*/  @!P6 MUFU.RCP R22, R22 ;  /* 0x000000160016e308 */ /* 0x000f620000001000 */
[----:B-1----:R-:W-:Y:S01]  /*04d0*/  IMAD.WIDE.U32 R16, R0, 0x4, R16 ;  /* 0x0000000400107825 */ /* 0x002fe200078e0010 */
[----:B------:R-:W-:-:S03]  /*04e0*/  CS2R R10, SRZ ;  /* 0x00000000000a7805 */ /* 0x000fc6000001ff00 */
[----:B0-----:R-:W-:Y:S01]  /*04f0*/  @!P5 FMUL.FTZ R10, R8, R19 ;  /* 0x00000013080ad220 */ /* 0x001fe20000410000 */
[----:B------:R-:W-:Y:S02]  /*0500*/  IMAD.MOV.U32 R15, RZ, RZ, RZ ;  /* 0x000000ffff0f7224 */ /* 0x000fe400078e00ff */
[----:B------:R-:W-:Y:S01]  /*0510*/  @!P0 FMUL.FTZ R15, R3, R2 ;  /* 0x00000002030f8220 */ /* 0x000fe20000410000 */
[----:B--2---:R-:W-:Y:S01]  /*0520*/  @!P4 FMUL.FTZ R11, R9, R20 ;  /* 0x00000014090bc220 */ /* 0x004fe20000410000 */
[----:B------:R-:W-:Y:S02]  /*0530*/  CS2R R2, SRZ ;  /* 0x0000000000027805 */ /* 0x000fe4000001ff00 */
[----:B------:R-:W-:Y:S01]  /*0540*/  CS2R R8, SRZ ;  /* 0x0000000000087805 */ /* 0x000fe2000001ff00 */
[----:B------:R-:W-:-:S04]  /*0550*/  IMAD.WIDE R16, R18, 0x8, R16 ;  /* 0x0000000812107825 */ /* 0x000fc800078e0210 */
[----:B----4-:R-:W-:Y:S01]  /*0560*/  @!P1 FMUL.FTZ R8, R4, R13 ;  /* 0x0000000d04089220 */ /* 0x010fe20000410000 */
[----:B-----5:R-:W-:Y:S01]  /*0570*/  @!P6 FMUL.FTZ R9, R5, R22 ;  /* 0x000000160509e220 */ /* 0x020fe20000410000 */
[----:B------:R-:W-:Y:S04]  /*0580*/  STG.E.64 desc[UR4][R16.64], R14 ;  /* 0x0000000e10007986 */ /* 0x000fe8000c101b04 */
[----:B------:R-:W-:Y:S04]  /*0590*/  STG.E.64 desc[UR4][R16.64+0x400], R10 ;  /* 0x0004000a10007986 */ /* 0x000fe8000c101b04 */
[----:B------:R-:W-:Y:S01]  /*05a0*/  STG.E.64 desc[UR4][R16.64+0xc00], R8 ;  /* 0x000c000810007986 */ /* 0x000fe2000c101b04 */
[----:B---3--:R-:W-:Y:S01]  /*05b0*/  @!P3 FMUL.FTZ R2, R6, R21 ;  /* 0x000000150602b220 */ /* 0x008fe20000410000 */
[----:B------:R-:W-:-:S05]  /*05c0*/  @!P2 FMUL.FTZ R3, R7, R12 ;  /* 0x0000000c0703a220 */ /* 0x000fca0000410000 */
[----:B------:R-:W-:Y:S01]  /*05d0*/  STG.E.64 desc[UR4][R16.64+0x800], R2 ;  /* 0x0008000210007986 */ /* 0x000fe2000c101b04 */
[----:B------:R-:W-:Y:S05]  /*05e0*/  EXIT ;  /* 0x000000000000794d */ /* 0x000fea0003800000 */
.L_x_7930:
[----:B------:R-:W0:Y:S01]  /*05f0*/  S2R R3, SR_TID.X ;  /* 0x0000000000037919 */ /* 0x000e220000002100 */
[----:B------:R-:W-:Y:S01]  /*0600*/  IMAD.MOV.U32 R4, RZ, RZ, RZ ;  /* 0x000000ffff047224 */ /* 0x000fe200078e00ff */
[----:B0-----:R-:W-:Y:S02]  /*0610*/  ISETP.GE.AND P1, PT, R3, R2, PT ;  /* 0x000000020300720c */ /* 0x001fe40003f26270 */
[----:B------:R-:W-:-:S11]  /*0620*/  MOV R23, R3 ;  /* 0x0000000300177202 */ /* 0x000fd60000000f00 */
[----:B------:R-:W-:Y:S01]  /*0630*/  @!P1 IMAD.IADD R5, R0, 0x1, R23 ;  /* 0x0000000100059824 */ /* 0x000fe200078e0217 */
[----:B------:R-:W-:Y:S01]  /*0640*/  @!P1 IADD3 R23, R23, 0x80, RZ ;  /* 0x0000008017179810 */ /* 0x000fe20007ffe0ff */
[----:B------:R-:W0:Y:S03]  /*0650*/  @!P1 LDC.64 R14, c[0x0][0x230] ;  /* 0x00008c00ff0e9b82 */ /* 0x000e260000000a00 */
[----:B------:R-:W-:-:S05]  /*0660*/  ISETP.GE.AND P0, PT, R23, R2, PT ;  /* 0x000000021700720c */ /* 0x000fca0003f06270 */
[----:B------:R-:W1:Y:S08]  /*0670*/  @!P1 LDC.64 R18, c[0x0][0x238] ;  /* 0x00008e00ff129b82 */ /* 0x000e700000000a00 */
[----:B------:R-:W-:Y:S01]  /*0680*/  @!P0 IMAD.IADD R21, R0, 0x1, R23 ;  /* 0x0000000100158824 */ /* 0x000fe200078e0217 */
[----:B------:R-:W-:Y:S01]  /*0690*/  @!P0 IADD3 R23, R23, 0x80, RZ ;  /* 0x0000008017178810 */ /* 0x000fe20007ffe0ff */
[----:B------:R-:W2:Y:S03]  /*06a0*/  @!P0 LDC.64 R10, c[0x0][0x230] ;  /* 0x00008c00ff0a8b82 */ /* 0x000ea60000000a00 */
[----:B------:R-:W-:Y:S01]  /*06b0*/  ISETP.GE.AND P2, PT, R23, R2, PT ;  /* 0x000000021700720c */ /* 0x000fe20003f46270 */
[----:B0-----:R-:W-:-:S04]  /*06c0*/  @!P1 IMAD.WIDE.U32 R14, R5, 0x4, R14 ;  /* 0x00000004050e9825 */ /* 0x001fc800078e000e */
[----:B------:R-:W0:Y:S01]  /*06d0*/  @!P0 LDC.64 R6, c[0x0][0x238] ;  /* 0x00008e00ff068b82 */ /* 0x000e220000000a00 */
[----:B------:R3:W5:Y:S07]  /*06e0*/  @!P1 LDG.E R4, desc[UR4][R14.64] ;  /* 0x000000040e049981 */ /* 0x00076e000c1e1900 */
[----:B------:R-:W4:Y:S01]  /*06f0*/  @!P2 LDC.64 R12, c[0x0][0x230] ;  /* 0x00008c00ff0cab82 */ /* 0x000f220000000a00 */
[----:B------:R-:W-:Y:S01]  /*0700*/  @!P2 IMAD.IADD R9, R0, 0x1, R23 ;  /* 0x000000010009a824 */ /* 0x000fe200078e0217 */
[----:B------:R-:W-:-:S04]  /*0710*/  @!P2 IADD3 R23, R23, 0x80, RZ ;  /* 0x000000801717a810 */ /* 0x000fc80007ffe0ff */
[----:B------:R-:W-:Y:S01]  /*0720*/  ISETP.GE.AND P3, PT, R23, R2, PT ;  /* 0x000000021700720c */ /* 0x000fe20003f66270 */
[----:B-1----:R-:W-:Y:S01]  /*0730*/  @!P1 IMAD.WIDE.U32 R18, R5, 0x4, R18 ;  /* 0x0000000405129825 */ /* 0x002fe200078e0012 */
[----:B------:R-:W-:-:S03]  /*0740*/  HFMA2.MMA R5, -RZ, RZ, 0, 0 ;  /* 0x00000000ff057435 */ /* 0x000fc600000001ff */
[C---:B--2---:R-:W-:Y:S02]  /*0750*/  @!P0 IMAD.WIDE.U32 R16, R21.reuse, 0x4, R10 ;  /* 0x0000000415108825 */ /* 0x044fe400078e000a */
[----:B------:R-:W1:Y:S02]  /*0760*/  @!P2 LDC.64 R10, c[0x0][0x238] ;  /* 0x00008e00ff0aab82 */ /* 0x000e640000000a00 */
[----:B0-----:R-:W-:-:S06]  /*0770*/  @!P0 IMAD.WIDE.U32 R20, R21, 0x4, R6 ;  /* 0x0000000415148825 */ /* 0x001fcc00078e0006 */
[----:B---3--:R-:W0:Y:S01]  /*0780*/  @!P3 LDC.64 R14, c[0x0][0x230] ;  /* 0x00008c00ff0ebb82 */ /* 0x008e220000000a00 */
[----:B------:R2:W5:Y:S01]  /*0790*/  @!P1 LDG.E R5, desc[UR4][R18.64] ;  /* 0x0000000412059981 */ /* 0x000562000c1e1900 */
[----:B----4-:R-:W-:Y:S01]  /*07a0*/  @!P2 IMAD.WIDE.U32 R26, R9, 0x4, R12 ;  /* 0x00000004091aa825 */ /* 0x010fe200078e000c */
[----:B------:R-:W-:-:S05]  /*07b0*/  CS2R R6, SRZ ;  /* 0x0000000000067805 */ /* 0x000fca000001ff00 */
[----:B------:R-:W3:Y:S01]  /*07c0*/  @!P3 LDC.64 R12, c[0x0][0x238] ;  /* 0x00008e00ff0cbb82 */ /* 0x000ee20000000a00 */
[----:B------:R0:W5:Y:S01]  /*07d0*/  @!P0 LDG.E R6, desc[UR4][R16.64] ;  /* 0x0000000410068981 */ /* 0x000162000c1e1900 */
[----:B--2---:R-:W-:Y:S01]  /*07e0*/  @!P3 IADD3 R19, R0, R23, RZ ;  /* 0x000000170013b210 */ /* 0x004fe20007ffe0ff */
[----:B------:R-:W-:Y:S02]  /*07f0*/  @!P3 VIADD R23, R23, 0x80 ;  /* 0x000000801717b836 */ /* 0x000fe40000000000 */
[----:B------:R2:W5:Y:S03]  /*0800*/  @!P0 LDG.E R7, desc[UR4][R20.64] ;  /* 0x0000000414078981 */ /* 0x000566000c1e1900 */
[----:B------:R-:W-:Y:S01]  /*0810*/  ISETP.GE.AND P0, PT, R23, R2, PT ;  /* 0x000000021700720c */ /* 0x000fe20003f06270 */
[----:B-1----:R-:W-:Y:S01]  /*0820*/  @!P2 IMAD.WIDE.U32 R28, R9, 0x4, R10 ;  /* 0x00000004091ca825 */ /* 0x002fe200078e000a */
[----:B------:R-:W-:-:S03]  /*0830*/  MOV R9, RZ ;  /* 0x000000ff00097202 */ /* 0x000fc60000000f00 */
[----:B------:R-:W-:Y:S02]  /*0840*/  IMAD.MOV.U32 R8, RZ, RZ, RZ ;  /* 0x000000ffff087224 */ /* 0x000fe400078e00ff */
[C---:B0-----:R-:W-:Y:S01]  /*0850*/  @!P3 IMAD.WIDE.U32 R16, R19.reuse, 0x4, R14 ;  /* 0x000000041310b825 */ /* 0x041fe200078e000e */
[----:B------:R-:W5:Y:S04]  /*0860*/  @!P2 LDG.E R9, desc[UR4][R28.64] ;  /* 0x000000041c09a981 */ /* 0x000f68000c1e1900 */
[----:B------:R-:W5:Y:S01]  /*0870*/  @!P2 LDG.E R8, desc[UR4][R26.64] ;  /* 0x000000041a08a981 */ /* 0x000f62000c1e1900 */
[----:B------:R-:W0:Y:S01]  /*0880*/  @!P0 LDC.64 R24, c[0x0][0x230] ;  /* 0x00008c00ff188b82 */ /* 0x000e220000000a00 */
[----:B---3--:R-:W-:-:S04]  /*0890*/  @!P3 IMAD.WIDE.U32 R18, R19, 0x4, R12 ;  /* 0x000000041312b825 */ /* 0x008fc800078e000c */
[----:B------:R-:W-:-:S03]  /*08a0*/  @!P0 IMAD.IADD R13, R0, 0x1, R23 ;  /* 0x00000001000d8824 */ /* 0x000fc600078e0217 */
[----:B------:R-:W1:Y:S01]  /*08b0*/  @!P0 LDC.64 R14, c[0x0][0x238] ;  /* 0x00008e00ff0e8b82 */ /* 0x000e620000000a00 */
[----:B------:R-:W-:-:S04]  /*08c0*/  @!P0 IADD3 R23, R23, 0x80, RZ ;  /* 0x0000008017178810 */ /* 0x000fc80007ffe0ff */
[----:B------:R-:W-:Y:S02]  /*08d0*/  ISETP.GE.AND P2, PT, R23, R2, PT ;  /* 0x000000021700720c */ /* 0x000fe40003f46270 */
[----:B------:R-:W-:-:S06]  /*08e0*/  CS2R R10, SRZ ;  /* 0x00000000000a7805 */ /* 0x000fcc000001ff00 */
[----:B------:R3:W5:Y:S01]  /*08f0*/  @!P3 LDG.E R10, desc[UR4][R16.64] ;  /* 0x00000004100ab981 */ /* 0x000762000c1e1900 */
[C---:B0-----:R-:W-:Y:S01]  /*0900*/  @!P0 IMAD.WIDE.U32 R24, R13.reuse, 0x4, R24 ;  /* 0x000000040d188825 */ /* 0x041fe200078e0018 */
[----:B--2---:R-:W-:Y:S02]  /*0910*/  MOV R20, RZ ;  /* 0x000000ff00147202 */ /* 0x004fe40000000f00 */
[----:B------:R0:W5:Y:S01]  /*0920*/  @!P3 LDG.E R11, desc[UR4][R18.64] ;  /* 0x00000004120bb981 */ /* 0x000162000c1e1900 */
[----:B---3--:R-:W2:Y:S01]  /*0930*/  @!P2 LDC.64 R16, c[0x0][0x230] ;  /* 0x00008c00ff10ab82 */ /* 0x008ea20000000a00 */
[----:B-1----:R-:W-:Y:S01]  /*0940*/  @!P0 IMAD.WIDE.U32 R14, R13, 0x4, R14 ;  /* 0x000000040d0e8825 */ /* 0x002fe200078e000e */
[----:B------:R-:W-:-:S03]  /*0950*/  HFMA2.MMA R13, -RZ, RZ, 0, 0 ;  /* 0x00000000ff0d7435 */ /* 0x000fc600000001ff */
[----:B------:R-:W-:Y:S02]  /*0960*/  IMAD.MOV.U32 R12, RZ, RZ, RZ ;  /* 0x000000ffff0c7224 */ /* 0x000fe400078e00ff */
[----:B------:R-:W-:Y:S01]  /*0970*/  @!P2 IMAD.IADD R21, R0, 0x1, R23 ;  /* 0x000000010015a824 */ /* 0x000fe200078e0217 */
[----:B0-----:R-:W0:Y:S01]  /*0980*/  @!P2 LDC.64 R18, c[0x0][0x238] ;  /* 0x00008e00ff12ab82 */ /* 0x001e220000000a00 */
[----:B------:R-:W-:Y:S02]  /*0990*/  @!P2 VIADD R23, R23, 0x80 ;  /* 0x000000801717a836 */ /* 0x000fe40000000000 */
[----:B------:R-:W5:Y:S04]  /*09a0*/  @!P0 LDG.E R12, desc[UR4][R24.64] ;  /* 0x00000004180c8981 */ /* 0x000f68000c1e1900 */
[----:B------:R1:W5:Y:S01]  /*09b0*/  @!P0 LDG.E R13, desc[UR4][R14.64] ;  /* 0x000000040e0d8981 */ /* 0x000362000c1e1900 */
[----:B------:R-:W-:Y:S01]  /*09c0*/  ISETP.GE.AND P0, PT, R23, R2, PT ;  /* 0x000000021700720c */ /* 0x000fe20003f06270 */
[----:B--2---:R-:W-:-:S05]  /*09d0*/  @!P2 IMAD.WIDE.U32 R16, R21, 0x4, R16 ;  /* 0x000000041510a825 */ /* 0x004fca00078e0010 */
[----:B------:R2:W5:Y:S07]  /*09e0*/  @!P2 LDG.E R20, desc[UR4][R16.64] ;  /* 0x000000041014a981 */ /* 0x00056e000c1e1900 */
[----:B-1----:R-:W1:Y:S08]  /*09f0*/  @!P0 LDC.64 R14, c[0x0][0x230] ;  /* 0x00008c00ff0e8b82 */ /* 0x002e700000000a00 */
[----:B--2---:R-:W2:Y:S01]  /*0a00*/  @!P0 LDC.64 R16, c[0x0][0x238] ;  /* 0x00008e00ff108b82 */ /* 0x004ea20000000a00 */
[----:B------:R-:W-:Y:S01]  /*0a10*/  @!P0 IMAD.IADD R25, R0, 0x1, R23 ;  /* 0x0000000100198824 */ /* 0x000fe200078e0217 */
[----:B------:R-:W-:Y:S01]  /*0a20*/  MOV R22, RZ ;  /* 0x000000ff00167202 */ /* 0x000fe20000000f00 */
[----:B------:R-:W-:Y:S01]  /*0a30*/  IMAD.MOV.U32 R24, RZ, RZ, RZ ;  /* 0x000000ffff187224 */ /* 0x000fe200078e00ff */
[----:B------:R-:W-:Y:S01]  /*0a40*/  @!P0 IADD3 R23, R23, 0x80, RZ ;  /* 0x0000008017178810 */ /* 0x000fe20007ffe0ff */
[----:B0-----:R-:W-:Y:S01]  /*0a50*/  @!P2 IMAD.WIDE.U32 R18, R21, 0x4, R18 ;  /* 0x000000041512a825 */ /* 0x001fe200078e0012 */
[----:B------:R-:W-:-:S03]  /*0a60*/  HFMA2.MMA R21, -RZ, RZ, 0, 0 ;  /* 0x00000000ff157435 */ /* 0x000fc600000001ff */
[----:B-1----:R-:W-:-:S07]  /*0a70*/  @!P0 IMAD.WIDE.U32 R14, R25, 0x4, R14 ;  /* 0x00000004190e8825 */ /* 0x002fce00078e000e */
[----:B------:R0:W5:Y:S04]  /*0a80*/  @!P2 LDG.E R21, desc[UR4][R18.64] ;  /* 0x000000041215a981 */ /* 0x000168000c1e1900 */
[----:B------:R1:W5:Y:S01]  /*0a90*/  @!P0 LDG.E R22, desc[UR4][R14.64] ;  /* 0x000000040e168981 */ /* 0x000362000c1e1900 */
[----:B--2---:R-:W-:-:S05]  /*0aa0*/  @!P0 IMAD.WIDE.U32 R16, R25, 0x4, R16 ;  /* 0x0000000419108825 */ /* 0x004fca00078e0010 */
[----:B------:R2:W5:Y:S01]  /*0ab0*/  @!P0 LDG.E R24, desc[UR4][R16.64] ;  /* 0x0000000410188981 */ /* 0x000562000c1e1900 */
[----:B------:R-:W-:-:S13]  /*0ac0*/  ISETP.GE.AND P0, PT, R23, R2, PT ;  /* 0x000000021700720c */ /* 0x000fda0003f06270 */
[----:B0-----:R-:W0:Y:S08]  /*0ad0*/  @!P0 LDC.64 R18, c[0x0][0x230] ;  /* 0x00008c00ff128b82 */ /* 0x001e300000000a00 */
[----:B-1----:R-:W1:Y:S01]  /*0ae0*/  @!P0 LDC.64 R14, c[0x0][0x238] ;  /* 0x00008e00ff0e8b82 */ /* 0x002e620000000a00 */
[----:B------:R-:W-:Y:S01]  /*0af0*/  @!P0 IMAD.IADD R25, R0, 0x1, R23 ;  /* 0x0000000100198824 */ /* 0x000fe200078e0217 */
[----:B------:R-:W-:-:S03]  /*0b00*/  HFMA2.MMA R23, -RZ, RZ, 0, 0 ;  /* 0x00000000ff177435 */ /* 0x000fc600000001ff */
[----:B0-----:R-:W-:-:S07]  /*0b10*/  @!P0 IMAD.WIDE.U32 R18, R25, 0x4, R18 ;  /* 0x0000000419128825 */ /* 0x001fce00078e0012 */
[----:B------:R2:W5:Y:S01]  /*0b20*/  @!P0 LDG.E R23, desc[UR4][R18.64] ;  /* 0x0000000412178981 */ /* 0x000562000c1e1900 */
[----:B-1----:R-:W-:-:S04]  /*0b30*/  @!P0 IMAD.WIDE.U32 R14, R25, 0x4, R14 ;  /* 0x00000004190e8825 */ /* 0x002fc800078e000e */
[----:B------:R-:W-:-:S06]  /*0b40*/  IMAD.MOV.U32 R25, RZ, RZ, RZ ;  /* 0x000000ffff197224 */ /* 0x000fcc00078e00ff */
[----:B------:R2:W5:Y:S01]  /*0b50*/  @!P0 LDG.E R25, desc[UR4][R14.64] ;  /* 0x000000040e198981 */ /* 0x000562000c1e1900 */
[----:B------:R-:W-:Y:S04]  /*0b60*/  BSSY B0, `(.L_x_7931) ;  /* 0x000000b000007945 */ /* 0x000fe80003800000 */
[----:B------:R-:W-:Y:S05]  /*0b70*/  @P1 BRA `(.L_x_7932) ;  /* 0x0000000000241947 */ /* 0x000fea0003800000 */
[----:B------:R-:W-:Y:S01]  /*0b80*/  ULDC.64 UR6, c[0x0][0x218] ;  /* 0x0000860000067ab9 */ /* 0x000fe20000000a00 */
[----:B--2---:R-:W-:Y:S02]  /*0b90*/  MOV R15, RZ ;  /* 0x000000ff000f7202 */ /* 0x004fe40000000f00 */
[C---:B-----5:R-:W-:Y:S02]  /*0ba0*/  FSETP.GEU.FTZ.AND P2, PT, R5.reuse, UR6, PT ;  /* 0x0000000605007c0b */ /* 0x060fe4000bf5e000 */
[----:B------:R-:W-:-:S04]  /*0bb0*/  FSETP.GT.FTZ.AND P0, PT, R5, UR7, PT ;  /* 0x0000000705007c0b */ /* 0x000fc8000bf14000 */
[----:B------:R-:W-:-:S13]  /*0bc0*/  PLOP3.LUT P0, PT, P2, P0, PT, 0x8a, 0x0 ;  /* 0x000000000000781c */ /* 0x000fda0001701172 */
[----:B------:R-:W-:-:S04]  /*0bd0*/  @!P0 FADD.FTZ R14, -R5, 1 ;  /* 0x3f800000050e8421 */ /* 0x000fc80000010100 */
[----:B------:R-:W-:-:S04]  /*0be0*/  @!P0 FMUL.FTZ R14, R14, R5 ;  /* 0x000000050e0e8220 */ /* 0x000fc80000410000 */
[----:B------:R-:W0:Y:S02]  /*0bf0*/  @!P0 MUFU.RCP R5, R14 ;  /* 0x0000000e00058308 */ /* 0x000e240000001000 */
[----:B0-----:R-:W-:-:S07]  /*0c00*/  @!P0 FMUL.FTZ R15, R5, R4 ;  /* 0x00000004050f8220 */ /* 0x001fce0000410000 */
.L_x_7932:
[----:B------:R-:W-:Y:S05]  /*0c10*/  BSYNC B0 ;  /* 0x0000000000007941 */ /* 0x000fea0003800000 */
.L_x_7931:
[----:B--2---:R-:W-:Y:S01]  /*0c20*/  VIADD R17, R3, 0x80 ;  /* 0x0000008003117836 */ /* 0x004fe20000000000 */
[----:B------:R-:W-:Y:S04]  /*0c30*/  BSSY B0, `(.L_x_7933) ;  /* 0x000000c000007945 */ /* 0x000fe80003800000 */
[----:B------:R-:W-:-:S13]  /*0c40*/  ISETP.GE.AND P0, PT, R17, R2, PT ;  /* 0x000000021100720c */ /* 0x000fda0003f06270 */
[----:B------:R-:W-:Y:S05]  /*0c50*/  @P0 BRA `(.L_x_7934) ;  /* 0x0000000000240947 */ /* 0x000fea0003800000 */
[----:B------:R-:W-:Y:S02]  /*0c60*/  ULDC.64 UR6, c[0x0][0x218] ;  /* 0x0000860000067ab9 */ /* 0x000fe40000000a00 */
[C---:B-----5:R-:W-:Y:S02]  /*0c70*/  FSETP.GEU.FTZ.AND P2, PT, R7.reuse, UR6, PT ;  /* 0x0000000607007c0b */ /* 0x060fe4000bf5e000 */
[----:B------:R-:W-:-:S04]  /*0c80*/  FSETP.GT.FTZ.AND P0, PT, R7, UR7, PT ;  /* 0x0000000707007c0b */ /* 0x000fc8000bf14000 */
[----:B------:R-:W-:-:S13]  /*0c90*/  PLOP3.LUT P0, PT, P2, P0, PT, 0x8a, 0x0 ;  /* 0x000000000000781c */ /* 0x000fda0001701172 */
[----:B------:R-:W-:-:S04]  /*0ca0*/  @!P0 FADD.FTZ R4, -R7, 1 ;  /* 0x3f80000007048421 */ /* 0x000fc80000010100 */
[----:B------:R-:W-:Y:S01]  /*0cb0*/  @!P0 FMUL.FTZ R4, R4, R7 ;  /* 0x0000000704048220 */ /* 0x000fe20000410000 */
[----:B------:R-:W-:-:S03]  /*0cc0*/  MOV R7, RZ ;  /* 0x000000ff00077202 */ /* 0x000fc60000000f00 */
[----:B------:R-:W0:Y:S02]  /*0cd0*/  @!P0 MUFU.RCP R5, R4 ;  /* 0x0000000400058308 */ /* 0x000e240000001000 */
[----:B0-----:R-:W-:-:S07]  /*0ce0*/  @!P0 FMUL.FTZ R7, R5, R6 ;  /* 0x0000000605078220 */ /* 0x001fce0000410000 */
.L_x_7934:
[----:B------:R-:W-:Y:S05]  /*0cf0*/  BSYNC B0 ;  /* 0x0000000000007941 */ /* 0x000fea0003800000 */
.L_x_7933:
[----:B-----5:R-:W-:Y:S01]  /*0d00*/  VIADD R5, R3, 0x100 ;  /* 0x0000010003057836 */ /* 0x020fe20000000000 */
[----:B------:R-:W-:Y:S04]  /*0d10*/  BSSY B0, `(.L_x_7935) ;  /* 0x000000c000007945 */ /* 0x000fe80003800000 */
[----:B------:R-:W-:-:S13]  /*0d20*/  ISETP.GE.AND P0, PT, R5, R2, PT ;  /* 0x000000020500720c */ /* 0x000fda0003f06270 */
[----:B------:R-:W-:Y:S05]  /*0d30*/  @P0 BRA `(.L_x_7936) ;  /* 0x0000000000240947 */ /* 0x000fea0003800000 */
[----:B------:R-:W-:Y:S01]  /*0d40*/  ULDC.64 UR6, c[0x0][0x218] ;  /* 0x0000860000067ab9 */ /* 0x000fe20000000a00 */
[----:B------:R-:W-:Y:S01]  /*0d50*/  HFMA2.MMA R6, -RZ, RZ, 0, 0 ;  /* 0x00000000ff067435 */ /* 0x000fe200000001ff */
[C---:B------:R-:W-:Y:S02]  /*0d60*/  FSETP.GEU.FTZ.AND P2, PT, R9.reuse, UR6, PT ;  /* 0x0000000609007c0b */ /* 0x040fe4000bf5e000 */
[----:B------:R-:W-:-:S04]  /*0d70*/  FSETP.GT.FTZ.AND P0, PT, R9, UR7, PT ;  /* 0x0000000709007c0b */ /* 0x000fc8000bf14000 */
[----:B------:R-:W-:-:S13]  /*0d80*/  PLOP3.LUT P0, PT, P2, P0, PT, 0x8a, 0x0 ;  /* 0x000000000000781c */ /* 0x000fda0001701172 */
[----:B------:R-:W-:-:S04]  /*0d90*/  @!P0 FADD.FTZ R4, -R9, 1 ;  /* 0x3f80000009048421 */ /* 0x000fc80000010100 */
[----:B------:R-:W-:-:S04]  /*0da0*/  @!P0 FMUL.FTZ R4, R4, R9 ;  /* 0x0000000904048220 */ /* 0x000fc80000410000 */
[----:B------:R-:W0:Y:S02]  /*0db0*/  @!P0 MUFU.RCP R5, R4 ;  /* 0x0000000400058308 */ /* 0x000e240000001000 */
[----:B0-----:R-:W-:-:S07]  /*0dc0*/  @!P0 FMUL.FTZ R6, R5, R8 ;  /* 0x0000000805068220 */ /* 0x001fce0000410000 */
.L_x_7936:
[----:B------:R-:W-:Y:S05]  /*0dd0*/  BSYNC B0 ;  /* 0x0000000000007941 */ /* 0x000fea0003800000 */
.L_x_7935:
[C---:B------:R-:W-:Y:S01]  /*0de0*/  VIADD R5, R3.reuse, 0x180 ;  /* 0x0000018003057836 */ /* 0x040fe20000000000 */
[----:B------:R-:W-:Y:S01]  /*0df0*/  IADD3 R9, R3, 0x200, RZ ;  /* 0x0000020003097810 */ /* 0x000fe20007ffe0ff */
[----:B------:R-:W-:Y:S03]  /*0e00*/  BSSY B0, `(.L_x_7937) ;  /* 0x0000016000007945 */ /* 0x000fe60003800000 */
[-C--:B------:R-:W-:Y:S02]  /*0e10*/  ISETP.GE.AND P0, PT, R5, R2.reuse, PT ;  /* 0x000000020500720c */ /* 0x080fe40003f06270 */
[----:B------:R-:W0:Y:S01]  /*0e20*/  @!P1 LDC.64 R4, c[0x0][0x228] ;  /* 0x00008a00ff049b82 */ /* 0x000e220000000a00 */
[----:B------:R-:W-:Y:S01]  /*0e30*/  ISETP.GE.AND P5, PT, R9, R2, PT ;  /* 0x000000020900720c */ /* 0x000fe20003fa6270 */
[----:B------:R-:W-:-:S05]  /*0e40*/  VIADD R9, R3, 0x280 ;  /* 0x0000028003097836 */ /* 0x000fca0000000000 */
[----:B------:R-:W-:Y:S02]  /*0e50*/  ISETP.GE.AND P2, PT, R9, R2, PT ;  /* 0x000000020900720c */ /* 0x000fe40003f46270 */
[----:B------:R-:W-:-:S04]  /*0e60*/  IADD3 R9, R3, 0x300, RZ ;  /* 0x0000030003097810 */ /* 0x000fc80007ffe0ff */
[----:B------:R-:W-:Y:S01]  /*0e70*/  ISETP.GE.AND P3, PT, R9, R2, PT ;  /* 0x000000020900720c */ /* 0x000fe20003f66270 */
[----:B------:R-:W-:-:S05]  /*0e80*/  VIADD R9, R3, 0x380 ;  /* 0x0000038003097836 */ /* 0x000fca0000000000 */
[----:B------:R-:W-:Y:S02]  /*0e90*/  ISETP.GE.AND P4, PT, R9, R2, PT ;  /* 0x000000020900720c */ /* 0x000fe40003f86270 */
[----:B------:R-:W-:-:S05]  /*0ea0*/  @!P1 IADD3 R9, R0, R3, RZ ;  /* 0x0000000300099210 */ /* 0x000fca0007ffe0ff */
[----:B0-----:R-:W-:Y:S01]  /*0eb0*/  @!P1 IMAD.WIDE.U32 R4, R9, 0x4, R4 ;  /* 0x0000000409049825 */ /* 0x001fe200078e0004 */
[----:B------:R-:W-:Y:S06]  /*0ec0*/  @P0 BRA `(.L_x_7938) ;  /* 0x0000000000240947 */ /* 0x000fec0003800000 */
[----:B------:R-:W-:Y:S02]  /*0ed0*/  ULDC.64 UR6, c[0x0][0x218] ;  /* 0x0000860000067ab9 */ /* 0x000fe40000000a00 */
[C---:B------:R-:W-:Y:S02]  /*0ee0*/  FSETP.GEU.FTZ.AND P6, PT, R11.reuse, UR6, PT ;  /* 0x000000060b007c0b */ /* 0x040fe4000bfde000 */
[----:B------:R-:W-:-:S04]  /*0ef0*/  FSETP.GT.FTZ.AND P0, PT, R11, UR7, PT ;  /* 0x000000070b007c0b */ /* 0x000fc8000bf14000 */
[----:B------:R-:W-:-:S13]  /*0f00*/  PLOP3.LUT P0, PT, P6, P0, PT, 0x8a, 0x0 ;  /* 0x000000000000781c */ /* 0x000fda0003701172 */
[----:B------:R-:W-:-:S04]  /*0f10*/  @!P0 FADD.FTZ R8, -R11, 1 ;  /* 0x3f8000000b088421 */ /* 0x000fc80000010100 */
[----:B------:R-:W-:Y:S01]  /*0f20*/  @!P0 FMUL.FTZ R11, R8, R11 ;  /* 0x0000000b080b8220 */ /* 0x000fe20000410000 */
[----:B------:R-:W-:-:S05]  /*0f30*/  IMAD.MOV.U32 R8, RZ, RZ, RZ ;  /* 0x000000ffff087224 */ /* 0x000fca00078e00ff */
[----:B------:R-:W0:Y:S02]  /*0f40*/  @!P0 MUFU.RCP R11, R11 ;  /* 0x0000000b000b8308 */ /* 0x000e240000001000 */
[----:B0-----:R-:W-:-:S07]  /*0f50*/  @!P0 FMUL.FTZ R8, R11, R10 ;  /* 0x0000000a0b088220 */ /* 0x001fce0000410000 */
.L_x_7938:
[----:B------:R-:W-:Y:S05]  /*0f60*/  BSYNC B0 ;  /* 0x0000000000007941 */ /* 0x000fea0003800000 */
.L_x_7937:
[----:B------:R-:W-:Y:S04]  /*0f70*/  BSSY B0, `(.L_x_7939) ;  /* 0x000000b000007945 */ /* 0x000fe80003800000 */
[----:B------:R-:W-:Y:S05]  /*0f80*/  @P5 BRA `(.L_x_7940) ;  /* 0x0000000000245947 */ /* 0x000fea0003800000 */
[----:B------:R-:W-:Y:S01]  /*0f90*/  ULDC.64 UR6, c[0x0][0x218] ;  /* 0x0000860000067ab9 */ /* 0x000fe20000000a00 */
[----:B------:R-:W-:Y:S02]  /*0fa0*/  MOV R9, RZ ;  /* 0x000000ff00097202 */ /* 0x000fe40000000f00 */
[C---:B------:R-:W-:Y:S02]  /*0fb0*/  FSETP.GEU.FTZ.AND P5, PT, R13.reuse, UR6, PT ;  /* 0x000000060d007c0b */ /* 0x040fe4000bfbe000 */
[----:B------:R-:W-:-:S04]  /*0fc0*/  FSETP.GT.FTZ.AND P0, PT, R13, UR7, PT ;  /* 0x000000070d007c0b */ /* 0x000fc8000bf14000 */
[----:B------:R-:W-:-:S13]  /*0fd0*/  PLOP3.LUT P0, PT, P5, P0, PT, 0x8a, 0x0 ;  /* 0x000000000000781c */ /* 0x000fda0002f01172 */
[----:B------:R-:W-:-:S04]  /*0fe0*/  @!P0 FADD.FTZ R10, -R13, 1 ;  /* 0x3f8000000d0a8421 */ /* 0x000fc80000010100 */
[----:B------:R-:W-:-:S04]  /*0ff0*/  @!P0 FMUL.FTZ R10, R10, R13 ;  /* 0x0000000d0a0a8220 */ /* 0x000fc80000410000 */
[----:B------:R-:W0:Y:S02]  /*1000*/  @!P0 MUFU.RCP R11, R10 ;  /* 0x0000000a000b8308 */ /* 0x000e240000001000 */
[----:B0-----:R-:W-:-:S07]  /*1010*/  @!P0 FMUL.FTZ R9, R11, R12 ;  /* 0x0000000c0b098220 */ /* 0x001fce0000410000 */
.L_x_7940:
[----:B------:R-:W-:Y:S05]  /*1020*/  BSYNC B0 ;  /* 0x0000000000007941 */ /* 0x000fea0003800000 */
.L_x_7939:
[----:B------:R-:W-:Y:S04]  /*1030*/  BSSY B0, `(.L_x_7941) ;  /* 0x000000b000007945 */ /* 0x000fe80003800000 */
[----:B------:R-:W-:Y:S05]  /*1040*/  @P2 BRA `(.L_x_7942) ;  /* 0x0000000000242947 */ /* 0x000fea0003800000 */
        /* <DEDUP_REMOVED lines=9> */
.L_x_7942:
[----:B------:R-:W-:Y:S05]  /*10e0*/  BSYNC B0 ;  /* 0x0000000000007941 */ /* 0x000fea0003800000 */
.L_x_7941:
[----:B------:R-:W-:Y:S04]  /*10f0*/  BSSY B0, `(.L_x_7943) ;  /* 0x000000b000007945 */ /* 0x000fe80003800000 */
[----:B------:R-:W-:Y:S05]  /*1100*/  @P3 BRA `(.L_x_7944) ;  /* 0x0000000000243947 */ /* 0x000fea0003800000 */
[----:B------:R-:W-:Y:S01]  /*1110*/  ULDC.64 UR6, c[0x0][0x218] ;  /* 0x0000860000067ab9 */ /* 0x000fe20000000a00 */
[----:B------:R-:W-:Y:S01]  /*1120*/  HFMA2.MMA R12, -RZ, RZ, 0, 0 ;  /* 0x00000000ff0c7435 */ /* 0x000fe200000001ff */
[C---:B------:R-:W-:Y:S02]  /*1130*/  FSETP.GEU.FTZ.AND P2, PT, R24.reuse, UR6, PT ;  /* 0x0000000618007c0b */ /* 0x040fe4000bf5e000 */
[----:B------:R-:W-:-:S04]  /*1140*/  FSETP.GT.FTZ.AND P0, PT, R24, UR7, PT ;  /* 0x0000000718007c0b */ /* 0x000fc8000bf14000 */
[----:B------:R-:W-:-:S13]  /*1150*/  PLOP3.LUT P0, PT, P2, P0, PT, 0x8a, 0x0 ;  /* 0x000000000000781c */ /* 0x000fda0001701172 */
[----:B------:R-:W-:-:S04]  /*1160*/  @!P0 FADD.FTZ R11, -R24, 1 ;  /* 0x3f800000180b8421 */ /* 0x000fc80000010100 */
[----:B------:R-:W-:-:S06]  /*1170*/  @!P0 FMUL.FTZ R11, R11, R24 ;  /* 0x000000180b0b8220 */ /* 0x000fcc0000410000 */
[----:B------:R-:W0:Y:S02]  /*1180*/  @!P0 MUFU.RCP R11, R11 ;  /* 0x0000000b000b8308 */ /* 0x000e240000001000 */
[----:B0-----:R-:W-:-:S07]  /*1190*/  @!P0 FMUL.FTZ R12, R11, R22 ;  /* 0x000000160b0c8220 */ /* 0x001fce0000410000 */
.L_x_7944:
[----:B------:R-:W-:Y:S05]  /*11a0*/  BSYNC B0 ;  /* 0x0000000000007941 */ /* 0x000fea0003800000 */
.L_x_7943:
[----:B------:R-:W-:Y:S04]  /*11b0*/  BSSY B0, `(.L_x_7945) ;  /* 0x000000b000007945 */ /* 0x000fe80003800000 */
[----:B------:R-:W-:Y:S05]  /*11c0*/  @P4 BRA `(.L_x_7946) ;  /* 0x0000000000244947 */ /* 0x000fea0003800000 */
[----:B------:R-:W-:Y:S01]  /*11d0*/  ULDC.64 UR6, c[0x0][0x218] ;  /* 0x0000860000067ab9 */ /* 0x000fe20000000a00 */
[----:B------:R-:W-:Y:S01]  /*11e0*/  IMAD.MOV.U32 R11, RZ, RZ, RZ ;  /* 0x000000ffff0b7224 */ /* 0x000fe200078e00ff */
[C---:B------:R-:W-:Y:S02]  /*11f0*/  FSETP.GEU.FTZ.AND P2, PT, R25.reuse, UR6, PT ;  /* 0x0000000619007c0b */ /* 0x040fe4000bf5e000 */
[----:B------:R-:W-:-:S04]  /*1200*/  FSETP.GT.FTZ.AND P0, PT, R25, UR7, PT ;  /* 0x0000000719007c0b */ /* 0x000fc8000bf14000 */
[----:B------:R-:W-:-:S13]  /*1210*/  PLOP3.LUT P0, PT, P2, P0, PT, 0x8a, 0x0 ;  /* 0x000000000000781c */ /* 0x000fda0001701172 */
[----:B------:R-:W-:-:S04]  /*1220*/  @!P0 FADD.FTZ R14, -R25, 1 ;  /* 0x3f800000190e8421 */ /* 0x000fc80000010100 */
[----:B------:R-:W-:-:S06]  /*1230*/  @!P0 FMUL.FTZ R14, R14, R25 ;  /* 0x000000190e0e8220 */ /* 0x000fcc0000410000 */
[----:B------:R-:W0:Y:S02]  /*1240*/  @!P0 MUFU.RCP R14, R14 ;  /* 0x0000000e000e8308 */ /* 0x000e240000001000 */
[----:B0-----:R-:W-:-:S07]  /*1250*/  @!P0 FMUL.FTZ R11, R14, R23 ;  /* 0x000000170e0b8220 */ /* 0x001fce0000410000 */
.L_x_7946:
[----:B------:R-:W-:Y:S05]  /*1260*/  BSYNC B0 ;  /* 0x0000000000007941 */ /* 0x000fea0003800000 */
.L_x_7945:
[----:B------:R0:W-:Y:S01]  /*1270*/  @!P1 STG.E desc[UR4][R4.64], R15 ;  /* 0x0000000f04009986 */ /* 0x0001e2000c101904 */
[----:B------:R-:W-:Y:S01]  /*1280*/  @!P1 MOV R3, R17 ;  /* 0x0000001100039202 */ /* 0x000fe20000000f00 */
        /* <DEDUP_REMOVED lines=9> */
[----:B------:R0:W-:Y:S07]  /*1320*/  STG.E desc[UR4][R4.64], R7 ;  /* 0x0000000704007986 */ /* 0x0001ee000c101904 */
[----:B------:R-:W-:Y:S05]  /*1330*/  @P0 BRA `(.L_x_7950) ;  /* 0x0000000000300947 */ /* 0x000fea0003800000 */
[----:B0-----:R-:W0:Y:S01]  /*1340*/  LDC.64 R4, c[0x0][0x228] ;  /* 0x00008a00ff047b82 */ /* 0x001e220000000a00 */
[----:B------:R-:W-:Y:S01]  /*1350*/  IMAD.IADD R7, R0, 0x1, R3 ;  /* 0x0000000100077824 */ /* 0x000fe200078e0203 */
[----:B------:R-:W-:-:S03]  /*1360*/  IADD3 R3, R3, 0x80, RZ ;  /* 0x0000008003037810 */ /* 0x000fc60007ffe0ff */
[----:B0-----:R-:W-:-:S05]  /*1370*/  IMAD.WIDE.U32 R4, R7, 0x4, R4 ;  /* 0x0000000407047825 */ /* 0x001fca00078e0004 */
[----:B------:R0:W-:Y:S02]  /*1380*/  STG.E desc[UR4][R4.64], R6 ;  /* 0x0000000604007986 */ /* 0x0001e4000c101904 */
.L_x_7949:
[----:B------:R-:W-:-:S13]  /*1390*/  ISETP.GE.AND P0, PT, R3, R2, PT ;  /* 0x000000020300720c */ /* 0x000fda0003f06270 */
[----:B------:R-:W-:Y:S05]  /*13a0*/  @P0 BRA `(.L_x_7951) ;  /* 0x0000000000300947 */ /* 0x000fea0003800000 */
[----:B0-----:R-:W0:Y:S01]  /*13b0*/  LDC.64 R4, c[0x0][0x228] ;  /* 0x00008a00ff047b82 */ /* 0x001e220000000a00 */
[----:B------:R-:W-:Y:S01]  /*13c0*/  IMAD.IADD R7, R0, 0x1, R3 ;  /* 0x0000000100077824 */ /* 0x000fe200078e0203 */
[----:B------:R-:W-:-:S03]  /*13d0*/  IADD3 R3, R3, 0x80, RZ ;  /* 0x0000008003037810 */ /* 0x000fc60007ffe0ff */
[----:B0-----:R-:W-:-:S05]  /*13e0*/  IMAD.WIDE.U32 R4, R7, 0x4, R4 ;  /* 0x0000000407047825 */ /* 0x001fca00078e0004 */
[----:B------:R1:W-:Y:S02]  /*13f0*/  STG.E desc[UR4][R4.64], R8 ;  /* 0x0000000804007986 */ /* 0x0003e4000c101904 */
.L_x_7950:
[----:B------:R-:W-:-:S13]  /*1400*/  ISETP.GE.AND P0, PT, R3, R2, PT ;  /* 0x000000020300720c */ /* 0x000fda0003f06270 */
[----:B------:R-:W-:Y:S05]  /*1410*/  @P0 BRA `(.L_x_7952) ;  /* 0x0000000000340947 */ /* 0x000fea0003800000 */
[----:B01----:R-:W0:Y:S01]  /*1420*/  LDC.64 R4, c[0x0][0x228] ;  /* 0x00008a00ff047b82 */ /* 0x003e220000000a00 */
[----:B------:R-:W-:Y:S01]  /*1430*/  IMAD.IADD R7, R0, 0x1, R3 ;  /* 0x0000000100077824 */ /* 0x000fe200078e0203 */
[----:B------:R-:W-:-:S03]  /*1440*/  IADD3 R3, R3, 0x80, RZ ;  /* 0x0000008003037810 */ /* 0x000fc60007ffe0ff */
[----:B0-----:R-:W-:-:S05]  /*1450*/  IMAD.WIDE.U32 R4, R7, 0x4, R4 ;  /* 0x0000000407047825 */ /* 0x001fca00078e0004 */
[----:B------:R1:W-:Y:S02]  /*1460*/  STG.E desc[UR4][R4.64], R9 ;  /* 0x0000000904007986 */ /* 0x0003e4000c101904 */
.L_x_7951:
[----:B------:R-:W-:-:S13]  /*1470*/  ISETP.GE.AND P0, PT, R3, R2, PT ;  /* 0x000000020300720c */ /* 0x000fda0003f06270 */
[----:B------:R-:W-:Y:S05]  /*1480*/  @P0 BREAK B1 ;  /* 0x0000000000010942 */ /* 0x000fea0003800000 */
[----:B------:R-:W-:Y:S05]  /*1490*/  @P0 BRA `(.L_x_7953) ;  /* 0x0000000000300947 */ /* 0x000fea0003800000 */
[----:B01----:R-:W0:Y:S01]  /*14a0*/  LDC.64 R4, c[0x0][0x228] ;  /* 0x00008a00ff047b82 */ /* 0x003e220000000a00 */
[----:B------:R-:W-:Y:S01]  /*14b0*/  IMAD.IADD R7, R0, 0x1, R3 ;  /* 0x0000000100077824 */ /* 0x000fe200078e0203 */
[----:B------:R-:W-:-:S03]  /*14c0*/  IADD3 R3, R3, 0x80, RZ ;  /* 0x0000008003037810 */ /* 0x000fc60007ffe0ff */
[----:B0-----:R-:W-:-:S05]  /*14d0*/  IMAD.WIDE.U32 R4, R7, 0x4, R4 ;  /* 0x0000000407047825 */ /* 0x001fca00078e0004 */
[----:B------:R2:W-:Y:S02]  /*14e0*/  STG.E desc[UR4][R4.64], R10 ;  /* 0x0000000a04007986 */ /* 0x0005e4000c101904 */
.L_x_7952:
[----:B------:R-:W-:Y:S05]  /*14f0*/  BSYNC B1 ;  /* 0x0000000000017941 */ /* 0x000fea0003800000 */
.L_x_7948:
[----:B------:R-:W-:-:S13]  /*1500*/  ISETP.GE.AND P0, PT, R3, R2, PT ;  /* 0x000000020300720c */ /* 0x000fda0003f06270 */
[----:B012---:R-:W0:Y:S01]  /*1510*/  @!P0 LDC.64 R4, c[0x0][0x228] ;  /* 0x00008a00ff048b82 */ /* 0x007e220000000a00 */
[----:B------:R-:W-:Y:S01]  /*1520*/  @!P0 IMAD.IADD R7, R0, 0x1, R3 ;  /* 0x0000000100078824 */ /* 0x000fe200078e0203 */
[----:B------:R-:W-:-:S03]  /*1530*/  @!P0 IADD3 R3, R3, 0x80, RZ ;  /* 0x0000008003038810 */ /* 0x000fc60007ffe0ff */
[----:B0-----:R-:W-:-:S05]  /*1540*/  @!P0 IMAD.WIDE.U32 R4, R7, 0x4, R4 ;  /* 0x0000000407048825 */ /* 0x001fca00078e0004 */
[----:B------:R2:W-:Y:S02]  /*1550*/  @!P0 STG.E desc[UR4][R4.64], R12 ;  /* 0x0000000c04008986 */ /* 0x0005e4000c101904 */
.L_x_7953:
[----:B------:R-:W-:Y:S05]  /*1560*/  BSYNC B0 ;  /* 0x0000000000007941 */ /* 0x000fea0003800000 */
.L_x_7947:
[----:B------:R-:W-:Y:S05]  /*1570*/  WARPSYNC.ALL ;  /* 0x0000000000007948 */ /* 0x000fea0003800000 */
[----:B------:R-:W-:-:S13]  /*1580*/  ISETP.GE.AND P0, PT, R3, R2, PT ;  /* 0x000000020300720c */ /* 0x000fda0003f06270 */
[----:B------:R-:W-:Y:S05]  /*1590*/  @P0 EXIT ;  /* 0x000000000000094d */ /* 0x000fea0003800000 */
[----:B012---:R-:W0:Y:S01]  /*15a0*/  LDC.64 R4, c[0x0][0x228] ;  /* 0x00008a00ff047b82 */ /* 0x007e220000000a00 */
[----:B------:R-:W-:-:S04]  /*15b0*/  IMAD.IADD R3, R0, 0x1, R3 ;  /* 0x0000000100037824 */ /* 0x000fc800078e0203 */
[----:B0-----:R-:W-:-:S05]  /*15c0*/  IMAD.WIDE.U32 R2, R3, 0x4, R4 ;  /* 0x0000000403027825 */ /* 0x001fca00078e0004 */
[----:B------:R-:W-:Y:S01]  /*15d0*/  STG.E desc[UR4][R2.64], R11 ;  /* 0x0000000b02007986 */ /* 0x000fe2000c101904 */
[----:B------:R-:W-:Y:S05]  /*15e0*/  EXIT ;  /* 0x000000000000794d */ /* 0x000fea0003800000 */
.L_x_7954:
        /* <DEDUP_REMOVED lines=9> */
.L_x_14646:


//--------------------- .text._ZN2at6native29vectorized_elementwise_kernelILi4EZZZNS0_26logit_backward_kernel_cudaERNS_18TensorIteratorBaseERKN3c106ScalarEENKUlvE_clEvENKUlvE0_clEvEUlffE0_St5arrayIPcLm3EEEEviT0_T1_ --------------------------
	.section	.text._ZN2at6native29vectorized_elementwise_kernelILi4EZZZNS0_26logit_backward_kernel_cudaERNS_18TensorIteratorBaseERKN3c106ScalarEENKUlvE_clEvENKUlvE0_clEvEUlffE0_St5arrayIPcLm3EEEEviT0_T1_,"ax",@progbits
	.align	128
        .global         _ZN2at6native29vectorized_elementwise_kernelILi4EZZZNS0_26logit_backward_kernel_cudaERNS_18TensorIteratorBaseERKN3c106ScalarEENKUlvE_clEvENKUlvE0_clEvEUlffE0_St5arrayIPcLm3EEEEviT0_T1_
        .type           _ZN2at6native29vectorized_elementwise_kernelILi4EZZZNS0_26logit_backward_kernel_cudaERNS_18TensorIteratorBaseERKN3c106ScalarEENKUlvE_clEvENKUlvE0_clEvEUlffE0_St5arrayIPcLm3EEEEviT0_T1_,@function
        .size           _ZN2at6native29vectorized_elementwise_kernelILi4EZZZNS0_26logit_backward_kernel_cudaERNS_18TensorIteratorBaseERKN3c106ScalarEENKUlvE_clEvENKUlvE0_clEvEUlffE0_St5arrayIPcLm3EEEEviT0_T1_,(.L_x_14647 - _ZN2at6native29vectorized_elementwise_kernelILi4EZZZNS0_26logit_backward_kernel_cudaERNS_18TensorIteratorBaseERKN3c106ScalarEENKUlvE_clEvENKUlvE0_clEvEUlffE0_St5arrayIPcLm3EEEEviT0_T1_)
        .other          _ZN2at6native29vectorized_elementwise_kernelILi4EZZZNS0_26logit_backward_kernel_cudaERNS_18TensorIteratorBaseERKN3c106ScalarEENKUlvE_clEvENKUlvE0_clEvEUlffE0_St5arrayIPcLm3EEEEviT0_T1_,@"STO_CUDA_ENTRY STV_DEFAULT"
_ZN2at6native29vectorized_elementwise_kernelILi4EZZZNS0_26logit_backward_kernel_cudaERNS_18TensorIteratorBaseERKN3c106ScalarEENKUlvE_clEvENKUlvE0_clEvEUlffE0_St5arrayIPcLm3EEEEviT0_T1_:
.text._ZN2at6native29vectorized_elementwise_kernelILi4EZZZNS0_26logit_backward_kernel_cudaERNS_18TensorIteratorBaseERKN3c106ScalarEENKUlvE_clEvENKUlvE0_clEvEUlffE0_St5arrayIPcLm3EEEEviT0_T1_:
        /* <DEDUP_REMOVED lines=13> */
[----:B0-----:R-:W-:-:S03]  /*00d0*/  IMAD.WIDE.U32 R6, R2, 0x10, R4 ;  /* 0x0000001002067825 */ /* 0x001fc600078e0004 */
[----:B------:R-:W0:Y:S02]  /*00e0*/  LDC.64 R4, c[0x0][0x230] ;  /* 0x00008c00ff047b82 */ /* 0x000e240000000a00 */
[----:B------:R-:W3:Y:S04]  /*00f0*/  LDG.E.128 R16, desc[UR4][R6.64] ;  /* 0x0000000406107981 */ /* 0x000ee8000c1e1d00 */
[----:B------:R-:W4:Y:S01]  /*0100*/  LDG.E.128 R12, desc[UR4][R6.64+0x800] ;  /* 0x00080004060c7981 */ /* 0x000f22000c1e1d00 */
[----:B0-----:R-:W-:-:S04]  /*0110*/  IMAD.WIDE R4, R0, 0x4, R4 ;  /* 0x0000000400047825 */ /* 0x001fc800078e0204 */
[----:B------:R-:W-:-:S05]  /*0120*/  IMAD.WIDE.U32 R4, R2, 0x10, R4 ;  /* 0x0000001002047825 */ /* 0x000fca00078e0004 */
[----:B------:R-:W5:Y:S04]  /*0130*/  LDG.E.128 R8, desc[UR4][R4.64] ;  /* 0x0000000404087981 */ /* 0x000f68000c1e1d00 */
[----:B------:R-:W4:Y:S01]  /*0140*/  LDG.E.128 R4, desc[UR4][R4.64+0x800] ;  /* 0x0008000404047981 */ /* 0x000f22000c1e1d00 */
[----:B--2---:R-:W-:-:S04]  /*0150*/  IMAD.WIDE.U32 R20, R0, 0x4, R20 ;  /* 0x0000000400147825 */ /* 0x004fc800078e0014 */
[----:B------:R-:W-:Y:S01]  /*0160*/  IMAD.WIDE R20, R2, 0x10, R20 ;  /* 0x0000001002147825 */ /* 0x000fe200078e0214 */
[C---:B---3--:R-:W-:Y:S02]  /*0170*/  FSETP.GEU.FTZ.AND P1, PT, R16.reuse, UR6, PT ;  /* 0x0000000610007c0b */ /* 0x048fe4000bf3e000 */
[----:B------:R-:W-:-:S04]  /*0180*/  FSETP.GT.FTZ.AND P0, PT, R16, UR7, PT ;  /* 0x0000000710007c0b */ /* 0x000fc8000bf14000 */
[----:B------:R-:W-:-:S13]  /*0190*/  PLOP3.LUT P0, PT, P1, P0, PT, 0x8a, 0x0 ;  /* 0x000000000000781c */ /* 0x000fda0000f01172 */
[----:B------:R-:W-:-:S04]  /*01a0*/  @!P0 FADD.FTZ R3, -R16, 1 ;  /* 0x3f80000010038421 */ /* 0x000fc80000010100 */
[----:B------:R-:W-:-:S06]  /*01b0*/  @!P0 FMUL.FTZ R3, R16, R3 ;  /* 0x0000000310038220 */ /* 0x000fcc0000410000 */
[----:B------:R-:W5:Y:S01]  /*01c0*/  @!P0 MUFU.RCP R3, R3 ;  /* 0x0000000300038308 */ /* 0x000f620000001000 */
[----:B------:R-:W-:Y:S01]  /*01d0*/  HFMA2.MMA R16, -RZ, RZ, 0, 0 ;  /* 0x00000000ff107435 */ /* 0x000fe200000001ff */
[----:B------:R-:W-:Y:S02]  /*01e0*/  FSETP.GT.FTZ.AND P1, PT, R17, UR7, PT ;  /* 0x0000000711007c0b */ /* 0x000fe4000bf34000 */
[C---:B------:R-:W-:Y:S02]  /*01f0*/  FSETP.GT.FTZ.AND P5, PT, R18.reuse, UR7, PT ;  /* 0x0000000712007c0b */ /* 0x040fe4000bfb4000 */
[----:B------:R-:W-:Y:S02]  /*0200*/  FSETP.GEU.FTZ.AND P2, PT, R18, UR6, PT ;  /* 0x0000000612007c0b */ /* 0x000fe4000bf5e000 */
[C---:B------:R-:W-:Y:S02]  /*0210*/  FSETP.GT.FTZ.AND P4, PT, R19.reuse, UR7, PT ;  /* 0x0000000713007c0b */ /* 0x040fe4000bf94000 */
[----:B------:R-:W-:-:S02]  /*0220*/  FSETP.GEU.FTZ.AND P6, PT, R19, UR6, PT ;  /* 0x0000000613007c0b */ /* 0x000fc4000bfde000 */
[----:B------:R-:W-:Y:S01]  /*0230*/  PLOP3.LUT P5, PT, P2, P5, PT, 0x8a, 0x0 ;  /* 0x000000000000781c */ /* 0x000fe200017ab172 */
[----:B-----5:R-:W-:Y:S01]  /*0240*/  @!P0 FMUL.FTZ R16, R8, R3 ;  /* 0x0000000308108220 */ /* 0x020fe20000410000 */
[----:B------:R-:W-:Y:S02]  /*0250*/  FSETP.GEU.FTZ.AND P0, PT, R17, UR6, PT ;  /* 0x0000000611007c0b */ /* 0x000fe4000bf1e000 */
        /* <DEDUP_REMOVED lines=15> */
[----:B------:R-:W-:Y:S01]  /*0350*/  ISETP.NE.AND P0, PT, R3, RZ, PT ;  /* 0x000000ff0300720c */ /* 0x000fe20003f05270 */
[----:B------:R-:W-:-:S04]  /*0360*/  @!P5 FADD.FTZ R3, -R18, 1 ;  /* 0x3f8000001203d421 */ /* 0x000fc80000010100 */
[----:B------:R-:W-:Y:S01]  /*0370*/  @!P5 FMUL.FTZ R23, R18, R3 ;  /* 0x000000031217d220 */ /* 0x000fe20000410000 */
[----:B------:R-:W-:-:S04]  /*0380*/  @!P3 FADD.FTZ R3, -R12, 1 ;  /* 0x3f8000000c03b421 */ /* 0x000fc80000010100 */
[----:B------:R-:W-:Y:S01]  /*0390*/  @!P3 FMUL.FTZ R3, R12, R3 ;  /* 0x000000030c03b220 */ /* 0x000fe20000410000 */
[----:B------:R-:W-:-:S04]  /*03a0*/  @!P2 FADD.FTZ R12, -R13, 1 ;  /* 0x3f8000000d0ca421 */ /* 0x000fc80000010100 */
[----:B------:R-:W-:Y:S01]  /*03b0*/  @!P2 FMUL.FTZ R12, R13, R12 ;  /* 0x0000000c0d0ca220 */ /* 0x000fe20000410000 */
[C---:B------:R-:W-:Y:S01]  /*03c0*/  @!P1 FADD.FTZ R13, -R14.reuse, 1 ;  /* 0x3f8000000e0d9421 */ /* 0x040fe20000010100 */
[----:B------:R-:W-:Y:S01]  /*03d0*/  @!P0 FADD.FTZ R8, -R17, 1 ;  /* 0x3f80000011088421 */ /* 0x000fe20000010100 */
[----:B------:R-:W-:Y:S02]  /*03e0*/  @!P4 FADD.FTZ R18, -R19, 1 ;  /* 0x3f8000001312c421 */ /* 0x000fe40000010100 */
[----:B------:R-:W-:Y:S01]  /*03f0*/  @!P1 FMUL.FTZ R13, R14, R13 ;  /* 0x0000000d0e0d9220 */ /* 0x000fe20000410000 */
[----:B------:R-:W-:Y:S01]  /*0400*/  @!P6 FADD.FTZ R14, -R15, 1 ;  /* 0x3f8000000f0ee421 */ /* 0x000fe20000010100 */
[----:B------:R-:W-:Y:S01]  /*0410*/  @!P0 FMUL.FTZ R8, R17, R8 ;  /* 0x0000000811088220 */ /* 0x000fe20000410000 */
[----:B------:R-:W-:Y:S02]  /*0420*/  @!P4 FMUL.FTZ R18, R19, R18 ;  /* 0x000000121312c220 */ /* 0x000fe40000410000 */
[----:B------:R-:W-:Y:S01]  /*0430*/  @!P6 FMUL.FTZ R14, R15, R14 ;  /* 0x0000000e0f0ee220 */ /* 0x000fe20000410000 */
[----:B------:R-:W-:Y:S08]  /*0440*/  @!P5 MUFU.RCP R23, R23 ;  /* 0x000000170017d308 */ /* 0x000ff00000001000 */
[----:B------:R-:W0:Y:S08]  /*0450*/  @!P0 MUFU.RCP R8, R8 ;  /* 0x0000000800088308 */ /* 0x000e300000001000 */
[----:B------:R1:W2:Y:S08]  /*0460*/  @!P4 MUFU.RCP R22, R18 ;  /* 0x000000120016c308 */ /* 0x0002b00000001000 */
[----:B------:R-:W3:Y:S08]  /*0470*/  @!P3 MUFU.RCP R3, R3 ;  /* 0x000000030003b308 */ /* 0x000ef00000001000 */
[----:B------:R-:W4:Y:S08]  /*0480*/  @!P2 MUFU.RCP R12, R12 ;  /* 0x0000000c000ca308 */ /* 0x000f300000001000 */
[----:B------:R-:W5:Y:S08]  /*0490*/  @!P1 MUFU.RCP R13, R13 ;  /* 0x0000000d000d9308 */ /* 0x000f700000001000 */
[----:B------:R-:W5:Y:S01]  /*04a0*/  @!P6 MUFU.RCP R14, R14 ;  /* 0x0000000e000ee308 */ /* 0x000f620000001000 */
[----:B-1----:R-:W-:Y:S01]  /*04b0*/  CS2R R18, SRZ ;  /* 0x0000000000127805 */ /* 0x002fe2000001ff00 */
[----:B------:R-:W-:-:S02]  /*04c0*/  IMAD.MOV.U32 R17, RZ, RZ, RZ ;  /* 0x000000ffff117224 */ /* 0x000fc400078e00ff */
[----:B0-----:R-:W-:Y:S01]  /*04d0*/  @!P0 FMUL.FTZ R17, R9, R8 ;  /* 0x0000000809118220 */ /* 0x001fe20000410000 */
[----:B------:R-:W-:Y:S01]  /*04e0*/  @!P5 FMUL.FTZ R18, R10, R23 ;  /* 0x000000170a12d220 */ /* 0x000fe20000410000 */
[----:B--2---:R-:W-:Y:S01]  /*04f0*/  @!P4 FMUL.FTZ R19, R11, R22 ;  /* 0x000000160b13c220 */ /* 0x004fe20000410000 */
[----:B------:R-:W-:Y:S02]  /*0500*/  CS2R R8, SRZ ;  /* 0x0000000000087805 */ /* 0x000fe4000001ff00 */
[----:B------:R-:W-:Y:S01]  /*0510*/  CS2R R10, SRZ ;  /* 0x00000000000a7805 */ /* 0x000fe2000001ff00 */
[----:B---3--:R-:W-:Y:S01]  /*0520*/  @!P3 FMUL.FTZ R8, R4, R3 ;  /* 0x000000030408b220 */ /* 0x008fe20000410000 */
[----:B----4-:R-:W-:Y:S01]  /*0530*/  @!P2 FMUL.FTZ R9, R5, R12 ;  /* 0x0000000c0509a220 */ /* 0x010fe20000410000 */
[----:B-----5:R-:W-:Y:S01]  /*0540*/  @!P1 FMUL.FTZ R10, R6, R13 ;  /* 0x0000000d060a9220 */ /* 0x020fe20000410000 */
[----:B------:R-:W-:Y:S01]  /*0550*/  STG.E.128 desc[UR4][R20.64], R16 ;  /* 0x0000001014007986 */ /* 0x000fe2000c101d04 */
[----:B------:R-:W-:-:S05]  /*0560*/  @!P6 FMUL.FTZ R11, R7, R14 ;  /* 0x0000000e070be220 */ /* 0x000fca0000410000 */
[----:B------:R-:W-:Y:S01]  /*0570*/  STG.E.128 desc[UR4][R20.64+0x800], R8 ;  /* 0x0008000814007986 */ /* 0x000fe2000c101d04 */
[----:B------:R-:W-:Y:S05]  /*0580*/  EXIT ;  /* 0x000000000000794d */ /* 0x000fea0003800000 */
.L_x_7955:
        /* <DEDUP_REMOVED lines=98> */
.L_x_7957:
[----:B------:R-:W-:Y:S05]  /*0bb0*/  BSYNC B0 ;  /* 0x0000000000007941 */ /* 0x000fea0003800000 */
.L_x_7956:
        /* <DEDUP_REMOVED lines=13> */
.L_x_7959:
[----:B------:R-:W-:Y:S05]  /*0c90*/  BSYNC B0 ;  /* 0x0000000000007941 */ /* 0x000fea0003800000 */
.L_x_7958:
        /* <DEDUP_REMOVED lines=13> */
.L_x_7961:
[----:B------:R-:W-:Y:S05]  /*0d70*/  BSYNC B0 ;  /* 0x0000000000007941 */ /* 0x000fea0003800000 */
.L_x_7960:
        /* <DEDUP_REMOVED lines=24> */
.L_x_7963:
[----:B------:R-:W-:Y:S05]  /*0f00*/  BSYNC B0 ;  /* 0x0000000000007941 */ /* 0x000fea0003800000 */
.L_x_7962:
        /* <DEDUP_REMOVED lines=11> */
.L_x_7965:
[----:B------:R-:W-:Y:S05]  /*0fc0*/  BSYNC B0 ;  /* 0x0000000000007941 */ /* 0x000fea0003800000 */
.L_x_7964:
        /* <DEDUP_REMOVED lines=11> */
.L_x_7967:
[----:B------:R-:W-:Y:S05]  /*1080*/  BSYNC B0 ;  /* 0x0000000000007941 */ /* 0x000fea0003800000 */
.L_x_7966:
        /* <DEDUP_REMOVED lines=11> */
.L_x_7969:
[----:B------:R-:W-:Y:S05]  /*1140*/  BSYNC B0 ;  /* 0x0000000000007941 */ /* 0x000fea0003800000 */
.L_x_7968:
        /* <DEDUP_REMOVED lines=11> */
.L_x_7971:
[----:B------:R-:W-:Y:S05]  /*1200*/  BSYNC B0 ;  /* 0x0000000000007941 */ /* 0x000fea0003800000 */
.L_x_7970:
        /* <DEDUP_REMOVED lines=18> */
.L_x_7974:
[----:B------:R-:W-:-:S13]  /*1330*/  ISETP.GE.AND P0, PT, R3, R2, PT ;  /* 0x000000020300720c */ /* 0x000fda0003f06270 */
[----:B------:R-:W-:Y:S05]  /*1340*/  @P0 BRA `(.L_x_7976) ;  /* 0x0000000000300947 */ /* 0x000fea0003800000 */
[----:B0-----:R-:W0:Y:S01]  /*1350*/  LDC.64 R4, c[0x0][0x228] ;  /* 0x00008a00ff047b82 */ /* 0x001e220000000a00 */
[----:B------:R-:W-:Y:S01]  /*1360*/  IMAD.IADD R7, R0, 0x1, R3 ;  /* 0x0000000100077824 */ /* 0x000fe200078e0203 */
[----:B------:R-:W-:-:S03]  /*1370*/  IADD3 R3, R3, 0x80, RZ ;  /* 0x0000008003037810 */ /* 0x000fc60007ffe0ff */
[----:B0-----:R-:W-:-:S05]  /*1380*/  IMAD.WIDE.U32 R4, R7, 0x4, R4 ;  /* 0x0000000407047825 */ /* 0x001fca00078e0004 */
[----:B------:R1:W-:Y:S02]  /*1390*/  STG.E desc[UR4][R4.64], R8 ;  /* 0x0000000804007986 */ /* 0x0003e4000c101904 */
.L_x_7975:
[----:B------:R-:W-:-:S13]  /*13a0*/  ISETP.GE.AND P0, PT, R3, R2, PT ;  /* 0x000000020300720c */ /* 0x000fda0003f06270 */
[----:B------:R-:W-:Y:S05]  /*13b0*/  @P0 BRA `(.L_x_7977) ;  /* 0x0000000000340947 */ /* 0x000fea0003800000 */
[----:B01----:R-:W0:Y:S01]  /*13c0*/  LDC.64 R4, c[0x0][0x228] ;  /* 0x00008a00ff047b82 */ /* 0x003e220000000a00 */
[----:B------:R-:W-:Y:S01]  /*13d0*/  IMAD.IADD R7, R0, 0x1, R3 ;  /* 0x0000000100077824 */ /* 0x000fe200078e0203 */
[----:B------:R-:W-:-:S03]  /*13e0*/  IADD3 R3, R3, 0x80, RZ ;  /* 0x0000008003037810 */ /* 0x000fc60007ffe0ff */
[----:B0-----:R-:W-:-:S05]  /*13f0*/  IMAD.WIDE.U32 R4, R7, 0x4, R4 ;  /* 0x0000000407047825 */ /* 0x001fca00078e0004 */
[----:B------:R1:W-:Y:S02]  /*1400*/  STG.E desc[UR4][R4.64], R9 ;  /* 0x0000000904007986 */ /* 0x0003e4000c101904 */
.L_x_7976:
        /* <DEDUP_REMOVED lines=8> */
.L_x_7977:
[----:B------:R-:W-:Y:S05]  /*1490*/  BSYNC B1 ;  /* 0x0000000000017941 */ /* 0x000fea0003800000 */
.L_x_7973:
[----:B------:R-:W-:-:S13]  /*14a0*/  ISETP.GE.AND P0, PT, R3, R2, PT ;  /* 0x000000020300720c */ /* 0x000fda0003f06270 */
[----:B012---:R-:W0:Y:S01]  /*14b0*/  @!P0 LDC.64 R4, c[0x0][0x228] ;  /* 0x00008a00ff048b82 */ /* 0x007e220000000a00 */
[----:B------:R-:W-:Y:S01]  /*14c0*/  @!P0 IMAD.IADD R7, R0, 0x1, R3 ;  /* 0x0000000100078824 */ /* 0x000fe200078e0203 */
[----:B------:R-:W-:-:S03]  /*14d0*/  @!P0 IADD3 R3, R3, 0x80, RZ ;  /* 0x0000008003038810 */ /* 0x000fc60007ffe0ff */
[----:B0-----:R-:W-:-:S05]  /*14e0*/  @!P0 IMAD.WIDE.U32 R4, R7, 0x4, R4 ;  /* 0x0000000407048825 */ /* 0x001fca00078e0004 */
[----:B------:R2:W-:Y:S02]  /*14f0*/  @!P0 STG.E desc[UR4][R4.64], R12 ;  /* 0x0000000c04008986 */ /* 0x0005e4000c101904 */
.L_x_7978:
[----:B------:R-:W-:Y:S05]  /*1500*/  BSYNC B0 ;  /* 0x0000000000007941 */ /* 0x000fea0003800000 */
.L_x_7972:
        /* <DEDUP_REMOVED lines=8> */
.L_x_7979:
        /* <DEDUP_REMOVED lines=15> */
.L_x_14647:


//--------------------- .text._ZN2at6native29vectorized_elementwise_kernelILi8EZZZNS0_26logit_backward_kernel_cudaERNS_18TensorIteratorBaseERKN3c106ScalarEENKUlvE_clEvENKUlvE0_clEvEUlffE0_St5arrayIPcLm3EEEEviT0_T1_ --------------------------
	.section	.text._ZN2at6native29vectorized_elementwise_kernelILi8EZZZNS0_26logit_backward_kernel_cudaERNS_18TensorIteratorBaseERKN3c106ScalarEENKUlvE_clEvENKUlvE0_clEvEUlffE0_St5arrayIPcLm3EEEEviT0_T1_,"ax",@progbits
	.align	128
        .global         _ZN2at6native29vectorized_elementwise_kernelILi8EZZZNS0_26logit_backward_kernel_cudaERNS_18TensorIteratorBaseERKN3c106ScalarEENKUlvE_clEvENKUlvE0_clEvEUlffE0_St5arrayIPcLm3EEEEviT0_T1_
        .type           _ZN2at6native29vectorized_elementwise_kernelILi8EZZZNS0_26logit_backward_kernel_cudaERNS_18TensorIteratorBaseERKN3c106ScalarEENKUlvE_clEvENKUlvE0_clEvEUlffE0_St5arrayIPcLm3EEEEviT0_T1_,@function
        .size           _ZN2at6native29vectorized_elementwise_kernelILi8EZZZNS0_26logit_backward_kernel_cudaERNS_18TensorIteratorBaseERKN3c106ScalarEENKUlvE_clEvENKUlvE0_clEvEUlffE0_St5arrayIPcLm3EEEEviT0_T1_,(.L_x_14648 - _ZN2at6native29vectorized_elementwise_kernelILi8EZZZNS0_26logit_backward_kernel_cudaERNS_18TensorIteratorBaseERKN3c106ScalarEENKUlvE_clEvENKUlvE0_clEvEUlffE0_St5arrayIPcLm3EEEEviT0_T1_)
        .other          _ZN2at6native29vectorized_elementwise_kernelILi8EZZZNS0_26logit_backward_kernel_cudaERNS_18TensorIteratorBaseERKN3c106ScalarEENKUlvE_clEvENKUlvE0_clEvEUlffE0_St5arrayIPcLm3EEEEviT0_T1_,@"STO_CUDA_ENTRY STV_DEFAULT"
_ZN2at6native29vectorized_elementwise_kernelILi8EZZZNS0_26logit_backward_kernel_cudaERNS_18TensorIteratorBaseERKN3c106ScalarEENKUlvE_clEvENKUlvE0_clEvEUlffE0_St5arrayIPcLm3EEEEviT0_T1_:
.text._ZN2at6native29vectorized_elementwise_kernelILi8EZZZNS0_26logit_backward_kernel_cudaERNS_18TensorIteratorBaseERKN3c106ScalarEENKUlvE_clEvENKUlvE0_clEvEUlffE0_St5arrayIPcLm3EEEEviT0_T1_:
        /* <DEDUP_REMOVED lines=89> */
.L_x_7980:
        /* <DEDUP_REMOVED lines=98> */
.L_x_7982:
[----:B------:R-:W-:Y:S05]  /*0bb0*/  BSYNC B0 ;  /* 0x0000000000007941 */ /* 0x000fea0003800000 */
.L_x_7981:
        /* <DEDUP_REMOVED lines=13> */
.L_x_7984:
[----:B------:R-:W-:Y:S05]  /*0c90*/  BSYNC B0 ;  /* 0x0000000000007941 */ /* 0x000fea0003800000 */
.L_x_7983:
        /* <DEDUP_REMOVED lines=13> */
.L_x_7986:
[----:B------:R-:W-:Y:S05]  /*0d70*/  BSYNC B0 ;  /* 0x0000000000007941 */ /* 0x000fea0003800000 */
.L_x_7985:
        /* <DEDUP_REMOVED lines=24> */
.L_x_7988:
[----:B------:R-:W-:Y:S05]  /*0f00*/  BSYNC B0 ;  /* 0x0000000000007941 */ /* 0x000fea0003800000 */
.L_x_7987:
        /* <DEDUP_REMOVED lines=11> */
.L_x_7990:
[----:B------:R-:W-:Y:S05]  /*0fc0*/  BSYNC B0 ;  /* 0x0000000000007941 */ /* 0x000fea0003800000 */
.L_x_7989:
        /* <DEDUP_REMOVED lines=11> */
.L_x_7992:
[----:B------:R-:W-:Y:S05]  /*1080*/  BSYNC B0 ;  /* 0x0000000000007941 */ /* 0x000fea0003800000 */
.L_x_7991:
        /* <DEDUP_REMOVED lines=11> */
.L_x_7994:
[----:B------:R-:W-:Y:S05]  /*1140*/  BSYNC B0 ;  /* 0x0000000000007941 */ /* 0x000fea0003800000 */
.L_x_7993:
        /* <DEDUP_REMOVED lines=11> */
.L_x_7996:
[----:B------:R-:W-:Y:S05]  /*1200*/  BSYNC B0 ;  /* 0x0000000000007941 */ /* 0x000fea0003800000 */
.L_x_7995:
        /* <DEDUP_REMOVED lines=18> */
.L_x_7999:
[----:B------:R-:W-:-:S13]  /*1330*/  ISETP.GE.AND P0, PT, R3, R2, PT ;  /* 0x000000020300720c */ /* 0x000fda0003f06270 */
[----:B------:R-:W-:Y:S05]  /*1340*/  @P0 BRA `(.L_x_8001) ;  /* 0x0000000000300947 */ /* 0x000fea0003800000 */
[----:B0-----:R-:W0:Y:S01]  /*1350*/  LDC.64 R4, c[0x0][0x228] ;  /* 0x00008a00ff047b82 */ /* 0x001e220000000a00 */
[----:B------:R-:W-:Y:S01]  /*1360*/  IMAD.IADD R7, R0, 0x1, R3 ;  /* 0x0000000100077824 */ /* 0x000fe200078e0203 */
[----:B------:R-:W-:-:S03]  /*1370*/  IADD3 R3, R3, 0x80, RZ ;  /* 0x0000008003037810 */ /* 0x000fc60007ffe0ff */
[----:B0-----:R-:W-:-:S05]  /*1380*/  IMAD.WIDE.U32 R4, R7, 0x4, R4 ;  /* 0x0000000407047825 */ /* 0x001fca00078e0004 */
[----:B------:R1:W-:Y:S02]  /*1390*/  STG.E desc[UR4][R4.64], R8 ;  /* 0x0000000804007986 */ /* 0x0003e4000c101904 */
.L_x_8000:
[----:B------:R-:W-:-:S13]  /*13a0*/  ISETP.GE.AND P0, PT, R3, R2, PT ;  /* 0x000000020300720c */ /* 0x000fda0003f06270 */
[----:B------:R-:W-:Y:S05]  /*13b0*/  @P0 BRA `(.L_x_8002) ;  /* 0x0000000000340947 */ /* 0x000fea0003800000 */
[----:B01----:R-:W0:Y:S01]  /*13c0*/  LDC.64 R4, c[0x0][0x228] ;  /* 0x00008a00ff047b82 */ /* 0x003e220000000a00 */
[----:B------:R-:W-:Y:S01]  /*13d0*/  IMAD.IADD R7, R0, 0x1, R3 ;  /* 0x0000000100077824 */ /* 0x000fe200078e0203 */
[----:B------:R-:W-:-:S03]  /*13e0*/  IADD3 R3, R3, 0x80, RZ ;  /* 0x0000008003037810 */ /* 0x000fc60007ffe0ff */
[----:B0-----:R-:W-:-:S05]  /*13f0*/  IMAD.WIDE.U32 R4, R7, 0x4, R4 ;  /* 0x0000000407047825 */ /* 0x001fca00078e0004 */
[----:B------:R1:W-:Y:S02]  /*1400*/  STG.E desc[UR4][R4.64], R9 ;  /* 0x0000000904007986 */ /* 0x0003e4000c101904 */
.L_x_8001:
        /* <DEDUP_REMOVED lines=8> */
.L_x_8002:
[----:B------:R-:W-:Y:S05]  /*1490*/  BSYNC B1 ;  /* 0x0000000000017941 */ /* 0x000fea0003800000 */
.L_x_7998:
[----:B------:R-:W-:-:S13]  /*14a0*/  ISETP.GE.AND P0, PT, R3, R2, PT ;  /* 0x000000020300720c */ /* 0x000fda0003f06270 */
[----:B012---:R-:W0:Y:S01]  /*14b0*/  @!P0 LDC.64 R4, c[0x0][0x228] ;  /* 0x00008a00ff048b82 */ /* 0x007e220000000a00 */
[----:B------:R-:W-:Y:S01]  /*14c0*/  @!P0 IMAD.IADD R7, R0, 0x1, R3 ;  /* 0x0000000100078824 */ /* 0x000fe200078e0203 */
[----:B------:R-:W-:-:S03]  /*14d0*/  @!P0 IADD3 R3, R3, 0x80, RZ ;  /* 0x0000008003038810 */ /* 0x000fc60007ffe0ff */
[----:B0-----:R-:W-:-:S05]  /*14e0*/  @!P0 IMAD.WIDE.U32 R4, R7, 0x4, R4 ;  /* 0x0000000407048825 */ /* 0x001fca00078e0004 */
[----:B------:R2:W-:Y:S02]  /*14f0*/  @!P0 STG.E desc[UR4][R4.64], R12 ;  /* 0x0000000c04008986 */ /* 0x0005e4000c101904 */
.L_x_8003:
[----:B------:R-:W-:Y:S05]  /*1500*/  BSYNC B0 ;  /* 0x0000000000007941 */ /* 0x000fea0003800000 */
.L_x_7997:
        /* <DEDUP_REMOVED lines=8> */
.L_x_8004:
        /* <DEDUP_REMOVED lines=15> */
.L_x_14648:


//--------------------- .text._ZN2at6native18elementwise_kernelILi128ELi4EZNS0_15gpu_kernel_implIZZZNS0_26logit_backward_kernel_cudaERNS_18TensorIteratorBaseERKN3c106ScalarEENKUlvE_clEvENKUlvE0_clEvEUlffE_EEvS4_RKT_EUliE_EEviT1_ --------------------------
	.section	.text._ZN2at6native18elementwise_kernelILi128ELi4EZNS0_15gpu_kernel_implIZZZNS0_26logit_backward_kernel_cudaERNS_18TensorIteratorBaseERKN3c106ScalarEENKUlvE_clEvENKUlvE0_clEvEUlffE_EEvS4_RKT_EUliE_EEviT1_,"ax",@progbits
	.align	128
        .global         _ZN2at6native18elementwise_kernelILi128ELi4EZNS0_15gpu_kernel_implIZZZNS0_26logit_backward_kernel_cudaERNS_18TensorIteratorBaseERKN3c106ScalarEENKUlvE_clEvENKUlvE0_clEvEUlffE_EEvS4_RKT_EUliE_EEviT1_
        .type           _ZN2at6native18elementwise_kernelILi128ELi4EZNS0_15gpu_kernel_implIZZZNS0_26logit_backward_kernel_cudaERNS_18TensorIteratorBaseERKN3c106ScalarEENKUlvE_clEvENKUlvE0_clEvEUlffE_EEvS4_RKT_EUliE_EEviT1_,@function
        .size           _ZN2at6native18elementwise_kernelILi128ELi4EZNS0_15gpu_kernel_implIZZZNS0_26logit_backward_kernel_cudaERNS_18TensorIteratorBaseERKN3c106ScalarEENKUlvE_clEvENKUlvE0_clEvEUlffE_EEvS4_RKT_EUliE_EEviT1_,(.L_x_14649 - _ZN2at6native18elementwise_kernelILi128ELi4EZNS0_15gpu_kernel_implIZZZNS0_26logit_backward_kernel_cudaERNS_18TensorIteratorBaseERKN3c106ScalarEENKUlvE_clEvENKUlvE0_clEvEUlffE_EEvS4_RKT_EUliE_EEviT1_)
        .other          _ZN2at6native18elementwise_kernelILi128ELi4EZNS0_15gpu_kernel_implIZZZNS0_26logit_backward_kernel_cudaERNS_18TensorIteratorBaseERKN3c106ScalarEENKUlvE_clEvENKUlvE0_clEvEUlffE_EEvS4_RKT_EUliE_EEviT1_,@"STO_CUDA_ENTRY STV_DEFAULT"
_ZN2at6native18elementwise_kernelILi128ELi4EZNS0_15gpu_kernel_implIZZZNS0_26logit_backward_kernel_cudaERNS_18TensorIteratorBaseERKN3c106ScalarEENKUlvE_clEvENKUlvE0_clEvEUlffE_EEvS4_RKT_EUliE_EEviT1_:
.text._ZN2at6native18elementwise_kernelILi128ELi4EZNS0_15gpu_kernel_implIZZZNS0_26logit_backward_kernel_cudaERNS_18TensorIteratorBaseERKN3c106ScalarEENKUlvE_clEvENKUlvE0_clEvEUlffE_EEvS4_RKT_EUliE_EEviT1_:
        /* <DEDUP_REMOVED lines=365> */
.L_x_8007:
        /* <DEDUP_REMOVED lines=22> */
.L_x_8012:
[----:B------:R-:W2:Y:S02]  /*1830*/  LDG.E.U8 R2, desc[UR36][R2.64] ;  /* 0x0000002402027981 */ /* 0x000ea4000c1e1100 */
[----:B--2---:R-:W-:Y:S01]  /*1840*/  I2FP.F32.U32 R19, R2 ;  /* 0x0000000200137245 */ /* 0x004fe20000201000 */
[----:B------:R-:W-:Y:S06]  /*1850*/  BRA `(.L_x_8014) ;  /* 0x0000000c002c7947 */ /* 0x000fec0003800000 */
.L_x_8011:
        /* <DEDUP_REMOVED lines=9> */
.L_x_8016:
[----:B------:R-:W2:Y:S02]  /*18f0*/  LDG.E R2, desc[UR36][R2.64] ;  /* 0x0000002402027981 */ /* 0x000ea4000c1e1900 */
[----:B--2---:R-:W-:Y:S01]  /*1900*/  I2FP.F32.S32 R19, R2 ;  /* 0x0000000200137245 */ /* 0x004fe20000201400 */
[----:B------:R-:W-:Y:S06]  /*1910*/  BRA `(.L_x_8014) ;  /* 0x0000000800fc7947 */ /* 0x000fec0003800000 */
.L_x_8015:
[----:B------:R-:W2:Y:S02]  /*1920*/  LDG.E.U16 R2, desc[UR36][R2.64] ;  /* 0x0000002402027981 */ /* 0x000ea4000c1e1500 */
[----:B--2---:R0:W1:Y:S01]  /*1930*/  I2F.S16 R19, R2 ;  /* 0x0000000200137306 */ /* 0x0040620000101400 */
[----:B------:R-:W-:Y:S05]  /*1940*/  BRA `(.L_x_8014) ;  /* 0x0000000800f07947 */ /* 0x000fea0003800000 */
.L_x_8010:
        /* <DEDUP_REMOVED lines=8> */
.L_x_8018:
[----:B------:R-:W2:Y:S02]  /*19d0*/  LDG.E.U16 R2, desc[UR36][R2.64] ;  /* 0x0000002402027981 */ /* 0x000ea4000c1e1500 */
[----:B--2---:R-:W-:Y:S01]  /*19e0*/  HADD2.F32 R19, -RZ, R2.H0_H0 ;  /* 0x20000002ff137230 */ /* 0x004fe20000004100 */
[----:B------:R-:W-:Y:S06]  /*19f0*/  BRA `(.L_x_8014) ;  /* 0x0000000800c47947 */ /* 0x000fec0003800000 */
.L_x_8017:
        /* <DEDUP_REMOVED lines=8> */
.L_x_8020:
[----:B------:R-:W2:Y:S02]  /*1a80*/  LDG.E.U16 R2, desc[UR36][R2.64] ;  /* 0x0000002402027981 */ /* 0x000ea4000c1e1500 */
[----:B--2---:R-:W-:Y:S01]  /*1a90*/  HADD2.F32 R19, -RZ, R2.H0_H0 ;  /* 0x20000002ff137230 */ /* 0x004fe20000004100 */
[----:B------:R-:W-:Y:S06]  /*1aa0*/  BRA `(.L_x_8014) ;  /* 0x0000000800987947 */ /* 0x000fec0003800000 */
.L_x_8019:
[----:B------:R-:W2:Y:S01]  /*1ab0*/  LDG.E.64 R2, desc[UR36][R2.64] ;  /* 0x0000002402027981 */ /* 0x000ea2000c1e1b00 */
[----:B------:R-:W-:Y:S01]  /*1ac0*/  UMOV UR4, 0xf0000000 ;  /* 0xf000000000047882 */ /* 0x000fe20000000000 */
[----:B------:R-:W-:Y:S01]  /*1ad0*/  UMOV UR5, 0x380fffff ;  /* 0x380fffff00057882 */ /* 0x000fe20000000000 */
[----:B--2---:R-:W0:Y:S01]  /*1ae0*/  F2F.F32.F64 R19, R2 ;  /* 0x0000000200137310 */ /* 0x004e220000301000 */
[----:B------:R-:W-:-:S14]  /*1af0*/  DSETP.GEU.AND P0, PT, |R2|, UR4, PT ;  /* 0x0000000402007e2a */ /* 0x000fdc000bf0e200 */
[----:B0-----:R-:W-:Y:S01]  /*1b00*/  @!P0 FMUL R19, R19, 1.175494350822287508e-38 ;  /* 0x0080000013138820 */ /* 0x001fe20000400000 */
[----:B------:R-:W-:Y:S06]  /*1b10*/  BRA `(.L_x_8014) ;  /* 0x00000008007c7947 */ /* 0x000fec0003800000 */
.L_x_8009:
        /* <DEDUP_REMOVED lines=12> */
.L_x_8023:
[----:B------:R-:W2:Y:S01]  /*1be0*/  LDG.E.64 R2, desc[UR36][R2.64] ;  /* 0x0000002402027981 */ /* 0x000ea2000c1e1b00 */
[----:B------:R-:W-:Y:S01]  /*1bf0*/  UMOV UR4, 0xf0000000 ;  /* 0xf000000000047882 */ /* 0x000fe20000000000 */
[----:B------:R-:W-:Y:S01]  /*1c00*/  UMOV UR5, 0x380fffff ;  /* 0x380fffff00057882 */ /* 0x000fe20000000000 */
[----:B--2---:R-:W0:Y:S01]  /*1c10*/  F2F.F32.F64 R19, R2 ;  /* 0x0000000200137310 */ /* 0x004e220000301000 */
[----:B------:R-:W-:-:S14]  /*1c20*/  DSETP.GEU.AND P0, PT, |R2|, UR4, PT ;  /* 0x0000000402007e2a */ /* 0x000fdc000bf0e200 */
[----:B0-----:R-:W-:Y:S01]  /*1c30*/  @!P0 FMUL R19, R19, 1.175494350822287508e-38 ;  /* 0x0080000013138820 */ /* 0x001fe20000400000 */
[----:B------:R-:W-:Y:S06]  /*1c40*/  BRA `(.L_x_8014) ;  /* 0x0000000800307947 */ /* 0x000fec0003800000 */
.L_x_8022:
        /* <DEDUP_REMOVED lines=26> */
.L_x_8025:
        /* <DEDUP_REMOVED lines=13> */
.L_x_8024:
[----:B------:R-:W2:Y:S02]  /*1ec0*/  LDG.E.U16 R2, desc[UR36][R2.64] ;  /* 0x0000002402027981 */ /* 0x000ea4000c1e1500 */
[----:B--2---:R-:W-:Y:S01]  /*1ed0*/  IMAD.U32 R19, R2, 0x10000, RZ ;  /* 0x0001000002137824 */ /* 0x004fe200078e00ff */
[----:B------:R-:W-:Y:S06]  /*1ee0*/  BRA `(.L_x_8014) ;  /* 0x0000000400887947 */ /* 0x000fec0003800000 */
.L_x_8021:
        /* <DEDUP_REMOVED lines=11> */
.L_x_8028:
        /* <DEDUP_REMOVED lines=20> */
.L_x_8030:
[----:B------:R-:W-:Y:S05]  /*20e0*/  BSYNC B0 ;  /* 0x0000000000007941 */ /* 0x000fea0003800000 */
.L_x_8029:
[----:B------:R-:W-:Y:S01]  /*20f0*/  IMAD.SHL.U32 R2, R2, 0x100000, RZ ;  /* 0x0010000002027824 */ /* 0x000fe200078e00ff */
[----:B------:R-:W-:-:S04]  /*2100*/  LEA R0, R0, 0x3b800000, 0x17 ;  /* 0x3b80000000007811 */ /* 0x000fc800078eb8ff */
[----:B------:R-:W-:Y:S01]  /*2110*/  LOP3.LUT R19, R0, R2, R19, 0xfe, !PT ;  /* 0x0000000200137212 */ /* 0x000fe200078efe13 */
[----:B------:R-:W-:Y:S06]  /*2120*/  BRA `(.L_x_8014) ;  /* 0x0000000000f87947 */ /* 0x000fec0003800000 */
.L_x_8027:
        /* <DEDUP_REMOVED lines=20> */
.L_x_8032:
[----:B------:R-:W-:Y:S05]  /*2270*/  BSYNC B0 ;  /* 0x0000000000007941 */ /* 0x000fea0003800000 */
.L_x_8031:
[----:B------:R-:W-:Y:S01]  /*2280*/  IMAD.SHL.U32 R2, R2, 0x200000, RZ ;  /* 0x0020000002027824 */ /* 0x000fe200078e00ff */
[----:B------:R-:W-:-:S04]  /*2290*/  LEA R0, R0, 0x37800000, 0x17 ;  /* 0x3780000000007811 */ /* 0x000fc800078eb8ff */
[----:B------:R-:W-:Y:S01]  /*22a0*/  LOP3.LUT R19, R0, R2, R19, 0xfe, !PT ;  /* 0x0000000200137212 */ /* 0x000fe200078efe13 */
[----:B------:R-:W-:Y:S06]  /*22b0*/  BRA `(.L_x_8014) ;  /* 0x0000000000947947 */ /* 0x000fec0003800000 */
.L_x_8026:
        /* <DEDUP_REMOVED lines=14> */
.L_x_8013:
        /* <DEDUP_REMOVED lines=16> */
.L_x_8035:
[----:B------:R-:W-:Y:S01]  /*24a0*/  IMAD.MOV.U32 R19, RZ, RZ, RZ ;  /* 0x000000ffff137224 */ /* 0x000fe200078e00ff */
[----:B------:R-:W-:Y:S06]  /*24b0*/  BRA `(.L_x_8014) ;  /* 0x0000000000147947 */ /* 0x000fec0003800000 */
.L_x_8034:
[----:B------:R-:W2:Y:S02]  /*24c0*/  LDG.E.64 R2, desc[UR36][R2.64] ;  /* 0x0000002402027981 */ /* 0x000ea4000c1e1b00 */
[----:B--2---:R0:W1:Y:S01]  /*24d0*/  I2F.U64 R19, R2 ;  /* 0x0000000200137312 */ /* 0x0040620000301000 */
[----:B------:R-:W-:Y:S05]  /*24e0*/  BRA `(.L_x_8014) ;  /* 0x0000000000087947 */ /* 0x000fea0003800000 */
.L_x_8033:
[----:B------:R-:W2:Y:S02]  /*24f0*/  LDG.E R2, desc[UR36][R2.64] ;  /* 0x0000002402027981 */ /* 0x000ea4000c1e1900 */
[----:B--2---:R-:W-:-:S07]  /*2500*/  I2FP.F32.U32 R19, R2 ;  /* 0x0000000200137245 */ /* 0x004fce0000201000 */
.L_x_8014:
[----:B------:R-:W-:Y:S05]  /*2510*/  BSYNC B6 ;  /* 0x0000000000067941 */ /* 0x000fea0003800000 */
.L_x_8008:
        /* <DEDUP_REMOVED lines=19> */
.L_x_8040:
[----:B------:R-:W2:Y:S02]  /*2650*/  LDG.E.U8 R0, desc[UR36][R2.64] ;  /* 0x0000002402007981 */ /* 0x000ea4000c1e1100 */
[----:B--2---:R-:W-:Y:S01]  /*2660*/  I2FP.F32.U32 R0, R0 ;  /* 0x0000000000007245 */ /* 0x004fe20000201000 */
[----:B------:R-:W-:Y:S06]  /*2670*/  BRA `(.L_x_8042) ;  /* 0x0000000c002c7947 */ /* 0x000fec0003800000 */
.L_x_8039:
        /* <DEDUP_REMOVED lines=9> */
.L_x_8044:
[----:B------:R-:W2:Y:S02]  /*2710*/  LDG.E R0, desc[UR36][R2.64] ;  /* 0x0000002402007981 */ /* 0x000ea4000c1e1900 */
[----:B--2---:R-:W-:Y:S01]  /*2720*/  I2FP.F32.S32 R0, R0 ;  /* 0x0000000000007245 */ /* 0x004fe20000201400 */
[----:B------:R-:W-:Y:S06]  /*2730*/  BRA `(.L_x_8042) ;  /* 0x0000000800fc7947 */ /* 0x000fec0003800000 */
.L_x_8043:
[----:B------:R-:W2:Y:S02]  /*2740*/  LDG.E.U16 R0, desc[UR36][R2.64] ;  /* 0x0000002402007981 */ /* 0x000ea4000c1e1500 */
[----:B--2---:R-:W4:Y:S01]  /*2750*/  I2F.S16 R0, R0 ;  /* 0x0000000000007306 */ /* 0x004f220000101400 */
[----:B------:R-:W-:Y:S05]  /*2760*/  BRA `(.L_x_8042) ;  /* 0x0000000800f07947 */ /* 0x000fea0003800000 */
.L_x_8038:
        /* <DEDUP_REMOVED lines=8> */
.L_x_8046:
[----:B------:R-:W2:Y:S02]  /*27f0*/  LDG.E.U16 R0, desc[UR36][R2.64] ;  /* 0x0000002402007981 */ /* 0x000ea4000c1e1500 */
[----:B--2---:R-:W-:Y:S01]  /*2800*/  HADD2.F32 R0, -RZ, R0.H0_H0 ;  /* 0x20000000ff007230 */ /* 0x004fe20000004100 */
[----:B------:R-:W-:Y:S06]  /*2810*/  BRA `(.L_x_8042) ;  /* 0x0000000800c47947 */ /* 0x000fec0003800000 */
.L_x_8045:
        /* <DEDUP_REMOVED lines=8> */
.L_x_8048:
[----:B------:R-:W2:Y:S02]  /*28a0*/  LDG.E.U16 R0, desc[UR36][R2.64] ;  /* 0x0000002402007981 */ /* 0x000ea4000c1e1500 */
[----:B--2---:R-:W-:Y:S01]  /*28b0*/  HADD2.F32 R0, -RZ, R0.H0_H0 ;  /* 0x20000000ff007230 */ /* 0x004fe20000004100 */
[----:B------:R-:W-:Y:S06]  /*28c0*/  BRA `(.L_x_8042) ;  /* 0x0000000800987947 */ /* 0x000fec0003800000 */
.L_x_8047:
[----:B------:R-:W2:Y:S01]  /*28d0*/  LDG.E.64 R2, desc[UR36][R2.64] ;  /* 0x0000002402027981 */ /* 0x000ea2000c1e1b00 */
[----:B------:R-:W-:Y:S01]  /*28e0*/  UMOV UR4, 0xf0000000 ;  /* 0xf000000000047882 */ /* 0x000fe20000000000 */
[----:B------:R-:W-:Y:S01]  /*28f0*/  UMOV UR5, 0x380fffff ;  /* 0x380fffff00057882 */ /* 0x000fe20000000000 */
[----:B--2---:R-:W0:Y:S01]  /*2900*/  F2F.F32.F64 R0, R2 ;  /* 0x0000000200007310 */ /* 0x004e220000301000 */
[----:B------:R-:W-:-:S14]  /*2910*/  DSETP.GEU.AND P0, PT, |R2|, UR4, PT ;  /* 0x0000000402007e2a */ /* 0x000fdc000bf0e200 */
[----:B0-----:R-:W-:Y:S01]  /*2920*/  @!P0 FMUL R0, R0, 1.175494350822287508e-38 ;  /* 0x0080000000008820 */ /* 0x001fe20000400000 */
[----:B------:R-:W-:Y:S06]  /*2930*/  BRA `(.L_x_8042) ;  /* 0x00000008007c7947 */ /* 0x000fec0003800000 */
.L_x_8037:
        /* <DEDUP_REMOVED lines=12> */
.L_x_8051:
[----:B------:R-:W2:Y:S01]  /*2a00*/  LDG.E.64 R2, desc[UR36][R2.64] ;  /* 0x0000002402027981 */ /* 0x000ea2000c1e1b00 */
[----:B------:R-:W-:Y:S01]  /*2a10*/  UMOV UR4, 0xf0000000 ;  /* 0xf000000000047882 */ /* 0x000fe20000000000 */
[----:B------:R-:W-:Y:S01]  /*2a20*/  UMOV UR5, 0x380fffff ;  /* 0x380fffff00057882 */ /* 0x000fe20000000000 */
[----:B--2---:R-:W0:Y:S01]  /*2a30*/  F2F.F32.F64 R0, R2 ;  /* 0x0000000200007310 */ /* 0x004e220000301000 */
[----:B------:R-:W-:-:S14]  /*2a40*/  DSETP.GEU.AND P0, PT, |R2|, UR4, PT ;  /* 0x0000000402007e2a */ /* 0x000fdc000bf0e200 */
[----:B0-----:R-:W-:Y:S01]  /*2a50*/  @!P0 FMUL R0, R0, 1.175494350822287508e-38 ;  /* 0x0080000000008820 */ /* 0x001fe20000400000 */
[----:B------:R-:W-:Y:S06]  /*2a60*/  BRA `(.L_x_8042) ;  /* 0x0000000800307947 */ /* 0x000fec0003800000 */
.L_x_8050:
        /* <DEDUP_REMOVED lines=26> */
.L_x_8053:
        /* <DEDUP_REMOVED lines=13> */
.L_x_8052:
[----:B------:R-:W2:Y:S02]  /*2ce0*/  LDG.E.U16 R0, desc[UR36][R2.64] ;  /* 0x0000002402007981 */ /* 0x000ea4000c1e1500 */
[----:B--2---:R-:W-:Y:S01]  /*2cf0*/  IMAD.U32 R0, R0, 0x10000, RZ ;  /* 0x0001000000007824 */ /* 0x004fe200078e00ff */
[----:B------:R-:W-:Y:S06]  /*2d00*/  BRA `(.L_x_8042) ;  /* 0x0000000400887947 */ /* 0x000fec0003800000 */
.L_x_8049:
        /* <DEDUP_REMOVED lines=11> */
.L_x_8056:
        /* <DEDUP_REMOVED lines=20> */
.L_x_8058:
[----:B------:R-:W-:Y:S05]  /*2f00*/  BSYNC B0 ;  /* 0x0000000000007941 */ /* 0x000fea0003800000 */
.L_x_8057:
[----:B------:R-:W-:Y:S01]  /*2f10*/  LEA R3, R0, 0x3b800000, 0x17 ;  /* 0x3b80000000037811 */ /* 0x000fe200078eb8ff */
[----:B------:R-:W-:-:S05]  /*2f20*/  IMAD.SHL.U32 R0, R2, 0x100000, RZ ;  /* 0x0010000002007824 */ /* 0x000fca00078e00ff */
[----:B------:R-:W-:Y:S01]  /*2f30*/  LOP3.LUT R0, R3, R0, R4, 0xfe, !PT ;  /* 0x0000000003007212 */ /* 0x000fe200078efe04 */
[----:B------:R-:W-:Y:S06]  /*2f40*/  BRA `(.L_x_8042) ;  /* 0x0000000000f87947 */ /* 0x000fec0003800000 */
.L_x_8055:
        /* <DEDUP_REMOVED lines=20> */
.L_x_8060:
[----:B------:R-:W-:Y:S05]  /*3090*/  BSYNC B0 ;  /* 0x0000000000007941 */ /* 0x000fea0003800000 */
.L_x_8059:
[----:B------:R-:W-:Y:S01]  /*30a0*/  LEA R3, R0, 0x37800000, 0x17 ;  /* 0x3780000000037811 */ /* 0x000fe200078eb8ff */
[----:B------:R-:W-:-:S05]  /*30b0*/  IMAD.SHL.U32 R0, R2, 0x200000, RZ ;  /* 0x0020000002007824 */ /* 0x000fca00078e00ff */
[----:B------:R-:W-:Y:S01]  /*30c0*/  LOP3.LUT R0, R3, R0, R4, 0xfe, !PT ;  /* 0x0000000003007212 */ /* 0x000fe200078efe04 */
[----:B------:R-:W-:Y:S06]  /*30d0*/  BRA `(.L_x_8042) ;  /* 0x0000000000947947 */ /* 0x000fec0003800000 */
.L_x_8054:
        /* <DEDUP_REMOVED lines=14> */
.L_x_8041:
        /* <DEDUP_REMOVED lines=16> */
.L_x_8063:
[----:B------:R-:W-:Y:S01]  /*32c0*/  IMAD.MOV.U32 R0, RZ, RZ, RZ ;  /* 0x000000ffff007224 */ /* 0x000fe200078e00ff */
[----:B------:R-:W-:Y:S06]  /*32d0*/  BRA `(.L_x_8042) ;  /* 0x0000000000147947 */ /* 0x000fec0003800000 */
.L_x_8062:
[----:B------:R-:W2:Y:S02]  /*32e0*/  LDG.E.64 R2, desc[UR36][R2.64] ;  /* 0x0000002402027981 */ /* 0x000ea4000c1e1b00 */
[----:B--2---:R0:W1:Y:S01]  /*32f0*/  I2F.U64 R0, R2 ;  /* 0x0000000200007312 */ /* 0x0040620000301000 */
[----:B------:R-:W-:Y:S05]  /*3300*/  BRA `(.L_x_8042) ;  /* 0x0000000000087947 */ /* 0x000fea0003800000 */
.L_x_8061:
[----:B------:R-:W2:Y:S02]  /*3310*/  LDG.E R0, desc[UR36][R2.64] ;  /* 0x0000002402007981 */ /* 0x000ea4000c1e1900 */
[----:B--2---:R-:W-:-:S07]  /*3320*/  I2FP.F32.U32 R0, R0 ;  /* 0x0000000000007245 */ /* 0x004fce0000201000 */
.L_x_8042:
[----:B------:R-:W-:Y:S05]  /*3330*/  BSYNC B6 ;  /* 0x0000000000067941 */ /* 0x000fea0003800000 */
.L_x_8036:
[----:B------:R-:W2:Y:S01]  /*3340*/  LDC.U8 R5, c[0x0][0x491] ;  /* 0x00012440ff057b82 */ /* 0x000ea20000000000 */
[C---:B01--45:R-:W-:Y:S01]  /*3350*/  FSETP.GT.FTZ.AND P0, PT, R0.reuse, 1, PT ;  /* 0x3f8000000000780b */ /* 0x073fe20003f14000 */
[----:B--23--:R-:W-:Y:S01]  /*3360*/  IMAD.MOV.U32 R2, RZ, RZ, 0x7fc00000 ;  /* 0x7fc00000ff027424 */ /* 0x00cfe200078e00ff */
[----:B------:R-:W-:-:S04]  /*3370*/  FSETP.GEU.FTZ.AND P1, PT, R0, RZ, PT ;  /* 0x000000ff0000720b */ /* 0x000fc80003f3e000 */
        /* <DEDUP_REMOVED lines=19> */
.L_x_8067:
[----:B------:R-:W0:Y:S02]  /*34b0*/  F2I.S64.TRUNC R2, R2 ;  /* 0x0000000200027311 */ /* 0x000e24000020d900 */
[----:B0-----:R-:W-:-:S05]  /*34c0*/  IMAD.MOV.U32 R5, RZ, RZ, R2 ;  /* 0x000000ffff057224 */ /* 0x001fca00078e0002 */
[----:B------:R0:W-:Y:S01]  /*34d0*/  STG.E.U8 desc[UR36][R16.64], R5 ;  /* 0x0000000510007986 */ /* 0x0001e2000c101124 */
[----:B------:R-:W-:Y:S05]  /*34e0*/  BRA `(.L_x_8069) ;  /* 0x0000000c00407947 */ /* 0x000fea0003800000 */
.L_x_8066:
        /* <DEDUP_REMOVED lines=9> */
.L_x_8071:
[----:B------:R-:W0:Y:S02]  /*3580*/  F2I.FTZ.TRUNC.NTZ R3, R2 ;  /* 0x0000000200037305 */ /* 0x000e24000021f100 */
[----:B0-----:R0:W-:Y:S01]  /*3590*/  STG.E desc[UR36][R16.64], R3 ;  /* 0x0000000310007986 */ /* 0x0011e2000c101924 */
[----:B------:R-:W-:Y:S05]  /*35a0*/  BRA `(.L_x_8069) ;  /* 0x0000000c00107947 */ /* 0x000fea0003800000 */
.L_x_8070:
[----:B------:R-:W0:Y:S02]  /*35b0*/  F2I.FTZ.TRUNC.NTZ R3, R2 ;  /* 0x0000000200037305 */ /* 0x000e24000021f100 */
[----:B0-----:R0:W-:Y:S01]  /*35c0*/  STG.E.U16 desc[UR36][R16.64], R3 ;  /* 0x0000000310007986 */ /* 0x0011e2000c101524 */
[----:B------:R-:W-:Y:S05]  /*35d0*/  BRA `(.L_x_8069) ;  /* 0x0000000c00047947 */ /* 0x000fea0003800000 */
.L_x_8065:
        /* <DEDUP_REMOVED lines=8> */
.L_x_8073:
[----:B------:R-:W-:-:S05]  /*3660*/  F2FP.F16.F32.PACK_AB R2, RZ, R2 ;  /* 0x00000002ff02723e */ /* 0x000fca00000000ff */
[----:B------:R0:W-:Y:S01]  /*3670*/  STG.E.U16 desc[UR36][R16.64], R2 ;  /* 0x0000000210007986 */ /* 0x0001e2000c101524 */
[----:B------:R-:W-:Y:S05]  /*3680*/  BRA `(.L_x_8069) ;  /* 0x0000000800d87947 */ /* 0x000fea0003800000 */
.L_x_8072:
        /* <DEDUP_REMOVED lines=9> */
.L_x_8075:
[----:B------:R-:W-:-:S04]  /*3720*/  F2FP.F16.F32.PACK_AB R3, RZ, R2 ;  /* 0x00000002ff03723e */ /* 0x000fc800000000ff */
[----:B------:R-:W-:-:S05]  /*3730*/  PRMT R3, R3, 0x5410, RZ ;  /* 0x0000541003037816 */ /* 0x000fca00000000ff */
[----:B------:R2:W-:Y:S01]  /*3740*/  STG.E desc[UR36][R16.64], R3 ;  /* 0x0000000310007986 */ /* 0x0005e2000c101924 */
[----:B------:R-:W-:Y:S05]  /*3750*/  BRA `(.L_x_8069) ;  /* 0x0000000800a47947 */ /* 0x000fea0003800000 */
.L_x_8074:
[----:B------:R-:W-:-:S06]  /*3760*/  FMUL.FTZ R2, R2, 1 ;  /* 0x3f80000002027820 */ /* 0x000fcc0000410000 */
[----:B------:R-:W0:Y:S02]  /*3770*/  F2F.F64.F32 R2, R2 ;  /* 0x0000000200027310 */ /* 0x000e240000201800 */
[----:B0-----:R4:W-:Y:S01]  /*3780*/  STG.E.64 desc[UR36][R16.64], R2 ;  /* 0x0000000210007986 */ /* 0x0019e2000c101b24 */
[----:B------:R-:W-:Y:S05]  /*3790*/  BRA `(.L_x_8069) ;  /* 0x0000000800947947 */ /* 0x000fea0003800000 */
.L_x_8064:
        /* <DEDUP_REMOVED lines=12> */
.L_x_8078:
[----:B------:R-:W-:Y:S01]  /*3860*/  FMUL.FTZ R4, R2, 1 ;  /* 0x3f80000002047820 */ /* 0x000fe20000410000 */
[----:B------:R-:W-:-:S05]  /*3870*/  CS2R R6, SRZ ;  /* 0x0000000000067805 */ /* 0x000fca000001ff00 */
[----:B------:R-:W0:Y:S02]  /*3880*/  F2F.F64.F32 R4, R4 ;  /* 0x0000000400047310 */ /* 0x000e240000201800 */
[----:B0-----:R0:W-:Y:S01]  /*3890*/  STG.E.128 desc[UR36][R16.64], R4 ;  /* 0x0000000410007986 */ /* 0x0011e2000c101d24 */
[----:B------:R-:W-:Y:S05]  /*38a0*/  BRA `(.L_x_8069) ;  /* 0x0000000800507947 */ /* 0x000fea0003800000 */
.L_x_8077:
        /* <DEDUP_REMOVED lines=20> */
.L_x_8082:
[----:B------:R-:W-:Y:S05]  /*39f0*/  BSYNC B0 ;  /* 0x0000000000007941 */ /* 0x000fea0003800000 */
.L_x_8081:
[----:B------:R-:W-:-:S05]  /*3a00*/  LOP3.LUT R5, R0, R5, RZ, 0xfc, !PT ;  /* 0x0000000500057212 */ /* 0x000fca00078efcff */
[----:B------:R0:W-:Y:S01]  /*3a10*/  STG.E.U8 desc[UR36][R16.64], R5 ;  /* 0x0000000510007986 */ /* 0x0001e2000c101124 */
[----:B------:R-:W-:Y:S05]  /*3a20*/  BRA `(.L_x_8069) ;  /* 0x0000000400f07947 */ /* 0x000fea0003800000 */
.L_x_8080:
        /* <DEDUP_REMOVED lines=12> */
.L_x_8084:
[----:B------:R-:W-:Y:S01]  /*3af0*/  IMAD.MOV.U32 R0, RZ, RZ, 0x7f ;  /* 0x0000007fff007424 */ /* 0x000fe200078e00ff */
[----:B------:R-:W-:-:S04]  /*3b00*/  ISETP.GT.U32.AND P0, PT, R4, 0x7f800000, PT ;  /* 0x7f8000000400780c */ /* 0x000fc80003f04070 */
[----:B------:R-:W-:-:S09]  /*3b10*/  SEL R0, R0, 0x7c, P0 ;  /* 0x0000007c00007807 */ /* 0x000fd20000000000 */
.L_x_8085:
[----:B------:R-:W-:Y:S05]  /*3b20*/  BSYNC B0 ;  /* 0x0000000000007941 */ /* 0x000fea0003800000 */
.L_x_8083:
[----:B------:R-:W-:-:S04]  /*3b30*/  LOP3.LUT R2, R2, 0x80000000, RZ, 0xc0, !PT ;  /* 0x8000000002027812 */ /* 0x000fc800078ec0ff */
[----:B------:R-:W-:-:S04]  /*3b40*/  SHF.R.U32.HI R3, RZ, 0x18, R2 ;  /* 0x00000018ff037819 */ /* 0x000fc80000011602 */
[----:B------:R-:W-:-:S05]  /*3b50*/  LOP3.LUT R3, R0, R3, RZ, 0xfc, !PT ;  /* 0x0000000300037212 */ /* 0x000fca00078efcff */
[----:B------:R0:W-:Y:S01]  /*3b60*/  STG.E.U8 desc[UR36][R16.64], R3 ;  /* 0x0000000310007986 */ /* 0x0001e2000c101124 */
[----:B------:R-:W-:Y:S05]  /*3b70*/  BRA `(.L_x_8069) ;  /* 0x00000004009c7947 */ /* 0x000fea0003800000 */
.L_x_8079:
[----:B------:R-:W-:-:S05]  /*3b80*/  F2FP.BF16.F32.PACK_AB R2, RZ, R2 ;  /* 0x00000002ff02723e */ /* 0x000fca00000010ff */
[----:B------:R0:W-:Y:S01]  /*3b90*/  STG.E.U16 desc[UR36][R16.64], R2 ;  /* 0x0000000210007986 */ /* 0x0001e2000c101524 */
[----:B------:R-:W-:Y:S05]  /*3ba0*/  BRA `(.L_x_8069) ;  /* 0x0000000400907947 */ /* 0x000fea0003800000 */
.L_x_8076:
        /* <DEDUP_REMOVED lines=11> */
.L_x_8088:
        /* <DEDUP_REMOVED lines=16> */
.L_x_8091:
[----:B------:R-:W-:-:S04]  /*3d60*/  LOP3.LUT R2, R2, 0x80000000, RZ, 0xc0, !PT ;  /* 0x8000000002027812 */ /* 0x000fc800078ec0ff */
[----:B------:R-:W-:-:S04]  /*3d70*/  SHF.R.U32.HI R3, RZ, 0x18, R2 ;  /* 0x00000018ff037819 */ /* 0x000fc80000011602 */
[----:B------:R-:W-:-:S04]  /*3d80*/  LOP3.LUT R0, R0, R3, RZ, 0xfc, !PT ;  /* 0x0000000300007212 */ /* 0x000fc800078efcff */
[----:B------:R-:W-:-:S07]  /*3d90*/  PRMT R8, R0, 0x7610, R8 ;  /* 0x0000761000087816 */ /* 0x000fce0000000008 */
.L_x_8090:
[----:B------:R-:W-:Y:S05]  /*3da0*/  BSYNC B0 ;  /* 0x0000000000007941 */ /* 0x000fea0003800000 */
.L_x_8089:
[----:B------:R0:W-:Y:S01]  /*3db0*/  STG.E.U8 desc[UR36][R16.64], R8 ;  /* 0x0000000810007986 */ /* 0x0001e2000c101124 */
[----:B------:R-:W-:Y:S05]  /*3dc0*/  BRA `(.L_x_8069) ;  /* 0x0000000400087947 */ /* 0x000fea0003800000 */
.L_x_8087:
        /* <DEDUP_REMOVED lines=16> */
.L_x_8094:
[----:B------:R-:W-:-:S04]  /*3ed0*/  LOP3.LUT R2, R2, 0x80000000, RZ, 0xc0, !PT ;  /* 0x8000000002027812 */ /* 0x000fc800078ec0ff */
[----:B------:R-:W-:-:S04]  /*3ee0*/  SHF.R.U32.HI R3, RZ, 0x18, R2 ;  /* 0x00000018ff037819 */ /* 0x000fc80000011602 */
[----:B------:R-:W-:-:S04]  /*3ef0*/  LOP3.LUT R0, R0, R3, RZ, 0xfc, !PT ;  /* 0x0000000300007212 */ /* 0x000fc800078efcff */
[----:B------:R-:W-:-:S07]  /*3f00*/  PRMT R8, R0, 0x7610, R8 ;  /* 0x0000761000087816 */ /* 0x000fce0000000008 */
.L_x_8093:
[----:B------:R-:W-:Y:S05]  /*3f10*/  BSYNC B0 ;  /* 0x0000000000007941 */ /* 0x000fea0003800000 */
.L_x_8092:
[----:B------:R0:W-:Y:S01]  /*3f20*/  STG.E.U8 desc[UR36][R16.64], R8 ;  /* 0x0000000810007986 */ /* 0x0001e2000c101124 */
[----:B------:R-:W-:Y:S05]  /*3f30*/  BRA `(.L_x_8069) ;  /* 0x0000000000ac7947 */ /* 0x000fea0003800000 */
.L_x_8086:
        /* <DEDUP_REMOVED lines=21> */
.L_x_8068:
        /* <DEDUP_REMOVED lines=16> */
.L_x_8097:
[----:B------:R-:W-:Y:S05]  /*4190*/  BRA `(.L_x_8069) ;  /* 0x0000000000147947 */ /* 0x000fea0003800000 */
.L_x_8096:
[----:B------:R-:W0:Y:S02]  /*41a0*/  F2I.U64.TRUNC R2, R2 ;  /* 0x0000000200027311 */ /* 0x000e24000020d800 */
[----:B0-----:R0:W-:Y:S01]  /*41b0*/  STG.E.64 desc[UR36][R16.64], R2 ;  /* 0x0000000210007986 */ /* 0x0011e2000c101b24 */
[----:B------:R-:W-:Y:S05]  /*41c0*/  BRA `(.L_x_8069) ;  /* 0x0000000000087947 */ /* 0x000fea0003800000 */
.L_x_8095:
[----:B------:R-:W0:Y:S02]  /*41d0*/  F2I.FTZ.U32.TRUNC.NTZ R3, R2 ;  /* 0x0000000200037305 */ /* 0x000e24000021f000 */
[----:B0-----:R0:W-:Y:S02]  /*41e0*/  STG.E desc[UR36][R16.64], R3 ;  /* 0x0000000310007986 */ /* 0x0011e4000c101924 */
.L_x_8069:
[----:B------:R-:W-:-:S04]  /*41f0*/  IMAD R18, R18, 0x200, R23 ;  /* 0x0000020012127824 */ /* 0x000fc800078e0217 */
[----:B------:R-:W-:-:S07]  /*4200*/  VIADD R19, R18, 0x80 ;  /* 0x0000008012137836 */ /* 0x000fce0000000000 */
.L_x_8006:
[----:B------:R-:W-:Y:S05]  /*4210*/  BSYNC B7 ;  /* 0x0000000000077941 */ /* 0x000fea0003800000 */
.L_x_8005:
        /* <DEDUP_REMOVED lines=358> */
.L_x_8100:
        /* <DEDUP_REMOVED lines=22> */
.L_x_8105:
[----:B------:R-:W2:Y:S02]  /*59e0*/  LDG.E.U8 R2, desc[UR36][R2.64] ;  /* 0x0000002402027981 */ /* 0x000ea4000c1e1100 */
[----:B--2---:R-:W-:Y:S01]  /*59f0*/  I2FP.F32.U32 R22, R2 ;  /* 0x0000000200167245 */ /* 0x004fe20000201000 */
[----:B------:R-:W-:Y:S06]  /*5a00*/  BRA `(.L_x_8107) ;  /* 0x0000000c002c7947 */ /* 0x000fec0003800000 */
.L_x_8104:
        /* <DEDUP_REMOVED lines=9> */
.L_x_8109:
[----:B------:R-:W2:Y:S02]  /*5aa0*/  LDG.E R2, desc[UR36][R2.64] ;  /* 0x0000002402027981 */ /* 0x000ea4000c1e1900 */
[----:B--2---:R-:W-:Y:S01]  /*5ab0*/  I2FP.F32.S32 R22, R2 ;  /* 0x0000000200167245 */ /* 0x004fe20000201400 */
[----:B------:R-:W-:Y:S06]  /*5ac0*/  BRA `(.L_x_8107) ;  /* 0x0000000800fc7947 */ /* 0x000fec0003800000 */
.L_x_8108:
[----:B------:R-:W2:Y:S02]  /*5ad0*/  LDG.E.U16 R2, desc[UR36][R2.64] ;  /* 0x0000002402027981 */ /* 0x000ea4000c1e1500 */
[----:B--2---:R0:W1:Y:S01]  /*5ae0*/  I2F.S16 R22, R2 ;  /* 0x0000000200167306 */ /* 0x0040620000101400 */
[----:B------:R-:W-:Y:S05]  /*5af0*/  BRA `(.L_x_8107) ;  /* 0x0000000800f07947 */ /* 0x000fea0003800000 */
.L_x_8103:
        /* <DEDUP_REMOVED lines=8> */
.L_x_8111:
[----:B------:R-:W2:Y:S02]  /*5b80*/  LDG.E.U16 R2, desc[UR36][R2.64] ;  /* 0x0000002402027981 */ /* 0x000ea4000c1e1500 */
[----:B--2---:R-:W-:Y:S01]  /*5b90*/  HADD2.F32 R22, -RZ, R2.H0_H0 ;  /* 0x20000002ff167230 */ /* 0x004fe20000004100 */
[----:B------:R-:W-:Y:S06]  /*5ba0*/  BRA `(.L_x_8107) ;  /* 0x0000000800c47947 */ /* 0x000fec0003800000 */
.L_x_8110:
        /* <DEDUP_REMOVED lines=8> */
.L_x_8113:
[----:B------:R-:W2:Y:S02]  /*5c30*/  LDG.E.U16 R2, desc[UR36][R2.64] ;  /* 0x0000002402027981 */ /* 0x000ea4000c1e1500 */
[----:B--2---:R-:W-:Y:S01]  /*5c40*/  HADD2.F32 R22, -RZ, R2.H0_H0 ;  /* 0x20000002ff167230 */ /* 0x004fe20000004100 */
[----:B------:R-:W-:Y:S06]  /*5c50*/  BRA `(.L_x_8107) ;  /* 0x0000000800987947 */ /* 0x000fec0003800000 */
.L_x_8112:
[----:B------:R-:W2:Y:S01]  /*5c60*/  LDG.E.64 R2, desc[UR36][R2.64] ;  /* 0x0000002402027981 */ /* 0x000ea2000c1e1b00 */
[----:B------:R-:W-:Y:S01]  /*5c70*/  UMOV UR4, 0xf0000000 ;  /* 0xf000000000047882 */ /* 0x000fe20000000000 */
[----:B------:R-:W-:Y:S01]  /*5c80*/  UMOV UR5, 0x380fffff ;  /* 0x380fffff00057882 */ /* 0x000fe20000000000 */
[----:B--2---:R-:W0:Y:S01]  /*5c90*/  F2F.F32.F64 R22, R2 ;  /* 0x0000000200167310 */ /* 0x004e220000301000 */
[----:B------:R-:W-:-:S14]  /*5ca0*/  DSETP.GEU.AND P0, PT, |R2|, UR4, PT ;  /* 0x0000000402007e2a */ /* 0x000fdc000bf0e200 */
[----:B0-----:R-:W-:Y:S01]  /*5cb0*/  @!P0 FMUL R22, R22, 1.175494350822287508e-38 ;  /* 0x0080000016168820 */ /* 0x001fe20000400000 */
[----:B------:R-:W-:Y:S06]  /*5cc0*/  BRA `(.L_x_8107) ;  /* 0x00000008007c7947 */ /* 0x000fec0003800000 */
.L_x_8102:
        /* <DEDUP_REMOVED lines=12> */
.L_x_8116:
[----:B------:R-:W2:Y:S01]  /*5d90*/  LDG.E.64 R2, desc[UR36][R2.64] ;  /* 0x0000002402027981 */ /* 0x000ea2000c1e1b00 */
[----:B------:R-:W-:Y:S01]  /*5da0*/  UMOV UR4, 0xf0000000 ;  /* 0xf000000000047882 */ /* 0x000fe20000000000 */
[----:B------:R-:W-:Y:S01]  /*5db0*/  UMOV UR5, 0x380fffff ;  /* 0x380fffff00057882 */ /* 0x000fe20000000000 */
[----:B--2---:R-:W0:Y:S01]  /*5dc0*/  F2F.F32.F64 R22, R2 ;  /* 0x0000000200167310 */ /* 0x004e220000301000 */
[----:B------:R-:W-:-:S14]  /*5dd0*/  DSETP.GEU.AND P0, PT, |R2|, UR4, PT ;  /* 0x0000000402007e2a */ /* 0x000fdc000bf0e200 */
[----:B0-----:R-:W-:Y:S01]  /*5de0*/  @!P0 FMUL R22, R22, 1.175494350822287508e-38 ;  /* 0x0080000016168820 */ /* 0x001fe20000400000 */
[----:B------:R-:W-:Y:S06]  /*5df0*/  BRA `(.L_x_8107) ;  /* 0x0000000800307947 */ /* 0x000fec0003800000 */
.L_x_8115:
        /* <DEDUP_REMOVED lines=26> */
.L_x_8118:
        /* <DEDUP_REMOVED lines=13> */
.L_x_8117:
[----:B------:R-:W2:Y:S02]  /*6070*/  LDG.E.U16 R2, desc[UR36][R2.64] ;  /* 0x0000002402027981 */ /* 0x000ea4000c1e1500 */
[----:B--2---:R-:W-:Y:S01]  /*6080*/  IMAD.U32 R22, R2, 0x10000, RZ ;  /* 0x0001000002167824 */ /* 0x004fe200078e00ff */
[----:B------:R-:W-:Y:S06]  /*6090*/  BRA `(.L_x_8107) ;  /* 0x0000000400887947 */ /* 0x000fec0003800000 */
.L_x_8114:
        /* <DEDUP_REMOVED lines=11> */
.L_x_8121:
        /* <DEDUP_REMOVED lines=20> */
.L_x_8123:
[----:B------:R-:W-:Y:S05]  /*6290*/  BSYNC B0 ;  /* 0x0000000000007941 */ /* 0x000fea0003800000 */
.L_x_8122:
[----:B------:R-:W-:Y:S01]  /*62a0*/  IMAD.SHL.U32 R2, R2, 0x100000, RZ ;  /* 0x0010000002027824 */ /* 0x000fe200078e00ff */
[----:B------:R-:W-:-:S04]  /*62b0*/  LEA R3, R0, 0x3b800000, 0x17 ;  /* 0x3b80000000037811 */ /* 0x000fc800078eb8ff */
[----:B------:R-:W-:Y:S01]  /*62c0*/  LOP3.LUT R22, R3, R2, R22, 0xfe, !PT ;  /* 0x0000000203167212 */ /* 0x000fe200078efe16 */
[----:B------:R-:W-:Y:S06]  /*62d0*/  BRA `(.L_x_8107) ;  /* 0x0000000000f87947 */ /* 0x000fec0003800000 */
.L_x_8120:
        /* <DEDUP_REMOVED lines=20> */
.L_x_8125:
[----:B------:R-:W-:Y:S05]  /*6420*/  BSYNC B0 ;  /* 0x0000000000007941 */ /* 0x000fea0003800000 */
.L_x_8124:
[----:B------:R-:W-:Y:S01]  /*6430*/  IMAD.SHL.U32 R2, R2, 0x200000, RZ ;  /* 0x0020000002027824 */ /* 0x000fe200078e00ff */
[----:B------:R-:W-:-:S04]  /*6440*/  LEA R3, R0, 0x37800000, 0x17 ;  /* 0x3780000000037811 */ /* 0x000fc800078eb8ff */
[----:B------:R-:W-:Y:S01]  /*6450*/  LOP3.LUT R22, R3, R2, R22, 0xfe, !PT ;  /* 0x0000000203167212 */ /* 0x000fe200078efe16 */
[----:B------:R-:W-:Y:S06]  /*6460*/  BRA `(.L_x_8107) ;  /* 0x0000000000947947 */ /* 0x000fec0003800000 */
.L_x_8119:
        /* <DEDUP_REMOVED lines=14> */
.L_x_8106:
        /* <DEDUP_REMOVED lines=16> */
.L_x_8128:
[----:B------:R-:W-:Y:S01]  /*6650*/  IMAD.MOV.U32 R22, RZ, RZ, RZ ;  /* 0x000000ffff167224 */ /* 0x000fe200078e00ff */
[----:B------:R-:W-:Y:S06]  /*6660*/  BRA `(.L_x_8107) ;  /* 0x0000000000147947 */ /* 0x000fec0003800000 */
.L_x_8127:
[----:B------:R-:W2:Y:S02]  /*6670*/  LDG.E.64 R22, desc[UR36][R2.64] ;  /* 0x0000002402167981 */ /* 0x000ea4000c1e1b00 */
[----:B--2---:R0:W1:Y:S01]  /*6680*/  I2F.U64 R22, R22 ;  /* 0x0000001600167312 */ /* 0x0040620000301000 */
[----:B------:R-:W-:Y:S05]  /*6690*/  BRA `(.L_x_8107) ;  /* 0x0000000000087947 */ /* 0x000fea0003800000 */
.L_x_8126:
[----:B------:R-:W2:Y:S02]  /*66a0*/  LDG.E R2, desc[UR36][R2.64] ;  /* 0x0000002402027981 */ /* 0x000ea4000c1e1900 */
[----:B--2---:R-:W-:-:S07]  /*66b0*/  I2FP.F32.U32 R22, R2 ;  /* 0x0000000200167245 */ /* 0x004fce0000201000 */
.L_x_8107:
[----:B------:R-:W-:Y:S05]  /*66c0*/  BSYNC B6 ;  /* 0x0000000000067941 */ /* 0x000fea0003800000 */
.L_x_8101:
        /* <DEDUP_REMOVED lines=19> */
.L_x_8133:
[----:B------:R-:W2:Y:S02]  /*6800*/  LDG.E.U8 R0, desc[UR36][R2.64] ;  /* 0x0000002402007981 */ /* 0x000ea4000c1e1100 */
[----:B--2---:R-:W-:Y:S01]  /*6810*/  I2FP.F32.U32 R0, R0 ;  /* 0x0000000000007245 */ /* 0x004fe20000201000 */
[----:B------:R-:W-:Y:S06]  /*6820*/  BRA `(.L_x_8135) ;  /* 0x0000000c002c7947 */ /* 0x000fec0003800000 */
.L_x_8132:
        /* <DEDUP_REMOVED lines=9> */
.L_x_8137:
[----:B------:R-:W2:Y:S02]  /*68c0*/  LDG.E R0, desc[UR36][R2.64] ;  /* 0x0000002402007981 */ /* 0x000ea4000c1e1900 */
[----:B--2---:R-:W-:Y:S01]  /*68d0*/  I2FP.F32.S32 R0, R0 ;  /* 0x0000000000007245 */ /* 0x004fe20000201400 */
[----:B------:R-:W-:Y:S06]  /*68e0*/  BRA `(.L_x_8135) ;  /* 0x0000000800fc7947 */ /* 0x000fec0003800000 */
.L_x_8136:
[----:B------:R-:W2:Y:S02]  /*68f0*/  LDG.E.U16 R0, desc[UR36][R2.64] ;  /* 0x0000002402007981 */ /* 0x000ea4000c1e1500 */
[----:B--2---:R-:W0:Y:S01]  /*6900*/  I2F.S16 R0, R0 ;  /* 0x0000000000007306 */ /* 0x004e220000101400 */
[----:B------:R-:W-:Y:S05]  /*6910*/  BRA `(.L_x_8135) ;  /* 0x0000000800f07947 */ /* 0x000fea0003800000 */
.L_x_8131:
        /* <DEDUP_REMOVED lines=8> */
.L_x_8139:
[----:B------:R-:W2:Y:S02]  /*69a0*/  LDG.E.U16 R0, desc[UR36][R2.64] ;  /* 0x0000002402007981 */ /* 0x000ea4000c1e1500 */
[----:B--2---:R-:W-:Y:S01]  /*69b0*/  HADD2.F32 R0, -RZ, R0.H0_H0 ;  /* 0x20000000ff007230 */ /* 0x004fe20000004100 */
[----:B------:R-:W-:Y:S06]  /*69c0*/  BRA `(.L_x_8135) ;  /* 0x0000000800c47947 */ /* 0x000fec0003800000 */
.L_x_8138:
        /* <DEDUP_REMOVED lines=8> */
.L_x_8141:
[----:B------:R-:W2:Y:S02]  /*6a50*/  LDG.E.U16 R0, desc[UR36][R2.64] ;  /* 0x0000002402007981 */ /* 0x000ea4000c1e1500 */
[----:B--2---:R-:W-:Y:S01]  /*6a60*/  HADD2.F32 R0, -RZ, R0.H0_H0 ;  /* 0x20000000ff007230 */ /* 0x004fe20000004100 */
[----:B------:R-:W-:Y:S06]  /*6a70*/  BRA `(.L_x_8135) ;  /* 0x0000000800987947 */ /* 0x000fec0003800000 */
.L_x_8140:
[----:B------:R-:W2:Y:S01]  /*6a80*/  LDG.E.64 R2, desc[UR36][R2.64] ;  /* 0x0000002402027981 */ /* 0x000ea2000c1e1b00 */
[----:B------:R-:W-:Y:S01]  /*6a90*/  UMOV UR4, 0xf0000000 ;  /* 0xf000000000047882 */ /* 0x000fe20000000000 */
[----:B------:R-:W-:Y:S01]  /*6aa0*/  UMOV UR5, 0x380fffff ;  /* 0x380fffff00057882 */ /* 0x000fe20000000000 */
[----:B--2---:R-:W0:Y:S01]  /*6ab0*/  F2F.F32.F64 R0, R2 ;  /* 0x0000000200007310 */ /* 0x004e220000301000 */
[----:B------:R-:W-:-:S14]  /*6ac0*/  DSETP.GEU.AND P0, PT, |R2|, UR4, PT ;  /* 0x0000000402007e2a */ /* 0x000fdc000bf0e200 */
[----:B0-----:R-:W-:Y:S01]  /*6ad0*/  @!P0 FMUL R0, R0, 1.175494350822287508e-38 ;  /* 0x0080000000008820 */ /* 0x001fe20000400000 */
[----:B------:R-:W-:Y:S06]  /*6ae0*/  BRA `(.L_x_8135) ;  /* 0x00000008007c7947 */ /* 0x000fec0003800000 */
.L_x_8130:
        /* <DEDUP_REMOVED lines=12> */
.L_x_8144:
[----:B------:R-:W2:Y:S01]  /*6bb0*/  LDG.E.64 R2, desc[UR36][R2.64] ;  /* 0x0000002402027981 */ /* 0x000ea2000c1e1b00 */
[----:B------:R-:W-:Y:S01]  /*6bc0*/  UMOV UR4, 0xf0000000 ;  /* 0xf000000000047882 */ /* 0x000fe20000000000 */
[----:B------:R-:W-:Y:S01]  /*6bd0*/  UMOV UR5, 0x380fffff ;  /* 0x380fffff00057882 */ /* 0x000fe20000000000 */
[----:B--2---:R-:W0:Y:S01]  /*6be0*/  F2F.F32.F64 R0, R2 ;  /* 0x0000000200007310 */ /* 0x004e220000301000 */
[----:B------:R-:W-:-:S14]  /*6bf0*/  DSETP.GEU.AND P0, PT, |R2|, UR4, PT ;  /* 0x0000000402007e2a */ /* 0x000fdc000bf0e200 */
[----:B0-----:R-:W-:Y:S01]  /*6c00*/  @!P0 FMUL R0, R0, 1.175494350822287508e-38 ;  /* 0x0080000000008820 */ /* 0x001fe20000400000 */
[----:B------:R-:W-:Y:S06]  /*6c10*/  BRA `(.L_x_8135) ;  /* 0x0000000800307947 */ /* 0x000fec0003800000 */
.L_x_8143:
        /* <DEDUP_REMOVED lines=26> */
.L_x_8146:
        /* <DEDUP_REMOVED lines=13> */
.L_x_8145:
[----:B------:R-:W2:Y:S02]  /*6e90*/  LDG.E.U16 R0, desc[UR36][R2.64] ;  /* 0x0000002402007981 */ /* 0x000ea4000c1e1500 */
[----:B--2---:R-:W-:Y:S01]  /*6ea0*/  IMAD.U32 R0, R0, 0x10000, RZ ;  /* 0x0001000000007824 */ /* 0x004fe200078e00ff */
[----:B------:R-:W-:Y:S06]  /*6eb0*/  BRA `(.L_x_8135) ;  /* 0x0000000400887947 */ /* 0x000fec0003800000 */
.L_x_8142:
        /* <DEDUP_REMOVED lines=11> */
.L_x_8149:
        /* <DEDUP_REMOVED lines=20> */
.L_x_8151:
[----:B------:R-:W-:Y:S05]  /*70b0*/  BSYNC B0 ;  /* 0x0000000000007941 */ /* 0x000fea0003800000 */
.L_x_8150:
[----:B------:R-:W-:Y:S01]  /*70c0*/  LEA R3, R0, 0x3b800000, 0x17 ;  /* 0x3b80000000037811 */ /* 0x000fe200078eb8ff */
[----:B------:R-:W-:-:S05]  /*70d0*/  IMAD.SHL.U32 R0, R2, 0x100000, RZ ;  /* 0x0010000002007824 */ /* 0x000fca00078e00ff */
[----:B------:R-:W-:Y:S01]  /*70e0*/  LOP3.LUT R0, R3, R0, R4, 0xfe, !PT ;  /* 0x0000000003007212 */ /* 0x000fe200078efe04 */
[----:B------:R-:W-:Y:S06]  /*70f0*/  BRA `(.L_x_8135) ;  /* 0x0000000000f87947 */ /* 0x000fec0003800000 */
.L_x_8148:
        /* <DEDUP_REMOVED lines=20> */
.L_x_8153:
[----:B------:R-:W-:Y:S05]  /*7240*/  BSYNC B0 ;  /* 0x0000000000007941 */ /* 0x000fea0003800000 */
.L_x_8152:
[----:B------:R-:W-:Y:S01]  /*7250*/  LEA R3, R0, 0x37800000, 0x17 ;  /* 0x3780000000037811 */ /* 0x000fe200078eb8ff */
[----:B------:R-:W-:-:S05]  /*7260*/  IMAD.SHL.U32 R0, R2, 0x200000, RZ ;  /* 0x0020000002007824 */ /* 0x000fca00078e00ff */
[----:B------:R-:W-:Y:S01]  /*7270*/  LOP3.LUT R0, R3, R0, R4, 0xfe, !PT ;  /* 0x0000000003007212 */ /* 0x000fe200078efe04 */
[----:B------:R-:W-:Y:S06]  /*7280*/  BRA `(.L_x_8135) ;  /* 0x0000000000947947 */ /* 0x000fec0003800000 */
.L_x_8147:
        /* <DEDUP_REMOVED lines=14> */
.L_x_8134:
        /* <DEDUP_REMOVED lines=16> */
.L_x_8156:
[----:B------:R-:W-:Y:S01]  /*7470*/  IMAD.MOV.U32 R0, RZ, RZ, RZ ;  /* 0x000000ffff007224 */ /* 0x000fe200078e00ff */
[----:B------:R-:W-:Y:S06]  /*7480*/  BRA `(.L_x_8135) ;  /* 0x0000000000147947 */ /* 0x000fec0003800000 */
.L_x_8155:
[----:B------:R-:W2:Y:S02]  /*7490*/  LDG.E.64 R2, desc[UR36][R2.64] ;  /* 0x0000002402027981 */ /* 0x000ea4000c1e1b00 */
[----:B--2---:R0:W2:Y:S01]  /*74a0*/  I2F.U64 R0, R2 ;  /* 0x0000000200007312 */ /* 0x0040a20000301000 */
[----:B------:R-:W-:Y:S05]  /*74b0*/  BRA `(.L_x_8135) ;  /* 0x0000000000087947 */ /* 0x000fea0003800000 */
.L_x_8154:
[----:B------:R-:W2:Y:S02]  /*74c0*/  LDG.E R0, desc[UR36][R2.64] ;  /* 0x0000002402007981 */ /* 0x000ea4000c1e1900 */
[----:B--2---:R-:W-:-:S07]  /*74d0*/  I2FP.F32.U32 R0, R0 ;  /* 0x0000000000007245 */ /* 0x004fce0000201000 */
.L_x_8135:
[----:B------:R-:W-:Y:S05]  /*74e0*/  BSYNC B6 ;  /* 0x0000000000067941 */ /* 0x000fea0003800000 */
.L_x_8129:
[C---:B0-2-45:R-:W-:Y:S01]  /*74f0*/  FSETP.GT.FTZ.AND P0, PT, R0.reuse, 1, PT ;  /* 0x3f8000000000780b */ /* 0x075fe20003f14000 */
[----:B------:R-:W0:Y:S01]  /*7500*/  LDC.U8 R4, c[0x0][0x491] ;  /* 0x00012440ff047b82 */ /* 0x000e220000000000 */
[----:B------:R-:W-:Y:S01]  /*7510*/  FSETP.GEU.FTZ.AND P1, PT, R0, RZ, PT ;  /* 0x000000ff0000720b */ /* 0x000fe20003f3e000 */
[----:B------:R-:W-:-:S03]  /*7520*/  IMAD.MOV.U32 R2, RZ, RZ, 0x7fc00000 ;  /* 0x7fc00000ff027424 */ /* 0x000fc600078e00ff */
[----:B------:R-:W-:-:S13]  /*7530*/  PLOP3.LUT P0, PT, P1, P0, PT, 0x8a, 0x0 ;  /* 0x000000000000781c */ /* 0x000fda0000f01172 */
[----:B------:R-:W-:-:S04]  /*7540*/  @!P0 FADD.FTZ R3, -R0, 1 ;  /* 0x3f80000000038421 */ /* 0x000fc80000010100 */
[----:B------:R-:W-:Y:S01]  /*7550*/  @!P0 FMUL.FTZ R3, R3, R0 ;  /* 0x0000000003038220 */ /* 0x000fe20000410000 */
[----:B0-----:R-:W-:-:S05]  /*7560*/  PRMT R0, R4, 0x9910, RZ ;  /* 0x0000991004007816 */ /* 0x001fca00000000ff */
[----:B------:R-:W1:Y:S01]  /*7570*/  @!P0 MUFU.RCP R3, R3 ;  /* 0x0000000300038308 */ /* 0x000e620000001000 */
[----:B------:R-:W-:Y:S01]  /*7580*/  ISETP.GT.AND P1, PT, R0, 0x9, PT ;  /* 0x000000090000780c */ /* 0x000fe20003f24270 */
[----:B-1-3--:R-:W-:-:S12]  /*7590*/  @!P0 FMUL.FTZ R2, R3, R22 ;  /* 0x0000001603028220 */ /* 0x00afd80000410000 */
        /* <DEDUP_REMOVED lines=12> */
.L_x_8160:
[----:B------:R-:W0:Y:S02]  /*7660*/  F2I.S64.TRUNC R2, R2 ;  /* 0x0000000200027311 */ /* 0x000e24000020d900 */
[----:B0-----:R-:W-:-:S05]  /*7670*/  IMAD.MOV.U32 R5, RZ, RZ, R2 ;  /* 0x000000ffff057224 */ /* 0x001fca00078e0002 */
[----:B------:R0:W-:Y:S01]  /*7680*/  STG.E.U8 desc[UR36][R16.64], R5 ;  /* 0x0000000510007986 */ /* 0x0001e2000c101124 */
[----:B------:R-:W-:Y:S05]  /*7690*/  BRA `(.L_x_8162) ;  /* 0x0000000c00407947 */ /* 0x000fea0003800000 */
.L_x_8159:
        /* <DEDUP_REMOVED lines=9> */
.L_x_8164:
[----:B------:R-:W0:Y:S02]  /*7730*/  F2I.FTZ.TRUNC.NTZ R3, R2 ;  /* 0x0000000200037305 */ /* 0x000e24000021f100 */
[----:B0-----:R0:W-:Y:S01]  /*7740*/  STG.E desc[UR36][R16.64], R3 ;  /* 0x0000000310007986 */ /* 0x0011e2000c101924 */
[----:B------:R-:W-:Y:S05]  /*7750*/  BRA `(.L_x_8162) ;  /* 0x0000000c00107947 */ /* 0x000fea0003800000 */
.L_x_8163:
[----:B------:R-:W0:Y:S02]  /*7760*/  F2I.FTZ.TRUNC.NTZ R3, R2 ;  /* 0x0000000200037305 */ /* 0x000e24000021f100 */
[----:B0-----:R0:W-:Y:S01]  /*7770*/  STG.E.U16 desc[UR36][R16.64], R3 ;  /* 0x0000000310007986 */ /* 0x0011e2000c101524 */
[----:B------:R-:W-:Y:S05]  /*7780*/  BRA `(.L_x_8162) ;  /* 0x0000000c00047947 */ /* 0x000fea0003800000 */
.L_x_8158:
        /* <DEDUP_REMOVED lines=8> */
.L_x_8166:
[----:B------:R-:W-:-:S05]  /*7810*/  F2FP.F16.F32.PACK_AB R2, RZ, R2 ;  /* 0x00000002ff02723e */ /* 0x000fca00000000ff */
[----:B------:R0:W-:Y:S01]  /*7820*/  STG.E.U16 desc[UR36][R16.64], R2 ;  /* 0x0000000210007986 */ /* 0x0001e2000c101524 */
[----:B------:R-:W-:Y:S05]  /*7830*/  BRA `(.L_x_8162) ;  /* 0x0000000800d87947 */ /* 0x000fea0003800000 */
.L_x_8165:
        /* <DEDUP_REMOVED lines=9> */
.L_x_8168:
[----:B------:R-:W-:-:S04]  /*78d0*/  F2FP.F16.F32.PACK_AB R3, RZ, R2 ;  /* 0x00000002ff03723e */ /* 0x000fc800000000ff */
[----:B------:R-:W-:-:S05]  /*78e0*/  PRMT R3, R3, 0x5410, RZ ;  /* 0x0000541003037816 */ /* 0x000fca00000000ff */
[----:B------:R0:W-:Y:S01]  /*78f0*/  STG.E desc[UR36][R16.64], R3 ;  /* 0x0000000310007986 */ /* 0x0001e2000c101924 */
[----:B------:R-:W-:Y:S05]  /*7900*/  BRA `(.L_x_8162) ;  /* 0x0000000800a47947 */ /* 0x000fea0003800000 */
.L_x_8167:
[----:B------:R-:W-:-:S06]  /*7910*/  FMUL.FTZ R2, R2, 1 ;  /* 0x3f80000002027820 */ /* 0x000fcc0000410000 */
[----:B------:R-:W0:Y:S02]  /*7920*/  F2F.F64.F32 R2, R2 ;  /* 0x0000000200027310 */ /* 0x000e240000201800 */
[----:B0-----:R0:W-:Y:S01]  /*7930*/  STG.E.64 desc[UR36][R16.64], R2 ;  /* 0x0000000210007986 */ /* 0x0011e2000c101b24 */
[----:B------:R-:W-:Y:S05]  /*7940*/  BRA `(.L_x_8162) ;  /* 0x0000000800947947 */ /* 0x000fea0003800000 */
.L_x_8157:
        /* <DEDUP_REMOVED lines=12> */
.L_x_8171:
[----:B------:R-:W-:Y:S01]  /*7a10*/  FMUL.FTZ R4, R2, 1 ;  /* 0x3f80000002047820 */ /* 0x000fe20000410000 */
[----:B------:R-:W-:-:S05]  /*7a20*/  CS2R R6, SRZ ;  /* 0x0000000000067805 */ /* 0x000fca000001ff00 */
[----:B------:R-:W0:Y:S02]  /*7a30*/  F2F.F64.F32 R4, R4 ;  /* 0x0000000400047310 */ /* 0x000e240000201800 */
[----:B0-----:R0:W-:Y:S01]  /*7a40*/  STG.E.128 desc[UR36][R16.64], R4 ;  /* 0x0000000410007986 */ /* 0x0011e2000c101d24 */
[----:B------:R-:W-:Y:S05]  /*7a50*/  BRA `(.L_x_8162) ;  /* 0x0000000800507947 */ /* 0x000fea0003800000 */
.L_x_8170:
        /* <DEDUP_REMOVED lines=20> */
.L_x_8175:
[----:B------:R-:W-:Y:S05]  /*7ba0*/  BSYNC B0 ;  /* 0x0000000000007941 */ /* 0x000fea0003800000 */
.L_x_8174:
[----:B------:R-:W-:-:S05]  /*7bb0*/  LOP3.LUT R5, R0, R5, RZ, 0xfc, !PT ;  /* 0x0000000500057212 */ /* 0x000fca00078efcff */
[----:B------:R0:W-:Y:S01]  /*7bc0*/  STG.E.U8 desc[UR36][R16.64], R5 ;  /* 0x0000000510007986 */ /* 0x0001e2000c101124 */
[----:B------:R-:W-:Y:S05]  /*7bd0*/  BRA `(.L_x_8162) ;  /* 0x0000000400f07947 */ /* 0x000fea0003800000 */
.L_x_8173:
        /* <DEDUP_REMOVED lines=12> */
.L_x_8177:
[----:B------:R-:W-:Y:S01]  /*7ca0*/  IMAD.MOV.U32 R0, RZ, RZ, 0x7f ;  /* 0x0000007fff007424 */ /* 0x000fe200078e00ff */
[----:B------:R-:W-:-:S04]  /*7cb0*/  ISETP.GT.U32.AND P0, PT, R4, 0x7f800000, PT ;  /* 0x7f8000000400780c */ /* 0x000fc80003f04070 */
[----:B------:R-:W-:-:S09]  /*7cc0*/  SEL R0, R0, 0x7c, P0 ;  /* 0x0000007c00007807 */ /* 0x000fd20000000000 */
.L_x_8178:
[----:B------:R-:W-:Y:S05]  /*7cd0*/  BSYNC B0 ;  /* 0x0000000000007941 */ /* 0x000fea0003800000 */
.L_x_8176:
[----:B------:R-:W-:-:S04]  /*7ce0*/  LOP3.LUT R2, R2, 0x80000000, RZ, 0xc0, !PT ;  /* 0x8000000002027812 */ /* 0x000fc800078ec0ff */
[----:B------:R-:W-:-:S04]  /*7cf0*/  SHF.R.U32.HI R3, RZ, 0x18, R2 ;  /* 0x00000018ff037819 */ /* 0x000fc80000011602 */
[----:B------:R-:W-:-:S05]  /*7d00*/  LOP3.LUT R3, R0, R3, RZ, 0xfc, !PT ;  /* 0x0000000300037212 */ /* 0x000fca00078efcff */
[----:B------:R0:W-:Y:S01]  /*7d10*/  STG.E.U8 desc[UR36][R16.64], R3 ;  /* 0x0000000310007986 */ /* 0x0001e2000c101124 */
[----:B------:R-:W-:Y:S05]  /*7d20*/  BRA `(.L_x_8162) ;  /* 0x00000004009c7947 */ /* 0x000fea0003800000 */
.L_x_8172:
[----:B------:R-:W-:-:S05]  /*7d30*/  F2FP.BF16.F32.PACK_AB R2, RZ, R2 ;  /* 0x00000002ff02723e */ /* 0x000fca00000010ff */
[----:B------:R0:W-:Y:S01]  /*7d40*/  STG.E.U16 desc[UR36][R16.64], R2 ;  /* 0x0000000210007986 */ /* 0x0001e2000c101524 */
[----:B------:R-:W-:Y:S05]  /*7d50*/  BRA `(.L_x_8162) ;  /* 0x0000000400907947 */ /* 0x000fea0003800000 */
.L_x_8169:
        /* <DEDUP_REMOVED lines=11> */
.L_x_8181:
        /* <DEDUP_REMOVED lines=16> */
.L_x_8184:
[----:B------:R-:W-:-:S04]  /*7f10*/  LOP3.LUT R2, R2, 0x80000000, RZ, 0xc0, !PT ;  /* 0x8000000002027812 */ /* 0x000fc800078ec0ff */
[----:B------:R-:W-:-:S04]  /*7f20*/  SHF.R.U32.HI R3, RZ, 0x18, R2 ;  /* 0x00000018ff037819 */ /* 0x000fc80000011602 */
[----:B------:R-:W-:-:S04]  /*7f30*/  LOP3.LUT R0, R0, R3, RZ, 0xfc, !PT ;  /* 0x0000000300007212 */ /* 0x000fc800078efcff */
[----:B------:R-:W-:-:S07]  /*7f40*/  PRMT R8, R0, 0x7610, R8 ;  /* 0x0000761000087816 */ /* 0x000fce0000000008 */
.L_x_8183:
[----:B------:R-:W-:Y:S05]  /*7f50*/  BSYNC B0 ;  /* 0x0000000000007941 */ /* 0x000fea0003800000 */
.L_x_8182:
[----:B------:R3:W-:Y:S01]  /*7f60*/  STG.E.U8 desc[UR36][R16.64], R8 ;  /* 0x0000000810007986 */ /* 0x0007e2000c101124 */
[----:B------:R-:W-:Y:S05]  /*7f70*/  BRA `(.L_x_8162) ;  /* 0x0000000400087947 */ /* 0x000fea0003800000 */
.L_x_8180:
        /* <DEDUP_REMOVED lines=16> */
.L_x_8187:
[----:B------:R-:W-:-:S04]  /*8080*/  LOP3.LUT R2, R2, 0x80000000, RZ, 0xc0, !PT ;  /* 0x8000000002027812 */ /* 0x000fc800078ec0ff */
[----:B------:R-:W-:-:S04]  /*8090*/  SHF.R.U32.HI R3, RZ, 0x18, R2 ;  /* 0x00000018ff037819 */ /* 0x000fc80000011602 */
[----:B------:R-:W-:-:S04]  /*80a0*/  LOP3.LUT R0, R0, R3, RZ, 0xfc, !PT ;  /* 0x0000000300007212 */ /* 0x000fc800078efcff */
[----:B------:R-:W-:-:S07]  /*80b0*/  PRMT R8, R0, 0x7610, R8 ;  /* 0x0000761000087816 */ /* 0x000fce0000000008 */
.L_x_8186:
[----:B------:R-:W-:Y:S05]  /*80c0*/  BSYNC B0 ;  /* 0x0000000000007941 */ /* 0x000fea0003800000 */
.L_x_8185:
[----:B------:R0:W-:Y:S01]  /*80d0*/  STG.E.U8 desc[UR36][R16.64], R8 ;  /* 0x0000000810007986 */ /* 0x0001e2000c101124 */
[----:B------:R-:W-:Y:S05]  /*80e0*/  BRA `(.L_x_8162) ;  /* 0x0000000000ac7947 */ /* 0x000fea0003800000 */
.L_x_8179:
        /* <DEDUP_REMOVED lines=21> */
.L_x_8161:
        /* <DEDUP_REMOVED lines=16> */
.L_x_8190:
[----:B------:R-:W-:Y:S05]  /*8340*/  BRA `(.L_x_8162) ;  /* 0x0000000000147947 */ /* 0x000fea0003800000 */
.L_x_8189:
[----:B------:R-:W0:Y:S02]  /*8350*/  F2I.U64.TRUNC R2, R2 ;  /* 0x0000000200027311 */ /* 0x000e24000020d800 */
[----:B0-----:R2:W-:Y:S01]  /*8360*/  STG.E.64 desc[UR36][R16.64], R2 ;  /* 0x0000000210007986 */ /* 0x0015e2000c101b24 */
[----:B------:R-:W-:Y:S05]  /*8370*/  BRA `(.L_x_8162) ;  /* 0x0000000000087947 */ /* 0x000fea0003800000 */
.L_x_8188:
[----:B------:R-:W0:Y:S02]  /*8380*/  F2I.FTZ.U32.TRUNC.NTZ R3, R2 ;  /* 0x0000000200037305 */ /* 0x000e24000021f000 */
[----:B0-----:R0:W-:Y:S02]  /*8390*/  STG.E desc[UR36][R16.64], R3 ;  /* 0x0000000310007986 */ /* 0x0011e4000c101924 */
.L_x_8162:
[----:B------:R-:W-:-:S07]  /*83a0*/  VIADD R19, R19, 0x80 ;  /* 0x0000008013137836 */ /* 0x000fce0000000000 */
.L_x_8099:
[----:B------:R-:W-:Y:S05]  /*83b0*/  BSYNC B7 ;  /* 0x0000000000077941 */ /* 0x000fea0003800000 */
.L_x_8098:
        /* <DEDUP_REMOVED lines=358> */
.L_x_8193:
        /* <DEDUP_REMOVED lines=22> */
.L_x_8198:
[----:B------:R-:W2:Y:S02]  /*9b80*/  LDG.E.U8 R2, desc[UR36][R2.64] ;  /* 0x0000002402027981 */ /* 0x000ea4000c1e1100 */
[----:B--2---:R-:W-:Y:S01]  /*9b90*/  I2FP.F32.U32 R22, R2 ;  /* 0x0000000200167245 */ /* 0x004fe20000201000 */
[----:B------:R-:W-:Y:S06]  /*9ba0*/  BRA `(.L_x_8200) ;  /* 0x0000000c002c7947 */ /* 0x000fec0003800000 */
.L_x_8197:
        /* <DEDUP_REMOVED lines=9> */
.L_x_8202:
[----:B------:R-:W2:Y:S02]  /*9c40*/  LDG.E R2, desc[UR36][R2.64] ;  /* 0x0000002402027981 */ /* 0x000ea4000c1e1900 */
[----:B--2---:R-:W-:Y:S01]  /*9c50*/  I2FP.F32.S32 R22, R2 ;  /* 0x0000000200167245 */ /* 0x004fe20000201400 */
[----:B------:R-:W-:Y:S06]  /*9c60*/  BRA `(.L_x_8200) ;  /* 0x0000000800fc7947 */ /* 0x000fec0003800000 */
.L_x_8201:
[----:B------:R-:W2:Y:S02]  /*9c70*/  LDG.E.U16 R2, desc[UR36][R2.64] ;  /* 0x0000002402027981 */ /* 0x000ea4000c1e1500 */
[----:B--2---:R2:W3:Y:S01]  /*9c80*/  I2F.S16 R22, R2 ;  /* 0x0000000200167306 */ /* 0x0044e20000101400 */
[----:B------:R-:W-:Y:S05]  /*9c90*/  BRA `(.L_x_8200) ;  /* 0x0000000800f07947 */ /* 0x000fea0003800000 */
.L_x_8196:
        /* <DEDUP_REMOVED lines=8> */
.L_x_8204:
[----:B------:R-:W2:Y:S02]  /*9d20*/  LDG.E.U16 R2, desc[UR36][R2.64] ;  /* 0x0000002402027981 */ /* 0x000ea4000c1e1500 */
[----:B--2---:R-:W-:Y:S01]  /*9d30*/  HADD2.F32 R22, -RZ, R2.H0_H0 ;  /* 0x20000002ff167230 */ /* 0x004fe20000004100 */
[----:B------:R-:W-:Y:S06]  /*9d40*/  BRA `(.L_x_8200) ;  /* 0x0000000800c47947 */ /* 0x000fec0003800000 */
.L_x_8203:
        /* <DEDUP_REMOVED lines=8> */
.L_x_8206:
[----:B------:R-:W2:Y:S02]  /*9dd0*/  LDG.E.U16 R2, desc[UR36][R2.64] ;  /* 0x0000002402027981 */ /* 0x000ea4000c1e1500 */
[----:B--2---:R-:W-:Y:S01]  /*9de0*/  HADD2.F32 R22, -RZ, R2.H0_H0 ;  /* 0x20000002ff167230 */ /* 0x004fe20000004100 */
[----:B------:R-:W-:Y:S06]  /*9df0*/  BRA `(.L_x_8200) ;  /* 0x0000000800987947 */ /* 0x000fec0003800000 */
.L_x_8205:
[----:B------:R-:W2:Y:S01]  /*9e00*/  LDG.E.64 R2, desc[UR36][R2.64] ;  /* 0x0000002402027981 */ /* 0x000ea2000c1e1b00 */
[----:B------:R-:W-:Y:S01]  /*9e10*/  UMOV UR4, 0xf0000000 ;  /* 0xf000000000047882 */ /* 0x000fe20000000000 */
[----:B------:R-:W-:Y:S01]  /*9e20*/  UMOV UR5, 0x380fffff ;  /* 0x380fffff00057882 */ /* 0x000fe20000000000 */
[----:B--2---:R-:W0:Y:S01]  /*9e30*/  F2F.F32.F64 R22, R2 ;  /* 0x0000000200167310 */ /* 0x004e220000301000 */
[----:B------:R-:W-:-:S14]  /*9e40*/  DSETP.GEU.AND P0, PT, |R2|, UR4, PT ;  /* 0x0000000402007e2a */ /* 0x000fdc000bf0e200 */
[----:B0-----:R-:W-:Y:S01]  /*9e50*/  @!P0 FMUL R22, R22, 1.175494350822287508e-38 ;  /* 0x0080000016168820 */ /* 0x001fe20000400000 */
[----:B------:R-:W-:Y:S06]  /*9e60*/  BRA `(.L_x_8200) ;  /* 0x00000008007c7947 */ /* 0x000fec0003800000 */
.L_x_8195:
        /* <DEDUP_REMOVED lines=12> */
.L_x_8209:
[----:B------:R-:W2:Y:S01]  /*9f30*/  LDG.E.64 R2, desc[UR36][R2.64] ;  /* 0x0000002402027981 */ /* 0x000ea2000c1e1b00 */
[----:B------:R-:W-:Y:S01]  /*9f40*/  UMOV UR4, 0xf0000000 ;  /* 0xf000000000047882 */ /* 0x000fe20000000000 */
[----:B------:R-:W-:Y:S01]  /*9f50*/  UMOV UR5, 0x380fffff ;  /* 0x380fffff00057882 */ /* 0x000fe20000000000 */
[----:B--2---:R-:W0:Y:S01]  /*9f60*/  F2F.F32.F64 R22, R2 ;  /* 0x0000000200167310 */ /* 0x004e220000301000 */
[----:B------:R-:W-:-:S14]  /*9f70*/  DSETP.GEU.AND P0, PT, |R2|, UR4, PT ;  /* 0x0000000402007e2a */ /* 0x000fdc000bf0e200 */
[----:B0-----:R-:W-:Y:S01]  /*9f80*/  @!P0 FMUL R22, R22, 1.175494350822287508e-38 ;  /* 0x0080000016168820 */ /* 0x001fe20000400000 */
[----:B------:R-:W-:Y:S06]  /*9f90*/  BRA `(.L_x_8200) ;  /* 0x0000000800307947 */ /* 0x000fec0003800000 */
.L_x_8208:
        /* <DEDUP_REMOVED lines=26> */
.L_x_8211:
        /* <DEDUP_REMOVED lines=13> */
.L_x_8210:
[----:B------:R-:W2:Y:S02]  /*a210*/  LDG.E.U16 R2, desc[UR36][R2.64] ;  /* 0x0000002402027981 */ /* 0x000ea4000c1e1500 */
[----:B--2---:R-:W-:Y:S01]  /*a220*/  IMAD.U32 R22, R2, 0x10000, RZ ;  /* 0x0001000002167824 */ /* 0x004fe200078e00ff */
[----:B------:R-:W-:Y:S06]  /*a230*/  BRA `(.L_x_8200) ;  /* 0x0000000400887947 */ /* 0x000fec0003800000 */
.L_x_8207:
        /* <DEDUP_REMOVED lines=11> */
.L_x_8214:
        /* <DEDUP_REMOVED lines=20> */
.L_x_8216:
[----:B------:R-:W-:Y:S05]  /*a430*/  BSYNC B0 ;  /* 0x0000000000007941 */ /* 0x000fea0003800000 */
.L_x_8215:
[----:B------:R-:W-:Y:S01]  /*a440*/  IMAD.SHL.U32 R2, R2, 0x100000, RZ ;  /* 0x0010000002027824 */ /* 0x000fe200078e00ff */
[----:B------:R-:W-:-:S04]  /*a450*/  LEA R3, R0, 0x3b800000, 0x17 ;  /* 0x3b80000000037811 */ /* 0x000fc800078eb8ff */
[----:B------:R-:W-:Y:S01]  /*a460*/  LOP3.LUT R22, R3, R2, R22, 0xfe, !PT ;  /* 0x0000000203167212 */ /* 0x000fe200078efe16 */
[----:B------:R-:W-:Y:S06]  /*a470*/  BRA `(.L_x_8200) ;  /* 0x0000000000f87947 */ /* 0x000fec0003800000 */
.L_x_8213:
        /* <DEDUP_REMOVED lines=20> */
.L_x_8218:
[----:B------:R-:W-:Y:S05]  /*a5c0*/  BSYNC B0 ;  /* 0x0000000000007941 */ /* 0x000fea0003800000 */
.L_x_8217:
[----:B------:R-:W-:Y:S01]  /*a5d0*/  IMAD.SHL.U32 R2, R2, 0x200000, RZ ;  /* 0x0020000002027824 */ /* 0x000fe200078e00ff */
[----:B------:R-:W-:-:S04]  /*a5e0*/  LEA R3, R0, 0x37800000, 0x17 ;  /* 0x3780000000037811 */ /* 0x000fc800078eb8ff */
[----:B------:R-:W-:Y:S01]  /*a5f0*/  LOP3.LUT R22, R3, R2, R22, 0xfe, !PT ;  /* 0x0000000203167212 */ /* 0x000fe200078efe16 */
[----:B------:R-:W-:Y:S06]  /*a600*/  BRA `(.L_x_8200) ;  /* 0x0000000000947947 */ /* 0x000fec0003800000 */
.L_x_8212:
        /* <DEDUP_REMOVED lines=14> */
.L_x_8199:
        /* <DEDUP_REMOVED lines=16> */
.L_x_8221:
[----:B------:R-:W-:Y:S01]  /*a7f0*/  IMAD.MOV.U32 R22, RZ, RZ, RZ ;  /* 0x000000ffff167224 */ /* 0x000fe200078e00ff */
[----:B------:R-:W-:Y:S06]  /*a800*/  BRA `(.L_x_8200) ;  /* 0x0000000000147947 */ /* 0x000fec0003800000 */
.L_x_8220:
[----:B------:R-:W2:Y:S02]  /*a810*/  LDG.E.64 R22, desc[UR36][R2.64] ;  /* 0x0000002402167981 */ /* 0x000ea4000c1e1b00 */
[----:B--2---:R0:W1:Y:S01]  /*a820*/  I2F.U64 R22, R22 ;  /* 0x0000001600167312 */ /* 0x0040620000301000 */
[----:B------:R-:W-:Y:S05]  /*a830*/  BRA `(.L_x_8200) ;  /* 0x0000000000087947 */ /* 0x000fea0003800000 */
.L_x_8219:
[----:B------:R-:W2:Y:S02]  /*a840*/  LDG.E R2, desc[UR36][R2.64] ;  /* 0x0000002402027981 */ /* 0x000ea4000c1e1900 */
[----:B--2---:R-:W-:-:S07]  /*a850*/  I2FP.F32.U32 R22, R2 ;  /* 0x0000000200167245 */ /* 0x004fce0000201000 */
.L_x_8200:
[----:B------:R-:W-:Y:S05]  /*a860*/  BSYNC B6 ;  /* 0x0000000000067941 */ /* 0x000fea0003800000 */
.L_x_8194:
        /* <DEDUP_REMOVED lines=19> */
.L_x_8226:
[----:B------:R-:W2:Y:S02]  /*a9a0*/  LDG.E.U8 R0, desc[UR36][R2.64] ;  /* 0x0000002402007981 */ /* 0x000ea4000c1e1100 */
[----:B--2---:R-:W-:Y:S01]  /*a9b0*/  I2FP.F32.U32 R0, R0 ;  /* 0x0000000000007245 */ /* 0x004fe20000201000 */
[----:B------:R-:W-:Y:S06]  /*a9c0*/  BRA `(.L_x_8228) ;  /* 0x0000000c002c7947 */ /* 0x000fec0003800000 */
.L_x_8225:
        /* <DEDUP_REMOVED lines=9> */
.L_x_8230:
[----:B------:R-:W2:Y:S02]  /*aa60*/  LDG.E R0, desc[UR36][R2.64] ;  /* 0x0000002402007981 */ /* 0x000ea4000c1e1900 */
[----:B--2---:R-:W-:Y:S01]  /*aa70*/  I2FP.F32.S32 R0, R0 ;  /* 0x0000000000007245 */ /* 0x004fe20000201400 */
[----:B------:R-:W-:Y:S06]  /*aa80*/  BRA `(.L_x_8228) ;  /* 0x0000000800fc7947 */ /* 0x000fec0003800000 */
.L_x_8229:
[----:B------:R-:W2:Y:S02]  /*aa90*/  LDG.E.U16 R0, desc[UR36][R2.64] ;  /* 0x0000002402007981 */ /* 0x000ea4000c1e1500 */
[----:B--2---:R-:W0:Y:S01]  /*aaa0*/  I2F.S16 R0, R0 ;  /* 0x0000000000007306 */ /* 0x004e220000101400 */
[----:B------:R-:W-:Y:S05]  /*aab0*/  BRA `(.L_x_8228) ;  /* 0x0000000800f07947 */ /* 0x000fea0003800000 */
.L_x_8224:
        /* <DEDUP_REMOVED lines=8> */
.L_x_8232:
[----:B------:R-:W2:Y:S02]  /*ab40*/  LDG.E.U16 R0, desc[UR36][R2.64] ;  /* 0x0000002402007981 */ /* 0x000ea4000c1e1500 */
[----:B--2---:R-:W-:Y:S01]  /*ab50*/  HADD2.F32 R0, -RZ, R0.H0_H0 ;  /* 0x20000000ff007230 */ /* 0x004fe20000004100 */
[----:B------:R-:W-:Y:S06]  /*ab60*/  BRA `(.L_x_8228) ;  /* 0x0000000800c47947 */ /* 0x000fec0003800000 */
.L_x_8231:
        /* <DEDUP_REMOVED lines=8> */
.L_x_8234:
[----:B------:R-:W2:Y:S02]  /*abf0*/  LDG.E.U16 R0, desc[UR36][R2.64] ;  /* 0x0000002402007981 */ /* 0x000ea4000c1e1500 */
[----:B--2---:R-:W-:Y:S01]  /*ac00*/  HADD2.F32 R0, -RZ, R0.H0_H0 ;  /* 0x20000000ff007230 */ /* 0x004fe20000004100 */
[----:B------:R-:W-:Y:S06]  /*ac10*/  BRA `(.L_x_8228) ;  /* 0x0000000800987947 */ /* 0x000fec0003800000 */
.L_x_8233:
[----:B------:R-:W2:Y:S01]  /*ac20*/  LDG.E.64 R2, desc[UR36][R2.64] ;  /* 0x0000002402027981 */ /* 0x000ea2000c1e1b00 */
[----:B------:R-:W-:Y:S01]  /*ac30*/  UMOV UR4, 0xf0000000 ;  /* 0xf000000000047882 */ /* 0x000fe20000000000 */
[----:B------:R-:W-:Y:S01]  /*ac40*/  UMOV UR5, 0x380fffff ;  /* 0x380fffff00057882 */ /* 0x000fe20000000000 */
[----:B--2---:R-:W0:Y:S01]  /*ac50*/  F2F.F32.F64 R0, R2 ;  /* 0x0000000200007310 */ /* 0x004e220000301000 */
[----:B------:R-:W-:-:S14]  /*ac60*/  DSETP.GEU.AND P0, PT, |R2|, UR4, PT ;  /* 0x0000000402007e2a */ /* 0x000fdc000bf0e200 */
[----:B0-----:R-:W-:Y:S01]  /*ac70*/  @!P0 FMUL R0, R0, 1.175494350822287508e-38 ;  /* 0x0080000000008820 */ /* 0x001fe20000400000 */
[----:B------:R-:W-:Y:S06]  /*ac80*/  BRA `(.L_x_8228) ;  /* 0x00000008007c7947 */ /* 0x000fec0003800000 */
.L_x_8223:
        /* <DEDUP_REMOVED lines=12> */
.L_x_8237:
[----:B------:R-:W2:Y:S01]  /*ad50*/  LDG.E.64 R2, desc[UR36][R2.64] ;  /* 0x0000002402027981 */ /* 0x000ea2000c1e1b00 */
[----:B------:R-:W-:Y:S01]  /*ad60*/  UMOV UR4, 0xf0000000 ;  /* 0xf000000000047882 */ /* 0x000fe20000000000 */
[----:B------:R-:W-:Y:S01]  /*ad70*/  UMOV UR5, 0x380fffff ;  /* 0x380fffff00057882 */ /* 0x000fe20000000000 */
[----:B--2---:R-:W0:Y:S01]  /*ad80*/  F2F.F32.F64 R0, R2 ;  /* 0x0000000200007310 */ /* 0x004e220000301000 */
[----:B------:R-:W-:-:S14]  /*ad90*/  DSETP.GEU.AND P0, PT, |R2|, UR4, PT ;  /* 0x0000000402007e2a */ /* 0x000fdc000bf0e200 */
[----:B0-----:R-:W-:Y:S01]  /*ada0*/  @!P0 FMUL R0, R0, 1.175494350822287508e-38 ;  /* 0x0080000000008820 */ /* 0x001fe20000400000 */
[----:B------:R-:W-:Y:S06]  /*adb0*/  BRA `(.L_x_8228) ;  /* 0x0000000800307947 */ /* 0x000fec0003800000 */
.L_x_8236:
        /* <DEDUP_REMOVED lines=26> */
.L_x_8239:
        /* <DEDUP_REMOVED lines=13> */
.L_x_8238:
[----:B------:R-:W2:Y:S02]  /*b030*/  LDG.E.U16 R0, desc[UR36][R2.64] ;  /* 0x0000002402007981 */ /* 0x000ea4000c1e1500 */
[----:B--2---:R-:W-:Y:S01]  /*b040*/  IMAD.U32 R0, R0, 0x10000, RZ ;  /* 0x0001000000007824 */ /* 0x004fe200078e00ff */
[----:B------:R-:W-:Y:S06]  /*b050*/  BRA `(.L_x_8228) ;  /* 0x0000000400887947 */ /* 0x000fec0003800000 */
.L_x_8235:
        /* <DEDUP_REMOVED lines=11> */
.L_x_8242:
        /* <DEDUP_REMOVED lines=20> */
.L_x_8244:
[----:B------:R-:W-:Y:S05]  /*b250*/  BSYNC B0 ;  /* 0x0000000000007941 */ /* 0x000fea0003800000 */
.L_x_8243:
[----:B------:R-:W-:Y:S01]  /*b260*/  LEA R3, R0, 0x3b800000, 0x17 ;  /* 0x3b80000000037811 */ /* 0x000fe200078eb8ff */
[----:B------:R-:W-:-:S05]  /*b270*/  IMAD.SHL.U32 R0, R2, 0x100000, RZ ;  /* 0x0010000002007824 */ /* 0x000fca00078e00ff */
[----:B------:R-:W-:Y:S01]  /*b280*/  LOP3.LUT R0, R3, R0, R4, 0xfe, !PT ;  /* 0x0000000003007212 */ /* 0x000fe200078efe04 */
[----:B------:R-:W-:Y:S06]  /*b290*/  BRA `(.L_x_8228) ;  /* 0x0000000000f87947 */ /* 0x000fec0003800000 */
.L_x_8241:
        /* <DEDUP_REMOVED lines=20> */
.L_x_8246:
[----:B------:R-:W-:Y:S05]  /*b3e0*/  BSYNC B0 ;  /* 0x0000000000007941 */ /* 0x000fea0003800000 */
.L_x_8245:
[----:B------:R-:W-:Y:S01]  /*b3f0*/  LEA R3, R0, 0x37800000, 0x17 ;  /* 0x3780000000037811 */ /* 0x000fe200078eb8ff */
[----:B------:R-:W-:-:S05]  /*b400*/  IMAD.SHL.U32 R0, R2, 0x200000, RZ ;  /* 0x0020000002007824 */ /* 0x000fca00078e00ff */
[----:B------:R-:W-:Y:S01]  /*b410*/  LOP3.LUT R0, R3, R0, R4, 0xfe, !PT ;  /* 0x0000000003007212 */ /* 0x000fe200078efe04 */
[----:B------:R-:W-:Y:S06]  /*b420*/  BRA `(.L_x_8228) ;  /* 0x0000000000947947 */ /* 0x000fec0003800000 */
.L_x_8240:
        /* <DEDUP_REMOVED lines=14> */
.L_x_8227:
        /* <DEDUP_REMOVED lines=16> */
.L_x_8249:
[----:B------:R-:W-:Y:S01]  /*b610*/  IMAD.MOV.U32 R0, RZ, RZ, RZ ;  /* 0x000000ffff007224 */ /* 0x000fe200078e00ff */
[----:B------:R-:W-:Y:S06]  /*b620*/  BRA `(.L_x_8228) ;  /* 0x0000000000147947 */ /* 0x000fec0003800000 */
.L_x_8248:
[----:B------:R-:W2:Y:S02]  /*b630*/  LDG.E.64 R2, desc[UR36][R2.64] ;  /* 0x0000002402027981 */ /* 0x000ea4000c1e1b00 */
[----:B--2---:R0:W2:Y:S01]  /*b640*/  I2F.U64 R0, R2 ;  /* 0x0000000200007312 */ /* 0x0040a20000301000 */
[----:B------:R-:W-:Y:S05]  /*b650*/  BRA `(.L_x_8228) ;  /* 0x0000000000087947 */ /* 0x000fea0003800000 */
.L_x_8247:
[----:B------:R-:W2:Y:S02]  /*b660*/  LDG.E R0, desc[UR36][R2.64] ;  /* 0x0000002402007981 */ /* 0x000ea4000c1e1900 */
[----:B--2---:R-:W-:-:S07]  /*b670*/  I2FP.F32.U32 R0, R0 ;  /* 0x0000000000007245 */ /* 0x004fce0000201000 */
.L_x_8228:
[----:B------:R-:W-:Y:S05]  /*b680*/  BSYNC B6 ;  /* 0x0000000000067941 */ /* 0x000fea0003800000 */
.L_x_8222:
        /* <DEDUP_REMOVED lines=23> */
.L_x_8253:
[----:B------:R-:W0:Y:S02]  /*b800*/  F2I.S64.TRUNC R2, R2 ;  /* 0x0000000200027311 */ /* 0x000e24000020d900 */
[----:B0-----:R-:W-:-:S05]  /*b810*/  IMAD.MOV.U32 R5, RZ, RZ, R2 ;  /* 0x000000ffff057224 */ /* 0x001fca00078e0002 */
[----:B------:R0:W-:Y:S01]  /*b820*/  STG.E.U8 desc[UR36][R16.64], R5 ;  /* 0x0000000510007986 */ /* 0x0001e2000c101124 */
[----:B------:R-:W-:Y:S05]  /*b830*/  BRA `(.L_x_8255) ;  /* 0x0000000c00407947 */ /* 0x000fea0003800000 */
.L_x_8252:
        /* <DEDUP_REMOVED lines=9> */
.L_x_8257:
[----:B------:R-:W0:Y:S02]  /*b8d0*/  F2I.FTZ.TRUNC.NTZ R3, R2 ;  /* 0x0000000200037305 */ /* 0x000e24000021f100 */
[----:B0-----:R0:W-:Y:S01]  /*b8e0*/  STG.E desc[UR36][R16.64], R3 ;  /* 0x0000000310007986 */ /* 0x0011e2000c101924 */
[----:B------:R-:W-:Y:S05]  /*b8f0*/  BRA `(.L_x_8255) ;  /* 0x0000000c00107947 */ /* 0x000fea0003800000 */
.L_x_8256:
[----:B------:R-:W0:Y:S02]  /*b900*/  F2I.FTZ.TRUNC.NTZ R3, R2 ;  /* 0x0000000200037305 */ /* 0x000e24000021f100 */
[----:B0-----:R0:W-:Y:S01]  /*b910*/  STG.E.U16 desc[UR36][R16.64], R3 ;  /* 0x0000000310007986 */ /* 0x0011e2000c101524 */
[----:B------:R-:W-:Y:S05]  /*b920*/  BRA `(.L_x_8255) ;  /* 0x0000000c00047947 */ /* 0x000fea0003800000 */
.L_x_8251:
        /* <DEDUP_REMOVED lines=8> */
.L_x_8259:
[----:B------:R-:W-:-:S05]  /*b9b0*/  F2FP.F16.F32.PACK_AB R2, RZ, R2 ;  /* 0x00000002ff02723e */ /* 0x000fca00000000ff */
[----:B------:R0:W-:Y:S01]  /*b9c0*/  STG.E.U16 desc[UR36][R16.64], R2 ;  /* 0x0000000210007986 */ /* 0x0001e2000c101524 */
[----:B------:R-:W-:Y:S05]  /*b9d0*/  BRA `(.L_x_8255) ;  /* 0x0000000800d87947 */ /* 0x000fea0003800000 */
.L_x_8258:
        /* <DEDUP_REMOVED lines=9> */
.L_x_8261:
[----:B------:R-:W-:-:S04]  /*ba70*/  F2FP.F16.F32.PACK_AB R3, RZ, R2 ;  /* 0x00000002ff03723e */ /* 0x000fc800000000ff */
[----:B------:R-:W-:-:S05]  /*ba80*/  PRMT R3, R3, 0x5410, RZ ;  /* 0x0000541003037816 */ /* 0x000fca00000000ff */
[----:B------:R2:W-:Y:S01]  /*ba90*/  STG.E desc[UR36][R16.64], R3 ;  /* 0x0000000310007986 */ /* 0x0005e2000c101924 */
[----:B------:R-:W-:Y:S05]  /*baa0*/  BRA `(.L_x_8255) ;  /* 0x0000000800a47947 */ /* 0x000fea0003800000 */
.L_x_8260:
[----:B------:R-:W-:-:S06]  /*bab0*/  FMUL.FTZ R2, R2, 1 ;  /* 0x3f80000002027820 */ /* 0x000fcc0000410000 */
[----:B------:R-:W0:Y:S02]  /*bac0*/  F2F.F64.F32 R2, R2 ;  /* 0x0000000200027310 */ /* 0x000e240000201800 */
[----:B0-----:R4:W-:Y:S01]  /*bad0*/  STG.E.64 desc[UR36][R16.64], R2 ;  /* 0x0000000210007986 */ /* 0x0019e2000c101b24 */
[----:B------:R-:W-:Y:S05]  /*bae0*/  BRA `(.L_x_8255) ;  /* 0x0000000800947947 */ /* 0x000fea0003800000 */
.L_x_8250:
        /* <DEDUP_REMOVED lines=12> */
.L_x_8264:
[----:B------:R-:W-:Y:S01]  /*bbb0*/  FMUL.FTZ R4, R2, 1 ;  /* 0x3f80000002047820 */ /* 0x000fe20000410000 */
[----:B------:R-:W-:-:S05]  /*bbc0*/  CS2R R6, SRZ ;  /* 0x0000000000067805 */ /* 0x000fca000001ff00 */
[----:B------:R-:W0:Y:S02]  /*bbd0*/  F2F.F64.F32 R4, R4 ;  /* 0x0000000400047310 */ /* 0x000e240000201800 */
[----:B0-----:R0:W-:Y:S01]  /*bbe0*/  STG.E.128 desc[UR36][R16.64], R4 ;  /* 0x0000000410007986 */ /* 0x0011e2000c101d24 */
[----:B------:R-:W-:Y:S05]  /*bbf0*/  BRA `(.L_x_8255) ;  /* 0x0000000800507947 */ /* 0x000fea0003800000 */
.L_x_8263:
        /* <DEDUP_REMOVED lines=20> */
.L_x_8268:
[----:B------:R-:W-:Y:S05]  /*bd40*/  BSYNC B0 ;  /* 0x0000000000007941 */ /* 0x000fea0003800000 */
.L_x_8267:
[----:B------:R-:W-:-:S05]  /*bd50*/  LOP3.LUT R5, R0, R5, RZ, 0xfc, !PT ;  /* 0x0000000500057212 */ /* 0x000fca00078efcff */
[----:B------:R0:W-:Y:S01]  /*bd60*/  STG.E.U8 desc[UR36][R16.64], R5 ;  /* 0x0000000510007986 */ /* 0x0001e2000c101124 */
[----:B------:R-:W-:Y:S05]  /*bd70*/  BRA `(.L_x_8255) ;  /* 0x0000000400f07947 */ /* 0x000fea0003800000 */
.L_x_8266:
        /* <DEDUP_REMOVED lines=12> */
.L_x_8270:
[----:B------:R-:W-:Y:S01]  /*be40*/  IMAD.MOV.U32 R0, RZ, RZ, 0x7f ;  /* 0x0000007fff007424 */ /* 0x000fe200078e00ff */
[----:B------:R-:W-:-:S04]  /*be50*/  ISETP.GT.U32.AND P0, PT, R4, 0x7f800000, PT ;  /* 0x7f8000000400780c */ /* 0x000fc80003f04070 */
[----:B------:R-:W-:-:S09]  /*be60*/  SEL R0, R0, 0x7c, P0 ;  /* 0x0000007c00007807 */ /* 0x000fd20000000000 */
.L_x_8271:
[----:B------:R-:W-:Y:S05]  /*be70*/  BSYNC B0 ;  /* 0x0000000000007941 */ /* 0x000fea0003800000 */
.L_x_8269:
[----:B------:R-:W-:-:S04]  /*be80*/  LOP3.LUT R2, R2, 0x80000000, RZ, 0xc0, !PT ;  /* 0x8000000002027812 */ /* 0x000fc800078ec0ff */
[----:B------:R-:W-:-:S04]  /*be90*/  SHF.R.U32.HI R3, RZ, 0x18, R2 ;  /* 0x00000018ff037819 */ /* 0x000fc80000011602 */
[----:B------:R-:W-:-:S05]  /*bea0*/  LOP3.LUT R3, R0, R3, RZ, 0xfc, !PT ;  /* 0x0000000300037212 */ /* 0x000fca00078efcff */
[----:B------:R0:W-:Y:S01]  /*beb0*/  STG.E.U8 desc[UR36][R16.64], R3 ;  /* 0x0000000310007986 */ /* 0x0001e2000c101124 */
[----:B------:R-:W-:Y:S05]  /*bec0*/  BRA `(.L_x_8255) ;  /* 0x00000004009c7947 */ /* 0x000fea0003800000 */
.L_x_8265:
[----:B------:R-:W-:-:S05]  /*bed0*/  F2FP.BF16.F32.PACK_AB R2, RZ, R2 ;  /* 0x00000002ff02723e */ /* 0x000fca00000010ff */
[----:B------:R0:W-:Y:S01]  /*bee0*/  STG.E.U16 desc[UR36][R16.64], R2 ;  /* 0x0000000210007986 */ /* 0x0001e2000c101524 */
[----:B------:R-:W-:Y:S05]  /*bef0*/  BRA `(.L_x_8255) ;  /* 0x0000000400907947 */ /* 0x000fea0003800000 */
.L_x_8262:
        /* <DEDUP_REMOVED lines=11> */
.L_x_8274:
        /* <DEDUP_REMOVED lines=16> */
.L_x_8277:
[----:B------:R-:W-:-:S04]  /*c0b0*/  LOP3.LUT R2, R2, 0x80000000, RZ, 0xc0, !PT ;  /* 0x8000000002027812 */ /* 0x000fc800078ec0ff */
[----:B------:R-:W-:-:S04]  /*c0c0*/  SHF.R.U32.HI R3, RZ, 0x18, R2 ;  /* 0x00000018ff037819 */ /* 0x000fc80000011602 */
[----:B------:R-:W-:-:S04]  /*c0d0*/  LOP3.LUT R0, R0, R3, RZ, 0xfc, !PT ;  /* 0x0000000300007212 */ /* 0x000fc800078efcff */
[----:B------:R-:W-:-:S07]  /*c0e0*/  PRMT R8, R0, 0x7610, R8 ;  /* 0x0000761000087816 */ /* 0x000fce0000000008 */
.L_x_8276:
[----:B------:R-:W-:Y:S05]  /*c0f0*/  BSYNC B0 ;  /* 0x0000000000007941 */ /* 0x000fea0003800000 */
.L_x_8275:
[----:B------:R0:W-:Y:S01]  /*c100*/  STG.E.U8 desc[UR36][R16.64], R8 ;  /* 0x0000000810007986 */ /* 0x0001e2000c101124 */
[----:B------:R-:W-:Y:S05]  /*c110*/  BRA `(.L_x_8255) ;  /* 0x0000000400087947 */ /* 0x000fea0003800000 */
.L_x_8273:
        /* <DEDUP_REMOVED lines=16> */
.L_x_8280:
[----:B------:R-:W-:-:S04]  /*c220*/  LOP3.LUT R2, R2, 0x80000000, RZ, 0xc0, !PT ;  /* 0x8000000002027812 */ /* 0x000fc800078ec0ff */
[----:B------:R-:W-:-:S04]  /*c230*/  SHF.R.U32.HI R3, RZ, 0x18, R2 ;  /* 0x00000018ff037819 */ /* 0x000fc80000011602 */
[----:B------:R-:W-:-:S04]  /*c240*/  LOP3.LUT R0, R0, R3, RZ, 0xfc, !PT ;  /* 0x0000000300007212 */ /* 0x000fc800078efcff */
[----:B------:R-:W-:-:S07]  /*c250*/  PRMT R8, R0, 0x7610, R8 ;  /* 0x0000761000087816 */ /* 0x000fce0000000008 */
.L_x_8279:
[----:B------:R-:W-:Y:S05]  /*c260*/  BSYNC B0 ;  /* 0x0000000000007941 */ /* 0x000fea0003800000 */
.L_x_8278:
[----:B------:R0:W-:Y:S01]  /*c270*/  STG.E.U8 desc[UR36][R16.64], R8 ;  /* 0x0000000810007986 */ /* 0x0001e2000c101124 */
[----:B------:R-:W-:Y:S05]  /*c280*/  BRA `(.L_x_8255) ;  /* 0x0000000000ac7947 */ /* 0x000fea0003800000 */
.L_x_8272:
        /* <DEDUP_REMOVED lines=21> */
.L_x_8254:
        /* <DEDUP_REMOVED lines=16> */
.L_x_8283:
[----:B------:R-:W-:Y:S05]  /*c4e0*/  BRA `(.L_x_8255) ;  /* 0x0000000000147947 */ /* 0x000fea0003800000 */
.L_x_8282:
[----:B------:R-:W0:Y:S02]  /*c4f0*/  F2I.U64.TRUNC R2, R2 ;  /* 0x0000000200027311 */ /* 0x000e24000020d800 */
[----:B0-----:R0:W-:Y:S01]  /*c500*/  STG.E.64 desc[UR36][R16.64], R2 ;  /* 0x0000000210007986 */ /* 0x0011e2000c101b24 */
[----:B------:R-:W-:Y:S05]  /*c510*/  BRA `(.L_x_8255) ;  /* 0x0000000000087947 */ /* 0x000fea0003800000 */
.L_x_8281:
[----:B------:R-:W0:Y:S02]  /*c520*/  F2I.FTZ.U32.TRUNC.NTZ R3, R2 ;  /* 0x0000000200037305 */ /* 0x000e24000021f000 */
[----:B0-----:R0:W-:Y:S02]  /*c530*/  STG.E desc[UR36][R16.64], R3 ;  /* 0x0000000310007986 */ /* 0x0011e4000c101924 */
.L_x_8255:
[----:B------:R-:W-:-:S07]  /*c540*/  VIADD R19, R19, 0x80 ;  /* 0x0000008013137836 */ /* 0x000fce0000000000 */
.L_x_8192:
[----:B------:R-:W-:Y:S05]  /*c550*/  BSYNC B7 ;  /* 0x0000000000077941 */ /* 0x000fea0003800000 */
.L_x_8191:
        /* <DEDUP_REMOVED lines=357> */
.L_x_8284:
        /* <DEDUP_REMOVED lines=22> */
.L_x_8289:
[----:B------:R-:W2:Y:S02]  /*dd10*/  LDG.E.U8 R2, desc[UR36][R2.64] ;  /* 0x0000002402027981 */ /* 0x000ea4000c1e1100 */
[----:B--2---:R-:W-:Y:S01]  /*dd20*/  I2FP.F32.U32 R19, R2 ;  /* 0x0000000200137245 */ /* 0x004fe20000201000 */
[----:B------:R-:W-:Y:S06]  /*dd30*/  BRA `(.L_x_8291) ;  /* 0x0000000c002c7947 */ /* 0x000fec0003800000 */
.L_x_8288:
        /* <DEDUP_REMOVED lines=9> */
.L_x_8293:
[----:B------:R-:W2:Y:S02]  /*ddd0*/  LDG.E R2, desc[UR36][R2.64] ;  /* 0x0000002402027981 */ /* 0x000ea4000c1e1900 */
[----:B--2---:R-:W-:Y:S01]  /*dde0*/  I2FP.F32.S32 R19, R2 ;  /* 0x0000000200137245 */ /* 0x004fe20000201400 */
[----:B------:R-:W-:Y:S06]  /*ddf0*/  BRA `(.L_x_8291) ;  /* 0x0000000800fc7947 */ /* 0x000fec0003800000 */
.L_x_8292:
[----:B------:R-:W2:Y:S02]  /*de00*/  LDG.E.U16 R2, desc[UR36][R2.64] ;  /* 0x0000002402027981 */ /* 0x000ea4000c1e1500 */
[----:B--2---:R0:W1:Y:S01]  /*de10*/  I2F.S16 R19, R2 ;  /* 0x0000000200137306 */ /* 0x0040620000101400 */
[----:B------:R-:W-:Y:S05]  /*de20*/  BRA `(.L_x_8291) ;  /* 0x0000000800f07947 */ /* 0x000fea0003800000 */
.L_x_8287:
        /* <DEDUP_REMOVED lines=8> */
.L_x_8295:
[----:B------:R-:W2:Y:S02]  /*deb0*/  LDG.E.U16 R2, desc[UR36][R2.64] ;  /* 0x0000002402027981 */ /* 0x000ea4000c1e1500 */
[----:B--2---:R-:W-:Y:S01]  /*dec0*/  HADD2.F32 R19, -RZ, R2.H0_H0 ;  /* 0x20000002ff137230 */ /* 0x004fe20000004100 */
[----:B------:R-:W-:Y:S06]  /*ded0*/  BRA `(.L_x_8291) ;  /* 0x0000000800c47947 */ /* 0x000fec0003800000 */
.L_x_8294:
        /* <DEDUP_REMOVED lines=8> */
.L_x_8297:
[----:B------:R-:W2:Y:S02]  /*df60*/  LDG.E.U16 R2, desc[UR36][R2.64] ;  /* 0x0000002402027981 */ /* 0x000ea4000c1e1500 */
[----:B--2---:R-:W-:Y:S01]  /*df70*/  HADD2.F32 R19, -RZ, R2.H0_H0 ;  /* 0x20000002ff137230 */ /* 0x004fe20000004100 */
[----:B------:R-:W-:Y:S06]  /*df80*/  BRA `(.L_x_8291) ;  /* 0x0000000800987947 */ /* 0x000fec0003800000 */
.L_x_8296:
[----:B------:R-:W2:Y:S01]  /*df90*/  LDG.E.64 R2, desc[UR36][R2.64] ;  /* 0x0000002402027981 */ /* 0x000ea2000c1e1b00 */
[----:B------:R-:W-:Y:S01]  /*dfa0*/  UMOV UR4, 0xf0000000 ;  /* 0xf000000000047882 */ /* 0x000fe20000000000 */
[----:B------:R-:W-:Y:S01]  /*dfb0*/  UMOV UR5, 0x380fffff ;  /* 0x380fffff00057882 */ /* 0x000fe20000000000 */
[----:B--2---:R-:W0:Y:S01]  /*dfc0*/  F2F.F32.F64 R19, R2 ;  /* 0x0000000200137310 */ /* 0x004e220000301000 */
[----:B------:R-:W-:-:S14]  /*dfd0*/  DSETP.GEU.AND P0, PT, |R2|, UR4, PT ;  /* 0x0000000402007e2a */ /* 0x000fdc000bf0e200 */
[----:B0-----:R-:W-:Y:S01]  /*dfe0*/  @!P0 FMUL R19, R19, 1.175494350822287508e-38 ;  /* 0x0080000013138820 */ /* 0x001fe20000400000 */
[----:B------:R-:W-:Y:S06]  /*dff0*/  BRA `(.L_x_8291) ;  /* 0x00000008007c7947 */ /* 0x000fec0003800000 */
.L_x_8286:
        /* <DEDUP_REMOVED lines=12> */
.L_x_8300:
[----:B------:R-:W2:Y:S01]  /*e0c0*/  LDG.E.64 R2, desc[UR36][R2.64] ;  /* 0x0000002402027981 */ /* 0x000ea2000c1e1b00 */
[----:B------:R-:W-:Y:S01]  /*e0d0*/  UMOV UR4, 0xf0000000 ;  /* 0xf000000000047882 */ /* 0x000fe20000000000 */
[----:B------:R-:W-:Y:S01]  /*e0e0*/  UMOV UR5, 0x380fffff ;  /* 0x380fffff00057882 */ /* 0x000fe20000000000 */
[----:B--2---:R-:W0:Y:S01]  /*e0f0*/  F2F.F32.F64 R19, R2 ;  /* 0x0000000200137310 */ /* 0x004e220000301000 */
[----:B------:R-:W-:-:S14]  /*e100*/  DSETP.GEU.AND P0, PT, |R2|, UR4, PT ;  /* 0x0000000402007e2a */ /* 0x000fdc000bf0e200 */
[----:B0-----:R-:W-:Y:S01]  /*e110*/  @!P0 FMUL R19, R19, 1.175494350822287508e-38 ;  /* 0x0080000013138820 */ /* 0x001fe20000400000 */
[----:B------:R-:W-:Y:S06]  /*e120*/  BRA `(.L_x_8291) ;  /* 0x0000000800307947 */ /* 0x000fec0003800000 */
.L_x_8299:
        /* <DEDUP_REMOVED lines=26> */
.L_x_8302:
        /* <DEDUP_REMOVED lines=13> */
.L_x_8301:
[----:B------:R-:W2:Y:S02]  /*e3a0*/  LDG.E.U16 R2, desc[UR36][R2.64] ;  /* 0x0000002402027981 */ /* 0x000ea4000c1e1500 */
[----:B--2---:R-:W-:Y:S01]  /*e3b0*/  IMAD.U32 R19, R2, 0x10000, RZ ;  /* 0x0001000002137824 */ /* 0x004fe200078e00ff */
[----:B------:R-:W-:Y:S06]  /*e3c0*/  BRA `(.L_x_8291) ;  /* 0x0000000400887947 */ /* 0x000fec0003800000 */
.L_x_8298:
        /* <DEDUP_REMOVED lines=11> */
.L_x_8305:
        /* <DEDUP_REMOVED lines=20> */
.L_x_8307:
[----:B------:R-:W-:Y:S05]  /*e5c0*/  BSYNC B0 ;  /* 0x0000000000007941 */ /* 0x000fea0003800000 */
.L_x_8306:
[----:B------:R-:W-:Y:S01]  /*e5d0*/  IMAD.SHL.U32 R2, R2, 0x100000, RZ ;  /* 0x0010000002027824 */ /* 0x000fe200078e00ff */
[----:B------:R-:W-:-:S04]  /*e5e0*/  LEA R0, R0, 0x3b800000, 0x17 ;  /* 0x3b80000000007811 */ /* 0x000fc800078eb8ff */
[----:B------:R-:W-:Y:S01]  /*e5f0*/  LOP3.LUT R19, R0, R2, R19, 0xfe, !PT ;  /* 0x0000000200137212 */ /* 0x000fe200078efe13 */
[----:B------:R-:W-:Y:S06]  /*e600*/  BRA `(.L_x_8291) ;  /* 0x0000000000f87947 */ /* 0x000fec0003800000 */
.L_x_8304:
        /* <DEDUP_REMOVED lines=20> */
.L_x_8309:
[----:B------:R-:W-:Y:S05]  /*e750*/  BSYNC B0 ;  /* 0x0000000000007941 */ /* 0x000fea0003800000 */
.L_x_8308:
[----:B------:R-:W-:Y:S01]  /*e760*/  IMAD.SHL.U32 R2, R2, 0x200000, RZ ;  /* 0x0020000002027824 */ /* 0x000fe200078e00ff */
[----:B------:R-:W-:-:S04]  /*e770*/  LEA R0, R0, 0x37800000, 0x17 ;  /* 0x3780000000007811 */ /* 0x000fc800078eb8ff */
[----:B------:R-:W-:Y:S01]  /*e780*/  LOP3.LUT R19, R0, R2, R19, 0xfe, !PT ;  /* 0x0000000200137212 */ /* 0x000fe200078efe13 */
[----:B------:R-:W-:Y:S06]  /*e790*/  BRA `(.L_x_8291) ;  /* 0x0000000000947947 */ /* 0x000fec0003800000 */
.L_x_8303:
        /* <DEDUP_REMOVED lines=14> */
.L_x_8290:
        /* <DEDUP_REMOVED lines=16> */
.L_x_8312:
[----:B------:R-:W-:Y:S01]  /*e980*/  IMAD.MOV.U32 R19, RZ, RZ, RZ ;  /* 0x000000ffff137224 */ /* 0x000fe200078e00ff */
[----:B------:R-:W-:Y:S06]  /*e990*/  BRA `(.L_x_8291) ;  /* 0x0000000000147947 */ /* 0x000fec0003800000 */
.L_x_8311:
[----:B------:R-:W2:Y:S02]  /*e9a0*/  LDG.E.64 R2, desc[UR36][R2.64] ;  /* 0x0000002402027981 */ /* 0x000ea4000c1e1b00 */
[----:B--2---:R0:W1:Y:S01]  /*e9b0*/  I2F.U64 R19, R2 ;  /* 0x0000000200137312 */ /* 0x0040620000301000 */
[----:B------:R-:W-:Y:S05]  /*e9c0*/  BRA `(.L_x_8291) ;  /* 0x0000000000087947 */ /* 0x000fea0003800000 */
.L_x_8310:
[----:B------:R-:W2:Y:S02]  /*e9d0*/  LDG.E R2, desc[UR36][R2.64] ;  /* 0x0000002402027981 */ /* 0x000ea4000c1e1900 */
[----:B--2---:R-:W-:-:S07]  /*e9e0*/  I2FP.F32.U32 R19, R2 ;  /* 0x0000000200137245 */ /* 0x004fce0000201000 */
.L_x_8291:
[----:B------:R-:W-:Y:S05]  /*e9f0*/  BSYNC B6 ;  /* 0x0000000000067941 */ /* 0x000fea0003800000 */
.L_x_8285:
        /* <DEDUP_REMOVED lines=19> */
.L_x_8317:
[----:B------:R-:W2:Y:S02]  /*eb30*/  LDG.E.U8 R0, desc[UR36][R2.64] ;  /* 0x0000002402007981 */ /* 0x000ea4000c1e1100 */
[----:B--2---:R-:W-:Y:S01]  /*eb40*/  I2FP.F32.U32 R0, R0 ;  /* 0x0000000000007245 */ /* 0x004fe20000201000 */
[----:B------:R-:W-:Y:S06]  /*eb50*/  BRA `(.L_x_8319) ;  /* 0x0000000c002c7947 */ /* 0x000fec0003800000 */
.L_x_8316:
        /* <DEDUP_REMOVED lines=9> */
.L_x_8321:
[----:B------:R-:W2:Y:S02]  /*ebf0*/  LDG.E R0, desc[UR36][R2.64] ;  /* 0x0000002402007981 */ /* 0x000ea4000c1e1900 */
[----:B--2---:R-:W-:Y:S01]  /*ec00*/  I2FP.F32.S32 R0, R0 ;  /* 0x0000000000007245 */ /* 0x004fe20000201400 */
[----:B------:R-:W-:Y:S06]  /*ec10*/  BRA `(.L_x_8319) ;  /* 0x0000000800fc7947 */ /* 0x000fec0003800000 */
.L_x_8320:
[----:B------:R-:W2:Y:S02]  /*ec20*/  LDG.E.U16 R0, desc[UR36][R2.64] ;  /* 0x0000002402007981 */ /* 0x000ea4000c1e1500 */
[----:B--2---:R-:W0:Y:S01]  /*ec30*/  I2F.S16 R0, R0 ;  /* 0x0000000000007306 */ /* 0x004e220000101400 */
[----:B------:R-:W-:Y:S05]  /*ec40*/  BRA `(.L_x_8319) ;  /* 0x0000000800f07947 */ /* 0x000fea0003800000 */
.L_x_8315:
        /* <DEDUP_REMOVED lines=8> */
.L_x_8323:
[----:B------:R-:W2:Y:S02]  /*ecd0*/  LDG.E.U16 R0, desc[UR36][R2.64] ;  /* 0x0000002402007981 */ /* 0x000ea4000c1e1500 */
[----:B--2---:R-:W-:Y:S01]  /*ece0*/  HADD2.F32 R0, -RZ, R0.H0_H0 ;  /* 0x20000000ff007230 */ /* 0x004fe20000004100 */
[----:B------:R-:W-:Y:S06]  /*ecf0*/  BRA `(.L_x_8319) ;  /* 0x0000000800c47947 */ /* 0x000fec0003800000 */
.L_x_8322:
        /* <DEDUP_REMOVED lines=8> */
.L_x_8325:
[----:B------:R-:W2:Y:S02]  /*ed80*/  LDG.E.U16 R0, desc[UR36][R2.64] ;  /* 0x0000002402007981 */ /* 0x000ea4000c1e1500 */
[----:B--2---:R-:W-:Y:S01]  /*ed90*/  HADD2.F32 R0, -RZ, R0.H0_H0 ;  /* 0x20000000ff007230 */ /* 0x004fe20000004100 */
[----:B------:R-:W-:Y:S06]  /*eda0*/  BRA `(.L_x_8319) ;  /* 0x0000000800987947 */ /* 0x000fec0003800000 */
.L_x_8324:
[----:B------:R-:W2:Y:S01]  /*edb0*/  LDG.E.64 R2, desc[UR36][R2.64] ;  /* 0x0000002402027981 */ /* 0x000ea2000c1e1b00 */
[----:B------:R-:W-:Y:S01]  /*edc0*/  UMOV UR4, 0xf0000000 ;  /* 0xf000000000047882 */ /* 0x000fe20000000000 */
[----:B------:R-:W-:Y:S01]  /*edd0*/  UMOV UR5, 0x380fffff ;  /* 0x380fffff00057882 */ /* 0x000fe20000000000 */
[----:B--2---:R-:W0:Y:S01]  /*ede0*/  F2F.F32.F64 R0, R2 ;  /* 0x0000000200007310 */ /* 0x004e220000301000 */
[----:B------:R-:W-:-:S14]  /*edf0*/  DSETP.GEU.AND P0, PT, |R2|, UR4, PT ;  /* 0x0000000402007e2a */ /* 0x000fdc000bf0e200 */
[----:B0-----:R-:W-:Y:S01]  /*ee00*/  @!P0 FMUL R0, R0, 1.175494350822287508e-38 ;  /* 0x0080000000008820 */ /* 0x001fe20000400000 */
[----:B------:R-:W-:Y:S06]  /*ee10*/  BRA `(.L_x_8319) ;  /* 0x00000008007c7947 */ /* 0x000fec0003800000 */
.L_x_8314:
        /* <DEDUP_REMOVED lines=12> */
.L_x_8328:
[----:B------:R-:W2:Y:S01]  /*eee0*/  LDG.E.64 R2, desc[UR36][R2.64] ;  /* 0x0000002402027981 */ /* 0x000ea2000c1e1b00 */
[----:B------:R-:W-:Y:S01]  /*eef0*/  UMOV UR4, 0xf0000000 ;  /* 0xf000000000047882 */ /* 0x000fe20000000000 */
[----:B------:R-:W-:Y:S01]  /*ef00*/  UMOV UR5, 0x380fffff ;  /* 0x380fffff00057882 */ /* 0x000fe20000000000 */
[----:B--2---:R-:W0:Y:S01]  /*ef10*/  F2F.F32.F64 R0, R2 ;  /* 0x0000000200007310 */ /* 0x004e220000301000 */
[----:B------:R-:W-:-:S14]  /*ef20*/  DSETP.GEU.AND P0, PT, |R2|, UR4, PT ;  /* 0x0000000402007e2a */ /* 0x000fdc000bf0e200 */
[----:B0-----:R-:W-:Y:S01]  /*ef30*/  @!P0 FMUL R0, R0, 1.175494350822287508e-38 ;  /* 0x0080000000008820 */ /* 0x001fe20000400000 */
[----:B------:R-:W-:Y:S06]  /*ef40*/  BRA `(.L_x_8319) ;  /* 0x0000000800307947 */ /* 0x000fec0003800000 */
.L_x_8327:
        /* <DEDUP_REMOVED lines=26> */
.L_x_8330:
        /* <DEDUP_REMOVED lines=13> */
.L_x_8329:
[----:B------:R-:W2:Y:S02]  /*f1c0*/  LDG.E.U16 R0, desc[UR36][R2.64] ;  /* 0x0000002402007981 */ /* 0x000ea4000c1e1500 */
[----:B--2---:R-:W-:Y:S01]  /*f1d0*/  IMAD.U32 R0, R0, 0x10000, RZ ;  /* 0x0001000000007824 */ /* 0x004fe200078e00ff */
[----:B------:R-:W-:Y:S06]  /*f1e0*/  BRA `(.L_x_8319) ;  /* 0x0000000400887947 */ /* 0x000fec0003800000 */
.L_x_8326:
        /* <DEDUP_REMOVED lines=11> */
.L_x_8333:
        /* <DEDUP_REMOVED lines=20> */
.L_x_8335:
[----:B------:R-:W-:Y:S05]  /*f3e0*/  BSYNC B0 ;  /* 0x0000000000007941 */ /* 0x000fea0003800000 */
.L_x_8334:
[----:B------:R-:W-:Y:S01]  /*f3f0*/  LEA R3, R0, 0x3b800000, 0x17 ;  /* 0x3b80000000037811 */ /* 0x000fe200078eb8ff */
[----:B------:R-:W-:-:S05]  /*f400*/  IMAD.SHL.U32 R0, R2, 0x100000, RZ ;  /* 0x0010000002007824 */ /* 0x000fca00078e00ff */
[----:B------:R-:W-:Y:S01]  /*f410*/  LOP3.LUT R0, R3, R0, R4, 0xfe, !PT ;  /* 0x0000000003007212 */ /* 0x000fe200078efe04 */
[----:B------:R-:W-:Y:S06]  /*f420*/  BRA `(.L_x_8319) ;  /* 0x0000000000f87947 */ /* 0x000fec0003800000 */
.L_x_8332:
        /* <DEDUP_REMOVED lines=20> */
.L_x_8337:
[----:B------:R-:W-:Y:S05]  /*f570*/  BSYNC B0 ;  /* 0x0000000000007941 */ /* 0x000fea0003800000 */
.L_x_8336:
[----:B------:R-:W-:Y:S01]  /*f580*/  LEA R3, R0, 0x37800000, 0x17 ;  /* 0x3780000000037811 */ /* 0x000fe200078eb8ff */
[----:B------:R-:W-:-:S05]  /*f590*/  IMAD.SHL.U32 R0, R2, 0x200000, RZ ;  /* 0x0020000002007824 */ /* 0x000fca00078e00ff */
[----:B------:R-:W-:Y:S01]  /*f5a0*/  LOP3.LUT R0, R3, R0, R4, 0xfe, !PT ;  /* 0x0000000003007212 */ /* 0x000fe200078efe04 */
[----:B------:R-:W-:Y:S06]  /*f5b0*/  BRA `(.L_x_8319) ;  /* 0x0000000000947947 */ /* 0x000fec0003800000 */
.L_x_8331:
        /* <DEDUP_REMOVED lines=14> */
.L_x_8318:
        /* <DEDUP_REMOVED lines=16> */
.L_x_8340:
[----:B------:R-:W-:Y:S01]  /*f7a0*/  IMAD.MOV.U32 R0, RZ, RZ, RZ ;  /* 0x000000ffff007224 */ /* 0x000fe200078e00ff */
[----:B------:R-:W-:Y:S06]  /*f7b0*/  BRA `(.L_x_8319) ;  /* 0x0000000000147947 */ /* 0x000fec0003800000 */
.L_x_8339:
[----:B------:R-:W2:Y:S02]  /*f7c0*/  LDG.E.64 R2, desc[UR36][R2.64] ;  /* 0x0000002402027981 */ /* 0x000ea4000c1e1b00 */
[----:B--2---:R0:W1:Y:S01]  /*f7d0*/  I2F.U64 R0, R2 ;  /* 0x0000000200007312 */ /* 0x0040620000301000 */
[----:B------:R-:W-:Y:S05]  /*f7e0*/  BRA `(.L_x_8319) ;  /* 0x0000000000087947 */ /* 0x000fea0003800000 */
.L_x_8338:
[----:B------:R-:W2:Y:S02]  /*f7f0*/  LDG.E R0, desc[UR36][R2.64] ;  /* 0x0000002402007981 */ /* 0x000ea4000c1e1900 */
[----:B--2---:R-:W-:-:S07]  /*f800*/  I2FP.F32.U32 R0, R0 ;  /* 0x0000000000007245 */ /* 0x004fce0000201000 */
.L_x_8319:
[----:B------:R-:W-:Y:S05]  /*f810*/  BSYNC B6 ;  /* 0x0000000000067941 */ /* 0x000fea0003800000 */
.L_x_8313:
        /* <DEDUP_REMOVED lines=23> */
.L_x_8344:
[----:B------:R-:W0:Y:S02]  /*f990*/  F2I.S64.TRUNC R2, R2 ;  /* 0x0000000200027311 */ /* 0x000e24000020d900 */
[----:B0-----:R-:W-:-:S05]  /*f9a0*/  IMAD.MOV.U32 R5, RZ, RZ, R2 ;  /* 0x000000ffff057224 */ /* 0x001fca00078e0002 */
[----:B------:R-:W-:Y:S01]  /*f9b0*/  STG.E.U8 desc[UR36][R16.64], R5 ;  /* 0x0000000510007986 */ /* 0x000fe2000c101124 */
[----:B------:R-:W-:Y:S05]  /*f9c0*/  EXIT ;  /* 0x000000000000794d */ /* 0x000fea0003800000 */
.L_x_8343:
        /* <DEDUP_REMOVED lines=9> */
.L_x_8347:
[----:B------:R-:W0:Y:S02]  /*fa60*/  F2I.FTZ.TRUNC.NTZ R3, R2 ;  /* 0x0000000200037305 */ /* 0x000e24000021f100 */
[----:B0-----:R-:W-:Y:S01]  /*fa70*/  STG.E desc[UR36][R16.64], R3 ;  /* 0x0000000310007986 */ /* 0x001fe2000c101924 */
[----:B------:R-:W-:Y:S05]  /*fa80*/  EXIT ;  /* 0x000000000000794d */ /* 0x000fea0003800000 */
.L_x_8346:
[----:B------:R-:W0:Y:S02]  /*fa90*/  F2I.FTZ.TRUNC.NTZ R3, R2 ;  /* 0x0000000200037305 */ /* 0x000e24000021f100 */
[----:B0-----:R-:W-:Y:S01]  /*faa0*/  STG.E.U16 desc[UR36][R16.64], R3 ;  /* 0x0000000310007986 */ /* 0x001fe2000c101524 */
[----:B------:R-:W-:Y:S05]  /*fab0*/  EXIT ;  /* 0x000000000000794d */ /* 0x000fea0003800000 */
.L_x_8342:
        /* <DEDUP_REMOVED lines=8> */
.L_x_8349:
[----:B------:R-:W-:-:S05]  /*fb40*/  F2FP.F16.F32.PACK_AB R2, RZ, R2 ;  /* 0x00000002ff02723e */ /* 0x000fca00000000ff */
[----:B------:R-:W-:Y:S01]  /*fb50*/  STG.E.U16 desc[UR36][R16.64], R2 ;  /* 0x0000000210007986 */ /* 0x000fe2000c101524 */
[----:B------:R-:W-:Y:S05]  /*fb60*/  EXIT ;  /* 0x000000000000794d */ /* 0x000fea0003800000 */
.L_x_8348:
        /* <DEDUP_REMOVED lines=9> */
.L_x_8351:
[----:B------:R-:W-:-:S04]  /*fc00*/  F2FP.F16.F32.PACK_AB R3, RZ, R2 ;  /* 0x00000002ff03723e */ /* 0x000fc800000000ff */
[----:B------:R-:W-:-:S05]  /*fc10*/  PRMT R3, R3, 0x5410, RZ ;  /* 0x0000541003037816 */ /* 0x000fca00000000ff */
[----:B------:R-:W-:Y:S01]  /*fc20*/  STG.E desc[UR36][R16.64], R3 ;  /* 0x0000000310007986 */ /* 0x000fe2000c101924 */
[----:B------:R-:W-:Y:S05]  /*fc30*/  EXIT ;  /* 0x000000000000794d */ /* 0x000fea0003800000 */
.L_x_8350:
[----:B------:R-:W-:-:S06]  /*fc40*/  FMUL.FTZ R2, R2, 1 ;  /* 0x3f80000002027820 */ /* 0x000fcc0000410000 */
[----:B------:R-:W0:Y:S02]  /*fc50*/  F2F.F64.F32 R2, R2 ;  /* 0x0000000200027310 */ /* 0x000e240000201800 */
[----:B0-----:R-:W-:Y:S01]  /*fc60*/  STG.E.64 desc[UR36][R16.64], R2 ;  /* 0x0000000210007986 */ /* 0x001fe2000c101b24 */
[----:B------:R-:W-:Y:S05]  /*fc70*/  EXIT ;  /* 0x000000000000794d */ /* 0x000fea0003800000 */
.L_x_8341:
        /* <DEDUP_REMOVED lines=12> */
.L_x_8354:
[----:B------:R-:W-:Y:S01]  /*fd40*/  FMUL.FTZ R4, R2, 1 ;  /* 0x3f80000002047820 */ /* 0x000fe20000410000 */
[----:B------:R-:W-:-:S05]  /*fd50*/  CS2R R6, SRZ ;  /* 0x0000000000067805 */ /* 0x000fca000001ff00 */
[----:B------:R-:W0:Y:S02]  /*fd60*/  F2F.F64.F32 R4, R4 ;  /* 0x0000000400047310 */ /* 0x000e240000201800 */
[----:B0-----:R-:W-:Y:S01]  /*fd70*/  STG.E.128 desc[UR36][R16.64], R4 ;  /* 0x0000000410007986 */ /* 0x001fe2000c101d24 */
[----:B------:R-:W-:Y:S05]  /*fd80*/  EXIT ;  /* 0x000000000000794d */ /* 0x000fea0003800000 */
.L_x_8353:
        /* <DEDUP_REMOVED lines=20> */
.L_x_8358:
[----:B------:R-:W-:Y:S05]  /*fed0*/  BSYNC B0 ;  /* 0x0000000000007941 */ /* 0x000fea0003800000 */
.L_x_8357:
[----:B------:R-:W-:-:S05]  /*fee0*/  LOP3.LUT R5, R0, R5, RZ, 0xfc, !PT ;  /* 0x0000000500057212 */ /* 0x000fca00078efcff */
[----:B------:R-:W-:Y:S01]  /*fef0*/  STG.E.U8 desc[UR36][R16.64], R5 ;  /* 0x0000000510007986 */ /* 0x000fe2000c101124 */
[----:B------:R-:W-:Y:S05]  /*ff00*/  EXIT ;  /* 0x000000000000794d */ /* 0x000fea0003800000 */
.L_x_8356:
        /* <DEDUP_REMOVED lines=12> */
.L_x_8360:
[----:B------:R-:W-:Y:S01]  /*ffd0*/  IMAD.MOV.U32 R0, RZ, RZ, 0x7f ;  /* 0x0000007fff007424 */ /* 0x000fe200078e00ff */
[----:B------:R-:W-:-:S04]  /*ffe0*/  ISETP.GT.U32.AND P0, PT, R4, 0x7f800000, PT ;  /* 0x7f8000000400780c */ /* 0x000fc80003f04070 */
[----:B------:R-:W-:-:S09]  /*fff0*/  SEL R0, R0, 0x7c, P0 ;  /* 0x0000007c00007807 */ /* 0x000fd20000000000 */
.L_x_8361:
[----:B------:R-:W-:Y:S05]  /*10000*/  BSYNC B0 ;  /* 0x0000000000007941 */ /* 0x000fea0003800000 */
.L_x_8359:
[----:B------:R-:W-:-:S04]  /*10010*/  LOP3.LUT R2, R2, 0x80000000, RZ, 0xc0, !PT ;  /* 0x8000000002027812 */ /* 0x000fc800078ec0ff */
[----:B------:R-:W-:-:S04]  /*10020*/  SHF.R.U32.HI R3, RZ, 0x18, R2 ;  /* 0x00000018ff037819 */ /* 0x000fc80000011602 */
[----:B------:R-:W-:-:S05]  /*10030*/  LOP3.LUT R3, R0, R3, RZ, 0xfc, !PT ;  /* 0x0000000300037212 */ /* 0x000fca00078efcff */
[----:B------:R-:W-:Y:S01]  /*10040*/  STG.E.U8 desc[UR36][R16.64], R3 ;  /* 0x0000000310007986 */ /* 0x000fe2000c101124 */
[----:B------:R-:W-:Y:S05]  /*10050*/  EXIT ;  /* 0x000000000000794d */ /* 0x000fea0003800000 */
.L_x_8355:
[----:B------:R-:W-:-:S05]  /*10060*/  F2FP.BF16.F32.PACK_AB R2, RZ, R2 ;  /* 0x00000002ff02723e */ /* 0x000fca00000010ff */
[----:B------:R-:W-:Y:S01]  /*10070*/  STG.E.U16 desc[UR36][R16.64], R2 ;  /* 0x0000000210007986 */ /* 0x000fe2000c101524 */
[----:B------:R-:W-:Y:S05]  /*10080*/  EXIT ;  /* 0x000000000000794d */ /* 0x000fea0003800000 */
.L_x_8352:
        /* <DEDUP_REMOVED lines=11> */
.L_x_8364:
        /* <DEDUP_REMOVED lines=16> */
.L_x_8367:
[----:B------:R-:W-:-:S04]  /*10240*/  LOP3.LUT R2, R2, 0x80000000, RZ, 0xc0, !PT ;  /* 0x8000000002027812 */ /* 0x000fc800078ec0ff */
[----:B------:R-:W-:-:S04]  /*10250*/  SHF.R.U32.HI R3, RZ, 0x18, R2 ;  /* 0x00000018ff037819 */ /* 0x000fc80000011602 */
[----:B------:R-:W-:-:S04]  /*10260*/  LOP3.LUT R0, R0, R3, RZ, 0xfc, !PT ;  /* 0x0000000300007212 */ /* 0x000fc800078efcff */
[----:B------:R-:W-:-:S07]  /*10270*/  PRMT R8, R0, 0x7610, R8 ;  /* 0x0000761000087816 */ /* 0x000fce0000000008 */
.L_x_8366:
[----:B------:R-:W-:Y:S05]  /*10280*/  BSYNC B0 ;  /* 0x0000000000007941 */ /* 0x000fea0003800000 */
.L_x_8365:
[----:B------:R-:W-:Y:S01]  /*10290*/  STG.E.U8 desc[UR36][R16.64], R8 ;  /* 0x0000000810007986 */ /* 0x000fe2000c101124 */
[----:B------:R-:W-:Y:S05]  /*102a0*/  EXIT ;  /* 0x000000000000794d */ /* 0x000fea0003800000 */
.L_x_8363:
        /* <DEDUP_REMOVED lines=16> */
.L_x_8370:
[----:B------:R-:W-:-:S04]  /*103b0*/  LOP3.LUT R2, R2, 0x80000000, RZ, 0xc0, !PT ;  /* 0x8000000002027812 */ /* 0x000fc800078ec0ff */
[----:B------:R-:W-:-:S04]  /*103c0*/  SHF.R.U32.HI R3, RZ, 0x18, R2 ;  /* 0x00000018ff037819 */ /* 0x000fc80000011602 */
[----:B------:R-:W-:-:S04]  /*103d0*/  LOP3.LUT R0, R0, R3, RZ, 0xfc, !PT ;  /* 0x0000000300007212 */ /* 0x000fc800078efcff */
[----:B------:R-:W-:-:S07]  /*103e0*/  PRMT R8, R0, 0x7610, R8 ;  /* 0x0000761000087816 */ /* 0x000fce0000000008 */
.L_x_8369:
[----:B------:R-:W-:Y:S05]  /*103f0*/  BSYNC B0 ;  /* 0x0000000000007941 */ /* 0x000fea0003800000 */
.L_x_8368:
[----:B------:R-:W-:Y:S01]  /*10400*/  STG.E.U8 desc[UR36][R16.64], R8 ;  /* 0x0000000810007986 */ /* 0x000fe2000c101124 */
[----:B------:R-:W-:Y:S05]  /*10410*/  EXIT ;  /* 0x000000000000794d */ /* 0x000fea0003800000 */
.L_x_8362:
        /* <DEDUP_REMOVED lines=21> */
.L_x_8345:
        /* <DEDUP_REMOVED lines=16> */
.L_x_8373:
[----:B------:R-:W-:Y:S05]  /*10670*/  EXIT ;  /* 0x000000000000794d */ /* 0x000fea0003800000 */
.L_x_8372:
[----:B------:R-:W0:Y:S02]  /*10680*/  F2I.U64.TRUNC R2, R2 ;  /* 0x0000000200027311 */ /* 0x000e24000020d800 */
[----:B0-----:R-:W-:Y:S01]  /*10690*/  STG.E.64 desc[UR36][R16.64], R2 ;  /* 0x0000000210007986 */ /* 0x001fe2000c101b24 */
[----:B------:R-:W-:Y:S05]  /*106a0*/  EXIT ;  /* 0x000000000000794d */ /* 0x000fea0003800000 */
.L_x_8371:
[----:B------:R-:W0:Y:S02]  /*106b0*/  F2I.FTZ.U32.TRUNC.NTZ R3, R2 ;  /* 0x0000000200037305 */ /* 0x000e24000021f000 */
[----:B0-----:R-:W-:Y:S01]  /*106c0*/  STG.E desc[UR36][R16.64], R3 ;  /* 0x0000000310007986 */ /* 0x001fe2000c101924 */
[----:B------:R-:W-:Y:S05]  /*106d0*/  EXIT ;  /* 0x000000000000794d */ /* 0x000fea0003800000 */
.L_x_8374:
        /* <DEDUP_REMOVED lines=10> */
.L_x_14649:


//--------------------- .text._ZN2at6native27unrolled_elementwise_kernelIZZZNS0_26logit_backward_kernel_cudaERNS_18TensorIteratorBaseERKN3c106ScalarEENKUlvE_clEvENKUlvE0_clEvEUlffE_St5arrayIPcLm3EELi4E23TrivialOffsetCalculatorILi2EjESE_ILi1EjENS0_6memory12LoadWithCastILi2EEENSH_13StoreWithCastILi1EEEEEviT_T0_T2_T3_T4_T5_ --------------------------
	.section	.text._ZN2at6native27unrolled_elementwise_kernelIZZZNS0_26logit_backward_kernel_cudaERNS_18TensorIteratorBaseERKN3c106ScalarEENKUlvE_clEvENKUlvE0_clEvEUlffE_St5arrayIPcLm3EELi4E23TrivialOffsetCalculatorILi2EjESE_ILi1EjENS0_6memory12LoadWithCastILi2EEENSH_13StoreWithCastILi1EEEEEviT_T0_T2_T3_T4_T5_,"ax",@progbits
	.align	128
        .global         _ZN2at6native27unrolled_elementwise_kernelIZZZNS0_26logit_backward_kernel_cudaERNS_18TensorIteratorBaseERKN3c106ScalarEENKUlvE_clEvENKUlvE0_clEvEUlffE_St5arrayIPcLm3EELi4E23TrivialOffsetCalculatorILi2EjESE_ILi1EjENS0_6memory12LoadWithCastILi2EEENSH_13StoreWithCastILi1EEEEEviT_T0_T2_T3_T4_T5_
        .type           _ZN2at6native27unrolled_elementwise_kernelIZZZNS0_26logit_backward_kernel_cudaERNS_18TensorIteratorBaseERKN3c106ScalarEENKUlvE_clEvENKUlvE0_clEvEUlffE_St5arrayIPcLm3EELi4E23TrivialOffsetCalculatorILi2EjESE_ILi1EjENS0_6memory12LoadWithCastILi2EEENSH_13StoreWithCastILi1EEEEEviT_T0_T2_T3_T4_T5_,@function
        .size           _ZN2at6native27unrolled_elementwise_kernelIZZZNS0_26logit_backward_kernel_cudaERNS_18TensorIteratorBaseERKN3c106ScalarEENKUlvE_clEvENKUlvE0_clEvEUlffE_St5arrayIPcLm3EELi4E23TrivialOffsetCalculatorILi2EjESE_ILi1EjENS0_6memory12LoadWithCastILi2EEENSH_13StoreWithCastILi1EEEEEviT_T0_T2_T3_T4_T5_,(.L_x_14650 - _ZN2at6native27unrolled_elementwise_kernelIZZZNS0_26logit_backward_kernel_cudaERNS_18TensorIteratorBaseERKN3c106ScalarEENKUlvE_clEvENKUlvE0_clEvEUlffE_St5arrayIPcLm3EELi4E23TrivialOffsetCalculatorILi2EjESE_ILi1EjENS0_6memory12LoadWithCastILi2EEENSH_13StoreWithCastILi1EEEEEviT_T0_T2_T3_T4_T5_)
        .other          _ZN2at6native27unrolled_elementwise_kernelIZZZNS0_26logit_backward_kernel_cudaERNS_18TensorIteratorBaseERKN3c106ScalarEENKUlvE_clEvENKUlvE0_clEvEUlffE_St5arrayIPcLm3EELi4E23TrivialOffsetCalculatorILi2EjESE_ILi1EjENS0_6memory12LoadWithCastILi2EEENSH_13StoreWithCastILi1EEEEEviT_T0_T2_T3_T4_T5_,@"STO_CUDA_ENTRY STV_DEFAULT"
_ZN2at6native27unrolled_elementwise_kernelIZZZNS0_26logit_backward_kernel_cudaERNS_18TensorIteratorBaseERKN3c106ScalarEENKUlvE_clEvENKUlvE0_clEvEUlffE_St5arrayIPcLm3EELi4E23TrivialOffsetCalculatorILi2EjESE_ILi1EjENS0_6memory12LoadWithCastILi2EEENSH_13StoreWithCastILi1EEEEEviT_T0_T2_T3_T4_T5_:
.text._ZN2at6native27unrolled_elementwise_kernelIZZZNS0_26logit_backward_kernel_cudaERNS_18TensorIteratorBaseERKN3c106ScalarEENKUlvE_clEvENKUlvE0_clEvEUlffE_St5arrayIPcLm3EELi4E23TrivialOffsetCalculatorILi2EjESE_ILi1EjENS0_6memory12LoadWithCastILi2EEENSH_13StoreWithCastILi1EEEEEviT_T0_T2_T3_T4_T5_:
        /* <DEDUP_REMOVED lines=34> */
.L_x_8381:
[----:B------:R-:W2:Y:S02]  /*0220*/  LDG.E.U8 R4, desc[UR36][R4.64] ;  /* 0x0000002404047981 */ /* 0x000ea4000c1e1100 */
[----:B--2---:R-:W-:Y:S01]  /*0230*/  I2FP.F32.U32 R28, R4 ;  /* 0x00000004001c7245 */ /* 0x004fe20000201000 */
[----:B------:R-:W-:Y:S06]  /*0240*/  BRA `(.L_x_8383) ;  /* 0x0000000c00307947 */ /* 0x000fec0003800000 */
.L_x_8380:
        /* <DEDUP_REMOVED lines=9> */
.L_x_8385:
[----:B------:R-:W2:Y:S02]  /*02e0*/  LDG.E R4, desc[UR36][R4.64] ;  /* 0x0000002404047981 */ /* 0x000ea4000c1e1900 */
[----:B--2---:R-:W-:Y:S01]  /*02f0*/  I2FP.F32.S32 R28, R4 ;  /* 0x00000004001c7245 */ /* 0x004fe20000201400 */
[----:B------:R-:W-:Y:S06]  /*0300*/  BRA `(.L_x_8383) ;  /* 0x0000000c00007947 */ /* 0x000fec0003800000 */
.L_x_8384:
[----:B------:R-:W2:Y:S02]  /*0310*/  LDG.E.U16 R4, desc[UR36][R4.64] ;  /* 0x0000002404047981 */ /* 0x000ea4000c1e1500 */
[----:B--2---:R2:W3:Y:S01]  /*0320*/  I2F.S16 R28, R4 ;  /* 0x00000004001c7306 */ /* 0x0044e20000101400 */
[----:B------:R-:W-:Y:S05]  /*0330*/  BRA `(.L_x_8383) ;  /* 0x0000000800f47947 */ /* 0x000fea0003800000 */
.L_x_8379:
        /* <DEDUP_REMOVED lines=8> */
.L_x_8387:
[----:B------:R-:W2:Y:S02]  /*03c0*/  LDG.E.U16 R4, desc[UR36][R4.64] ;  /* 0x0000002404047981 */ /* 0x000ea4000c1e1500 */
[----:B--2---:R-:W-:Y:S01]  /*03d0*/  HADD2.F32 R28, -RZ, R4.H0_H0 ;  /* 0x20000004ff1c7230 */ /* 0x004fe20000004100 */
[----:B------:R-:W-:Y:S06]  /*03e0*/  BRA `(.L_x_8383) ;  /* 0x0000000800c87947 */ /* 0x000fec0003800000 */
.L_x_8386:
        /* <DEDUP_REMOVED lines=8> */
.L_x_8389:
[----:B------:R-:W2:Y:S02]  /*0470*/  LDG.E.U16 R4, desc[UR36][R4.64] ;  /* 0x0000002404047981 */ /* 0x000ea4000c1e1500 */
[----:B--2---:R-:W-:Y:S01]  /*0480*/  HADD2.F32 R28, -RZ, R4.H0_H0 ;  /* 0x20000004ff1c7230 */ /* 0x004fe20000004100 */
[----:B------:R-:W-:Y:S06]  /*0490*/  BRA `(.L_x_8383) ;  /* 0x00000008009c7947 */ /* 0x000fec0003800000 */
.L_x_8388:
[----:B------:R-:W2:Y:S01]  /*04a0*/  LDG.E.64 R4, desc[UR36][R4.64] ;  /* 0x0000002404047981 */ /* 0x000ea2000c1e1b00 */
[----:B------:R-:W-:Y:S01]  /*04b0*/  UMOV UR4, 0xf0000000 ;  /* 0xf000000000047882 */ /* 0x000fe20000000000 */
[----:B------:R-:W-:Y:S01]  /*04c0*/  UMOV UR5, 0x380fffff ;  /* 0x380fffff00057882 */ /* 0x000fe20000000000 */
[----:B--2---:R-:W0:Y:S01]  /*04d0*/  F2F.F32.F64 R28, R4 ;  /* 0x00000004001c7310 */ /* 0x004e220000301000 */
[----:B------:R-:W-:-:S14]  /*04e0*/  DSETP.GEU.AND P0, PT, |R4|, UR4, PT ;  /* 0x0000000404007e2a */ /* 0x000fdc000bf0e200 */
[----:B0-----:R-:W-:Y:S01]  /*04f0*/  @!P0 FMUL R28, R28, 1.175494350822287508e-38 ;  /* 0x008000001c1c8820 */ /* 0x001fe20000400000 */
[----:B------:R-:W-:Y:S06]  /*0500*/  BRA `(.L_x_8383) ;  /* 0x0000000800807947 */ /* 0x000fec0003800000 */
.L_x_8378:
        /* <DEDUP_REMOVED lines=12> */
.L_x_8392:
[----:B------:R-:W2:Y:S01]  /*05d0*/  LDG.E.64 R4, desc[UR36][R4.64] ;  /* 0x0000002404047981 */ /* 0x000ea2000c1e1b00 */
[----:B------:R-:W-:Y:S01]  /*05e0*/  UMOV UR4, 0xf0000000 ;  /* 0xf000000000047882 */ /* 0x000fe20000000000 */
[----:B------:R-:W-:Y:S01]  /*05f0*/  UMOV UR5, 0x380fffff ;  /* 0x380fffff00057882 */ /* 0x000fe20000000000 */
[----:B--2---:R-:W0:Y:S01]  /*0600*/  F2F.F32.F64 R28, R4 ;  /* 0x00000004001c7310 */ /* 0x004e220000301000 */
[----:B------:R-:W-:-:S14]  /*0610*/  DSETP.GEU.AND P0, PT, |R4|, UR4, PT ;  /* 0x0000000404007e2a */ /* 0x000fdc000bf0e200 */
[----:B0-----:R-:W-:Y:S01]  /*0620*/  @!P0 FMUL R28, R28, 1.175494350822287508e-38 ;  /* 0x008000001c1c8820 */ /* 0x001fe20000400000 */
[----:B------:R-:W-:Y:S06]  /*0630*/  BRA `(.L_x_8383) ;  /* 0x0000000800347947 */ /* 0x000fec0003800000 */
.L_x_8391:
        /* <DEDUP_REMOVED lines=26> */
.L_x_8394:
        /* <DEDUP_REMOVED lines=14> */
.L_x_8393:
[----:B------:R-:W2:Y:S02]  /*08c0*/  LDG.E.U16 R4, desc[UR36][R4.64] ;  /* 0x0000002404047981 */ /* 0x000ea4000c1e1500 */
[----:B--2---:R-:W-:Y:S01]  /*08d0*/  IMAD.U32 R28, R4, 0x10000, RZ ;  /* 0x00010000041c7824 */ /* 0x004fe200078e00ff */
[----:B------:R-:W-:Y:S06]  /*08e0*/  BRA `(.L_x_8383) ;  /* 0x0000000400887947 */ /* 0x000fec0003800000 */
.L_x_8390:
        /* <DEDUP_REMOVED lines=11> */
.L_x_8397:
        /* <DEDUP_REMOVED lines=20> */
.L_x_8399:
[----:B------:R-:W-:Y:S05]  /*0ae0*/  BSYNC B0 ;  /* 0x0000000000007941 */ /* 0x000fea0003800000 */
.L_x_8398:
[----:B------:R-:W-:Y:S01]  /*0af0*/  IMAD.SHL.U32 R3, R3, 0x100000, RZ ;  /* 0x0010000003037824 */ /* 0x000fe200078e00ff */
[----:B------:R-:W-:-:S04]  /*0b00*/  LEA R5, R0, 0x3b800000, 0x17 ;  /* 0x3b80000000057811 */ /* 0x000fc800078eb8ff */
[----:B------:R-:W-:Y:S01]  /*0b10*/  LOP3.LUT R28, R5, R3, R28, 0xfe, !PT ;  /* 0x00000003051c7212 */ /* 0x000fe200078efe1c */
[----:B------:R-:W-:Y:S06]  /*0b20*/  BRA `(.L_x_8383) ;  /* 0x0000000000f87947 */ /* 0x000fec0003800000 */
.L_x_8396:
        /* <DEDUP_REMOVED lines=20> */
.L_x_8401:
[----:B------:R-:W-:Y:S05]  /*0c70*/  BSYNC B0 ;  /* 0x0000000000007941 */ /* 0x000fea0003800000 */
.L_x_8400:
[----:B------:R-:W-:Y:S01]  /*0c80*/  IMAD.SHL.U32 R3, R3, 0x200000, RZ ;  /* 0x0020000003037824 */ /* 0x000fe200078e00ff */
[----:B------:R-:W-:-:S04]  /*0c90*/  LEA R5, R0, 0x37800000, 0x17 ;  /* 0x3780000000057811 */ /* 0x000fc800078eb8ff */
[----:B------:R-:W-:Y:S01]  /*0ca0*/  LOP3.LUT R28, R5, R3, R28, 0xfe, !PT ;  /* 0x00000003051c7212 */ /* 0x000fe200078efe1c */
[----:B------:R-:W-:Y:S06]  /*0cb0*/  BRA `(.L_x_8383) ;  /* 0x0000000000947947 */ /* 0x000fec0003800000 */
.L_x_8395:
        /* <DEDUP_REMOVED lines=14> */
.L_x_8382:
        /* <DEDUP_REMOVED lines=16> */
.L_x_8404:
[----:B------:R-:W-:Y:S01]  /*0ea0*/  IMAD.MOV.U32 R28, RZ, RZ, RZ ;  /* 0x000000ffff1c7224 */ /* 0x000fe200078e00ff */
[----:B------:R-:W-:Y:S06]  /*0eb0*/  BRA `(.L_x_8383) ;  /* 0x0000000000147947 */ /* 0x000fec0003800000 */
.L_x_8403:
[----:B------:R-:W2:Y:S02]  /*0ec0*/  LDG.E.64 R28, desc[UR36][R4.64] ;  /* 0x00000024041c7981 */ /* 0x000ea4000c1e1b00 */
[----:B--2---:R0:W1:Y:S01]  /*0ed0*/  I2F.U64 R28, R28 ;  /* 0x0000001c001c7312 */ /* 0x0040620000301000 */
[----:B------:R-:W-:Y:S05]  /*0ee0*/  BRA `(.L_x_8383) ;  /* 0x0000000000087947 */ /* 0x000fea0003800000 */
.L_x_8402:
[----:B------:R-:W2:Y:S02]  /*0ef0*/  LDG.E R4, desc[UR36][R4.64] ;  /* 0x0000002404047981 */ /* 0x000ea4000c1e1900 */
[----:B--2---:R-:W-:-:S07]  /*0f00*/  I2FP.F32.U32 R28, R4 ;  /* 0x00000004001c7245 */ /* 0x004fce0000201000 */
.L_x_8383:
[----:B------:R-:W-:Y:S05]  /*0f10*/  BSYNC B6 ;  /* 0x0000000000067941 */ /* 0x000fea0003800000 */
.L_x_8377:
        /* <DEDUP_REMOVED lines=20> */
.L_x_8409:
[----:B------:R-:W2:Y:S02]  /*1060*/  LDG.E.U8 R4, desc[UR36][R4.64] ;  /* 0x0000002404047981 */ /* 0x000ea4000c1e1100 */
[----:B--2---:R-:W-:Y:S01]  /*1070*/  I2FP.F32.U32 R29, R4 ;  /* 0x00000004001d7245 */ /* 0x004fe20000201000 */
[----:B------:R-:W-:Y:S06]  /*1080*/  BRA `(.L_x_8411) ;  /* 0x0000000c002c7947 */ /* 0x000fec0003800000 */
.L_x_8408:
        /* <DEDUP_REMOVED lines=9> */
.L_x_8413:
[----:B------:R-:W2:Y:S02]  /*1120*/  LDG.E R4, desc[UR36][R4.64] ;  /* 0x0000002404047981 */ /* 0x000ea4000c1e1900 */
[----:B--2---:R-:W-:Y:S01]  /*1130*/  I2FP.F32.S32 R29, R4 ;  /* 0x00000004001d7245 */ /* 0x004fe20000201400 */
[----:B------:R-:W-:Y:S06]  /*1140*/  BRA `(.L_x_8411) ;  /* 0x0000000800fc7947 */ /* 0x000fec0003800000 */
.L_x_8412:
[----:B------:R-:W2:Y:S02]  /*1150*/  LDG.E.U16 R4, desc[UR36][R4.64] ;  /* 0x0000002404047981 */ /* 0x000ea4000c1e1500 */
[----:B--2---:R0:W2:Y:S01]  /*1160*/  I2F.S16 R29, R4 ;  /* 0x00000004001d7306 */ /* 0x0040a20000101400 */
[----:B------:R-:W-:Y:S05]  /*1170*/  BRA `(.L_x_8411) ;  /* 0x0000000800f07947 */ /* 0x000fea0003800000 */
.L_x_8407:
        /* <DEDUP_REMOVED lines=8> */
.L_x_8415:
[----:B------:R-:W2:Y:S02]  /*1200*/  LDG.E.U16 R4, desc[UR36][R4.64] ;  /* 0x0000002404047981 */ /* 0x000ea4000c1e1500 */
[----:B--2---:R-:W-:Y:S01]  /*1210*/  HADD2.F32 R29, -RZ, R4.H0_H0 ;  /* 0x20000004ff1d7230 */ /* 0x004fe20000004100 */
[----:B------:R-:W-:Y:S06]  /*1220*/  BRA `(.L_x_8411) ;  /* 0x0000000800c47947 */ /* 0x000fec0003800000 */
.L_x_8414:
        /* <DEDUP_REMOVED lines=8> */
.L_x_8417:
[----:B------:R-:W2:Y:S02]  /*12b0*/  LDG.E.U16 R4, desc[UR36][R4.64] ;  /* 0x0000002404047981 */ /* 0x000ea4000c1e1500 */
[----:B--2---:R-:W-:Y:S01]  /*12c0*/  HADD2.F32 R29, -RZ, R4.H0_H0 ;  /* 0x20000004ff1d7230 */ /* 0x004fe20000004100 */
[----:B------:R-:W-:Y:S06]  /*12d0*/  BRA `(.L_x_8411) ;  /* 0x0000000800987947 */ /* 0x000fec0003800000 */
.L_x_8416:
[----:B------:R-:W2:Y:S01]  /*12e0*/  LDG.E.64 R4, desc[UR36][R4.64] ;  /* 0x0000002404047981 */ /* 0x000ea2000c1e1b00 */
[----:B------:R-:W-:Y:S01]  /*12f0*/  UMOV UR4, 0xf0000000 ;  /* 0xf000000000047882 */ /* 0x000fe20000000000 */
[----:B------:R-:W-:Y:S01]  /*1300*/  UMOV UR5, 0x380fffff ;  /* 0x380fffff00057882 */ /* 0x000fe20000000000 */
[----:B--2---:R-:W0:Y:S01]  /*1310*/  F2F.F32.F64 R29, R4 ;  /* 0x00000004001d7310 */ /* 0x004e220000301000 */
[----:B------:R-:W-:-:S14]  /*1320*/  DSETP.GEU.AND P0, PT, |R4|, UR4, PT ;  /* 0x0000000404007e2a */ /* 0x000fdc000bf0e200 */
[----:B0-----:R-:W-:Y:S01]  /*1330*/  @!P0 FMUL R29, R29, 1.175494350822287508e-38 ;  /* 0x008000001d1d8820 */ /* 0x001fe20000400000 */
[----:B------:R-:W-:Y:S06]  /*1340*/  BRA `(.L_x_8411) ;  /* 0x00000008007c7947 */ /* 0x000fec0003800000 */
.L_x_8406:
        /* <DEDUP_REMOVED lines=12> */
.L_x_8420:
[----:B------:R-:W2:Y:S01]  /*1410*/  LDG.E.64 R4, desc[UR36][R4.64] ;  /* 0x0000002404047981 */ /* 0x000ea2000c1e1b00 */
[----:B------:R-:W-:Y:S01]  /*1420*/  UMOV UR4, 0xf0000000 ;  /* 0xf000000000047882 */ /* 0x000fe20000000000 */
[----:B------:R-:W-:Y:S01]  /*1430*/  UMOV UR5, 0x380fffff ;  /* 0x380fffff00057882 */ /* 0x000fe20000000000 */
[----:B--2---:R-:W0:Y:S01]  /*1440*/  F2F.F32.F64 R29, R4 ;  /* 0x00000004001d7310 */ /* 0x004e220000301000 */
[----:B------:R-:W-:-:S14]  /*1450*/  DSETP.GEU.AND P0, PT, |R4|, UR4, PT ;  /* 0x0000000404007e2a */ /* 0x000fdc000bf0e200 */
[----:B0-----:R-:W-:Y:S01]  /*1460*/  @!P0 FMUL R29, R29, 1.175494350822287508e-38 ;  /* 0x008000001d1d8820 */ /* 0x001fe20000400000 */
[----:B------:R-:W-:Y:S06]  /*1470*/  BRA `(.L_x_8411) ;  /* 0x0000000800307947 */ /* 0x000fec0003800000 */
.L_x_8419:
        /* <DEDUP_REMOVED lines=26> */
.L_x_8422:
        /* <DEDUP_REMOVED lines=13> */
.L_x_8421:
[----:B------:R-:W2:Y:S02]  /*16f0*/  LDG.E.U16 R4, desc[UR36][R4.64] ;  /* 0x0000002404047981 */ /* 0x000ea4000c1e1500 */
[----:B--2---:R-:W-:Y:S01]  /*1700*/  IMAD.U32 R29, R4, 0x10000, RZ ;  /* 0x00010000041d7824 */ /* 0x004fe200078e00ff */
[----:B------:R-:W-:Y:S06]  /*1710*/  BRA `(.L_x_8411) ;  /* 0x0000000400887947 */ /* 0x000fec0003800000 */
.L_x_8418:
        /* <DEDUP_REMOVED lines=11> */
.L_x_8425:
        /* <DEDUP_REMOVED lines=20> */
.L_x_8427:
[----:B------:R-:W-:Y:S05]  /*1910*/  BSYNC B0 ;  /* 0x0000000000007941 */ /* 0x000fea0003800000 */
.L_x_8426:
[----:B------:R-:W-:Y:S01]  /*1920*/  IMAD.SHL.U32 R3, R3, 0x100000, RZ ;  /* 0x0010000003037824 */ /* 0x000fe200078e00ff */
[----:B------:R-:W-:-:S04]  /*1930*/  LEA R0, R0, 0x3b800000, 0x17 ;  /* 0x3b80000000007811 */ /* 0x000fc800078eb8ff */
[----:B------:R-:W-:Y:S01]  /*1940*/  LOP3.LUT R29, R0, R3, R29, 0xfe, !PT ;  /* 0x00000003001d7212 */ /* 0x000fe200078efe1d */
[----:B------:R-:W-:Y:S06]  /*1950*/  BRA `(.L_x_8411) ;  /* 0x0000000000f87947 */ /* 0x000fec0003800000 */
.L_x_8424:
        /* <DEDUP_REMOVED lines=20> */
.L_x_8429:
[----:B------:R-:W-:Y:S05]  /*1aa0*/  BSYNC B0 ;  /* 0x0000000000007941 */ /* 0x000fea0003800000 */
.L_x_8428:
[----:B------:R-:W-:Y:S01]  /*1ab0*/  IMAD.SHL.U32 R3, R3, 0x200000, RZ ;  /* 0x0020000003037824 */ /* 0x000fe200078e00ff */
[----:B------:R-:W-:-:S04]  /*1ac0*/  LEA R0, R0, 0x37800000, 0x17 ;  /* 0x3780000000007811 */ /* 0x000fc800078eb8ff */
[----:B------:R-:W-:Y:S01]  /*1ad0*/  LOP3.LUT R29, R0, R3, R29, 0xfe, !PT ;  /* 0x00000003001d7212 */ /* 0x000fe200078efe1d */
[----:B------:R-:W-:Y:S06]  /*1ae0*/  BRA `(.L_x_8411) ;  /* 0x0000000000947947 */ /* 0x000fec0003800000 */
.L_x_8423:
        /* <DEDUP_REMOVED lines=14> */
.L_x_8410:
        /* <DEDUP_REMOVED lines=16> */
.L_x_8432:
[----:B------:R-:W-:Y:S01]  /*1cd0*/  IMAD.MOV.U32 R29, RZ, RZ, RZ ;  /* 0x000000ffff1d7224 */ /* 0x000fe200078e00ff */
[----:B------:R-:W-:Y:S06]  /*1ce0*/  BRA `(.L_x_8411) ;  /* 0x0000000000147947 */ /* 0x000fec0003800000 */
.L_x_8431:
[----:B------:R-:W2:Y:S02]  /*1cf0*/  LDG.E.64 R4, desc[UR36][R4.64] ;  /* 0x0000002404047981 */ /* 0x000ea4000c1e1b00 */
[----:B--2---:R0:W2:Y:S01]  /*1d00*/  I2F.U64 R29, R4 ;  /* 0x00000004001d7312 */ /* 0x0040a20000301000 */
[----:B------:R-:W-:Y:S05]  /*1d10*/  BRA `(.L_x_8411) ;  /* 0x0000000000087947 */ /* 0x000fea0003800000 */
.L_x_8430:
[----:B------:R-:W2:Y:S02]  /*1d20*/  LDG.E R4, desc[UR36][R4.64] ;  /* 0x0000002404047981 */ /* 0x000ea4000c1e1900 */
[----:B--2---:R-:W-:-:S07]  /*1d30*/  I2FP.F32.U32 R29, R4 ;  /* 0x00000004001d7245 */ /* 0x004fce0000201000 */
.L_x_8411:
[----:B------:R-:W-:Y:S05]  /*1d40*/  BSYNC B6 ;  /* 0x0000000000067941 */ /* 0x000fea0003800000 */
.L_x_8405:
[----:B------:R-:W0:Y:S02]  /*1d50*/  S2R R16, SR_TID.X ;  /* 0x0000000000107919 */ /* 0x000e240000002100 */
[----:B0-----:R-:W-:-:S07]  /*1d60*/  VIADD R16, R16, 0x80 ;  /* 0x0000008010107836 */ /* 0x001fce0000000000 */
.L_x_8376:
[----:B------:R-:W-:Y:S05]  /*1d70*/  BSYNC B7 ;  /* 0x0000000000077941 */ /* 0x000fea0003800000 */
.L_x_8375:
        /* <DEDUP_REMOVED lines=25> */
.L_x_8439:
[----:B------:R-:W4:Y:S02]  /*1f10*/  LDG.E.U8 R4, desc[UR36][R4.64] ;  /* 0x0000002404047981 */ /* 0x000f24000c1e1100 */
[----:B----4-:R-:W-:Y:S01]  /*1f20*/  I2FP.F32.U32 R27, R4 ;  /* 0x00000004001b7245 */ /* 0x010fe20000201000 */
[----:B------:R-:W-:Y:S06]  /*1f30*/  BRA `(.L_x_8441) ;  /* 0x0000000c002c7947 */ /* 0x000fec0003800000 */
.L_x_8438:
        /* <DEDUP_REMOVED lines=9> */
.L_x_8443:
[----:B------:R-:W4:Y:S02]  /*1fd0*/  LDG.E R4, desc[UR36][R4.64] ;  /* 0x0000002404047981 */ /* 0x000f24000c1e1900 */
[----:B----4-:R-:W-:Y:S01]  /*1fe0*/  I2FP.F32.S32 R27, R4 ;  /* 0x00000004001b7245 */ /* 0x010fe20000201400 */
[----:B------:R-:W-:Y:S06]  /*1ff0*/  BRA `(.L_x_8441) ;  /* 0x0000000800fc7947 */ /* 0x000fec0003800000 */
.L_x_8442:
[----:B------:R-:W4:Y:S02]  /*2000*/  LDG.E.U16 R4, desc[UR36][R4.64] ;  /* 0x0000002404047981 */ /* 0x000f24000c1e1500 */
[----:B----4-:R0:W4:Y:S01]  /*2010*/  I2F.S16 R27, R4 ;  /* 0x00000004001b7306 */ /* 0x0101220000101400 */
[----:B------:R-:W-:Y:S05]  /*2020*/  BRA `(.L_x_8441) ;  /* 0x0000000800f07947 */ /* 0x000fea0003800000 */
.L_x_8437:
        /* <DEDUP_REMOVED lines=8> */
.L_x_8445:
[----:B------:R-:W4:Y:S02]  /*20b0*/  LDG.E.U16 R4, desc[UR36][R4.64] ;  /* 0x0000002404047981 */ /* 0x000f24000c1e1500 */
[----:B----4-:R-:W-:Y:S01]  /*20c0*/  HADD2.F32 R27, -RZ, R4.H0_H0 ;  /* 0x20000004ff1b7230 */ /* 0x010fe20000004100 */
[----:B------:R-:W-:Y:S06]  /*20d0*/  BRA `(.L_x_8441) ;  /* 0x0000000800c47947 */ /* 0x000fec0003800000 */
.L_x_8444:
        /* <DEDUP_REMOVED lines=8> */
.L_x_8447:
[----:B------:R-:W4:Y:S02]  /*2160*/  LDG.E.U16 R4, desc[UR36][R4.64] ;  /* 0x0000002404047981 */ /* 0x000f24000c1e1500 */
[----:B----4-:R-:W-:Y:S01]  /*2170*/  HADD2.F32 R27, -RZ, R4.H0_H0 ;  /* 0x20000004ff1b7230 */ /* 0x010fe20000004100 */
[----:B------:R-:W-:Y:S06]  /*2180*/  BRA `(.L_x_8441) ;  /* 0x0000000800987947 */ /* 0x000fec0003800000 */
.L_x_8446:
[----:B------:R-:W4:Y:S01]  /*2190*/  LDG.E.64 R4, desc[UR36][R4.64] ;  /* 0x0000002404047981 */ /* 0x000f22000c1e1b00 */
[----:B------:R-:W-:Y:S01]  /*21a0*/  UMOV UR4, 0xf0000000 ;  /* 0xf000000000047882 */ /* 0x000fe20000000000 */
[----:B------:R-:W-:Y:S01]  /*21b0*/  UMOV UR5, 0x380fffff ;  /* 0x380fffff00057882 */ /* 0x000fe20000000000 */
[----:B----4-:R-:W0:Y:S01]  /*21c0*/  F2F.F32.F64 R27, R4 ;  /* 0x00000004001b7310 */ /* 0x010e220000301000 */
[----:B------:R-:W-:-:S14]  /*21d0*/  DSETP.GEU.AND P0, PT, |R4|, UR4, PT ;  /* 0x0000000404007e2a */ /* 0x000fdc000bf0e200 */
[----:B0-----:R-:W-:Y:S01]  /*21e0*/  @!P0 FMUL R27, R27, 1.175494350822287508e-38 ;  /* 0x008000001b1b8820 */ /* 0x001fe20000400000 */
[----:B------:R-:W-:Y:S06]  /*21f0*/  BRA `(.L_x_8441) ;  /* 0x00000008007c7947 */ /* 0x000fec0003800000 */
.L_x_8436:
        /* <DEDUP_REMOVED lines=12> */
.L_x_8450:
[----:B------:R-:W4:Y:S01]  /*22c0*/  LDG.E.64 R4, desc[UR36][R4.64] ;  /* 0x0000002404047981 */ /* 0x000f22000c1e1b00 */
[----:B------:R-:W-:Y:S01]  /*22d0*/  UMOV UR4, 0xf0000000 ;  /* 0xf000000000047882 */ /* 0x000fe20000000000 */
[----:B------:R-:W-:Y:S01]  /*22e0*/  UMOV UR5, 0x380fffff ;  /* 0x380fffff00057882 */ /* 0x000fe20000000000 */
[----:B----4-:R-:W0:Y:S01]  /*22f0*/  F2F.F32.F64 R27, R4 ;  /* 0x00000004001b7310 */ /* 0x010e220000301000 */
[----:B------:R-:W-:-:S14]  /*2300*/  DSETP.GEU.AND P0, PT, |R4|, UR4, PT ;  /* 0x0000000404007e2a */ /* 0x000fdc000bf0e200 */
[----:B0-----:R-:W-:Y:S01]  /*2310*/  @!P0 FMUL R27, R27, 1.175494350822287508e-38 ;  /* 0x008000001b1b8820 */ /* 0x001fe20000400000 */
[----:B------:R-:W-:Y:S06]  /*2320*/  BRA `(.L_x_8441) ;  /* 0x0000000800307947 */ /* 0x000fec0003800000 */
.L_x_8449:
        /* <DEDUP_REMOVED lines=26> */
.L_x_8452:
        /* <DEDUP_REMOVED lines=13> */
.L_x_8451:
[----:B------:R-:W4:Y:S02]  /*25a0*/  LDG.E.U16 R4, desc[UR36][R4.64] ;  /* 0x0000002404047981 */ /* 0x000f24000c1e1500 */
[----:B----4-:R-:W-:Y:S01]  /*25b0*/  IMAD.U32 R27, R4, 0x10000, RZ ;  /* 0x00010000041b7824 */ /* 0x010fe200078e00ff */
[----:B------:R-:W-:Y:S06]  /*25c0*/  BRA `(.L_x_8441) ;  /* 0x0000000400887947 */ /* 0x000fec0003800000 */
.L_x_8448:
        /* <DEDUP_REMOVED lines=11> */
.L_x_8455:
        /* <DEDUP_REMOVED lines=20> */
.L_x_8457:
[----:B------:R-:W-:Y:S05]  /*27c0*/  BSYNC B0 ;  /* 0x0000000000007941 */ /* 0x000fea0003800000 */
.L_x_8456:
[----:B------:R-:W-:Y:S01]  /*27d0*/  IMAD.SHL.U32 R3, R3, 0x100000, RZ ;  /* 0x0010000003037824 */ /* 0x000fe200078e00ff */
[----:B------:R-:W-:-:S04]  /*27e0*/  LEA R0, R0, 0x3b800000, 0x17 ;  /* 0x3b80000000007811 */ /* 0x000fc800078eb8ff */
[----:B------:R-:W-:Y:S01]  /*27f0*/  LOP3.LUT R27, R0, R3, R27, 0xfe, !PT ;  /* 0x00000003001b7212 */ /* 0x000fe200078efe1b */
[----:B------:R-:W-:Y:S06]  /*2800*/  BRA `(.L_x_8441) ;  /* 0x0000000000f87947 */ /* 0x000fec0003800000 */
.L_x_8454:
        /* <DEDUP_REMOVED lines=20> */
.L_x_8459:
[----:B------:R-:W-:Y:S05]  /*2950*/  BSYNC B0 ;  /* 0x0000000000007941 */ /* 0x000fea0003800000 */
.L_x_8458:
[----:B------:R-:W-:Y:S01]  /*2960*/  IMAD.SHL.U32 R3, R3, 0x200000, RZ ;  /* 0x0020000003037824 */ /* 0x000fe200078e00ff */
[----:B------:R-:W-:-:S04]  /*2970*/  LEA R0, R0, 0x37800000, 0x17 ;  /* 0x3780000000007811 */ /* 0x000fc800078eb8ff */
[----:B------:R-:W-:Y:S01]  /*2980*/  LOP3.LUT R27, R0, R3, R27, 0xfe, !PT ;  /* 0x00000003001b7212 */ /* 0x000fe200078efe1b */
[----:B------:R-:W-:Y:S06]  /*2990*/  BRA `(.L_x_8441) ;  /* 0x0000000000947947 */ /* 0x000fec0003800000 */
.L_x_8453:
        /* <DEDUP_REMOVED lines=14> */
.L_x_8440:
        /* <DEDUP_REMOVED lines=16> */
.L_x_8462:
[----:B------:R-:W-:Y:S01]  /*2b80*/  IMAD.MOV.U32 R27, RZ, RZ, RZ ;  /* 0x000000ffff1b7224 */ /* 0x000fe200078e00ff */
[----:B------:R-:W-:Y:S06]  /*2b90*/  BRA `(.L_x_8441) ;  /* 0x0000000000147947 */ /* 0x000fec0003800000 */
.L_x_8461:
[----:B------:R-:W4:Y:S02]  /*2ba0*/  LDG.E.64 R4, desc[UR36][R4.64] ;  /* 0x0000002404047981 */ /* 0x000f24000c1e1b00 */
[----:B----4-:R0:W4:Y:S01]  /*2bb0*/  I2F.U64 R27, R4 ;  /* 0x00000004001b7312 */ /* 0x0101220000301000 */
[----:B------:R-:W-:Y:S05]  /*2bc0*/  BRA `(.L_x_8441) ;  /* 0x0000000000087947 */ /* 0x000fea0003800000 */
.L_x_8460:
[----:B------:R-:W4:Y:S02]  /*2bd0*/  LDG.E R4, desc[UR36][R4.64] ;  /* 0x0000002404047981 */ /* 0x000f24000c1e1900 */
[----:B----4-:R-:W-:-:S07]  /*2be0*/  I2FP.F32.U32 R27, R4 ;  /* 0x00000004001b7245 */ /* 0x010fce0000201000 */
.L_x_8441:
[----:B------:R-:W-:Y:S05]  /*2bf0*/  BSYNC B6 ;  /* 0x0000000000067941 */ /* 0x000fea0003800000 */
.L_x_8435:
        /* <DEDUP_REMOVED lines=20> */
.L_x_8467:
[----:B------:R-:W2:Y:S02]  /*2d40*/  LDG.E.U8 R4, desc[UR36][R4.64] ;  /* 0x0000002404047981 */ /* 0x000ea4000c1e1100 */
[----:B--2---:R-:W-:Y:S01]  /*2d50*/  I2FP.F32.U32 R22, R4 ;  /* 0x0000000400167245 */ /* 0x004fe20000201000 */
[----:B------:R-:W-:Y:S06]  /*2d60*/  BRA `(.L_x_8469) ;  /* 0x0000000c002c7947 */ /* 0x000fec0003800000 */
.L_x_8466:
        /* <DEDUP_REMOVED lines=9> */
.L_x_8471:
[----:B------:R-:W2:Y:S02]  /*2e00*/  LDG.E R4, desc[UR36][R4.64] ;  /* 0x0000002404047981 */ /* 0x000ea4000c1e1900 */
[----:B--2---:R-:W-:Y:S01]  /*2e10*/  I2FP.F32.S32 R22, R4 ;  /* 0x0000000400167245 */ /* 0x004fe20000201400 */
[----:B------:R-:W-:Y:S06]  /*2e20*/  BRA `(.L_x_8469) ;  /* 0x0000000800fc7947 */ /* 0x000fec0003800000 */
.L_x_8470:
[----:B------:R-:W2:Y:S02]  /*2e30*/  LDG.E.U16 R4, desc[UR36][R4.64] ;  /* 0x0000002404047981 */ /* 0x000ea4000c1e1500 */
[----:B--2---:R0:W2:Y:S01]  /*2e40*/  I2F.S16 R22, R4 ;  /* 0x0000000400167306 */ /* 0x0040a20000101400 */
[----:B------:R-:W-:Y:S05]  /*2e50*/  BRA `(.L_x_8469) ;  /* 0x0000000800f07947 */ /* 0x000fea0003800000 */
.L_x_8465:
        /* <DEDUP_REMOVED lines=8> */
.L_x_8473:
[----:B------:R-:W2:Y:S02]  /*2ee0*/  LDG.E.U16 R4, desc[UR36][R4.64] ;  /* 0x0000002404047981 */ /* 0x000ea4000c1e1500 */
[----:B--2---:R-:W-:Y:S01]  /*2ef0*/  HADD2.F32 R22, -RZ, R4.H0_H0 ;  /* 0x20000004ff167230 */ /* 0x004fe20000004100 */
[----:B------:R-:W-:Y:S06]  /*2f00*/  BRA `(.L_x_8469) ;  /* 0x0000000800c47947 */ /* 0x000fec0003800000 */
.L_x_8472:
        /* <DEDUP_REMOVED lines=8> */
.L_x_8475:
[----:B------:R-:W2:Y:S02]  /*2f90*/  LDG.E.U16 R4, desc[UR36][R4.64] ;  /* 0x0000002404047981 */ /* 0x000ea4000c1e1500 */
[----:B--2---:R-:W-:Y:S01]  /*2fa0*/  HADD2.F32 R22, -RZ, R4.H0_H0 ;  /* 0x20000004ff167230 */ /* 0x004fe20000004100 */
[----:B------:R-:W-:Y:S06]  /*2fb0*/  BRA `(.L_x_8469) ;  /* 0x0000000800987947 */ /* 0x000fec0003800000 */
.L_x_8474:
[----:B------:R-:W2:Y:S01]  /*2fc0*/  LDG.E.64 R4, desc[UR36][R4.64] ;  /* 0x0000002404047981 */ /* 0x000ea2000c1e1b00 */
[----:B------:R-:W-:Y:S01]  /*2fd0*/  UMOV UR4, 0xf0000000 ;  /* 0xf000000000047882 */ /* 0x000fe20000000000 */
[----:B------:R-:W-:Y:S01]  /*2fe0*/  UMOV UR5, 0x380fffff ;  /* 0x380fffff00057882 */ /* 0x000fe20000000000 */
[----:B--2---:R-:W0:Y:S01]  /*2ff0*/  F2F.F32.F64 R22, R4 ;  /* 0x0000000400167310 */ /* 0x004e220000301000 */
[----:B------:R-:W-:-:S14]  /*3000*/  DSETP.GEU.AND P0, PT, |R4|, UR4, PT ;  /* 0x0000000404007e2a */ /* 0x000fdc000bf0e200 */
[----:B0-----:R-:W-:Y:S01]  /*3010*/  @!P0 FMUL R22, R22, 1.175494350822287508e-38 ;  /* 0x0080000016168820 */ /* 0x001fe20000400000 */
[----:B------:R-:W-:Y:S06]  /*3020*/  BRA `(.L_x_8469) ;  /* 0x00000008007c7947 */ /* 0x000fec0003800000 */
.L_x_8464:
        /* <DEDUP_REMOVED lines=12> */
.L_x_8478:
[----:B------:R-:W2:Y:S01]  /*30f0*/  LDG.E.64 R4, desc[UR36][R4.64] ;  /* 0x0000002404047981 */ /* 0x000ea2000c1e1b00 */
[----:B------:R-:W-:Y:S01]  /*3100*/  UMOV UR4, 0xf0000000 ;  /* 0xf000000000047882 */ /* 0x000fe20000000000 */
[----:B------:R-:W-:Y:S01]  /*3110*/  UMOV UR5, 0x380fffff ;  /* 0x380fffff00057882 */ /* 0x000fe20000000000 */
[----:B--2---:R-:W0:Y:S01]  /*3120*/  F2F.F32.F64 R22, R4 ;  /* 0x0000000400167310 */ /* 0x004e220000301000 */
[----:B------:R-:W-:-:S14]  /*3130*/  DSETP.GEU.AND P0, PT, |R4|, UR4, PT ;  /* 0x0000000404007e2a */ /* 0x000fdc000bf0e200 */
[----:B0-----:R-:W-:Y:S01]  /*3140*/  @!P0 FMUL R22, R22, 1.175494350822287508e-38 ;  /* 0x0080000016168820 */ /* 0x001fe20000400000 */
[----:B------:R-:W-:Y:S06]  /*3150*/  BRA `(.L_x_8469) ;  /* 0x0000000800307947 */ /* 0x000fec0003800000 */
.L_x_8477:
        /* <DEDUP_REMOVED lines=26> */
.L_x_8480:
        /* <DEDUP_REMOVED lines=13> */
.L_x_8479:
[----:B------:R-:W2:Y:S02]  /*33d0*/  LDG.E.U16 R4, desc[UR36][R4.64] ;  /* 0x0000002404047981 */ /* 0x000ea4000c1e1500 */
[----:B--2---:R-:W-:Y:S01]  /*33e0*/  IMAD.U32 R22, R4, 0x10000, RZ ;  /* 0x0001000004167824 */ /* 0x004fe200078e00ff */
[----:B------:R-:W-:Y:S06]  /*33f0*/  BRA `(.L_x_8469) ;  /* 0x0000000400887947 */ /* 0x000fec0003800000 */
.L_x_8476:
        /* <DEDUP_REMOVED lines=11> */
.L_x_8483:
        /* <DEDUP_REMOVED lines=20> */
.L_x_8485:
[----:B------:R-:W-:Y:S05]  /*35f0*/  BSYNC B0 ;  /* 0x0000000000007941 */ /* 0x000fea0003800000 */
.L_x_8484:
[----:B------:R-:W-:Y:S01]  /*3600*/  IMAD.SHL.U32 R3, R3, 0x100000, RZ ;  /* 0x0010000003037824 */ /* 0x000fe200078e00ff */
[----:B------:R-:W-:-:S04]  /*3610*/  LEA R5, R0, 0x3b800000, 0x17 ;  /* 0x3b80000000057811 */ /* 0x000fc800078eb8ff */
[----:B------:R-:W-:Y:S01]  /*3620*/  LOP3.LUT R22, R5, R3, R22, 0xfe, !PT ;  /* 0x0000000305167212 */ /* 0x000fe200078efe16 */
[----:B------:R-:W-:Y:S06]  /*3630*/  BRA `(.L_x_8469) ;  /* 0x0000000000f87947 */ /* 0x000fec0003800000 */
.L_x_8482:
        /* <DEDUP_REMOVED lines=20> */
.L_x_8487:
[----:B------:R-:W-:Y:S05]  /*3780*/  BSYNC B0 ;  /* 0x0000000000007941 */ /* 0x000fea0003800000 */
.L_x_8486:
[----:B------:R-:W-:Y:S01]  /*3790*/  IMAD.SHL.U32 R3, R3, 0x200000, RZ ;  /* 0x0020000003037824 */ /* 0x000fe200078e00ff */
[----:B------:R-:W-:-:S04]  /*37a0*/  LEA R5, R0, 0x37800000, 0x17 ;  /* 0x3780000000057811 */ /* 0x000fc800078eb8ff */
[----:B------:R-:W-:Y:S01]  /*37b0*/  LOP3.LUT R22, R5, R3, R22, 0xfe, !PT ;  /* 0x0000000305167212 */ /* 0x000fe200078efe16 */
[----:B------:R-:W-:Y:S06]  /*37c0*/  BRA `(.L_x_8469) ;  /* 0x0000000000947947 */ /* 0x000fec0003800000 */
.L_x_8481:
        /* <DEDUP_REMOVED lines=14> */
.L_x_8468:
        /* <DEDUP_REMOVED lines=16> */
.L_x_8490:
[----:B------:R-:W-:Y:S01]  /*39b0*/  IMAD.MOV.U32 R22, RZ, RZ, RZ ;  /* 0x000000ffff167224 */ /* 0x000fe200078e00ff */
[----:B------:R-:W-:Y:S06]  /*39c0*/  BRA `(.L_x_8469) ;  /* 0x0000000000147947 */ /* 0x000fec0003800000 */
.L_x_8489:
[----:B------:R-:W2:Y:S02]  /*39d0*/  LDG.E.64 R22, desc[UR36][R4.64] ;  /* 0x0000002404167981 */ /* 0x000ea4000c1e1b00 */
[----:B--2---:R0:W2:Y:S01]  /*39e0*/  I2F.U64 R22, R22 ;  /* 0x0000001600167312 */ /* 0x0040a20000301000 */
[----:B------:R-:W-:Y:S05]  /*39f0*/  BRA `(.L_x_8469) ;  /* 0x0000000000087947 */ /* 0x000fea0003800000 */
.L_x_8488:
[----:B------:R-:W2:Y:S02]  /*3a00*/  LDG.E R4, desc[UR36][R4.64] ;  /* 0x0000002404047981 */ /* 0x000ea4000c1e1900 */
[----:B--2---:R-:W-:-:S07]  /*3a10*/  I2FP.F32.U32 R22, R4 ;  /* 0x0000000400167245 */ /* 0x004fce0000201000 */
.L_x_8469:
[----:B------:R-:W-:Y:S05]  /*3a20*/  BSYNC B6 ;  /* 0x0000000000067941 */ /* 0x000fea0003800000 */
.L_x_8463:
[----:B------:R-:W-:-:S07]  /*3a30*/  VIADD R16, R16, 0x80 ;  /* 0x0000008010107836 */ /* 0x000fce0000000000 */
.L_x_8434:
[----:B------:R-:W-:Y:S05]  /*3a40*/  BSYNC B7 ;  /* 0x0000000000077941 */ /* 0x000fea0003800000 */
.L_x_8433:
        /* <DEDUP_REMOVED lines=26> */
.L_x_8497:
[----:B------:R-:W4:Y:S02]  /*3bf0*/  LDG.E.U8 R4, desc[UR36][R4.64] ;  /* 0x0000002404047981 */ /* 0x000f24000c1e1100 */
[----:B----4-:R-:W-:Y:S01]  /*3c00*/  I2FP.F32.U32 R25, R4 ;  /* 0x0000000400197245 */ /* 0x010fe20000201000 */
[----:B------:R-:W-:Y:S06]  /*3c10*/  BRA `(.L_x_8499) ;  /* 0x0000000c002c7947 */ /* 0x000fec0003800000 */
.L_x_8496:
        /* <DEDUP_REMOVED lines=9> */
.L_x_8501:
[----:B------:R-:W4:Y:S02]  /*3cb0*/  LDG.E R4, desc[UR36][R4.64] ;  /* 0x0000002404047981 */ /* 0x000f24000c1e1900 */
[----:B----4-:R-:W-:Y:S01]  /*3cc0*/  I2FP.F32.S32 R25, R4 ;  /* 0x0000000400197245 */ /* 0x010fe20000201400 */
[----:B------:R-:W-:Y:S06]  /*3cd0*/  BRA `(.L_x_8499) ;  /* 0x0000000800fc7947 */ /* 0x000fec0003800000 */
.L_x_8500:
[----:B------:R-:W4:Y:S02]  /*3ce0*/  LDG.E.U16 R4, desc[UR36][R4.64] ;  /* 0x0000002404047981 */ /* 0x000f24000c1e1500 */
[----:B----4-:R0:W4:Y:S01]  /*3cf0*/  I2F.S16 R25, R4 ;  /* 0x0000000400197306 */ /* 0x0101220000101400 */
[----:B------:R-:W-:Y:S05]  /*3d00*/  BRA `(.L_x_8499) ;  /* 0x0000000800f07947 */ /* 0x000fea0003800000 */
.L_x_8495:
        /* <DEDUP_REMOVED lines=8> */
.L_x_8503:
[----:B------:R-:W4:Y:S02]  /*3d90*/  LDG.E.U16 R4, desc[UR36][R4.64] ;  /* 0x0000002404047981 */ /* 0x000f24000c1e1500 */
[----:B----4-:R-:W-:Y:S01]  /*3da0*/  HADD2.F32 R25, -RZ, R4.H0_H0 ;  /* 0x20000004ff197230 */ /* 0x010fe20000004100 */
[----:B------:R-:W-:Y:S06]  /*3db0*/  BRA `(.L_x_8499) ;  /* 0x0000000800c47947 */ /* 0x000fec0003800000 */
.L_x_8502:
        /* <DEDUP_REMOVED lines=8> */
.L_x_8505:
[----:B------:R-:W4:Y:S02]  /*3e40*/  LDG.E.U16 R4, desc[UR36][R4.64] ;  /* 0x0000002404047981 */ /* 0x000f24000c1e1500 */
[----:B----4-:R-:W-:Y:S01]  /*3e50*/  HADD2.F32 R25, -RZ, R4.H0_H0 ;  /* 0x20000004ff197230 */ /* 0x010fe20000004100 */
[----:B------:R-:W-:Y:S06]  /*3e60*/  BRA `(.L_x_8499) ;  /* 0x0000000800987947 */ /* 0x000fec0003800000 */
.L_x_8504:
[----:B------:R-:W4:Y:S01]  /*3e70*/  LDG.E.64 R4, desc[UR36][R4.64] ;  /* 0x0000002404047981 */ /* 0x000f22000c1e1b00 */
[----:B------:R-:W-:Y:S01]  /*3e80*/  UMOV UR4, 0xf0000000 ;  /* 0xf000000000047882 */ /* 0x000fe20000000000 */
[----:B------:R-:W-:Y:S01]  /*3e90*/  UMOV UR5, 0x380fffff ;  /* 0x380fffff00057882 */ /* 0x000fe20000000000 */
[----:B----4-:R-:W0:Y:S01]  /*3ea0*/  F2F.F32.F64 R25, R4 ;  /* 0x0000000400197310 */ /* 0x010e220000301000 */
[----:B------:R-:W-:-:S14]  /*3eb0*/  DSETP.GEU.AND P0, PT, |R4|, UR4, PT ;  /* 0x0000000404007e2a */ /* 0x000fdc000bf0e200 */
[----:B0-----:R-:W-:Y:S01]  /*3ec0*/  @!P0 FMUL R25, R25, 1.175494350822287508e-38 ;  /* 0x0080000019198820 */ /* 0x001fe20000400000 */
[----:B------:R-:W-:Y:S06]  /*3ed0*/  BRA `(.L_x_8499) ;  /* 0x00000008007c7947 */ /* 0x000fec0003800000 */
.L_x_8494:
        /* <DEDUP_REMOVED lines=12> */
.L_x_8508:
[----:B------:R-:W4:Y:S01]  /*3fa0*/  LDG.E.64 R4, desc[UR36][R4.64] ;  /* 0x0000002404047981 */ /* 0x000f22000c1e1b00 */
[----:B------:R-:W-:Y:S01]  /*3fb0*/  UMOV UR4, 0xf0000000 ;  /* 0xf000000000047882 */ /* 0x000fe20000000000 */
[----:B------:R-:W-:Y:S01]  /*3fc0*/  UMOV UR5, 0x380fffff ;  /* 0x380fffff00057882 */ /* 0x000fe20000000000 */
[----:B----4-:R-:W0:Y:S01]  /*3fd0*/  F2F.F32.F64 R25, R4 ;  /* 0x0000000400197310 */ /* 0x010e220000301000 */
[----:B------:R-:W-:-:S14]  /*3fe0*/  DSETP.GEU.AND P0, PT, |R4|, UR4, PT ;  /* 0x0000000404007e2a */ /* 0x000fdc000bf0e200 */
[----:B0-----:R-:W-:Y:S01]  /*3ff0*/  @!P0 FMUL R25, R25, 1.175494350822287508e-38 ;  /* 0x0080000019198820 */ /* 0x001fe20000400000 */
[----:B------:R-:W-:Y:S06]  /*4000*/  BRA `(.L_x_8499) ;  /* 0x0000000800307947 */ /* 0x000fec0003800000 */
.L_x_8507:
        /* <DEDUP_REMOVED lines=26> */
.L_x_8510:
        /* <DEDUP_REMOVED lines=13> */
.L_x_8509:
[----:B------:R-:W4:Y:S02]  /*4280*/  LDG.E.U16 R4, desc[UR36][R4.64] ;  /* 0x0000002404047981 */ /* 0x000f24000c1e1500 */
[----:B----4-:R-:W-:Y:S01]  /*4290*/  IMAD.U32 R25, R4, 0x10000, RZ ;  /* 0x0001000004197824 */ /* 0x010fe200078e00ff */
[----:B------:R-:W-:Y:S06]  /*42a0*/  BRA `(.L_x_8499) ;  /* 0x0000000400887947 */ /* 0x000fec0003800000 */
.L_x_8506:
        /* <DEDUP_REMOVED lines=11> */
.L_x_8513:
        /* <DEDUP_REMOVED lines=20> */
.L_x_8515:
[----:B------:R-:W-:Y:S05]  /*44a0*/  BSYNC B0 ;  /* 0x0000000000007941 */ /* 0x000fea0003800000 */
.L_x_8514:
[----:B------:R-:W-:Y:S01]  /*44b0*/  IMAD.SHL.U32 R3, R3, 0x100000, RZ ;  /* 0x0010000003037824 */ /* 0x000fe200078e00ff */
[----:B------:R-:W-:-:S04]  /*44c0*/  LEA R0, R0, 0x3b800000, 0x17 ;  /* 0x3b80000000007811 */ /* 0x000fc800078eb8ff */
[----:B------:R-:W-:Y:S01]  /*44d0*/  LOP3.LUT R25, R0, R3, R25, 0xfe, !PT ;  /* 0x0000000300197212 */ /* 0x000fe200078efe19 */
[----:B------:R-:W-:Y:S06]  /*44e0*/  BRA `(.L_x_8499) ;  /* 0x0000000000f87947 */ /* 0x000fec0003800000 */
.L_x_8512:
        /* <DEDUP_REMOVED lines=20> */
.L_x_8517:
[----:B------:R-:W-:Y:S05]  /*4630*/  BSYNC B0 ;  /* 0x0000000000007941 */ /* 0x000fea0003800000 */
.L_x_8516:
[----:B------:R-:W-:Y:S01]  /*4640*/  IMAD.SHL.U32 R3, R3, 0x200000, RZ ;  /* 0x0020000003037824 */ /* 0x000fe200078e00ff */
[----:B------:R-:W-:-:S04]  /*4650*/  LEA R0, R0, 0x37800000, 0x17 ;  /* 0x3780000000007811 */ /* 0x000fc800078eb8ff */
[----:B------:R-:W-:Y:S01]  /*4660*/  LOP3.LUT R25, R0, R3, R25, 0xfe, !PT ;  /* 0x0000000300197212 */ /* 0x000fe200078efe19 */
[----:B------:R-:W-:Y:S06]  /*4670*/  BRA `(.L_x_8499) ;  /* 0x0000000000947947 */ /* 0x000fec0003800000 */
.L_x_8511:
        /* <DEDUP_REMOVED lines=14> */
.L_x_8498:
        /* <DEDUP_REMOVED lines=16> */
.L_x_8520:
[----:B------:R-:W-:Y:S01]  /*4860*/  IMAD.MOV.U32 R25, RZ, RZ, RZ ;  /* 0x000000ffff197224 */ /* 0x000fe200078e00ff */
[----:B------:R-:W-:Y:S06]  /*4870*/  BRA `(.L_x_8499) ;  /* 0x0000000000147947 */ /* 0x000fec0003800000 */
.L_x_8519:
[----:B------:R-:W4:Y:S02]  /*4880*/  LDG.E.64 R4, desc[UR36][R4.64] ;  /* 0x0000002404047981 */ /* 0x000f24000c1e1b00 */
[----:B----4-:R0:W4:Y:S01]  /*4890*/  I2F.U64 R25, R4 ;  /* 0x0000000400197312 */ /* 0x0101220000301000 */
[----:B------:R-:W-:Y:S05]  /*48a0*/  BRA `(.L_x_8499) ;  /* 0x0000000000087947 */ /* 0x000fea0003800000 */
.L_x_8518:
[----:B------:R-:W4:Y:S02]  /*48b0*/  LDG.E R4, desc[UR36][R4.64] ;  /* 0x0000002404047981 */ /* 0x000f24000c1e1900 */
[----:B----4-:R-:W-:-:S07]  /*48c0*/  I2FP.F32.U32 R25, R4 ;  /* 0x0000000400197245 */ /* 0x010fce0000201000 */
.L_x_8499:
[----:B------:R-:W-:Y:S05]  /*48d0*/  BSYNC B6 ;  /* 0x0000000000067941 */ /* 0x000fea0003800000 */
.L_x_8493:
        /* <DEDUP_REMOVED lines=21> */
.L_x_8525:
[----:B------:R-:W2:Y:S02]  /*4a30*/  LDG.E.U8 R4, desc[UR36][R4.64] ;  /* 0x0000002404047981 */ /* 0x000ea4000c1e1100 */
[----:B--2---:R-:W-:Y:S01]  /*4a40*/  I2FP.F32.U32 R24, R4 ;  /* 0x0000000400187245 */ /* 0x004fe20000201000 */
[----:B------:R-:W-:Y:S06]  /*4a50*/  BRA `(.L_x_8527) ;  /* 0x0000000c002c7947 */ /* 0x000fec0003800000 */
.L_x_8524:
        /* <DEDUP_REMOVED lines=9> */
.L_x_8529:
[----:B------:R-:W2:Y:S02]  /*4af0*/  LDG.E R4, desc[UR36][R4.64] ;  /* 0x0000002404047981 */ /* 0x000ea4000c1e1900 */
[----:B--2---:R-:W-:Y:S01]  /*4b00*/  I2FP.F32.S32 R24, R4 ;  /* 0x0000000400187245 */ /* 0x004fe20000201400 */
[----:B------:R-:W-:Y:S06]  /*4b10*/  BRA `(.L_x_8527) ;  /* 0x0000000800fc7947 */ /* 0x000fec0003800000 */
.L_x_8528:
[----:B------:R-:W2:Y:S02]  /*4b20*/  LDG.E.U16 R4, desc[UR36][R4.64] ;  /* 0x0000002404047981 */ /* 0x000ea4000c1e1500 */
[----:B--2---:R0:W1:Y:S01]  /*4b30*/  I2F.S16 R24, R4 ;  /* 0x0000000400187306 */ /* 0x0040620000101400 */
[----:B------:R-:W-:Y:S05]  /*4b40*/  BRA `(.L_x_8527) ;  /* 0x0000000800f07947 */ /* 0x000fea0003800000 */
.L_x_8523:
        /* <DEDUP_REMOVED lines=8> */
.L_x_8531:
[----:B------:R-:W2:Y:S02]  /*4bd0*/  LDG.E.U16 R4, desc[UR36][R4.64] ;  /* 0x0000002404047981 */ /* 0x000ea4000c1e1500 */
[----:B--2---:R-:W-:Y:S01]  /*4be0*/  HADD2.F32 R24, -RZ, R4.H0_H0 ;  /* 0x20000004ff187230 */ /* 0x004fe20000004100 */
[----:B------:R-:W-:Y:S06]  /*4bf0*/  BRA `(.L_x_8527) ;  /* 0x0000000800c47947 */ /* 0x000fec0003800000 */
.L_x_8530:
        /* <DEDUP_REMOVED lines=8> */
.L_x_8533:
[----:B------:R-:W2:Y:S02]  /*4c80*/  LDG.E.U16 R4, desc[UR36][R4.64] ;  /* 0x0000002404047981 */ /* 0x000ea4000c1e1500 */
[----:B--2---:R-:W-:Y:S01]  /*4c90*/  HADD2.F32 R24, -RZ, R4.H0_H0 ;  /* 0x20000004ff187230 */ /* 0x004fe20000004100 */
[----:B------:R-:W-:Y:S06]  /*4ca0*/  BRA `(.L_x_8527) ;  /* 0x0000000800987947 */ /* 0x000fec0003800000 */
.L_x_8532:
[----:B------:R-:W2:Y:S01]  /*4cb0*/  LDG.E.64 R4, desc[UR36][R4.64] ;  /* 0x0000002404047981 */ /* 0x000ea2000c1e1b00 */
[----:B------:R-:W-:Y:S01]  /*4cc0*/  UMOV UR4, 0xf0000000 ;  /* 0xf000000000047882 */ /* 0x000fe20000000000 */
[----:B------:R-:W-:Y:S01]  /*4cd0*/  UMOV UR5, 0x380fffff ;  /* 0x380fffff00057882 */ /* 0x000fe20000000000 */
[----:B--2---:R-:W0:Y:S01]  /*4ce0*/  F2F.F32.F64 R24, R4 ;  /* 0x0000000400187310 */ /* 0x004e220000301000 */
[----:B------:R-:W-:-:S14]  /*4cf0*/  DSETP.GEU.AND P0, PT, |R4|, UR4, PT ;  /* 0x0000000404007e2a */ /* 0x000fdc000bf0e200 */
[----:B0-----:R-:W-:Y:S01]  /*4d00*/  @!P0 FMUL R24, R24, 1.175494350822287508e-38 ;  /* 0x0080000018188820 */ /* 0x001fe20000400000 */
[----:B------:R-:W-:Y:S06]  /*4d10*/  BRA `(.L_x_8527) ;  /* 0x00000008007c7947 */ /* 0x000fec0003800000 */
.L_x_8522:
        /* <DEDUP_REMOVED lines=12> */
.L_x_8536:
[----:B------:R-:W2:Y:S01]  /*4de0*/  LDG.E.64 R4, desc[UR36][R4.64] ;  /* 0x0000002404047981 */ /* 0x000ea2000c1e1b00 */
[----:B------:R-:W-:Y:S01]  /*4df0*/  UMOV UR4, 0xf0000000 ;  /* 0xf000000000047882 */ /* 0x000fe20000000000 */
[----:B------:R-:W-:Y:S01]  /*4e00*/  UMOV UR5, 0x380fffff ;  /* 0x380fffff00057882 */ /* 0x000fe20000000000 */
[----:B--2---:R-:W0:Y:S01]  /*4e10*/  F2F.F32.F64 R24, R4 ;  /* 0x0000000400187310 */ /* 0x004e220000301000 */
[----:B------:R-:W-:-:S14]  /*4e20*/  DSETP.GEU.AND P0, PT, |R4|, UR4, PT ;  /* 0x0000000404007e2a */ /* 0x000fdc000bf0e200 */
[----:B0-----:R-:W-:Y:S01]  /*4e30*/  @!P0 FMUL R24, R24, 1.175494350822287508e-38 ;  /* 0x0080000018188820 */ /* 0x001fe20000400000 */
[----:B------:R-:W-:Y:S06]  /*4e40*/  BRA `(.L_x_8527) ;  /* 0x0000000800307947 */ /* 0x000fec0003800000 */
.L_x_8535:
        /* <DEDUP_REMOVED lines=26> */
.L_x_8538:
        /* <DEDUP_REMOVED lines=13> */
.L_x_8537:
[----:B------:R-:W2:Y:S02]  /*50c0*/  LDG.E.U16 R4, desc[UR36][R4.64] ;  /* 0x0000002404047981 */ /* 0x000ea4000c1e1500 */
[----:B--2---:R-:W-:Y:S01]  /*50d0*/  IMAD.U32 R24, R4, 0x10000, RZ ;  /* 0x0001000004187824 */ /* 0x004fe200078e00ff */
[----:B------:R-:W-:Y:S06]  /*50e0*/  BRA `(.L_x_8527) ;  /* 0x0000000400887947 */ /* 0x000fec0003800000 */
.L_x_8534:
        /* <DEDUP_REMOVED lines=11> */
.L_x_8541:
        /* <DEDUP_REMOVED lines=20> */
.L_x_8543:
[----:B------:R-:W-:Y:S05]  /*52e0*/  BSYNC B0 ;  /* 0x0000000000007941 */ /* 0x000fea0003800000 */
.L_x_8542:
[----:B------:R-:W-:Y:S01]  /*52f0*/  IMAD.SHL.U32 R3, R3, 0x100000, RZ ;  /* 0x0010000003037824 */ /* 0x000fe200078e00ff */
[----:B------:R-:W-:-:S04]  /*5300*/  LEA R5, R0, 0x3b800000, 0x17 ;  /* 0x3b80000000057811 */ /* 0x000fc800078eb8ff */
[----:B------:R-:W-:Y:S01]  /*5310*/  LOP3.LUT R24, R5, R3, R24, 0xfe, !PT ;  /* 0x0000000305187212 */ /* 0x000fe200078efe18 */
[----:B------:R-:W-:Y:S06]  /*5320*/  BRA `(.L_x_8527) ;  /* 0x0000000000f87947 */ /* 0x000fec0003800000 */
.L_x_8540:
        /* <DEDUP_REMOVED lines=20> */
.L_x_8545:
[----:B------:R-:W-:Y:S05]  /*5470*/  BSYNC B0 ;  /* 0x0000000000007941 */ /* 0x000fea0003800000 */
.L_x_8544:
[----:B------:R-:W-:Y:S01]  /*5480*/  IMAD.SHL.U32 R3, R3, 0x200000, RZ ;  /* 0x0020000003037824 */ /* 0x000fe200078e00ff */
[----:B------:R-:W-:-:S04]  /*5490*/  LEA R5, R0, 0x37800000, 0x17 ;  /* 0x3780000000057811 */ /* 0x000fc800078eb8ff */
[----:B------:R-:W-:Y:S01]  /*54a0*/  LOP3.LUT R24, R5, R3, R24, 0xfe, !PT ;  /* 0x0000000305187212 */ /* 0x000fe200078efe18 */
[----:B------:R-:W-:Y:S06]  /*54b0*/  BRA `(.L_x_8527) ;  /* 0x0000000000947947 */ /* 0x000fec0003800000 */
.L_x_8539:
        /* <DEDUP_REMOVED lines=14> */
.L_x_8526:
        /* <DEDUP_REMOVED lines=16> */
.L_x_8548:
[----:B------:R-:W-:Y:S01]  /*56a0*/  IMAD.MOV.U32 R24, RZ, RZ, RZ ;  /* 0x000000ffff187224 */ /* 0x000fe200078e00ff */
[----:B------:R-:W-:Y:S06]  /*56b0*/  BRA `(.L_x_8527) ;  /* 0x0000000000147947 */ /* 0x000fec0003800000 */
.L_x_8547:
[----:B------:R-:W2:Y:S02]  /*56c0*/  LDG.E.64 R4, desc[UR36][R4.64] ;  /* 0x0000002404047981 */ /* 0x000ea4000c1e1b00 */
[----:B--2---:R0:W1:Y:S01]  /*56d0*/  I2F.U64 R24, R4 ;  /* 0x0000000400187312 */ /* 0x0040620000301000 */
[----:B------:R-:W-:Y:S05]  /*56e0*/  BRA `(.L_x_8527) ;  /* 0x0000000000087947 */ /* 0x000fea0003800000 */
.L_x_8546:
[----:B------:R-:W2:Y:S02]  /*56f0*/  LDG.E R4, desc[UR36][R4.64] ;  /* 0x0000002404047981 */ /* 0x000ea4000c1e1900 */
[----:B--2---:R-:W-:-:S07]  /*5700*/  I2FP.F32.U32 R24, R4 ;  /* 0x0000000400187245 */ /* 0x004fce0000201000 */
.L_x_8527:
[----:B------:R-:W-:Y:S05]  /*5710*/  BSYNC B6 ;  /* 0x0000000000067941 */ /* 0x000fea0003800000 */
.L_x_8521:
[----:B------:R-:W-:-:S07]  /*5720*/  VIADD R16, R16, 0x80 ;  /* 0x0000008010107836 */ /* 0x000fce0000000000 */
.L_x_8492:
[----:B------:R-:W-:Y:S05]  /*5730*/  BSYNC B7 ;  /* 0x0000000000077941 */ /* 0x000fea0003800000 */
.L_x_8491:
        /* <DEDUP_REMOVED lines=25> */
.L_x_8555:
[----:B------:R-:W4:Y:S02]  /*58d0*/  LDG.E.U8 R4, desc[UR36][R4.64] ;  /* 0x0000002404047981 */ /* 0x000f24000c1e1100 */
[----:B----4-:R-:W-:Y:S01]  /*58e0*/  I2FP.F32.U32 R23, R4 ;  /* 0x0000000400177245 */ /* 0x010fe20000201000 */
[----:B------:R-:W-:Y:S06]  /*58f0*/  BRA `(.L_x_8557) ;  /* 0x0000000c002c7947 */ /* 0x000fec0003800000 */
.L_x_8554:
        /* <DEDUP_REMOVED lines=9> */
.L_x_8559:
[----:B------:R-:W4:Y:S02]  /*5990*/  LDG.E R4, desc[UR36][R4.64] ;  /* 0x0000002404047981 */ /* 0x000f24000c1e1900 */
[----:B----4-:R-:W-:Y:S01]  /*59a0*/  I2FP.F32.S32 R23, R4 ;  /* 0x0000000400177245 */ /* 0x010fe20000201400 */
[----:B------:R-:W-:Y:S06]  /*59b0*/  BRA `(.L_x_8557) ;  /* 0x0000000800fc7947 */ /* 0x000fec0003800000 */
.L_x_8558:
[----:B------:R-:W4:Y:S02]  /*59c0*/  LDG.E.U16 R4, desc[UR36][R4.64] ;  /* 0x0000002404047981 */ /* 0x000f24000c1e1500 */
[----:B----4-:R0:W4:Y:S01]  /*59d0*/  I2F.S16 R23, R4 ;  /* 0x0000000400177306 */ /* 0x0101220000101400 */
[----:B------:R-:W-:Y:S05]  /*59e0*/  BRA `(.L_x_8557) ;  /* 0x0000000800f07947 */ /* 0x000fea0003800000 */
.L_x_8553:
        /* <DEDUP_REMOVED lines=8> */
.L_x_8561:
[----:B------:R-:W4:Y:S02]  /*5a70*/  LDG.E.U16 R4, desc[UR36][R4.64] ;  /* 0x0000002404047981 */ /* 0x000f24000c1e1500 */
[----:B----4-:R-:W-:Y:S01]  /*5a80*/  HADD2.F32 R23, -RZ, R4.H0_H0 ;  /* 0x20000004ff177230 */ /* 0x010fe20000004100 */
[----:B------:R-:W-:Y:S06]  /*5a90*/  BRA `(.L_x_8557) ;  /* 0x0000000800c47947 */ /* 0x000fec0003800000 */
.L_x_8560:
        /* <DEDUP_REMOVED lines=8> */
.L_x_8563:
[----:B------:R-:W4:Y:S02]  /*5b20*/  LDG.E.U16 R4, desc[UR36][R4.64] ;  /* 0x0000002404047981 */ /* 0x000f24000c1e1500 */
[----:B----4-:R-:W-:Y:S01]  /*5b30*/  HADD2.F32 R23, -RZ, R4.H0_H0 ;  /* 0x20000004ff177230 */ /* 0x010fe20000004100 */
[----:B------:R-:W-:Y:S06]  /*5b40*/  BRA `(.L_x_8557) ;  /* 0x0000000800987947 */ /* 0x000fec0003800000 */
.L_x_8562:
[----:B------:R-:W4:Y:S01]  /*5b50*/  LDG.E.64 R4, desc[UR36][R4.64] ;  /* 0x0000002404047981 */ /* 0x000f22000c1e1b00 */
[----:B------:R-:W-:Y:S01]  /*5b60*/  UMOV UR4, 0xf0000000 ;  /* 0xf000000000047882 */ /* 0x000fe20000000000 */
[----:B------:R-:W-:Y:S01]  /*5b70*/  UMOV UR5, 0x380fffff ;  /* 0x380fffff00057882 */ /* 0x000fe20000000000 */
[----:B----4-:R-:W0:Y:S01]  /*5b80*/  F2F.F32.F64 R23, R4 ;  /* 0x0000000400177310 */ /* 0x010e220000301000 */
[----:B------:R-:W-:-:S14]  /*5b90*/  DSETP.GEU.AND P0, PT, |R4|, UR4, PT ;  /* 0x0000000404007e2a */ /* 0x000fdc000bf0e200 */
[----:B0-----:R-:W-:Y:S01]  /*5ba0*/  @!P0 FMUL R23, R23, 1.175494350822287508e-38 ;  /* 0x0080000017178820 */ /* 0x001fe20000400000 */
[----:B------:R-:W-:Y:S06]  /*5bb0*/  BRA `(.L_x_8557) ;  /* 0x00000008007c7947 */ /* 0x000fec0003800000 */
.L_x_8552:
        /* <DEDUP_REMOVED lines=12> */
.L_x_8566:
[----:B------:R-:W4:Y:S01]  /*5c80*/  LDG.E.64 R4, desc[UR36][R4.64] ;  /* 0x0000002404047981 */ /* 0x000f22000c1e1b00 */
[----:B------:R-:W-:Y:S01]  /*5c90*/  UMOV UR4, 0xf0000000 ;  /* 0xf000000000047882 */ /* 0x000fe20000000000 */
[----:B------:R-:W-:Y:S01]  /*5ca0*/  UMOV UR5, 0x380fffff ;  /* 0x380fffff00057882 */ /* 0x000fe20000000000 */
[----:B----4-:R-:W0:Y:S01]  /*5cb0*/  F2F.F32.F64 R23, R4 ;  /* 0x0000000400177310 */ /* 0x010e220000301000 */
[----:B------:R-:W-:-:S14]  /*5cc0*/  DSETP.GEU.AND P0, PT, |R4|, UR4, PT ;  /* 0x0000000404007e2a */ /* 0x000fdc000bf0e200 */
[----:B0-----:R-:W-:Y:S01]  /*5cd0*/  @!P0 FMUL R23, R23, 1.175494350822287508e-38 ;  /* 0x0080000017178820 */ /* 0x001fe20000400000 */
[----:B------:R-:W-:Y:S06]  /*5ce0*/  BRA `(.L_x_8557) ;  /* 0x0000000800307947 */ /* 0x000fec0003800000 */
.L_x_8565:
        /* <DEDUP_REMOVED lines=26> */
.L_x_8568:
        /* <DEDUP_REMOVED lines=13> */
.L_x_8567:
[----:B------:R-:W4:Y:S02]  /*5f60*/  LDG.E.U16 R4, desc[UR36][R4.64] ;  /* 0x0000002404047981 */ /* 0x000f24000c1e1500 */
[----:B----4-:R-:W-:Y:S01]  /*5f70*/  IMAD.U32 R23, R4, 0x10000, RZ ;  /* 0x0001000004177824 */ /* 0x010fe200078e00ff */
[----:B------:R-:W-:Y:S06]  /*5f80*/  BRA `(.L_x_8557) ;  /* 0x0000000400887947 */ /* 0x000fec0003800000 */
.L_x_8564:
        /* <DEDUP_REMOVED lines=11> */
.L_x_8571:
        /* <DEDUP_REMOVED lines=20> */
.L_x_8573:
[----:B------:R-:W-:Y:S05]  /*6180*/  BSYNC B0 ;  /* 0x0000000000007941 */ /* 0x000fea0003800000 */
.L_x_8572:
[----:B------:R-:W-:Y:S01]  /*6190*/  IMAD.SHL.U32 R3, R3, 0x100000, RZ ;  /* 0x0010000003037824 */ /* 0x000fe200078e00ff */
[----:B------:R-:W-:-:S04]  /*61a0*/  LEA R0, R0, 0x3b800000, 0x17 ;  /* 0x3b80000000007811 */ /* 0x000fc800078eb8ff */
[----:B------:R-:W-:Y:S01]  /*61b0*/  LOP3.LUT R23, R0, R3, R23, 0xfe, !PT ;  /* 0x0000000300177212 */ /* 0x000fe200078efe17 */
[----:B------:R-:W-:Y:S06]  /*61c0*/  BRA `(.L_x_8557) ;  /* 0x0000000000f87947 */ /* 0x000fec0003800000 */
.L_x_8570:
        /* <DEDUP_REMOVED lines=20> */
.L_x_8575:
[----:B------:R-:W-:Y:S05]  /*6310*/  BSYNC B0 ;  /* 0x0000000000007941 */ /* 0x000fea0003800000 */
.L_x_8574:
[----:B------:R-:W-:Y:S01]  /*6320*/  IMAD.SHL.U32 R3, R3, 0x200000, RZ ;  /* 0x0020000003037824 */ /* 0x000fe200078e00ff */
[----:B------:R-:W-:-:S04]  /*6330*/  LEA R0, R0, 0x37800000, 0x17 ;  /* 0x3780000000007811 */ /* 0x000fc800078eb8ff */
[----:B------:R-:W-:Y:S01]  /*6340*/  LOP3.LUT R23, R0, R3, R23, 0xfe, !PT ;  /* 0x0000000300177212 */ /* 0x000fe200078efe17 */
[----:B------:R-:W-:Y:S06]  /*6350*/  BRA `(.L_x_8557) ;  /* 0x0000000000947947 */ /* 0x000fec0003800000 */
.L_x_8569:
        /* <DEDUP_REMOVED lines=14> */
.L_x_8556:
        /* <DEDUP_REMOVED lines=16> */
.L_x_8578:
[----:B------:R-:W-:Y:S01]  /*6540*/  IMAD.MOV.U32 R23, RZ, RZ, RZ ;  /* 0x000000ffff177224 */ /* 0x000fe200078e00ff */
[----:B------:R-:W-:Y:S06]  /*6550*/  BRA `(.L_x_8557) ;  /* 0x0000000000147947 */ /* 0x000fec0003800000 */
.L_x_8577:
[----:B------:R-:W4:Y:S02]  /*6560*/  LDG.E.64 R4, desc[UR36][R4.64] ;  /* 0x0000002404047981 */ /* 0x000f24000c1e1b00 */
[----:B----4-:R0:W4:Y:S01]  /*6570*/  I2F.U64 R23, R4 ;  /* 0x0000000400177312 */ /* 0x0101220000301000 */
[----:B------:R-:W-:Y:S05]  /*6580*/  BRA `(.L_x_8557) ;  /* 0x0000000000087947 */ /* 0x000fea0003800000 */
.L_x_8576:
[----:B------:R-:W4:Y:S02]  /*6590*/  LDG.E R4, desc[UR36][R4.64] ;  /* 0x0000002404047981 */ /* 0x000f24000c1e1900 */
[----:B----4-:R-:W-:-:S07]  /*65a0*/  I2FP.F32.U32 R23, R4 ;  /* 0x0000000400177245 */ /* 0x010fce0000201000 */
.L_x_8557:
[----:B------:R-:W-:Y:S05]  /*65b0*/  BSYNC B6 ;  /* 0x0000000000067941 */ /* 0x000fea0003800000 */
.L_x_8551:
        /* <DEDUP_REMOVED lines=20> */
.L_x_8582:
[----:B------:R-:W2:Y:S02]  /*6700*/  LDG.E.U8 R4, desc[UR36][R4.64] ;  /* 0x0000002404047981 */ /* 0x000ea4000c1e1100 */
[----:B--2---:R-:W-:Y:S01]  /*6710*/  I2FP.F32.U32 R18, R4 ;  /* 0x0000000400127245 */ /* 0x004fe20000201000 */
[----:B------:R-:W-:Y:S06]  /*6720*/  BRA `(.L_x_8550) ;  /* 0x0000000c00207947 */ /* 0x000fec0003800000 */
.L_x_8581:
        /* <DEDUP_REMOVED lines=9> */
.L_x_8585:
[----:B------:R-:W2:Y:S02]  /*67c0*/  LDG.E R4, desc[UR36][R4.64] ;  /* 0x0000002404047981 */ /* 0x000ea4000c1e1900 */
[----:B--2---:R-:W-:Y:S01]  /*67d0*/  I2FP.F32.S32 R18, R4 ;  /* 0x0000000400127245 */ /* 0x004fe20000201400 */
[----:B------:R-:W-:Y:S06]  /*67e0*/  BRA `(.L_x_8550) ;  /* 0x0000000800f07947 */ /* 0x000fec0003800000 */
.L_x_8584:
[----:B------:R-:W2:Y:S02]  /*67f0*/  LDG.E.U16 R4, desc[UR36][R4.64] ;  /* 0x0000002404047981 */ /* 0x000ea4000c1e1500 */
[----:B--2---:R0:W1:Y:S01]  /*6800*/  I2F.S16 R18, R4 ;  /* 0x0000000400127306 */ /* 0x0040620000101400 */
[----:B------:R-:W-:Y:S05]  /*6810*/  BRA `(.L_x_8550) ;  /* 0x0000000800e47947 */ /* 0x000fea0003800000 */
.L_x_8580:
        /* <DEDUP_REMOVED lines=8> */
.L_x_8587:
[----:B------:R-:W2:Y:S02]  /*68a0*/  LDG.E.U16 R4, desc[UR36][R4.64] ;  /* 0x0000002404047981 */ /* 0x000ea4000c1e1500 */
[----:B--2---:R-:W-:Y:S01]  /*68b0*/  HADD2.F32 R18, -RZ, R4.H0_H0 ;  /* 0x20000004ff127230 */ /* 0x004fe20000004100 */
[----:B------:R-:W-:Y:S06]  /*68c0*/  BRA `(.L_x_8550) ;  /* 0x0000000800b87947 */ /* 0x000fec0003800000 */
.L_x_8586:
        /* <DEDUP_REMOVED lines=8> */
.L_x_8589:
[----:B------:R-:W2:Y:S02]  /*6950*/  LDG.E.U16 R4, desc[UR36][R4.64] ;  /* 0x0000002404047981 */ /* 0x000ea4000c1e1500 */
[----:B--2---:R-:W-:Y:S01]  /*6960*/  HADD2.F32 R18, -RZ, R4.H0_H0 ;  /* 0x20000004ff127230 */ /* 0x004fe20000004100 */
[----:B------:R-:W-:Y:S06]  /*6970*/  BRA `(.L_x_8550) ;  /* 0x00000008008c7947 */ /* 0x000fec0003800000 */
.L_x_8588:
[----:B------:R-:W2:Y:S01]  /*6980*/  LDG.E.64 R4, desc[UR36][R4.64] ;  /* 0x0000002404047981 */ /* 0x000ea2000c1e1b00 */
[----:B------:R-:W-:Y:S01]  /*6990*/  UMOV UR4, 0xf0000000 ;  /* 0xf000000000047882 */ /* 0x000fe20000000000 */
[----:B------:R-:W-:Y:S01]  /*69a0*/  UMOV UR5, 0x380fffff ;  /* 0x380fffff00057882 */ /* 0x000fe20000000000 */
[----:B--2---:R-:W0:Y:S01]  /*69b0*/  F2F.F32.F64 R18, R4 ;  /* 0x0000000400127310 */ /* 0x004e220000301000 */
[----:B------:R-:W-:-:S14]  /*69c0*/  DSETP.GEU.AND P0, PT, |R4|, UR4, PT ;  /* 0x0000000404007e2a */ /* 0x000fdc000bf0e200 */
[----:B0-----:R-:W-:Y:S01]  /*69d0*/  @!P0 FMUL R18, R18, 1.175494350822287508e-38 ;  /* 0x0080000012128820 */ /* 0x001fe20000400000 */
[----:B------:R-:W-:Y:S06]  /*69e0*/  BRA `(.L_x_8550) ;  /* 0x0000000800707947 */ /* 0x000fec0003800000 */
.L_x_8579:
        /* <DEDUP_REMOVED lines=12> */
.L_x_8592:
[----:B------:R-:W2:Y:S01]  /*6ab0*/  LDG.E.64 R4, desc[UR36][R4.64] ;  /* 0x0000002404047981 */ /* 0x000ea2000c1e1b00 */
[----:B------:R-:W-:Y:S01]  /*6ac0*/  UMOV UR4, 0xf0000000 ;  /* 0xf000000000047882 */ /* 0x000fe20000000000 */
[----:B------:R-:W-:Y:S01]  /*6ad0*/  UMOV UR5, 0x380fffff ;  /* 0x380fffff00057882 */ /* 0x000fe20000000000 */
[----:B--2---:R-:W0:Y:S01]  /*6ae0*/  F2F.F32.F64 R18, R4 ;  /* 0x0000000400127310 */ /* 0x004e220000301000 */
[----:B------:R-:W-:-:S14]  /*6af0*/  DSETP.GEU.AND P0, PT, |R4|, UR4, PT ;  /* 0x0000000404007e2a */ /* 0x000fdc000bf0e200 */
[----:B0-----:R-:W-:Y:S01]  /*6b00*/  @!P0 FMUL R18, R18, 1.175494350822287508e-38 ;  /* 0x0080000012128820 */ /* 0x001fe20000400000 */
[----:B------:R-:W-:Y:S06]  /*6b10*/  BRA `(.L_x_8550) ;  /* 0x0000000800247947 */ /* 0x000fec0003800000 */
.L_x_8591:
        /* <DEDUP_REMOVED lines=26> */
.L_x_8594:
        /* <DEDUP_REMOVED lines=13> */
.L_x_8593:
[----:B------:R-:W2:Y:S02]  /*6d90*/  LDG.E.U16 R4, desc[UR36][R4.64] ;  /* 0x0000002404047981 */ /* 0x000ea4000c1e1500 */
[----:B--2---:R-:W-:Y:S01]  /*6da0*/  IMAD.U32 R18, R4, 0x10000, RZ ;  /* 0x0001000004127824 */ /* 0x004fe200078e00ff */
[----:B------:R-:W-:Y:S06]  /*6db0*/  BRA `(.L_x_8550) ;  /* 0x00000004007c7947 */ /* 0x000fec0003800000 */
.L_x_8590:
        /* <DEDUP_REMOVED lines=11> */
.L_x_8597:
        /* <DEDUP_REMOVED lines=19> */
.L_x_8599:
[----:B------:R-:W-:Y:S05]  /*6fa0*/  BSYNC B0 ;  /* 0x0000000000007941 */ /* 0x000fea0003800000 */
.L_x_8598:
[----:B------:R-:W-:Y:S01]  /*6fb0*/  IMAD.SHL.U32 R3, R3, 0x100000, RZ ;  /* 0x0010000003037824 */ /* 0x000fe200078e00ff */
[----:B------:R-:W-:-:S04]  /*6fc0*/  LEA R5, R0, 0x3b800000, 0x17 ;  /* 0x3b80000000057811 */ /* 0x000fc800078eb8ff */
[----:B------:R-:W-:Y:S01]  /*6fd0*/  LOP3.LUT R18, R5, R3, R18, 0xfe, !PT ;  /* 0x0000000305127212 */ /* 0x000fe200078efe12 */
[----:B------:R-:W-:Y:S06]  /*6fe0*/  BRA `(.L_x_8550) ;  /* 0x0000000000f07947 */ /* 0x000fec0003800000 */
.L_x_8596:
        /* <DEDUP_REMOVED lines=19> */
.L_x_8601:
[----:B------:R-:W-:Y:S05]  /*7120*/  BSYNC B0 ;  /* 0x0000000000007941 */ /* 0x000fea0003800000 */
.L_x_8600:
[----:B------:R-:W-:Y:S01]  /*7130*/  IMAD.SHL.U32 R3, R3, 0x200000, RZ ;  /* 0x0020000003037824 */ /* 0x000fe200078e00ff */
[----:B------:R-:W-:-:S04]  /*7140*/  LEA R5, R0, 0x37800000, 0x17 ;  /* 0x3780000000057811 */ /* 0x000fc800078eb8ff */
[----:B------:R-:W-:Y:S01]  /*7150*/  LOP3.LUT R18, R5, R3, R18, 0xfe, !PT ;  /* 0x0000000305127212 */ /* 0x000fe200078efe12 */
[----:B------:R-:W-:Y:S06]  /*7160*/  BRA `(.L_x_8550) ;  /* 0x0000000000907947 */ /* 0x000fec0003800000 */
.L_x_8595:
        /* <DEDUP_REMOVED lines=14> */
.L_x_8583:
        /* <DEDUP_REMOVED lines=16> */
.L_x_8604:
[----:B------:R-:W-:Y:S05]  /*7350*/  BRA `(.L_x_8550) ;  /* 0x0000000000147947 */ /* 0x000fea0003800000 */
.L_x_8603:
[----:B------:R-:W2:Y:S02]  /*7360*/  LDG.E.64 R18, desc[UR36][R4.64] ;  /* 0x0000002404127981 */ /* 0x000ea4000c1e1b00 */
[----:B--2---:R0:W1:Y:S01]  /*7370*/  I2F.U64 R18, R18 ;  /* 0x0000001200127312 */ /* 0x0040620000301000 */
[----:B------:R-:W-:Y:S05]  /*7380*/  BRA `(.L_x_8550) ;  /* 0x0000000000087947 */ /* 0x000fea0003800000 */
.L_x_8602:
[----:B------:R-:W2:Y:S02]  /*7390*/  LDG.E R4, desc[UR36][R4.64] ;  /* 0x0000002404047981 */ /* 0x000ea4000c1e1900 */
[----:B--2---:R-:W-:-:S07]  /*73a0*/  I2FP.F32.U32 R18, R4 ;  /* 0x0000000400127245 */ /* 0x004fce0000201000 */
.L_x_8550:
[----:B------:R-:W-:Y:S05]  /*73b0*/  BSYNC B7 ;  /* 0x0000000000077941 */ /* 0x000fea0003800000 */
.L_x_8549:
        /* <DEDUP_REMOVED lines=11> */
[C---:B--2--5:R-:W-:Y:S01]  /*7470*/  FSETP.GEU.FTZ.AND P5, PT, R29.reuse, RZ, PT ;  /* 0x000000ff1d00720b */ /* 0x064fe20003fbe000 */
[----:B------:R-:W-:Y:S01]  /*7480*/  IMAD.MOV.U32 R4, RZ, RZ, 0x7fc00000 ;  /* 0x7fc00000ff047424 */ /* 0x000fe200078e00ff */
[----:B------:R-:W-:-:S04]  /*7490*/  FSETP.GT.FTZ.AND P0, PT, R29, 1, PT ;  /* 0x3f8000001d00780b */ /* 0x000fc80003f14000 */
[----:B------:R-:W-:-:S13]  /*74a0*/  PLOP3.LUT P0, PT, P5, P0, PT, 0x8a, 0x0 ;  /* 0x000000000000781c */ /* 0x000fda0002f01172 */
[----:B------:R-:W-:-:S04]  /*74b0*/  @!P0 FADD.FTZ R0, -R29, 1 ;  /* 0x3f8000001d008421 */ /* 0x000fc80000010100 */
[----:B------:R-:W-:-:S04]  /*74c0*/  @!P0 FMUL.FTZ R0, R0, R29 ;  /* 0x0000001d00008220 */ /* 0x000fc80000410000 */
[----:B------:R-:W1:Y:S02]  /*74d0*/  @!P0 MUFU.RCP R3, R0 ;  /* 0x0000000000038308 */ /* 0x000e640000001000 */
[----:B-1-3--:R-:W-:-:S07]  /*74e0*/  @!P0 FMUL.FTZ R4, R3, R28 ;  /* 0x0000001c03048220 */ /* 0x00afce0000410000 */
.L_x_8606:
[----:B------:R-:W-:Y:S05]  /*74f0*/  BSYNC B0 ;  /* 0x0000000000007941 */ /* 0x000fea0003800000 */
.L_x_8605:
[----:B------:R-:W-:Y:S04]  /*7500*/  BSSY B0, `(.L_x_8607) ;  /* 0x000000a000007945 */ /* 0x000fe80003800000 */
[----:B------:R-:W-:Y:S05]  /*7510*/  @P4 BRA `(.L_x_8608) ;  /* 0x0000000000204947 */ /* 0x000fea0003800000 */
[C---:B--2--5:R-:W-:Y:S02]  /*7520*/  FSETP.GEU.FTZ.AND P4, PT, R22.reuse, RZ, PT ;  /* 0x000000ff1600720b */ /* 0x064fe40003f9e000 */
[----:B------:R-:W-:-:S04]  /*7530*/  FSETP.GT.FTZ.AND P0, PT, R22, 1, PT ;  /* 0x3f8000001600780b */ /* 0x000fc80003f14000 */
[----:B------:R-:W-:-:S13]  /*7540*/  PLOP3.LUT P0, PT, P4, P0, PT, 0x8a, 0x0 ;  /* 0x000000000000781c */ /* 0x000fda0002701172 */
[----:B------:R-:W-:-:S04]  /*7550*/  @!P0 FADD.FTZ R3, -R22, 1 ;  /* 0x3f80000016038421 */ /* 0x000fc80000010100 */
[----:B------:R-:W-:Y:S01]  /*7560*/  @!P0 FMUL.FTZ R3, R3, R22 ;  /* 0x0000001603038220 */ /* 0x000fe20000410000 */
[----:B------:R-:W-:-:S03]  /*7570*/  IMAD.MOV.U32 R22, RZ, RZ, 0x7fc00000 ;  /* 0x7fc00000ff167424 */ /* 0x000fc600078e00ff */
[----:B------:R-:W0:Y:S02]  /*7580*/  @!P0 MUFU.RCP R0, R3 ;  /* 0x0000000300008308 */ /* 0x000e240000001000 */
[----:B0-----:R-:W-:-:S07]  /*7590*/  @!P0 FMUL.FTZ R22, R0, R27 ;  /* 0x0000001b00168220 */ /* 0x001fce0000410000 */
.L_x_8608:
[----:B------:R-:W-:Y:S05]  /*75a0*/  BSYNC B0 ;  /* 0x0000000000007941 */ /* 0x000fea0003800000 */
.L_x_8607:
[----:B------:R-:W-:Y:S04]  /*75b0*/  BSSY B0, `(.L_x_8609) ;  /* 0x000000a000007945 */ /* 0x000fe80003800000 */
[----:B------:R-:W-:Y:S05]  /*75c0*/  @P1 BRA `(.L_x_8610) ;  /* 0x0000000000201947 */ /* 0x000fea0003800000 */
[C---:B-1---5:R-:W-:Y:S02]  /*75d0*/  FSETP.GEU.FTZ.AND P1, PT, R24.reuse, RZ, PT ;  /* 0x000000ff1800720b */ /* 0x062fe40003f3e000 */
[----:B------:R-:W-:-:S04]  /*75e0*/  FSETP.GT.FTZ.AND P0, PT, R24, 1, PT ;  /* 0x3f8000001800780b */ /* 0x000fc80003f14000 */
[----:B------:R-:W-:-:S13]  /*75f0*/  PLOP3.LUT P0, PT, P1, P0, PT, 0x8a, 0x0 ;  /* 0x000000000000781c */ /* 0x000fda0000f01172 */
[----:B------:R-:W-:-:S04]  /*7600*/  @!P0 FADD.FTZ R3, -R24, 1 ;  /* 0x3f80000018038421 */ /* 0x000fc80000010100 */
[----:B------:R-:W-:Y:S01]  /*7610*/  @!P0 FMUL.FTZ R3, R3, R24 ;  /* 0x0000001803038220 */ /* 0x000fe20000410000 */
[----:B------:R-:W-:-:S03]  /*7620*/  IMAD.MOV.U32 R24, RZ, RZ, 0x7fc00000 ;  /* 0x7fc00000ff187424 */ /* 0x000fc600078e00ff */
[----:B------:R-:W0:Y:S02]  /*7630*/  @!P0 MUFU.RCP R0, R3 ;  /* 0x0000000300008308 */ /* 0x000e240000001000 */
[----:B0-----:R-:W-:-:S07]  /*7640*/  @!P0 FMUL.FTZ R24, R0, R25 ;  /* 0x0000001900188220 */ /* 0x001fce0000410000 */
.L_x_8610:
[----:B------:R-:W-:Y:S05]  /*7650*/  BSYNC B0 ;  /* 0x0000000000007941 */ /* 0x000fea0003800000 */
.L_x_8609:
        /* <DEDUP_REMOVED lines=10> */
.L_x_8612:
[----:B------:R-:W-:Y:S05]  /*7700*/  BSYNC B0 ;  /* 0x0000000000007941 */ /* 0x000fea0003800000 */
.L_x_8611:
        /* <DEDUP_REMOVED lines=23> */
.L_x_8618:
[----:B------:R-:W0:Y:S01]  /*7880*/  F2I.S64.TRUNC R4, R4 ;  /* 0x0000000400047311 */ /* 0x000e22000020d900 */
[----:B------:R-:W-:Y:S02]  /*7890*/  IMAD.MOV.U32 R19, RZ, RZ, R26 ;  /* 0x000000ffff137224 */ /* 0x000fe400078e001a */
[----:B0-----:R-:W-:-:S05]  /*78a0*/  IMAD.MOV.U32 R3, RZ, RZ, R4 ;  /* 0x000000ffff037224 */ /* 0x001fca00078e0004 */
[----:B------:R0:W-:Y:S01]  /*78b0*/  STG.E.U8 desc[UR36][R8.64], R3 ;  /* 0x0000000308007986 */ /* 0x0001e2000c101124 */
[----:B------:R-:W-:Y:S05]  /*78c0*/  BRA `(.L_x_8614) ;  /* 0x0000000c00907947 */ /* 0x000fea0003800000 */
.L_x_8617:
        /* <DEDUP_REMOVED lines=10> */
.L_x_8621:
[----:B------:R-:W0:Y:S01]  /*7970*/  F2I.FTZ.TRUNC.NTZ R3, R4 ;  /* 0x0000000400037305 */ /* 0x000e22000021f100 */
[----:B------:R-:W-:Y:S01]  /*7980*/  IMAD.MOV.U32 R19, RZ, RZ, R26 ;  /* 0x000000ffff137224 */ /* 0x000fe200078e001a */
[----:B0-----:R0:W-:Y:S01]  /*7990*/  STG.E desc[UR36][R8.64], R3 ;  /* 0x0000000308007986 */ /* 0x0011e2000c101924 */
[----:B------:R-:W-:Y:S05]  /*79a0*/  BRA `(.L_x_8614) ;  /* 0x0000000c00587947 */ /* 0x000fea0003800000 */
.L_x_8620:
[----:B------:R-:W0:Y:S01]  /*79b0*/  F2I.FTZ.TRUNC.NTZ R3, R4 ;  /* 0x0000000400037305 */ /* 0x000e22000021f100 */
[----:B------:R-:W-:Y:S01]  /*79c0*/  IMAD.MOV.U32 R19, RZ, RZ, R26 ;  /* 0x000000ffff137224 */ /* 0x000fe200078e001a */
[----:B0-----:R0:W-:Y:S01]  /*79d0*/  STG.E.U16 desc[UR36][R8.64], R3 ;  /* 0x0000000308007986 */ /* 0x0011e2000c101524 */
[----:B------:R-:W-:Y:S05]  /*79e0*/  BRA `(.L_x_8614) ;  /* 0x0000000c00487947 */ /* 0x000fea0003800000 */
.L_x_8616:
        /* <DEDUP_REMOVED lines=9> */
.L_x_8623:
[----:B------:R-:W-:Y:S01]  /*7a80*/  F2FP.F16.F32.PACK_AB R4, RZ, R4 ;  /* 0x00000004ff04723e */ /* 0x000fe200000000ff */
[----:B------:R-:W-:-:S04]  /*7a90*/  IMAD.MOV.U32 R19, RZ, RZ, R26 ;  /* 0x000000ffff137224 */ /* 0x000fc800078e001a */
[----:B------:R0:W-:Y:S01]  /*7aa0*/  STG.E.U16 desc[UR36][R8.64], R4 ;  /* 0x0000000408007986 */ /* 0x0001e2000c101524 */
[----:B------:R-:W-:Y:S05]  /*7ab0*/  BRA `(.L_x_8614) ;  /* 0x0000000c00147947 */ /* 0x000fea0003800000 */
.L_x_8622:
        /* <DEDUP_REMOVED lines=10> */
.L_x_8625:
[----:B------:R-:W-:Y:S01]  /*7b60*/  F2FP.F16.F32.PACK_AB R3, RZ, R4 ;  /* 0x00000004ff03723e */ /* 0x000fe200000000ff */
[----:B------:R-:W-:-:S03]  /*7b70*/  IMAD.MOV.U32 R19, RZ, RZ, R26 ;  /* 0x000000ffff137224 */ /* 0x000fc600078e001a */
[----:B------:R-:W-:-:S05]  /*7b80*/  PRMT R3, R3, 0x5410, RZ ;  /* 0x0000541003037816 */ /* 0x000fca00000000ff */
[----:B------:R0:W-:Y:S01]  /*7b90*/  STG.E desc[UR36][R8.64], R3 ;  /* 0x0000000308007986 */ /* 0x0001e2000c101924 */
[----:B------:R-:W-:Y:S05]  /*7ba0*/  BRA `(.L_x_8614) ;  /* 0x0000000800d87947 */ /* 0x000fea0003800000 */
.L_x_8624:
[----:B------:R-:W-:Y:S01]  /*7bb0*/  FMUL.FTZ R4, R4, 1 ;  /* 0x3f80000004047820 */ /* 0x000fe20000410000 */
[----:B------:R-:W-:-:S05]  /*7bc0*/  IMAD.MOV.U32 R19, RZ, RZ, R26 ;  /* 0x000000ffff137224 */ /* 0x000fca00078e001a */
[----:B------:R-:W0:Y:S02]  /*7bd0*/  F2F.F64.F32 R4, R4 ;  /* 0x0000000400047310 */ /* 0x000e240000201800 */
[----:B0-----:R0:W-:Y:S01]  /*7be0*/  STG.E.64 desc[UR36][R8.64], R4 ;  /* 0x0000000408007986 */ /* 0x0011e2000c101b24 */
[----:B------:R-:W-:Y:S05]  /*7bf0*/  BRA `(.L_x_8614) ;  /* 0x0000000800c47947 */ /* 0x000fea0003800000 */
.L_x_8615:
        /* <DEDUP_REMOVED lines=13> */
.L_x_8628:
[----:B------:R-:W-:Y:S01]  /*7cd0*/  FMUL.FTZ R4, R4, 1 ;  /* 0x3f80000004047820 */ /* 0x000fe20000410000 */
[----:B------:R-:W-:Y:S01]  /*7ce0*/  CS2R R6, SRZ ;  /* 0x0000000000067805 */ /* 0x000fe2000001ff00 */
[----:B------:R-:W-:-:S04]  /*7cf0*/  IMAD.MOV.U32 R19, RZ, RZ, R26 ;  /* 0x000000ffff137224 */ /* 0x000fc800078e001a */
[----:B------:R-:W0:Y:S02]  /*7d00*/  F2F.F64.F32 R4, R4 ;  /* 0x0000000400047310 */ /* 0x000e240000201800 */
[----:B0-----:R0:W-:Y:S01]  /*7d10*/  STG.E.128 desc[UR36][R8.64], R4 ;  /* 0x0000000408007986 */ /* 0x0011e2000c101d24 */
[----:B------:R-:W-:Y:S05]  /*7d20*/  BRA `(.L_x_8614) ;  /* 0x0000000800787947 */ /* 0x000fea0003800000 */
.L_x_8627:
        /* <DEDUP_REMOVED lines=20> */
.L_x_8632:
[----:B------:R-:W-:Y:S05]  /*7e70*/  BSYNC B0 ;  /* 0x0000000000007941 */ /* 0x000fea0003800000 */
.L_x_8631:
[----:B------:R-:W-:Y:S01]  /*7e80*/  LOP3.LUT R5, R0, R5, RZ, 0xfc, !PT ;  /* 0x0000000500057212 */ /* 0x000fe200078efcff */
[----:B------:R-:W-:-:S04]  /*7e90*/  IMAD.MOV.U32 R19, RZ, RZ, R26 ;  /* 0x000000ffff137224 */ /* 0x000fc800078e001a */
[----:B------:R0:W-:Y:S01]  /*7ea0*/  STG.E.U8 desc[UR36][R8.64], R5 ;  /* 0x0000000508007986 */ /* 0x0001e2000c101124 */
[----:B------:R-:W-:Y:S05]  /*7eb0*/  BRA `(.L_x_8614) ;  /* 0x0000000800147947 */ /* 0x000fea0003800000 */
.L_x_8630:
        /* <DEDUP_REMOVED lines=12> */
.L_x_8634:
[----:B------:R-:W-:Y:S01]  /*7f80*/  IMAD.MOV.U32 R0, RZ, RZ, 0x7f ;  /* 0x0000007fff007424 */ /* 0x000fe200078e00ff */
[----:B------:R-:W-:-:S04]  /*7f90*/  ISETP.GT.U32.AND P0, PT, R5, 0x7f800000, PT ;  /* 0x7f8000000500780c */ /* 0x000fc80003f04070 */
[----:B------:R-:W-:-:S09]  /*7fa0*/  SEL R0, R0, 0x7c, P0 ;  /* 0x0000007c00007807 */ /* 0x000fd20000000000 */
.L_x_8635:
[----:B------:R-:W-:Y:S05]  /*7fb0*/  BSYNC B0 ;  /* 0x0000000000007941 */ /* 0x000fea0003800000 */
.L_x_8633:
[----:B------:R-:W-:Y:S01]  /*7fc0*/  LOP3.LUT R4, R4, 0x80000000, RZ, 0xc0, !PT ;  /* 0x8000000004047812 */ /* 0x000fe200078ec0ff */
[----:B------:R-:W-:-:S03]  /*7fd0*/  IMAD.MOV.U32 R19, RZ, RZ, R26 ;  /* 0x000000ffff137224 */ /* 0x000fc600078e001a */
[----:B------:R-:W-:-:S04]  /*7fe0*/  SHF.R.U32.HI R3, RZ, 0x18, R4 ;  /* 0x00000018ff037819 */ /* 0x000fc80000011604 */
[----:B------:R-:W-:-:S05]  /*7ff0*/  LOP3.LUT R3, R0, R3, RZ, 0xfc, !PT ;  /* 0x0000000300037212 */ /* 0x000fca00078efcff */
[----:B------:R0:W-:Y:S01]  /*8000*/  STG.E.U8 desc[UR36][R8.64], R3 ;  /* 0x0000000308007986 */ /* 0x0001e2000c101124 */
[----:B------:R-:W-:Y:S05]  /*8010*/  BRA `(.L_x_8614) ;  /* 0x0000000400bc7947 */ /* 0x000fea0003800000 */
.L_x_8629:
[----:B------:R-:W-:Y:S01]  /*8020*/  F2FP.BF16.F32.PACK_AB R4, RZ, R4 ;  /* 0x00000004ff04723e */ /* 0x000fe200000010ff */
[----:B------:R-:W-:-:S04]  /*8030*/  IMAD.MOV.U32 R19, RZ, RZ, R26 ;  /* 0x000000ffff137224 */ /* 0x000fc800078e001a */
[----:B------:R0:W-:Y:S01]  /*8040*/  STG.E.U16 desc[UR36][R8.64], R4 ;  /* 0x0000000408007986 */ /* 0x0001e2000c101524 */
[----:B------:R-:W-:Y:S05]  /*8050*/  BRA `(.L_x_8614) ;  /* 0x0000000400ac7947 */ /* 0x000fea0003800000 */
.L_x_8626:
        /* <DEDUP_REMOVED lines=12> */
.L_x_8638:
        /* <DEDUP_REMOVED lines=16> */
.L_x_8641:
[----:B------:R-:W-:-:S04]  /*8220*/  LOP3.LUT R4, R4, 0x80000000, RZ, 0xc0, !PT ;  /* 0x8000000004047812 */ /* 0x000fc800078ec0ff */
[----:B------:R-:W-:-:S04]  /*8230*/  SHF.R.U32.HI R4, RZ, 0x18, R4 ;  /* 0x00000018ff047819 */ /* 0x000fc80000011604 */
[----:B------:R-:W-:-:S04]  /*8240*/  LOP3.LUT R3, R3, R4, RZ, 0xfc, !PT ;  /* 0x0000000403037212 */ /* 0x000fc800078efcff */
[----:B------:R-:W-:-:S07]  /*8250*/  PRMT R0, R3, 0x7610, R0 ;  /* 0x0000761003007816 */ /* 0x000fce0000000000 */
.L_x_8640:
[----:B------:R-:W-:Y:S05]  /*8260*/  BSYNC B0 ;  /* 0x0000000000007941 */ /* 0x000fea0003800000 */
.L_x_8639:
[----:B------:R0:W-:Y:S01]  /*8270*/  STG.E.U8 desc[UR36][R8.64], R0 ;  /* 0x0000000008007986 */ /* 0x0001e2000c101124 */
[----:B------:R-:W-:Y:S01]  /*8280*/  IMAD.MOV.U32 R19, RZ, RZ, R26 ;  /* 0x000000ffff137224 */ /* 0x000fe200078e001a */
[----:B------:R-:W-:Y:S06]  /*8290*/  BRA `(.L_x_8614) ;  /* 0x00000004001c7947 */ /* 0x000fec0003800000 */
.L_x_8637:
        /* <DEDUP_REMOVED lines=16> */
.L_x_8644:
[----:B------:R-:W-:-:S04]  /*83a0*/  LOP3.LUT R4, R4, 0x80000000, RZ, 0xc0, !PT ;  /* 0x8000000004047812 */ /* 0x000fc800078ec0ff */
[----:B------:R-:W-:-:S04]  /*83b0*/  SHF.R.U32.HI R4, RZ, 0x18, R4 ;  /* 0x00000018ff047819 */ /* 0x000fc80000011604 */
[----:B------:R-:W-:-:S04]  /*83c0*/  LOP3.LUT R3, R3, R4, RZ, 0xfc, !PT ;  /* 0x0000000403037212 */ /* 0x000fc800078efcff */
[----:B------:R-:W-:-:S07]  /*83d0*/  PRMT R0, R3, 0x7610, R0 ;  /* 0x0000761003007816 */ /* 0x000fce0000000000 */
.L_x_8643:
[----:B------:R-:W-:Y:S05]  /*83e0*/  BSYNC B0 ;  /* 0x0000000000007941 */ /* 0x000fea0003800000 */
.L_x_8642:
[----:B------:R0:W-:Y:S01]  /*83f0*/  STG.E.U8 desc[UR36][R8.64], R0 ;  /* 0x0000000008007986 */ /* 0x0001e2000c101124 */
[----:B------:R-:W-:Y:S01]  /*8400*/  IMAD.MOV.U32 R19, RZ, RZ, R26 ;  /* 0x000000ffff137224 */ /* 0x000fe200078e001a */
[----:B------:R-:W-:Y:S06]  /*8410*/  BRA `(.L_x_8614) ;  /* 0x0000000000bc7947 */ /* 0x000fec0003800000 */
.L_x_8636:
        /* <DEDUP_REMOVED lines=22> */
.L_x_8619:
        /* <DEDUP_REMOVED lines=16> */
.L_x_8647:
[----:B------:R-:W-:Y:S01]  /*8680*/  IMAD.MOV.U32 R19, RZ, RZ, R26 ;  /* 0x000000ffff137224 */ /* 0x000fe200078e001a */
[----:B------:R-:W-:Y:S06]  /*8690*/  BRA `(.L_x_8614) ;  /* 0x00000000001c7947 */ /* 0x000fec0003800000 */
.L_x_8646:
[----:B------:R-:W0:Y:S01]  /*86a0*/  F2I.U64.TRUNC R4, R4 ;  /* 0x0000000400047311 */ /* 0x000e22000020d800 */
[----:B------:R-:W-:Y:S01]  /*86b0*/  IMAD.MOV.U32 R19, RZ, RZ, R26 ;  /* 0x000000ffff137224 */ /* 0x000fe200078e001a */
[----:B0-----:R0:W-:Y:S01]  /*86c0*/  STG.E.64 desc[UR36][R8.64], R4 ;  /* 0x0000000408007986 */ /* 0x0011e2000c101b24 */
[----:B------:R-:W-:Y:S05]  /*86d0*/  BRA `(.L_x_8614) ;  /* 0x00000000000c7947 */ /* 0x000fea0003800000 */
.L_x_8645:
[----:B------:R-:W0:Y:S01]  /*86e0*/  F2I.FTZ.U32.TRUNC.NTZ R3, R4 ;  /* 0x0000000400037305 */ /* 0x000e22000021f000 */
[----:B------:R-:W-:Y:S01]  /*86f0*/  IMAD.MOV.U32 R19, RZ, RZ, R26 ;  /* 0x000000ffff137224 */ /* 0x000fe200078e001a */
[----:B0-----:R0:W-:Y:S06]  /*8700*/  STG.E desc[UR36][R8.64], R3 ;  /* 0x0000000308007986 */ /* 0x0011ec000c101924 */
.L_x_8614:
[----:B------:R-:W-:Y:S05]  /*8710*/  BSYNC B6 ;  /* 0x0000000000067941 */ /* 0x000fea0003800000 */
.L_x_8613:
        /* <DEDUP_REMOVED lines=24> */
.L_x_8653:
[----:B--2--5:R-:W0:Y:S02]  /*88a0*/  F2I.S64.TRUNC R22, R22 ;  /* 0x0000001600167311 */ /* 0x024e24000020d900 */
[----:B0-----:R-:W-:-:S05]  /*88b0*/  IMAD.MOV.U32 R3, RZ, RZ, R22 ;  /* 0x000000ffff037224 */ /* 0x001fca00078e0016 */
[----:B------:R0:W-:Y:S01]  /*88c0*/  STG.E.U8 desc[UR36][R8.64], R3 ;  /* 0x0000000308007986 */ /* 0x0001e2000c101124 */
[----:B------:R-:W-:Y:S05]  /*88d0*/  BRA `(.L_x_8655) ;  /* 0x0000000c00407947 */ /* 0x000fea0003800000 */
.L_x_8652:
        /* <DEDUP_REMOVED lines=9> */
.L_x_8657:
[----:B--2--5:R-:W0:Y:S02]  /*8970*/  F2I.FTZ.TRUNC.NTZ R3, R22 ;  /* 0x0000001600037305 */ /* 0x024e24000021f100 */
[----:B0-----:R0:W-:Y:S01]  /*8980*/  STG.E desc[UR36][R8.64], R3 ;  /* 0x0000000308007986 */ /* 0x0011e2000c101924 */
[----:B------:R-:W-:Y:S05]  /*8990*/  BRA `(.L_x_8655) ;  /* 0x0000000c00107947 */ /* 0x000fea0003800000 */
.L_x_8656:
[----:B--2--5:R-:W0:Y:S02]  /*89a0*/  F2I.FTZ.TRUNC.NTZ R3, R22 ;  /* 0x0000001600037305 */ /* 0x024e24000021f100 */
[----:B0-----:R0:W-:Y:S01]  /*89b0*/  STG.E.U16 desc[UR36][R8.64], R3 ;  /* 0x0000000308007986 */ /* 0x0011e2000c101524 */
[----:B------:R-:W-:Y:S05]  /*89c0*/  BRA `(.L_x_8655) ;  /* 0x0000000c00047947 */ /* 0x000fea0003800000 */
.L_x_8651:
        /* <DEDUP_REMOVED lines=8> */
.L_x_8659:
[----:B--2--5:R-:W-:-:S05]  /*8a50*/  F2FP.F16.F32.PACK_AB R22, RZ, R22 ;  /* 0x00000016ff16723e */ /* 0x024fca00000000ff */
[----:B------:R0:W-:Y:S01]  /*8a60*/  STG.E.U16 desc[UR36][R8.64], R22 ;  /* 0x0000001608007986 */ /* 0x0001e2000c101524 */
[----:B------:R-:W-:Y:S05]  /*8a70*/  BRA `(.L_x_8655) ;  /* 0x0000000800d87947 */ /* 0x000fea0003800000 */
.L_x_8658:
        /* <DEDUP_REMOVED lines=9> */
.L_x_8661:
[----:B--2--5:R-:W-:-:S04]  /*8b10*/  F2FP.F16.F32.PACK_AB R3, RZ, R22 ;  /* 0x00000016ff03723e */ /* 0x024fc800000000ff */
[----:B------:R-:W-:-:S05]  /*8b20*/  PRMT R3, R3, 0x5410, RZ ;  /* 0x0000541003037816 */ /* 0x000fca00000000ff */
[----:B------:R2:W-:Y:S01]  /*8b30*/  STG.E desc[UR36][R8.64], R3 ;  /* 0x0000000308007986 */ /* 0x0005e2000c101924 */
[----:B------:R-:W-:Y:S05]  /*8b40*/  BRA `(.L_x_8655) ;  /* 0x0000000800a47947 */ /* 0x000fea0003800000 */
.L_x_8660:
[----:B--2--5:R-:W-:-:S06]  /*8b50*/  FMUL.FTZ R4, R22, 1 ;  /* 0x3f80000016047820 */ /* 0x024fcc0000410000 */
[----:B------:R-:W0:Y:S02]  /*8b60*/  F2F.F64.F32 R4, R4 ;  /* 0x0000000400047310 */ /* 0x000e240000201800 */
[----:B0-----:R0:W-:Y:S01]  /*8b70*/  STG.E.64 desc[UR36][R8.64], R4 ;  /* 0x0000000408007986 */ /* 0x0011e2000c101b24 */
[----:B------:R-:W-:Y:S05]  /*8b80*/  BRA `(.L_x_8655) ;  /* 0x0000000800947947 */ /* 0x000fea0003800000 */
.L_x_8650:
        /* <DEDUP_REMOVED lines=12> */
.L_x_8664:
[----:B--2--5:R-:W-:Y:S01]  /*8c50*/  FMUL.FTZ R4, R22, 1 ;  /* 0x3f80000016047820 */ /* 0x024fe20000410000 */
[----:B------:R-:W-:-:S05]  /*8c60*/  CS2R R6, SRZ ;  /* 0x0000000000067805 */ /* 0x000fca000001ff00 */
[----:B------:R-:W0:Y:S02]  /*8c70*/  F2F.F64.F32 R4, R4 ;  /* 0x0000000400047310 */ /* 0x000e240000201800 */
[----:B0-----:R0:W-:Y:S01]  /*8c80*/  STG.E.128 desc[UR36][R8.64], R4 ;  /* 0x0000000408007986 */ /* 0x0011e2000c101d24 */
[----:B------:R-:W-:Y:S05]  /*8c90*/  BRA `(.L_x_8655) ;  /* 0x0000000800507947 */ /* 0x000fea0003800000 */
.L_x_8663:
        /* <DEDUP_REMOVED lines=20> */
.L_x_8668:
[----:B------:R-:W-:Y:S05]  /*8de0*/  BSYNC B0 ;  /* 0x0000000000007941 */ /* 0x000fea0003800000 */
.L_x_8667:
[----:B------:R-:W-:-:S05]  /*8df0*/  LOP3.LUT R5, R0, R5, RZ, 0xfc, !PT ;  /* 0x0000000500057212 */ /* 0x000fca00078efcff */
[----:B------:R0:W-:Y:S01]  /*8e00*/  STG.E.U8 desc[UR36][R8.64], R5 ;  /* 0x0000000508007986 */ /* 0x0001e2000c101124 */
[----:B------:R-:W-:Y:S05]  /*8e10*/  BRA `(.L_x_8655) ;  /* 0x0000000400f07947 */ /* 0x000fea0003800000 */
.L_x_8666:
        /* <DEDUP_REMOVED lines=12> */
.L_x_8670:
[----:B------:R-:W-:Y:S01]  /*8ee0*/  IMAD.MOV.U32 R0, RZ, RZ, 0x7f ;  /* 0x0000007fff007424 */ /* 0x000fe200078e00ff */
[----:B------:R-:W-:-:S04]  /*8ef0*/  ISETP.GT.U32.AND P0, PT, R4, 0x7f800000, PT ;  /* 0x7f8000000400780c */ /* 0x000fc80003f04070 */
[----:B------:R-:W-:-:S09]  /*8f00*/  SEL R0, R0, 0x7c, P0 ;  /* 0x0000007c00007807 */ /* 0x000fd20000000000 */
.L_x_8671:
[----:B------:R-:W-:Y:S05]  /*8f10*/  BSYNC B0 ;  /* 0x0000000000007941 */ /* 0x000fea0003800000 */
.L_x_8669:
[----:B------:R-:W-:-:S04]  /*8f20*/  LOP3.LUT R22, R22, 0x80000000, RZ, 0xc0, !PT ;  /* 0x8000000016167812 */ /* 0x000fc800078ec0ff */
[----:B------:R-:W-:-:S04]  /*8f30*/  SHF.R.U32.HI R3, RZ, 0x18, R22 ;  /* 0x00000018ff037819 */ /* 0x000fc80000011616 */
[----:B------:R-:W-:-:S05]  /*8f40*/  LOP3.LUT R3, R0, R3, RZ, 0xfc, !PT ;  /* 0x0000000300037212 */ /* 0x000fca00078efcff */
[----:B------:R0:W-:Y:S01]  /*8f50*/  STG.E.U8 desc[UR36][R8.64], R3 ;  /* 0x0000000308007986 */ /* 0x0001e2000c101124 */
[----:B------:R-:W-:Y:S05]  /*8f60*/  BRA `(.L_x_8655) ;  /* 0x00000004009c7947 */ /* 0x000fea0003800000 */
.L_x_8665:
[----:B--2--5:R-:W-:-:S05]  /*8f70*/  F2FP.BF16.F32.PACK_AB R22, RZ, R22 ;  /* 0x00000016ff16723e */ /* 0x024fca00000010ff */
[----:B------:R0:W-:Y:S01]  /*8f80*/  STG.E.U16 desc[UR36][R8.64], R22 ;  /* 0x0000001608007986 */ /* 0x0001e2000c101524 */
[----:B------:R-:W-:Y:S05]  /*8f90*/  BRA `(.L_x_8655) ;  /* 0x0000000400907947 */ /* 0x000fea0003800000 */
.L_x_8662:
        /* <DEDUP_REMOVED lines=11> */
.L_x_8674:
        /* <DEDUP_REMOVED lines=16> */
.L_x_8677:
[----:B------:R-:W-:-:S04]  /*9150*/  LOP3.LUT R22, R22, 0x80000000, RZ, 0xc0, !PT ;  /* 0x8000000016167812 */ /* 0x000fc800078ec0ff */
[----:B------:R-:W-:-:S04]  /*9160*/  SHF.R.U32.HI R3, RZ, 0x18, R22 ;  /* 0x00000018ff037819 */ /* 0x000fc80000011616 */
[----:B------:R-:W-:-:S04]  /*9170*/  LOP3.LUT R0, R0, R3, RZ, 0xfc, !PT ;  /* 0x0000000300007212 */ /* 0x000fc800078efcff */
[----:B------:R-:W-:-:S07]  /*9180*/  PRMT R4, R0, 0x7610, R4 ;  /* 0x0000761000047816 */ /* 0x000fce0000000004 */
.L_x_8676:
[----:B------:R-:W-:Y:S05]  /*9190*/  BSYNC B0 ;  /* 0x0000000000007941 */ /* 0x000fea0003800000 */
.L_x_8675:
[----:B------:R0:W-:Y:S01]  /*91a0*/  STG.E.U8 desc[UR36][R8.64], R4 ;  /* 0x0000000408007986 */ /* 0x0001e2000c101124 */
[----:B------:R-:W-:Y:S05]  /*91b0*/  BRA `(.L_x_8655) ;  /* 0x0000000400087947 */ /* 0x000fea0003800000 */
.L_x_8673:
        /* <DEDUP_REMOVED lines=16> */
.L_x_8680:
[----:B------:R-:W-:-:S04]  /*92c0*/  LOP3.LUT R22, R22, 0x80000000, RZ, 0xc0, !PT ;  /* 0x8000000016167812 */ /* 0x000fc800078ec0ff */
[----:B------:R-:W-:-:S04]  /*92d0*/  SHF.R.U32.HI R3, RZ, 0x18, R22 ;  /* 0x00000018ff037819 */ /* 0x000fc80000011616 */
[----:B------:R-:W-:-:S04]  /*92e0*/  LOP3.LUT R0, R0, R3, RZ, 0xfc, !PT ;  /* 0x0000000300007212 */ /* 0x000fc800078efcff */
[----:B------:R-:W-:-:S07]  /*92f0*/  PRMT R4, R0, 0x7610, R4 ;  /* 0x0000761000047816 */ /* 0x000fce0000000004 */
.L_x_8679:
[----:B------:R-:W-:Y:S05]  /*9300*/  BSYNC B0 ;  /* 0x0000000000007941 */ /* 0x000fea0003800000 */
.L_x_8678:
[----:B------:R0:W-:Y:S01]  /*9310*/  STG.E.U8 desc[UR36][R8.64], R4 ;  /* 0x0000000408007986 */ /* 0x0001e2000c101124 */
[----:B------:R-:W-:Y:S05]  /*9320*/  BRA `(.L_x_8655) ;  /* 0x0000000000ac7947 */ /* 0x000fea0003800000 */
.L_x_8672:
        /* <DEDUP_REMOVED lines=21> */
.L_x_8654:
        /* <DEDUP_REMOVED lines=16> */
.L_x_8683:
[----:B------:R-:W-:Y:S05]  /*9580*/  BRA `(.L_x_8655) ;  /* 0x0000000000147947 */ /* 0x000fea0003800000 */
.L_x_8682:
[----:B--2--5:R-:W0:Y:S02]  /*9590*/  F2I.U64.TRUNC R22, R22 ;  /* 0x0000001600167311 */ /* 0x024e24000020d800 */
[----:B0-----:R0:W-:Y:S01]  /*95a0*/  STG.E.64 desc[UR36][R8.64], R22 ;  /* 0x0000001608007986 */ /* 0x0011e2000c101b24 */
[----:B------:R-:W-:Y:S05]  /*95b0*/  BRA `(.L_x_8655) ;  /* 0x0000000000087947 */ /* 0x000fea0003800000 */
.L_x_8681:
[----:B--2--5:R-:W0:Y:S02]  /*95c0*/  F2I.FTZ.U32.TRUNC.NTZ R3, R22 ;  /* 0x0000001600037305 */ /* 0x024e24000021f000 */
[----:B0-----:R0:W-:Y:S02]  /*95d0*/  STG.E desc[UR36][R8.64], R3 ;  /* 0x0000000308007986 */ /* 0x0011e4000c101924 */
.L_x_8655:
        /* <DEDUP_REMOVED lines=24> */
.L_x_8687:
[----:B------:R-:W0:Y:S02]  /*9760*/  F2I.S64.TRUNC R24, R24 ;  /* 0x0000001800187311 */ /* 0x000e24000020d900 */
[----:B0-----:R-:W-:-:S05]  /*9770*/  IMAD.MOV.U32 R3, RZ, RZ, R24 ;  /* 0x000000ffff037224 */ /* 0x001fca00078e0018 */
[----:B------:R0:W-:Y:S01]  /*9780*/  STG.E.U8 desc[UR36][R8.64], R3 ;  /* 0x0000000308007986 */ /* 0x0001e2000c101124 */
[----:B------:R-:W-:Y:S05]  /*9790*/  BRA `(.L_x_8689) ;  /* 0x0000000c00407947 */ /* 0x000fea0003800000 */
.L_x_8686:
        /* <DEDUP_REMOVED lines=9> */
.L_x_8691:
[----:B------:R-:W0:Y:S02]  /*9830*/  F2I.FTZ.TRUNC.NTZ R3, R24 ;  /* 0x0000001800037305 */ /* 0x000e24000021f100 */
[----:B0-----:R2:W-:Y:S01]  /*9840*/  STG.E desc[UR36][R8.64], R3 ;  /* 0x0000000308007986 */ /* 0x0015e2000c101924 */
[----:B------:R-:W-:Y:S05]  /*9850*/  BRA `(.L_x_8689) ;  /* 0x0000000c00107947 */ /* 0x000fea0003800000 */
.L_x_8690:
[----:B------:R-:W0:Y:S02]  /*9860*/  F2I.FTZ.TRUNC.NTZ R3, R24 ;  /* 0x0000001800037305 */ /* 0x000e24000021f100 */
[----:B0-----:R0:W-:Y:S01]  /*9870*/  STG.E.U16 desc[UR36][R8.64], R3 ;  /* 0x0000000308007986 */ /* 0x0011e2000c101524 */
[----:B------:R-:W-:Y:S05]  /*9880*/  BRA `(.L_x_8689) ;  /* 0x0000000c00047947 */ /* 0x000fea0003800000 */
.L_x_8685:
        /* <DEDUP_REMOVED lines=8> */
.L_x_8693:
[----:B------:R-:W-:-:S05]  /*9910*/  F2FP.F16.F32.PACK_AB R24, RZ, R24 ;  /* 0x00000018ff18723e */ /* 0x000fca00000000ff */
[----:B------:R0:W-:Y:S01]  /*9920*/  STG.E.U16 desc[UR36][R8.64], R24 ;  /* 0x0000001808007986 */ /* 0x0001e2000c101524 */
[----:B------:R-:W-:Y:S05]  /*9930*/  BRA `(.L_x_8689) ;  /* 0x0000000800d87947 */ /* 0x000fea0003800000 */
.L_x_8692:
        /* <DEDUP_REMOVED lines=9> */
.L_x_8695:
[----:B------:R-:W-:-:S04]  /*99d0*/  F2FP.F16.F32.PACK_AB R3, RZ, R24 ;  /* 0x00000018ff03723e */ /* 0x000fc800000000ff */
[----:B------:R-:W-:-:S05]  /*99e0*/  PRMT R3, R3, 0x5410, RZ ;  /* 0x0000541003037816 */ /* 0x000fca00000000ff */
[----:B------:R0:W-:Y:S01]  /*99f0*/  STG.E desc[UR36][R8.64], R3 ;  /* 0x0000000308007986 */ /* 0x0001e2000c101924 */
[----:B------:R-:W-:Y:S05]  /*9a00*/  BRA `(.L_x_8689) ;  /* 0x0000000800a47947 */ /* 0x000fea0003800000 */
.L_x_8694:
[----:B------:R-:W-:-:S06]  /*9a10*/  FMUL.FTZ R4, R24, 1 ;  /* 0x3f80000018047820 */ /* 0x000fcc0000410000 */
[----:B------:R-:W0:Y:S02]  /*9a20*/  F2F.F64.F32 R4, R4 ;  /* 0x0000000400047310 */ /* 0x000e240000201800 */
[----:B0-----:R0:W-:Y:S01]  /*9a30*/  STG.E.64 desc[UR36][R8.64], R4 ;  /* 0x0000000408007986 */ /* 0x0011e2000c101b24 */
[----:B------:R-:W-:Y:S05]  /*9a40*/  BRA `(.L_x_8689) ;  /* 0x0000000800947947 */ /* 0x000fea0003800000 */
.L_x_8684:
        /* <DEDUP_REMOVED lines=12> */
.L_x_8698:
[----:B------:R-:W-:Y:S01]  /*9b10*/  FMUL.FTZ R4, R24, 1 ;  /* 0x3f80000018047820 */ /* 0x000fe20000410000 */
[----:B------:R-:W-:-:S05]  /*9b20*/  CS2R R6, SRZ ;  /* 0x0000000000067805 */ /* 0x000fca000001ff00 */
[----:B------:R-:W0:Y:S02]  /*9b30*/  F2F.F64.F32 R4, R4 ;  /* 0x0000000400047310 */ /* 0x000e240000201800 */
[----:B0-----:R0:W-:Y:S01]  /*9b40*/  STG.E.128 desc[UR36][R8.64], R4 ;  /* 0x0000000408007986 */ /* 0x0011e2000c101d24 */
[----:B------:R-:W-:Y:S05]  /*9b50*/  BRA `(.L_x_8689) ;  /* 0x0000000800507947 */ /* 0x000fea0003800000 */
.L_x_8697:
        /* <DEDUP_REMOVED lines=20> */
.L_x_8702:
[----:B------:R-:W-:Y:S05]  /*9ca0*/  BSYNC B0 ;  /* 0x0000000000007941 */ /* 0x000fea0003800000 */
.L_x_8701:
[----:B------:R-:W-:-:S05]  /*9cb0*/  LOP3.LUT R5, R0, R5, RZ, 0xfc, !PT ;  /* 0x0000000500057212 */ /* 0x000fca00078efcff */
[----:B------:R0:W-:Y:S01]  /*9cc0*/  STG.E.U8 desc[UR36][R8.64], R5 ;  /* 0x0000000508007986 */ /* 0x0001e2000c101124 */
[----:B------:R-:W-:Y:S05]  /*9cd0*/  BRA `(.L_x_8689) ;  /* 0x0000000400f07947 */ /* 0x000fea0003800000 */
.L_x_8700:
        /* <DEDUP_REMOVED lines=12> */
.L_x_8704:
[----:B------:R-:W-:Y:S01]  /*9da0*/  IMAD.MOV.U32 R0, RZ, RZ, 0x7f ;  /* 0x0000007fff007424 */ /* 0x000fe200078e00ff */
[----:B------:R-:W-:-:S04]  /*9db0*/  ISETP.GT.U32.AND P0, PT, R4, 0x7f800000, PT ;  /* 0x7f8000000400780c */ /* 0x000fc80003f04070 */
[----:B------:R-:W-:-:S09]  /*9dc0*/  SEL R0, R0, 0x7c, P0 ;  /* 0x0000007c00007807 */ /* 0x000fd20000000000 */
.L_x_8705:
[----:B------:R-:W-:Y:S05]  /*9dd0*/  BSYNC B0 ;  /* 0x0000000000007941 */ /* 0x000fea0003800000 */
.L_x_8703:
[----:B------:R-:W-:-:S04]  /*9de0*/  LOP3.LUT R24, R24, 0x80000000, RZ, 0xc0, !PT ;  /* 0x8000000018187812 */ /* 0x000fc800078ec0ff */
[----:B------:R-:W-:-:S04]  /*9df0*/  SHF.R.U32.HI R3, RZ, 0x18, R24 ;  /* 0x00000018ff037819 */ /* 0x000fc80000011618 */
[----:B------:R-:W-:-:S05]  /*9e00*/  LOP3.LUT R3, R0, R3, RZ, 0xfc, !PT ;  /* 0x0000000300037212 */ /* 0x000fca00078efcff */
[----:B------:R0:W-:Y:S01]  /*9e10*/  STG.E.U8 desc[UR36][R8.64], R3 ;  /* 0x0000000308007986 */ /* 0x0001e2000c101124 */
[----:B------:R-:W-:Y:S05]  /*9e20*/  BRA `(.L_x_8689) ;  /* 0x00000004009c7947 */ /* 0x000fea0003800000 */
.L_x_8699:
[----:B------:R-:W-:-:S05]  /*9e30*/  F2FP.BF16.F32.PACK_AB R24, RZ, R24 ;  /* 0x00000018ff18723e */ /* 0x000fca00000010ff */
[----:B------:R0:W-:Y:S01]  /*9e40*/  STG.E.U16 desc[UR36][R8.64], R24 ;  /* 0x0000001808007986 */ /* 0x0001e2000c101524 */
[----:B------:R-:W-:Y:S05]  /*9e50*/  BRA `(.L_x_8689) ;  /* 0x0000000400907947 */ /* 0x000fea0003800000 */
.L_x_8696:
        /* <DEDUP_REMOVED lines=11> */
.L_x_8708:
        /* <DEDUP_REMOVED lines=16> */
.L_x_8711:
[----:B------:R-:W-:-:S04]  /*a010*/  LOP3.LUT R24, R24, 0x80000000, RZ, 0xc0, !PT ;  /* 0x8000000018187812 */ /* 0x000fc800078ec0ff */
[----:B------:R-:W-:-:S04]  /*a020*/  SHF.R.U32.HI R3, RZ, 0x18, R24 ;  /* 0x00000018ff037819 */ /* 0x000fc80000011618 */
[----:B------:R-:W-:-:S04]  /*a030*/  LOP3.LUT R0, R0, R3, RZ, 0xfc, !PT ;  /* 0x0000000300007212 */ /* 0x000fc800078efcff */
[----:B------:R-:W-:-:S07]  /*a040*/  PRMT R4, R0, 0x7610, R4 ;  /* 0x0000761000047816 */ /* 0x000fce0000000004 */
.L_x_8710:
[----:B------:R-:W-:Y:S05]  /*a050*/  BSYNC B0 ;  /* 0x0000000000007941 */ /* 0x000fea0003800000 */
.L_x_8709:
[----:B------:R0:W-:Y:S01]  /*a060*/  STG.E.U8 desc[UR36][R8.64], R4 ;  /* 0x0000000408007986 */ /* 0x0001e2000c101124 */
[----:B------:R-:W-:Y:S05]  /*a070*/  BRA `(.L_x_8689) ;  /* 0x0000000400087947 */ /* 0x000fea0003800000 */
.L_x_8707:
        /* <DEDUP_REMOVED lines=16> */
.L_x_8714:
[----:B------:R-:W-:-:S04]  /*a180*/  LOP3.LUT R24, R24, 0x80000000, RZ, 0xc0, !PT ;  /* 0x8000000018187812 */ /* 0x000fc800078ec0ff */
[----:B------:R-:W-:-:S04]  /*a190*/  SHF.R.U32.HI R3, RZ, 0x18, R24 ;  /* 0x00000018ff037819 */ /* 0x000fc80000011618 */
[----:B------:R-:W-:-:S04]  /*a1a0*/  LOP3.LUT R0, R0, R3, RZ, 0xfc, !PT ;  /* 0x0000000300007212 */ /* 0x000fc800078efcff */
[----:B------:R-:W-:-:S07]  /*a1b0*/  PRMT R4, R0, 0x7610, R4 ;  /* 0x0000761000047816 */ /* 0x000fce0000000004 */
.L_x_8713:
[----:B------:R-:W-:Y:S05]  /*a1c0*/  BSYNC B0 ;  /* 0x0000000000007941 */ /* 0x000fea0003800000 */
.L_x_8712:
[----:B------:R0:W-:Y:S01]  /*a1d0*/  STG.E.U8 desc[UR36][R8.64], R4 ;  /* 0x0000000408007986 */ /* 0x0001e2000c101124 */
[----:B------:R-:W-:Y:S05]  /*a1e0*/  BRA `(.L_x_8689) ;  /* 0x0000000000ac7947 */ /* 0x000fea0003800000 */
.L_x_8706:
        /* <DEDUP_REMOVED lines=21> */
.L_x_8688:
        /* <DEDUP_REMOVED lines=16> */
.L_x_8717:
[----:B------:R-:W-:Y:S05]  /*a440*/  BRA `(.L_x_8689) ;  /* 0x0000000000147947 */ /* 0x000fea0003800000 */
.L_x_8716:
[----:B------:R-:W0:Y:S02]  /*a450*/  F2I.U64.TRUNC R24, R24 ;  /* 0x0000001800187311 */ /* 0x000e24000020d800 */
[----:B0-----:R0:W-:Y:S01]  /*a460*/  STG.E.64 desc[UR36][R8.64], R24 ;  /* 0x0000001808007986 */ /* 0x0011e2000c101b24 */
[----:B------:R-:W-:Y:S05]  /*a470*/  BRA `(.L_x_8689) ;  /* 0x0000000000087947 */ /* 0x000fea0003800000 */
.L_x_8715:
[----:B------:R-:W0:Y:S02]  /*a480*/  F2I.FTZ.U32.TRUNC.NTZ R3, R24 ;  /* 0x0000001800037305 */ /* 0x000e24000021f000 */
[----:B0-----:R0:W-:Y:S02]  /*a490*/  STG.E desc[UR36][R8.64], R3 ;  /* 0x0000000308007986 */ /* 0x0011e4000c101924 */
.L_x_8689:
[----:B------:R-:W-:-:S07]  /*a4a0*/  VIADD R19, R19, 0x80 ;  /* 0x0000008013137836 */ /* 0x000fce0000000000 */
.L_x_8649:
[----:B------:R-:W-:Y:S05]  /*a4b0*/  BSYNC B6 ;  /* 0x0000000000067941 */ /* 0x000fea0003800000 */
.L_x_8648:
        /* <DEDUP_REMOVED lines=22> */
.L_x_8721:
[----:B-----5:R-:W0:Y:S02]  /*a620*/  F2I.S64.TRUNC R18, R18 ;  /* 0x0000001200127311 */ /* 0x020e24000020d900 */
[----:B0-----:R-:W-:-:S05]  /*a630*/  IMAD.MOV.U32 R5, RZ, RZ, R18 ;  /* 0x000000ffff057224 */ /* 0x001fca00078e0012 */
[----:B------:R-:W-:Y:S01]  /*a640*/  STG.E.U8 desc[UR36][R2.64], R5 ;  /* 0x0000000502007986 */ /* 0x000fe2000c101124 */
[----:B------:R-:W-:Y:S05]  /*a650*/  EXIT ;  /* 0x000000000000794d */ /* 0x000fea0003800000 */
.L_x_8720:
        /* <DEDUP_REMOVED lines=9> */
.L_x_8724:
[----:B-----5:R-:W0:Y:S02]  /*a6f0*/  F2I.FTZ.TRUNC.NTZ R5, R18 ;  /* 0x0000001200057305 */ /* 0x020e24000021f100 */
[----:B0-----:R-:W-:Y:S01]  /*a700*/  STG.E desc[UR36][R2.64], R5 ;  /* 0x0000000502007986 */ /* 0x001fe2000c101924 */
[----:B------:R-:W-:Y:S05]  /*a710*/  EXIT ;  /* 0x000000000000794d */ /* 0x000fea0003800000 */
.L_x_8723:
[----:B-----5:R-:W0:Y:S02]  /*a720*/  F2I.FTZ.TRUNC.NTZ R5, R18 ;  /* 0x0000001200057305 */ /* 0x020e24000021f100 */
[----:B0-----:R-:W-:Y:S01]  /*a730*/  STG.E.U16 desc[UR36][R2.64], R5 ;  /* 0x0000000502007986 */ /* 0x001fe2000c101524 */
[----:B------:R-:W-:Y:S05]  /*a740*/  EXIT ;  /* 0x000000000000794d */ /* 0x000fea0003800000 */
.L_x_8719:
        /* <DEDUP_REMOVED lines=8> */
.L_x_8726:
[----:B-----5:R-:W-:-:S05]  /*a7d0*/  F2FP.F16.F32.PACK_AB R18, RZ, R18 ;  /* 0x00000012ff12723e */ /* 0x020fca00000000ff */
[----:B------:R-:W-:Y:S01]  /*a7e0*/  STG.E.U16 desc[UR36][R2.64], R18 ;  /* 0x0000001202007986 */ /* 0x000fe2000c101524 */
[----:B------:R-:W-:Y:S05]  /*a7f0*/  EXIT ;  /* 0x000000000000794d */ /* 0x000fea0003800000 */
.L_x_8725:
        /* <DEDUP_REMOVED lines=9> */
.L_x_8728:
[----:B-----5:R-:W-:-:S04]  /*a890*/  F2FP.F16.F32.PACK_AB R5, RZ, R18 ;  /* 0x00000012ff05723e */ /* 0x020fc800000000ff */
[----:B------:R-:W-:-:S05]  /*a8a0*/  PRMT R5, R5, 0x5410, RZ ;  /* 0x0000541005057816 */ /* 0x000fca00000000ff */
[----:B------:R-:W-:Y:S01]  /*a8b0*/  STG.E desc[UR36][R2.64], R5 ;  /* 0x0000000502007986 */ /* 0x000fe2000c101924 */
[----:B------:R-:W-:Y:S05]  /*a8c0*/  EXIT ;  /* 0x000000000000794d */ /* 0x000fea0003800000 */
.L_x_8727:
[----:B-----5:R-:W-:-:S06]  /*a8d0*/  FMUL.FTZ R4, R18, 1 ;  /* 0x3f80000012047820 */ /* 0x020fcc0000410000 */
[----:B------:R-:W0:Y:S02]  /*a8e0*/  F2F.F64.F32 R4, R4 ;  /* 0x0000000400047310 */ /* 0x000e240000201800 */
[----:B0-----:R-:W-:Y:S01]  /*a8f0*/  STG.E.64 desc[UR36][R2.64], R4 ;  /* 0x0000000402007986 */ /* 0x001fe2000c101b24 */
[----:B------:R-:W-:Y:S05]  /*a900*/  EXIT ;  /* 0x000000000000794d */ /* 0x000fea0003800000 */
.L_x_8718:
        /* <DEDUP_REMOVED lines=12> */
.L_x_8731:
[----:B-----5:R-:W-:Y:S01]  /*a9d0*/  FMUL.FTZ R4, R18, 1 ;  /* 0x3f80000012047820 */ /* 0x020fe20000410000 */
[----:B------:R-:W-:-:S05]  /*a9e0*/  CS2R R6, SRZ ;  /* 0x0000000000067805 */ /* 0x000fca000001ff00 */
[----:B------:R-:W0:Y:S02]  /*a9f0*/  F2F.F64.F32 R4, R4 ;  /* 0x0000000400047310 */ /* 0x000e240000201800 */
[----:B0-----:R-:W-:Y:S01]  /*aa00*/  STG.E.128 desc[UR36][R2.64], R4 ;  /* 0x0000000402007986 */ /* 0x001fe2000c101d24 */
[----:B------:R-:W-:Y:S05]  /*aa10*/  EXIT ;  /* 0x000000000000794d */ /* 0x000fea0003800000 */
.L_x_8730:
        /* <DEDUP_REMOVED lines=20> */
.L_x_8735:
[----:B------:R-:W-:Y:S05]  /*ab60*/  BSYNC B0 ;  /* 0x0000000000007941 */ /* 0x000fea0003800000 */
.L_x_8734:
[----:B------:R-:W-:-:S05]  /*ab70*/  LOP3.LUT R7, R0, R7, RZ, 0xfc, !PT ;  /* 0x0000000700077212 */ /* 0x000fca00078efcff */
[----:B------:R-:W-:Y:S01]  /*ab80*/  STG.E.U8 desc[UR36][R2.64], R7 ;  /* 0x0000000702007986 */ /* 0x000fe2000c101124 */
[----:B------:R-:W-:Y:S05]  /*ab90*/  EXIT ;  /* 0x000000000000794d */ /* 0x000fea0003800000 */
.L_x_8733:
        /* <DEDUP_REMOVED lines=12> */
.L_x_8737:
[----:B------:R-:W-:Y:S01]  /*ac60*/  IMAD.MOV.U32 R0, RZ, RZ, 0x7f ;  /* 0x0000007fff007424 */ /* 0x000fe200078e00ff */
[----:B------:R-:W-:-:S04]  /*ac70*/  ISETP.GT.U32.AND P0, PT, R4, 0x7f800000, PT ;  /* 0x7f8000000400780c */ /* 0x000fc80003f04070 */
[----:B------:R-:W-:-:S09]  /*ac80*/  SEL R0, R0, 0x7c, P0 ;  /* 0x0000007c00007807 */ /* 0x000fd20000000000 */
.L_x_8738:
[----:B------:R-:W-:Y:S05]  /*ac90*/  BSYNC B0 ;  /* 0x0000000000007941 */ /* 0x000fea0003800000 */
.L_x_8736:
[----:B------:R-:W-:-:S04]  /*aca0*/  LOP3.LUT R18, R18, 0x80000000, RZ, 0xc0, !PT ;  /* 0x8000000012127812 */ /* 0x000fc800078ec0ff */
[----:B------:R-:W-:-:S04]  /*acb0*/  SHF.R.U32.HI R5, RZ, 0x18, R18 ;  /* 0x00000018ff057819 */ /* 0x000fc80000011612 */
[----:B------:R-:W-:-:S05]  /*acc0*/  LOP3.LUT R5, R0, R5, RZ, 0xfc, !PT ;  /* 0x0000000500057212 */ /* 0x000fca00078efcff */
[----:B------:R-:W-:Y:S01]  /*acd0*/  STG.E.U8 desc[UR36][R2.64], R5 ;  /* 0x0000000502007986 */ /* 0x000fe2000c101124 */
[----:B------:R-:W-:Y:S05]  /*ace0*/  EXIT ;  /* 0x000000000000794d */ /* 0x000fea0003800000 */
.L_x_8732:
[----:B-----5:R-:W-:-:S05]  /*acf0*/  F2FP.BF16.F32.PACK_AB R18, RZ, R18 ;  /* 0x00000012ff12723e */ /* 0x020fca00000010ff */
[----:B------:R-:W-:Y:S01]  /*ad00*/  STG.E.U16 desc[UR36][R2.64], R18 ;  /* 0x0000001202007986 */ /* 0x000fe2000c101524 */
[----:B------:R-:W-:Y:S05]  /*ad10*/  EXIT ;  /* 0x000000000000794d */ /* 0x000fea0003800000 */
.L_x_8729:
        /* <DEDUP_REMOVED lines=11> */
.L_x_8741:
        /* <DEDUP_REMOVED lines=16> */
.L_x_8744:
[----:B------:R-:W-:-:S04]  /*aed0*/  LOP3.LUT R18, R18, 0x80000000, RZ, 0xc0, !PT ;  /* 0x8000000012127812 */ /* 0x000fc800078ec0ff */
[----:B------:R-:W-:-:S04]  /*aee0*/  SHF.R.U32.HI R5, RZ, 0x18, R18 ;  /* 0x00000018ff057819 */ /* 0x000fc80000011612 */
[----:B------:R-:W-:-:S04]  /*aef0*/  LOP3.LUT R4, R4, R5, RZ, 0xfc, !PT ;  /* 0x0000000504047212 */ /* 0x000fc800078efcff */
[----:B------:R-:W-:-:S07]  /*af00*/  PRMT R0, R4, 0x7610, R0 ;  /* 0x0000761004007816 */ /* 0x000fce0000000000 */
.L_x_8743:
[----:B------:R-:W-:Y:S05]  /*af10*/  BSYNC B0 ;  /* 0x0000000000007941 */ /* 0x000fea0003800000 */
.L_x_8742:
[----:B------:R-:W-:Y:S01]  /*af20*/  STG.E.U8 desc[UR36][R2.64], R0 ;  /* 0x0000000002007986 */ /* 0x000fe2000c101124 */
[----:B------:R-:W-:Y:S05]  /*af30*/  EXIT ;  /* 0x000000000000794d */ /* 0x000fea0003800000 */
.L_x_8740:
        /* <DEDUP_REMOVED lines=16> */
.L_x_8747:
[----:B------:R-:W-:-:S04]  /*b040*/  LOP3.LUT R18, R18, 0x80000000, RZ, 0xc0, !PT ;  /* 0x8000000012127812 */ /* 0x000fc800078ec0ff */
[----:B------:R-:W-:-:S04]  /*b050*/  SHF.R.U32.HI R5, RZ, 0x18, R18 ;  /* 0x00000018ff057819 */ /* 0x000fc80000011612 */
[----:B------:R-:W-:-:S04]  /*b060*/  LOP3.LUT R4, R4, R5, RZ, 0xfc, !PT ;  /* 0x0000000504047212 */ /* 0x000fc800078efcff */
[----:B------:R-:W-:-:S07]  /*b070*/  PRMT R0, R4, 0x7610, R0 ;  /* 0x0000761004007816 */ /* 0x000fce0000000000 */
.L_x_8746:
[----:B------:R-:W-:Y:S05]  /*b080*/  BSYNC B0 ;  /* 0x0000000000007941 */ /* 0x000fea0003800000 */
.L_x_8745:
[----:B------:R-:W-:Y:S01]  /*b090*/  STG.E.U8 desc[UR36][R2.64], R0 ;  /* 0x0000000002007986 */ /* 0x000fe2000c101124 */
[----:B------:R-:W-:Y:S05]  /*b0a0*/  EXIT ;  /* 0x000000000000794d */ /* 0x000fea0003800000 */
.L_x_8739:
        /* <DEDUP_REMOVED lines=21> */
.L_x_8722:
        /* <DEDUP_REMOVED lines=16> */
.L_x_8750:
[----:B------:R-:W-:Y:S05]  /*b300*/  EXIT ;  /* 0x000000000000794d */ /* 0x000fea0003800000 */
.L_x_8749:
[----:B-----5:R-:W0:Y:S02]  /*b310*/  F2I.U64.TRUNC R18, R18 ;  /* 0x0000001200127311 */ /* 0x020e24000020d800 */
[----:B0-----:R-:W-:Y:S01]  /*b320*/  STG.E.64 desc[UR36][R2.64], R18 ;  /* 0x0000001202007986 */ /* 0x001fe2000c101b24 */
[----:B------:R-:W-:Y:S05]  /*b330*/  EXIT ;  /* 0x000000000000794d */ /* 0x000fea0003800000 */
.L_x_8748:
[----:B-----5:R-:W0:Y:S02]  /*b340*/  F2I.FTZ.U32.TRUNC.NTZ R5, R18 ;  /* 0x0000001200057305 */ /* 0x020e24000021f000 */
[----:B0-----:R-:W-:Y:S01]  /*b350*/  STG.E desc[UR36][R2.64], R5 ;  /* 0x0000000502007986 */ /* 0x001fe2000c101924 */
[----:B------:R-:W-:Y:S05]  /*b360*/  EXIT ;  /* 0x000000000000794d */ /* 0x000fea0003800000 */
.L_x_8751:
        /* <DEDUP_REMOVED lines=9> */
.L_x_14650:


//--------------------- .text._ZN2at6native18elementwise_kernelILi128ELi2EZNS0_22gpu_kernel_impl_nocastIZZZNS0_26logit_backward_kernel_cudaERNS_18TensorIteratorBaseERKN3c106ScalarEENKUlvE_clEvENKUlvE0_clEvEUlffE_EEvS4_RKT_EUliE_EEviT1_ --------------------------
	.section	.text._ZN2at6native18elementwise_kernelILi128ELi2EZNS0_22gpu_kernel_impl_nocastIZZZNS0_26logit_backward_kernel_cudaERNS_18TensorIteratorBaseERKN3c106ScalarEENKUlvE_clEvENKUlvE0_clEvEUlffE_EEvS4_RKT_EUliE_EEviT1_,"ax",@progbits
	.align	128
        .global         _ZN2at6native18elementwise_kernelILi128ELi2EZNS0_22gpu_kernel_impl_nocastIZZZNS0_26logit_backward_kernel_cudaERNS_18TensorIteratorBaseERKN3c106ScalarEENKUlvE_clEvENKUlvE0_clEvEUlffE_EEvS4_RKT_EUliE_EEviT1_
        .type           _ZN2at6native18elementwise_kernelILi128ELi2EZNS0_22gpu_kernel_impl_nocastIZZZNS0_26logit_backward_kernel_cudaERNS_18TensorIteratorBaseERKN3c106ScalarEENKUlvE_clEvENKUlvE0_clEvEUlffE_EEvS4_RKT_EUliE_EEviT1_,@function
        .size           _ZN2at6native18elementwise_kernelILi128ELi2EZNS0_22gpu_kernel_impl_nocastIZZZNS0_26logit_backward_kernel_cudaERNS_18TensorIteratorBaseERKN3c106ScalarEENKUlvE_clEvENKUlvE0_clEvEUlffE_EEvS4_RKT_EUliE_EEviT1_,(.L_x_14651 - _ZN2at6native18elementwise_kernelILi128ELi2EZNS0_22gpu_kernel_impl_nocastIZZZNS0_26logit_backward_kernel_cudaERNS_18TensorIteratorBaseERKN3c106ScalarEENKUlvE_clEvENKUlvE0_clEvEUlffE_EEvS4_RKT_EUliE_EEviT1_)
        .other          _ZN2at6native18elementwise_kernelILi128ELi2EZNS0_22gpu_kernel_impl_nocastIZZZNS0_26logit_backward_kernel_cudaERNS_18TensorIteratorBaseERKN3c106ScalarEENKUlvE_clEvENKUlvE0_clEvEUlffE_EEvS4_RKT_EUliE_EEviT1_,@"STO_CUDA_ENTRY STV_DEFAULT"
_ZN2at6native18elementwise_kernelILi128ELi2EZNS0_22gpu_kernel_impl_nocastIZZZNS0_26logit_backward_kernel_cudaERNS_18TensorIteratorBaseERKN3c106ScalarEENKUlvE_clEvENKUlvE0_clEvEUlffE_EEvS4_RKT_EUliE_EEviT1_:
.text._ZN2at6native18elementwise_kernelILi128ELi2EZNS0_22gpu_kernel_impl_nocastIZZZNS0_26logit_backward_kernel_cudaERNS_18TensorIteratorBaseERKN3c106ScalarEENKUlvE_clEvENKUlvE0_clEvEUlffE_EEvS4_RKT_EUliE_EEviT1_:
        /* <DEDUP_REMOVED lines=363> */
.L_x_8754:
[----:B------:R-:W-:Y:S02]  /*16b0*/  ULDC.64 UR8, c[0x0][0x488] ;  /* 0x0001220000087ab9 */ /* 0x000fe40000000a00 */
[----:B------:R-:W-:-:S04]  /*16c0*/  IADD3 R4, P0, R4, UR8, RZ ;  /* 0x0000000804047c10 */ /* 0x000fc8000ff1e0ff */
[----:B------:R-:W-:Y:S01]  /*16d0*/  IADD3.X R5, RZ, UR9, RZ, P0, !PT ;  /* 0x00000009ff057c10 */ /* 0x000fe200087fe4ff */
[----:B------:R-:W-:-:S05]  /*16e0*/  ULDC.64 UR8, c[0x0][0x480] ;  /* 0x0001200000087ab9 */ /* 0x000fca0000000a00 */
[----:B------:R-:W2:Y:S02]  /*16f0*/  LDG.E R5, desc[UR4][R4.64] ;  /* 0x0000000404057981 */ /* 0x000ea4000c1e1900 */
[C---:B--2---:R-:W-:Y:S02]  /*1700*/  FSETP.GEU.FTZ.AND P1, PT, R5.reuse, RZ, PT ;  /* 0x000000ff0500720b */ /* 0x044fe40003f3e000 */
[----:B------:R-:W-:-:S04]  /*1710*/  FSETP.GT.FTZ.AND P0, PT, R5, 1, PT ;  /* 0x3f8000000500780b */ /* 0x000fc80003f14000 */
[----:B------:R-:W-:Y:S02]  /*1720*/  PLOP3.LUT P0, PT, P1, P0, PT, 0x8a, 0x0 ;  /* 0x000000000000781c */ /* 0x000fe40000f01172 */
[----:B------:R-:W-:-:S04]  /*1730*/  IADD3 R6, P1, R2, UR8, RZ ;  /* 0x0000000802067c10 */ /* 0x000fc8000ff3e0ff */
[----:B------:R-:W-:Y:S01]  /*1740*/  IADD3.X R7, RZ, UR9, RZ, P1, !PT ;  /* 0x00000009ff077c10 */ /* 0x000fe20008ffe4ff */
[----:B------:R-:W-:-:S06]  /*1750*/  ULDC.64 UR8, c[0x0][0x478] ;  /* 0x00011e0000087ab9 */ /* 0x000fcc0000000a00 */
[----:B------:R-:W2:Y:S01]  /*1760*/  @!P0 LDG.E R6, desc[UR4][R6.64] ;  /* 0x0000000406068981 */ /* 0x000ea2000c1e1900 */
[----:B------:R-:W-:-:S04]  /*1770*/  @!P0 FADD.FTZ R2, -R5, 1 ;  /* 0x3f80000005028421 */ /* 0x000fc80000010100 */
[----:B------:R-:W-:Y:S01]  /*1780*/  @!P0 FMUL.FTZ R8, R5, R2 ;  /* 0x0000000205088220 */ /* 0x000fe20000410000 */
[----:B------:R-:W-:Y:S02]  /*1790*/  IADD3 R2, P1, R3, UR8, RZ ;  /* 0x0000000803027c10 */ /* 0x000fe4000ff3e0ff */
[----:B------:R-:W-:Y:S01]  /*17a0*/  MOV R5, 0x7fc00000 ;  /* 0x7fc0000000057802 */ /* 0x000fe20000000f00 */
[----:B------:R-:W2:Y:S01]  /*17b0*/  @!P0 MUFU.RCP R9, R8 ;  /* 0x0000000800098308 */ /* 0x000ea20000001000 */
[----:B------:R-:W-:Y:S01]  /*17c0*/  IADD3.X R3, RZ, UR9, RZ, P1, !PT ;  /* 0x00000009ff037c10 */ /* 0x000fe20008ffe4ff */
[----:B--2---:R-:W-:Y:S01]  /*17d0*/  @!P0 FMUL.FTZ R5, R6, R9 ;  /* 0x0000000906058220 */ /* 0x004fe20000410000 */
[----:B------:R-:W-:-:S04]  /*17e0*/  IADD3 R9, R0, 0x80, RZ ;  /* 0x0000008000097810 */ /* 0x000fc80007ffe0ff */
[----:B------:R0:W-:Y:S03]  /*17f0*/  STG.E desc[UR4][R2.64], R5 ;  /* 0x0000000502007986 */ /* 0x0001e6000c101904 */
.L_x_8753:
[----:B------:R-:W-:Y:S05]  /*1800*/  BSYNC B0 ;  /* 0x0000000000007941 */ /* 0x000fea0003800000 */
.L_x_8752:
        /* <DEDUP_REMOVED lines=355> */
.L_x_8755:
        /* <DEDUP_REMOVED lines=12> */
[----:B------:R-:W-:Y:S01]  /*2f00*/  @!P0 FADD.FTZ R0, -R5, 1 ;  /* 0x3f80000005008421 */ /* 0x000fe20000010100 */
[----:B------:R-:W-:-:S03]  /*2f10*/  IADD3 R2, P1, R3, UR6, RZ ;  /* 0x0000000603027c10 */ /* 0x000fc6000ff3e0ff */
[----:B------:R-:W-:Y:S01]  /*2f20*/  @!P0 FMUL.FTZ R0, R5, R0 ;  /* 0x0000000005008220 */ /* 0x000fe20000410000 */
[----:B------:R-:W-:Y:S02]  /*2f30*/  MOV R5, 0x7fc00000 ;  /* 0x7fc0000000057802 */ /* 0x000fe40000000f00 */
[----:B------:R-:W-:Y:S01]  /*2f40*/  IADD3.X R3, RZ, UR7, RZ, P1, !PT ;  /* 0x00000007ff037c10 */ /* 0x000fe20008ffe4ff */
[----:B------:R-:W2:Y:S02]  /*2f50*/  @!P0 MUFU.RCP R9, R0 ;  /* 0x0000000000098308 */ /* 0x000ea40000001000 */
[----:B--2---:R-:W-:-:S05]  /*2f60*/  @!P0 FMUL.FTZ R5, R6, R9 ;  /* 0x0000000906058220 */ /* 0x004fca0000410000 */
[----:B------:R-:W-:Y:S01]  /*2f70*/  STG.E desc[UR4][R2.64], R5 ;  /* 0x0000000502007986 */ /* 0x000fe2000c101904 */
[----:B------:R-:W-:Y:S05]  /*2f80*/  EXIT ;  /* 0x000000000000794d */ /* 0x000fea0003800000 */
.L_x_8756:
        /* <DEDUP_REMOVED lines=15> */
.L_x_14651:


//--------------------- .text._ZN2at6native27unrolled_elementwise_kernelIZZZNS0_26logit_backward_kernel_cudaERNS_18TensorIteratorBaseERKN3c106ScalarEENKUlvE_clEvENKUlvE0_clEvEUlffE_St5arrayIPcLm3EELi4E23TrivialOffsetCalculatorILi2EjESE_ILi1EjENS0_6memory15LoadWithoutCastENSH_16StoreWithoutCastEEEviT_T0_T2_T3_T4_T5_ --------------------------
	.section	.text._ZN2at6native27unrolled_elementwise_kernelIZZZNS0_26logit_backward_kernel_cudaERNS_18TensorIteratorBaseERKN3c106ScalarEENKUlvE_clEvENKUlvE0_clEvEUlffE_St5arrayIPcLm3EELi4E23TrivialOffsetCalculatorILi2EjESE_ILi1EjENS0_6memory15LoadWithoutCastENSH_16StoreWithoutCastEEEviT_T0_T2_T3_T4_T5_,"ax",@progbits
	.align	128
        .global         _ZN2at6native27unrolled_elementwise_kernelIZZZNS0_26logit_backward_kernel_cudaERNS_18TensorIteratorBaseERKN3c106ScalarEENKUlvE_clEvENKUlvE0_clEvEUlffE_St5arrayIPcLm3EELi4E23TrivialOffsetCalculatorILi2EjESE_ILi1EjENS0_6memory15LoadWithoutCastENSH_16StoreWithoutCastEEEviT_T0_T2_T3_T4_T5_
        .type           _ZN2at6native27unrolled_elementwise_kernelIZZZNS0_26logit_backward_kernel_cudaERNS_18TensorIteratorBaseERKN3c106ScalarEENKUlvE_clEvENKUlvE0_clEvEUlffE_St5arrayIPcLm3EELi4E23TrivialOffsetCalculatorILi2EjESE_ILi1EjENS0_6memory15LoadWithoutCastENSH_16StoreWithoutCastEEEviT_T0_T2_T3_T4_T5_,@function
        .size           _ZN2at6native27unrolled_elementwise_kernelIZZZNS0_26logit_backward_kernel_cudaERNS_18TensorIteratorBaseERKN3c106ScalarEENKUlvE_clEvENKUlvE0_clEvEUlffE_St5arrayIPcLm3EELi4E23TrivialOffsetCalculatorILi2EjESE_ILi1EjENS0_6memory15LoadWithoutCastENSH_16StoreWithoutCastEEEviT_T0_T2_T3_T4_T5_,(.L_x_14652 - _ZN2at6native27unrolled_elementwise_kernelIZZZNS0_26logit_backward_kernel_cudaERNS_18TensorIteratorBaseERKN3c106ScalarEENKUlvE_clEvENKUlvE0_clEvEUlffE_St5arrayIPcLm3EELi4E23TrivialOffsetCalculatorILi2EjESE_ILi1EjENS0_6memory15LoadWithoutCastENSH_16StoreWithoutCastEEEviT_T0_T2_T3_T4_T5_)
        .other          _ZN2at6native27unrolled_elementwise_kernelIZZZNS0_26logit_backward_kernel_cudaERNS_18TensorIteratorBaseERKN3c106ScalarEENKUlvE_clEvENKUlvE0_clEvEUlffE_St5arrayIPcLm3EELi4E23TrivialOffsetCalculatorILi2EjESE_ILi1EjENS0_6memory15LoadWithoutCastENSH_16StoreWithoutCastEEEviT_T0_T2_T3_T4_T5_,@"STO_CUDA_ENTRY STV_DEFAULT"
_ZN2at6native27unrolled_elementwise_kernelIZZZNS0_26logit_backward_kernel_cudaERNS_18TensorIteratorBaseERKN3c106ScalarEENKUlvE_clEvENKUlvE0_clEvEUlffE_St5arrayIPcLm3EELi4E23TrivialOffsetCalculatorILi2EjESE_ILi1EjENS0_6memory15LoadWithoutCastENSH_16StoreWithoutCastEEEviT_T0_T2_T3_T4_T5_:
.text._ZN2at6native27unrolled_elementwise_kernelIZZZNS0_26logit_backward_kernel_cudaERNS_18TensorIteratorBaseERKN3c106ScalarEENKUlvE_clEvENKUlvE0_clEvEUlffE_St5arrayIPcLm3EELi4E23TrivialOffsetCalculatorILi2EjESE_ILi1EjENS0_6memory15LoadWithoutCastENSH_16StoreWithoutCastEEEviT_T0_T2_T3_T4_T5_:
[----:B------:R-:W-:Y:S01]  /*0000*/  LDC R1, c[0x0][0x28] ;  /* 0x00000a00ff017b82 */ /* 0x000fe20000000800 */
[----:B------:R-:W0:Y:S07]  /*0010*/  S2R R12, SR_CTAID.X ;  /* 0x00000000000c7919 */ /* 0x000e2e0000002500 */
[----:B------:R-:W0:Y:S01]  /*0020*/  LDC R13, c[0x0][0x210] ;  /* 0x00008400ff0d7b82 */ /* 0x000e220000000800 */
[----:B------:R-:W-:Y:S01]  /*0030*/  HFMA2.MMA R0, -RZ, RZ, 0, 0 ;  /* 0x00000000ff007435 */ /* 0x000fe200000001ff */
[----:B------:R-:W-:Y:S01]  /*0040*/  ULDC.64 UR4, c[0x0][0x208] ;  /* 0x0000820000047ab9 */ /* 0x000fe20000000a00 */
[----:B------:R-:W1:Y:S01]  /*0050*/  S2R R15, SR_TID.X ;  /* 0x00000000000f7919 */ /* 0x000e620000002100 */
[----:B0-----:R-:W-:Y:S01]  /*0060*/  IMAD R13, R12, -0x200, R13 ;  /* 0xfffffe000c0d7824 */ /* 0x001fe200078e020d */
[----:B-1----:R-:W-:-:S04]  /*0070*/  MOV R17, R15 ;  /* 0x0000000f00117202 */ /* 0x002fc80000000f00 */
        /* <DEDUP_REMOVED lines=17> */
[----:B------:R3:W5:Y:S07]  /*0190*/  @!P0 LDG.E R0, desc[UR4][R22.64] ;  /* 0x0000000416008981 */ /* 0x00076e000c1e1900 */
[----:B---3--:R-:W3:Y:S04]  /*01a0*/  @!P1 LDC.64 R22, c[0x0][0x220] ;  /* 0x00008800ff169b82 */ /* 0x008ee80000000a00 */
[----:B------:R-:W-:-:S02]  /*01b0*/  @!P2 IMAD R17, R12, 0x200, R17 ;  /* 0x000002000c11a824 */ /* 0x000fc400078e0211 */
[C---:B--2---:R-:W-:Y:S02]  /*01c0*/  @!P3 IMAD.WIDE.U32 R4, R21.reuse, 0x4, R4 ;  /* 0x000000041504b825 */ /* 0x044fe400078e0004 */
[----:B------:R-:W2:Y:S02]  /*01d0*/  @!P2 LDC.64 R8, c[0x0][0x220] ;  /* 0x00008800ff08ab82 */ /* 0x000ea40000000a00 */
[----:B-1----:R-:W-:Y:S01]  /*01e0*/  @!P3 IMAD.WIDE.U32 R6, R21, 0x4, R6 ;  /* 0x000000041506b825 */ /* 0x002fe200078e0006 */
[----:B------:R-:W-:-:S05]  /*01f0*/  CS2R R20, SRZ ;  /* 0x0000000000147805 */ /* 0x000fca000001ff00 */
[----:B------:R-:W1:Y:S01]  /*0200*/  @!P2 LDC.64 R10, c[0x0][0x228] ;  /* 0x00008a00ff0aab82 */ /* 0x000e620000000a00 */
[----:B------:R-:W5:Y:S01]  /*0210*/  @!P1 LDG.E R21, desc[UR4][R24.64] ;  /* 0x0000000418159981 */ /* 0x000f62000c1e1900 */
[----:B---3--:R-:W-:Y:S01]  /*0220*/  @!P1 IMAD.WIDE.U32 R22, R14, 0x4, R22 ;  /* 0x000000040e169825 */ /* 0x008fe200078e0016 */
[----:B------:R-:W-:-:S06]  /*0230*/  MOV R14, RZ ;  /* 0x000000ff000e7202 */ /* 0x000fcc0000000f00 */
[----:B------:R-:W5:Y:S01]  /*0240*/  @!P1 LDG.E R14, desc[UR4][R22.64] ;  /* 0x00000004160e9981 */ /* 0x000f62000c1e1900 */
[----:B--2---:R-:W-:-:S04]  /*0250*/  @!P2 IMAD.WIDE.U32 R8, R17, 0x4, R8 ;  /* 0x000000041108a825 */ /* 0x004fc800078e0008 */
[----:B0-----:R-:W-:-:S04]  /*0260*/  @!P0 IMAD.WIDE.U32 R2, R19, 0x4, R2 ;  /* 0x0000000413028825 */ /* 0x001fc800078e0002 */
[----:B-1----:R-:W-:Y:S01]  /*0270*/  @!P2 IMAD.WIDE.U32 R10, R17, 0x4, R10 ;  /* 0x00000004110aa825 */ /* 0x002fe200078e000a */
[----:B------:R-:W-:Y:S02]  /*0280*/  CS2R R16, SRZ ;  /* 0x0000000000107805 */ /* 0x000fe4000001ff00 */
[----:B------:R-:W-:Y:S02]  /*0290*/  CS2R R18, SRZ ;  /* 0x0000000000127805 */ /* 0x000fe4000001ff00 */
[----:B------:R-:W5:Y:S04]  /*02a0*/  @!P2 LDG.E R20, desc[UR4][R10.64] ;  /* 0x000000040a14a981 */ /* 0x000f68000c1e1900 */
[----:B------:R0:W5:Y:S04]  /*02b0*/  @!P0 LDG.E R16, desc[UR4][R2.64] ;  /* 0x0000000402108981 */ /* 0x000168000c1e1900 */
[----:B------:R1:W5:Y:S04]  /*02c0*/  @!P3 LDG.E R17, desc[UR4][R4.64] ;  /* 0x000000040411b981 */ /* 0x000368000c1e1900 */
[----:B------:R2:W5:Y:S01]  /*02d0*/  @!P3 LDG.E R18, desc[UR4][R6.64] ;  /* 0x000000040612b981 */ /* 0x000562000c1e1900 */
[----:B0-----:R-:W0:Y:S03]  /*02e0*/  @!P1 LDC.64 R2, c[0x0][0x218] ;  /* 0x00008600ff029b82 */ /* 0x001e260000000a00 */
[----:B------:R3:W5:Y:S01]  /*02f0*/  @!P2 LDG.E R19, desc[UR4][R8.64] ;  /* 0x000000040813a981 */ /* 0x000762000c1e1900 */
[----:B-1----:R-:W-:-:S05]  /*0300*/  IMAD.MOV.U32 R4, RZ, RZ, R15 ;  /* 0x000000ffff047224 */ /* 0x002fca00078e000f */
[C---:B------:R-:W-:Y:S01]  /*0310*/  IADD3 R10, R4.reuse, 0x80, RZ ;  /* 0x00000080040a7810 */ /* 0x040fe20007ffe0ff */
[----:B--2---:R-:W-:Y:S01]  /*0320*/  VIADD R6, R4, 0x100 ;  /* 0x0000010004067836 */ /* 0x004fe20000000000 */
[----:B------:R-:W-:Y:S02]  /*0330*/  @!P1 LEA R5, R12, R15, 0x9 ;  /* 0x0000000f0c059211 */ /* 0x000fe400078e48ff */
[----:B---3--:R-:W-:Y:S01]  /*0340*/  IADD3 R8, R4, 0x180, RZ ;  /* 0x0000018004087810 */ /* 0x008fe20007ffe0ff */
[----:B------:R-:W-:Y:S01]  /*0350*/  @!P1 IMAD.MOV.U32 R4, RZ, RZ, R10 ;  /* 0x000000ffff049224 */ /* 0x000fe200078e000a */
[----:B------:R-:W-:Y:S01]  /*0360*/  BSSY B0, `(.L_x_8757) ;  /* 0x000000f000007945 */ /* 0x000fe20003800000 */
[-C--:B------:R-:W-:Y:S02]  /*0370*/  ISETP.GE.AND P5, PT, R10, R13.reuse, PT ;  /* 0x0000000d0a00720c */ /* 0x080fe40003fa6270 */
[-C--:B------:R-:W-:Y:S02]  /*0380*/  ISETP.GE.AND P2, PT, R6, R13.reuse, PT ;  /* 0x0000000d0600720c */ /* 0x080fe40003f46270 */
[----:B------:R-:W-:-:S02]  /*0390*/  ISETP.GE.AND P3, PT, R8, R13, PT ;  /* 0x0000000d0800720c */ /* 0x000fc40003f66270 */
[----:B------:R-:W-:Y:S01]  /*03a0*/  ISETP.GE.AND P4, PT, R4, R13, PT ;  /* 0x0000000d0400720c */ /* 0x000fe20003f86270 */
[----:B0-----:R-:W-:Y:S01]  /*03b0*/  @!P1 IMAD.WIDE.U32 R2, R5, 0x4, R2 ;  /* 0x0000000405029825 */ /* 0x001fe200078e0002 */
[----:B------:R-:W-:Y:S11]  /*03c0*/  @P1 BRA `(.L_x_8758) ;  /* 0x0000000000201947 */ /* 0x000ff60003800000 */
[C---:B-----5:R-:W-:Y:S01]  /*03d0*/  FSETP.GEU.FTZ.AND P6, PT, R21.reuse, RZ, PT ;  /* 0x000000ff1500720b */ /* 0x060fe20003fde000 */
[----:B------:R-:W-:Y:S01]  /*03e0*/  IMAD.MOV.U32 R5, RZ, RZ, 0x7fc00000 ;  /* 0x7fc00000ff057424 */ /* 0x000fe200078e00ff */
[----:B------:R-:W-:-:S04]  /*03f0*/  FSETP.GT.FTZ.AND P0, PT, R21, 1, PT ;  /* 0x3f8000001500780b */ /* 0x000fc80003f14000 */
[----:B------:R-:W-:-:S13]  /*0400*/  PLOP3.LUT P0, PT, P6, P0, PT, 0x8a, 0x0 ;  /* 0x000000000000781c */ /* 0x000fda0003701172 */
[----:B------:R-:W-:-:S04]  /*0410*/  @!P0 FADD.FTZ R6, -R21, 1 ;  /* 0x3f80000015068421 */ /* 0x000fc80000010100 */
[----:B------:R-:W-:-:S04]  /*0420*/  @!P0 FMUL.FTZ R6, R6, R21 ;  /* 0x0000001506068220 */ /* 0x000fc80000410000 */
[----:B------:R-:W0:Y:S02]  /*0430*/  @!P0 MUFU.RCP R7, R6 ;  /* 0x0000000600078308 */ /* 0x000e240000001000 */
[----:B0-----:R-:W-:-:S07]  /*0440*/  @!P0 FMUL.FTZ R5, R7, R14 ;  /* 0x0000000e07058220 */ /* 0x001fce0000410000 */
.L_x_8758:
[----:B------:R-:W-:Y:S05]  /*0450*/  BSYNC B0 ;  /* 0x0000000000007941 */ /* 0x000fea0003800000 */
.L_x_8757:
[----:B------:R-:W-:Y:S04]  /*0460*/  BSSY B0, `(.L_x_8759) ;  /* 0x000000a000007945 */ /* 0x000fe80003800000 */
[----:B------:R-:W-:Y:S05]  /*0470*/  @P5 BRA `(.L_x_8760) ;  /* 0x0000000000205947 */ /* 0x000fea0003800000 */
[C---:B-----5:R-:W-:Y:S02]  /*0480*/  FSETP.GEU.FTZ.AND P5, PT, R16.reuse, RZ, PT ;  /* 0x000000ff1000720b */ /* 0x060fe40003fbe000 */
[----:B------:R-:W-:Y:S02]  /*0490*/  FSETP.GT.FTZ.AND P0, PT, R16, 1, PT ;  /* 0x3f8000001000780b */ /* 0x000fe40003f14000 */
[----:B------:R-:W-:Y:S02]  /*04a0*/  MOV R9, 0x7fc00000 ;  /* 0x7fc0000000097802 */ /* 0x000fe40000000f00 */
[----:B------:R-:W-:-:S13]  /*04b0*/  PLOP3.LUT P0, PT, P5, P0, PT, 0x8a, 0x0 ;  /* 0x000000000000781c */ /* 0x000fda0002f01172 */
[----:B------:R-:W-:-:S04]  /*04c0*/  @!P0 FADD.FTZ R7, -R16, 1 ;  /* 0x3f80000010078421 */ /* 0x000fc80000010100 */
[----:B------:R-:W-:-:S06]  /*04d0*/  @!P0 FMUL.FTZ R7, R7, R16 ;  /* 0x0000001007078220 */ /* 0x000fcc0000410000 */
[----:B------:R-:W0:Y:S02]  /*04e0*/  @!P0 MUFU.RCP R7, R7 ;  /* 0x0000000700078308 */ /* 0x000e240000001000 */
[----:B0-----:R-:W-:-:S07]  /*04f0*/  @!P0 FMUL.FTZ R9, R7, R0 ;  /* 0x0000000007098220 */ /* 0x001fce0000410000 */
.L_x_8760:
[----:B------:R-:W-:Y:S05]  /*0500*/  BSYNC B0 ;  /* 0x0000000000007941 */ /* 0x000fea0003800000 */
.L_x_8759:
[----:B------:R-:W-:Y:S04]  /*0510*/  BSSY B0, `(.L_x_8761) ;  /* 0x000000a000007945 */ /* 0x000fe80003800000 */
[----:B------:R-:W-:Y:S05]  /*0520*/  @P2 BRA `(.L_x_8762) ;  /* 0x0000000000202947 */ /* 0x000fea0003800000 */
        /* <DEDUP_REMOVED lines=8> */
.L_x_8762:
[----:B------:R-:W-:Y:S05]  /*05b0*/  BSYNC B0 ;  /* 0x0000000000007941 */ /* 0x000fea0003800000 */
.L_x_8761:
[----:B------:R-:W-:Y:S04]  /*05c0*/  BSSY B0, `(.L_x_8763) ;  /* 0x000000a000007945 */ /* 0x000fe80003800000 */
[----:B------:R-:W-:Y:S05]  /*05d0*/  @P3 BRA `(.L_x_8764) ;  /* 0x0000000000203947 */ /* 0x000fea0003800000 */
[C---:B-----5:R-:W-:Y:S02]  /*05e0*/  FSETP.GEU.FTZ.AND P2, PT, R20.reuse, RZ, PT ;  /* 0x000000ff1400720b */ /* 0x060fe40003f5e000 */
[----:B------:R-:W-:Y:S02]  /*05f0*/  FSETP.GT.FTZ.AND P0, PT, R20, 1, PT ;  /* 0x3f8000001400780b */ /* 0x000fe40003f14000 */
[----:B------:R-:W-:Y:S02]  /*0600*/  MOV R15, 0x7fc00000 ;  /* 0x7fc00000000f7802 */ /* 0x000fe40000000f00 */
[----:B------:R-:W-:-:S13]  /*0610*/  PLOP3.LUT P0, PT, P2, P0, PT, 0x8a, 0x0 ;  /* 0x000000000000781c */ /* 0x000fda0001701172 */
[----:B------:R-:W-:-:S04]  /*0620*/  @!P0 FADD.FTZ R7, -R20, 1 ;  /* 0x3f80000014078421 */ /* 0x000fc80000010100 */
[----:B------:R-:W-:-:S04]  /*0630*/  @!P0 FMUL.FTZ R7, R7, R20 ;  /* 0x0000001407078220 */ /* 0x000fc80000410000 */
[----:B------:R-:W0:Y:S02]  /*0640*/  @!P0 MUFU.RCP R0, R7 ;  /* 0x0000000700008308 */ /* 0x000e240000001000 */
[----:B0-----:R-:W-:-:S07]  /*0650*/  @!P0 FMUL.FTZ R15, R0, R19 ;  /* 0x00000013000f8220 */ /* 0x001fce0000410000 */
.L_x_8764:
[----:B------:R-:W-:Y:S05]  /*0660*/  BSYNC B0 ;  /* 0x0000000000007941 */ /* 0x000fea0003800000 */
.L_x_8763:
[----:B------:R0:W-:Y:S01]  /*0670*/  @!P1 STG.E desc[UR4][R2.64], R5 ;  /* 0x0000000502009986 */ /* 0x0001e2000c101904 */
        /* <DEDUP_REMOVED lines=10> */
[----:B------:R1:W-:Y:S04]  /*0720*/  STG.E desc[UR4][R2.64], R9 ;  /* 0x0000000902007986 */ /* 0x0003e8000c101904 */
[----:B------:R1:W-:Y:S02]  /*0730*/  @!P0 STG.E desc[UR4][R6.64], R11 ;  /* 0x0000000b06008986 */ /* 0x0003e4000c101904 */
.L_x_8766:
[----:B------:R-:W-:Y:S05]  /*0740*/  BSYNC B0 ;  /* 0x0000000000007941 */ /* 0x000fea0003800000 */
.L_x_8765:
[----:B------:R-:W-:-:S13]  /*0750*/  ISETP.GE.AND P0, PT, R4, R13, PT ;  /* 0x0000000d0400720c */ /* 0x000fda0003f06270 */
[----:B------:R-:W-:Y:S05]  /*0760*/  @P0 EXIT ;  /* 0x000000000000094d */ /* 0x000fea0003800000 */
[----:B01----:R-:W0:Y:S01]  /*0770*/  LDC.64 R2, c[0x0][0x218] ;  /* 0x00008600ff027b82 */ /* 0x003e220000000a00 */
[----:B------:R-:W-:-:S04]  /*0780*/  IMAD R5, R12, 0x200, R4 ;  /* 0x000002000c057824 */ /* 0x000fc800078e0204 */
[----:B0-----:R-:W-:-:S05]  /*0790*/  IMAD.WIDE.U32 R2, R5, 0x4, R2 ;  /* 0x0000000405027825 */ /* 0x001fca00078e0002 */
[----:B------:R-:W-:Y:S01]  /*07a0*/  STG.E desc[UR4][R2.64], R15 ;  /* 0x0000000f02007986 */ /* 0x000fe2000c101904 */
[----:B------:R-:W-:Y:S05]  /*07b0*/  EXIT ;  /* 0x000000000000794d */ /* 0x000fea0003800000 */
.L_x_8767:
        /* <DEDUP_REMOVED lines=12> */
.L_x_14652:


//--------------------- .text._ZN2at6native29vectorized_elementwise_kernelILi2EZZZNS0_26logit_backward_kernel_cudaERNS_18TensorIteratorBaseERKN3c106ScalarEENKUlvE_clEvENKUlvE0_clEvEUlffE_St5arrayIPcLm3EEEEviT0_T1_ --------------------------
	.section	.text._ZN2at6native29vectorized_elementwise_kernelILi2EZZZNS0_26logit_backward_kernel_cudaERNS_18TensorIteratorBaseERKN3c106ScalarEENKUlvE_clEvENKUlvE0_clEvEUlffE_St5arrayIPcLm3EEEEviT0_T1_,"ax",@progbits
	.align	128
        .global         _ZN2at6native29vectorized_elementwise_kernelILi2EZZZNS0_26logit_backward_kernel_cudaERNS_18TensorIteratorBaseERKN3c106ScalarEENKUlvE_clEvENKUlvE0_clEvEUlffE_St5arrayIPcLm3EEEEviT0_T1_
        .type           _ZN2at6native29vectorized_elementwise_kernelILi2EZZZNS0_26logit_backward_kernel_cudaERNS_18TensorIteratorBaseERKN3c106ScalarEENKUlvE_clEvENKUlvE0_clEvEUlffE_St5arrayIPcLm3EEEEviT0_T1_,@function
        .size           _ZN2at6native29vectorized_elementwise_kernelILi2EZZZNS0_26logit_backward_kernel_cudaERNS_18TensorIteratorBaseERKN3c106ScalarEENKUlvE_clEvENKUlvE0_clEvEUlffE_St5arrayIPcLm3EEEEviT0_T1_,(.L_x_14653 - _ZN2at6native29vectorized_elementwise_kernelILi2EZZZNS0_26logit_backward_kernel_cudaERNS_18TensorIteratorBaseERKN3c106ScalarEENKUlvE_clEvENKUlvE0_clEvEUlffE_St5arrayIPcLm3EEEEviT0_T1_)
        .other          _ZN2at6native29vectorized_elementwise_kernelILi2EZZZNS0_26logit_backward_kernel_cudaERNS_18TensorIteratorBaseERKN3c106ScalarEENKUlvE_clEvENKUlvE0_clEvEUlffE_St5arrayIPcLm3EEEEviT0_T1_,@"STO_CUDA_ENTRY STV_DEFAULT"
_ZN2at6native29vectorized_elementwise_kernelILi2EZZZNS0_26logit_backward_kernel_cudaERNS_18TensorIteratorBaseERKN3c106ScalarEENKUlvE_clEvENKUlvE0_clEvEUlffE_St5arrayIPcLm3EEEEviT0_T1_:
.text._ZN2at6native29vectorized_elementwise_kernelILi2EZZZNS0_26logit_backward_kernel_cudaERNS_18TensorIteratorBaseERKN3c106ScalarEENKUlvE_clEvENKUlvE0_clEvEUlffE_St5arrayIPcLm3EEEEviT0_T1_:
        /* <DEDUP_REMOVED lines=22> */
[----:B---3--:R-:W-:-:S02]  /*0160*/  FSETP.GEU.FTZ.AND P1, PT, R14, RZ, PT ;  /* 0x000000ff0e00720b */ /* 0x008fc40003f3e000 */
[----:B------:R-:W-:-:S04]  /*0170*/  FSETP.GT.FTZ.AND P0, PT, R14, 1, PT ;  /* 0x3f8000000e00780b */ /* 0x000fc80003f14000 */
[----:B------:R-:W-:-:S13]  /*0180*/  PLOP3.LUT P0, PT, P1, P0, PT, 0x8a, 0x0 ;  /* 0x000000000000781c */ /* 0x000fda0000f01172 */
[----:B------:R-:W-:-:S04]  /*0190*/  @!P0 FADD.FTZ R7, -R14, 1 ;  /* 0x3f8000000e078421 */ /* 0x000fc80000010100 */
[----:B------:R-:W-:-:S06]  /*01a0*/  @!P0 FMUL.FTZ R7, R14, R7 ;  /* 0x000000070e078220 */ /* 0x000fcc0000410000 */
[----:B------:R-:W5:Y:S01]  /*01b0*/  @!P0 MUFU.RCP R7, R7 ;  /* 0x0000000700078308 */ /* 0x000f620000001000 */
[----:B------:R-:W-:Y:S02]  /*01c0*/  IMAD.MOV.U32 R14, RZ, RZ, 0x7fc00000 ;  /* 0x7fc00000ff0e7424 */ /* 0x000fe400078e00ff */
[----:B-----5:R-:W-:Y:S02]  /*01d0*/  @!P0 FMUL.FTZ R14, R2, R7 ;  /* 0x00000007020e8220 */ /* 0x020fe40000410000 */
[----:B------:R0:W3:Y:S01]  /*01e0*/  LDG.E.64 R6, desc[UR4][R22.64+0x800] ;  /* 0x0008000416067981 */ /* 0x0000e2000c1e1b00 */
[C---:B------:R-:W-:Y:S02]  /*01f0*/  FSETP.GT.FTZ.AND P0, PT, R15.reuse, 1, PT ;  /* 0x3f8000000f00780b */ /* 0x040fe40003f14000 */
[----:B------:R-:W-:Y:S02]  /*0200*/  FSETP.GEU.FTZ.AND P1, PT, R15, RZ, PT ;  /* 0x000000ff0f00720b */ /* 0x000fe40003f3e000 */
[----:B--2---:R-:W-:-:S02]  /*0210*/  FSETP.GT.FTZ.AND P5, PT, R16, 1, PT ;  /* 0x3f8000001000780b */ /* 0x004fc40003fb4000 */
[----:B------:R-:W-:Y:S02]  /*0220*/  FSETP.GEU.FTZ.AND P2, PT, R16, RZ, PT ;  /* 0x000000ff1000720b */ /* 0x000fe40003f5e000 */
[C---:B------:R-:W-:Y:S02]  /*0230*/  FSETP.GT.FTZ.AND P4, PT, R17.reuse, 1, PT ;  /* 0x3f8000001100780b */ /* 0x040fe40003f94000 */
[----:B------:R-:W-:Y:S02]  /*0240*/  FSETP.GEU.FTZ.AND P6, PT, R17, RZ, PT ;  /* 0x000000ff1100720b */ /* 0x000fe40003fde000 */
[----:B------:R-:W-:Y:S02]  /*0250*/  PLOP3.LUT P0, PT, P1, P0, PT, 0x8a, 0x0 ;  /* 0x000000000000781c */ /* 0x000fe40000f01172 */
[----:B------:R-:W-:Y:S02]  /*0260*/  PLOP3.LUT P5, PT, P2, P5, PT, 0x8a, 0x0 ;  /* 0x000000000000781c */ /* 0x000fe400017ab172 */
[----:B------:R-:W-:-:S02]  /*0270*/  PLOP3.LUT P4, PT, P6, P4, PT, 0x8a, 0x0 ;  /* 0x000000000000781c */ /* 0x000fc40003789172 */
[C---:B----4-:R-:W-:Y:S02]  /*0280*/  FSETP.GT.FTZ.AND P3, PT, R12.reuse, 1, PT ;  /* 0x3f8000000c00780b */ /* 0x050fe40003f74000 */
[----:B------:R-:W-:Y:S02]  /*0290*/  FSETP.GEU.FTZ.AND P1, PT, R12, RZ, PT ;  /* 0x000000ff0c00720b */ /* 0x000fe40003f3e000 */
[C---:B------:R-:W-:Y:S02]  /*02a0*/  FSETP.GT.FTZ.AND P2, PT, R13.reuse, 1, PT ;  /* 0x3f8000000d00780b */ /* 0x040fe40003f54000 */
[----:B------:R-:W-:Y:S02]  /*02b0*/  FSETP.GEU.FTZ.AND P6, PT, R13, RZ, PT ;  /* 0x000000ff0d00720b */ /* 0x000fe40003fde000 */
[----:B------:R-:W-:Y:S02]  /*02c0*/  PLOP3.LUT P3, PT, P1, P3, PT, 0x8a, 0x0 ;  /* 0x000000000000781c */ /* 0x000fe40000f67172 */
[----:B------:R-:W-:-:S02]  /*02d0*/  PLOP3.LUT P2, PT, P6, P2, PT, 0x8a, 0x0 ;  /* 0x000000000000781c */ /* 0x000fc40003745172 */
[C---:B------:R-:W-:Y:S02]  /*02e0*/  FSETP.GT.FTZ.AND P1, PT, R10.reuse, 1, PT ;  /* 0x3f8000000a00780b */ /* 0x040fe40003f34000 */
[----:B------:R-:W-:Y:S02]  /*02f0*/  FSETP.GEU.FTZ.AND P6, PT, R10, RZ, PT ;  /* 0x000000ff0a00720b */ /* 0x000fe40003fde000 */
[----:B------:R-:W-:Y:S02]  /*0300*/  P2R R2, PR, RZ, 0x1 ;  /* 0x00000001ff027803 */ /* 0x000fe40000000000 */
[----:B------:R-:W-:Y:S02]  /*0310*/  PLOP3.LUT P1, PT, P6, P1, PT, 0x8a, 0x0 ;  /* 0x000000000000781c */ /* 0x000fe40003723172 */
[C---:B------:R-:W-:Y:S02]  /*0320*/  FSETP.GT.FTZ.AND P0, PT, R11.reuse, 1, PT ;  /* 0x3f8000000b00780b */ /* 0x040fe40003f14000 */
[----:B------:R-:W-:-:S04]  /*0330*/  FSETP.GEU.FTZ.AND P6, PT, R11, RZ, PT ;  /* 0x000000ff0b00720b */ /* 0x000fc80003fde000 */
        /* <DEDUP_REMOVED lines=15> */
[----:B------:R-:W-:-:S04]  /*0430*/  @!P6 FADD.FTZ R10, -R11, 1 ;  /* 0x3f8000000b0ae421 */ /* 0x000fc80000010100 */
[----:B0-----:R-:W-:Y:S01]  /*0440*/  @!P6 FMUL.FTZ R22, R11, R10 ;  /* 0x0000000a0b16e220 */ /* 0x001fe20000410000 */
[----:B------:R-:W0:Y:S08]  /*0450*/  @!P0 MUFU.RCP R2, R2 ;  /* 0x0000000200028308 */ /* 0x000e300000001000 */
[----:B------:R2:W4:Y:S08]  /*0460*/  @!P5 MUFU.RCP R19, R15 ;  /* 0x0000000f0013d308 */ /* 0x0005300000001000 */
[----:B------:R-:W5:Y:S08]  /*0470*/  @!P4 MUFU.RCP R20, R20 ;  /* 0x000000140014c308 */ /* 0x000f700000001000 */
[----:B------:R-:W-:Y:S08]  /*0480*/  @!P3 MUFU.RCP R21, R21 ;  /* 0x000000150015b308 */ /* 0x000ff00000001000 */
[----:B------:R-:W-:Y:S08]  /*0490*/  @!P2 MUFU.RCP R12, R12 ;  /* 0x0000000c000ca308 */ /* 0x000ff00000001000 */
[----:B------:R-:W5:Y:S08]  /*04a0*/  @!P1 MUFU.RCP R13, R13 ;  /* 0x0000000d000d9308 */ /* 0x000f700000001000 */
[----:B------:R-:W5:Y:S01]  /*04b0*/  @!P6 MUFU.RCP R22, R22 ;  /* 0x000000160016e308 */ /* 0x000f620000001000 */
[----:B-1----:R-:W-:Y:S01]  /*04c0*/  IMAD.WIDE.U32 R16, R0, 0x4, R16 ;  /* 0x0000000400107825 */ /* 0x002fe200078e0010 */
[----:B--2---:R-:W-:-:S03]  /*04d0*/  MOV R15, 0x7fc00000 ;  /* 0x7fc00000000f7802 */ /* 0x004fc60000000f00 */
[----:B0-----:R-:W-:Y:S01]  /*04e0*/  @!P0 FMUL.FTZ R15, R3, R2 ;  /* 0x00000002030f8220 */ /* 0x001fe20000410000 */
[----:B------:R-:W-:Y:S01]  /*04f0*/  MOV R11, 0x7fc00000 ;  /* 0x7fc00000000b7802 */ /* 0x000fe20000000f00 */
[----:B------:R-:W-:Y:S02]  /*0500*/  IMAD.MOV.U32 R10, RZ, RZ, 0x7fc00000 ;  /* 0x7fc00000ff0a7424 */ /* 0x000fe400078e00ff */
[----:B----4-:R-:W-:Y:S01]  /*0510*/  @!P5 FMUL.FTZ R10, R8, R19 ;  /* 0x00000013080ad220 */ /* 0x010fe20000410000 */
[----:B-----5:R-:W-:Y:S01]  /*0520*/  @!P4 FMUL.FTZ R11, R9, R20 ;  /* 0x00000014090bc220 */ /* 0x020fe20000410000 */
[----:B------:R-:W-:Y:S01]  /*0530*/  IMAD.MOV.U32 R2, RZ, RZ, 0x7fc00000 ;  /* 0x7fc00000ff027424 */ /* 0x000fe200078e00ff */
[----:B------:R-:W-:Y:S01]  /*0540*/  MOV R3, 0x7fc00000 ;  /* 0x7fc0000000037802 */ /* 0x000fe20000000f00 */
[----:B------:R-:W-:Y:S01]  /*0550*/  IMAD.MOV.U32 R8, RZ, RZ, 0x7fc00000 ;  /* 0x7fc00000ff087424 */ /* 0x000fe200078e00ff */
[----:B------:R-:W-:Y:S01]  /*0560*/  MOV R9, 0x7fc00000 ;  /* 0x7fc0000000097802 */ /* 0x000fe20000000f00 */
[----:B------:R-:W-:-:S04]  /*0570*/  IMAD.WIDE R16, R18, 0x8, R16 ;  /* 0x0000000812107825 */ /* 0x000fc800078e0210 */
[----:B------:R-:W-:Y:S01]  /*0580*/  @!P1 FMUL.FTZ R8, R4, R13 ;  /* 0x0000000d04089220 */ /* 0x000fe20000410000 */
[----:B------:R-:W-:Y:S01]  /*0590*/  @!P6 FMUL.FTZ R9, R5, R22 ;  /* 0x000000160509e220 */ /* 0x000fe20000410000 */
[----:B------:R-:W-:Y:S04]  /*05a0*/  STG.E.64 desc[UR4][R16.64], R14 ;  /* 0x0000000e10007986 */ /* 0x000fe8000c101b04 */
[----:B------:R-:W-:Y:S04]  /*05b0*/  STG.E.64 desc[UR4][R16.64+0x400], R10 ;  /* 0x0004000a10007986 */ /* 0x000fe8000c101b04 */
[----:B------:R-:W-:Y:S01]  /*05c0*/  STG.E.64 desc[UR4][R16.64+0xc00], R8 ;  /* 0x000c000810007986 */ /* 0x000fe2000c101b04 */
[----:B---3--:R-:W-:Y:S01]  /*05d0*/  @!P3 FMUL.FTZ R2, R6, R21 ;  /* 0x000000150602b220 */ /* 0x008fe20000410000 */
[----:B------:R-:W-:-:S05]  /*05e0*/  @!P2 FMUL.FTZ R3, R7, R12 ;  /* 0x0000000c0703a220 */ /* 0x000fca0000410000 */
[----:B------:R-:W-:Y:S01]  /*05f0*/  STG.E.64 desc[UR4][R16.64+0x800], R2 ;  /* 0x0008000210007986 */ /* 0x000fe2000c101b04 */
[----:B------:R-:W-:Y:S05]  /*0600*/  EXIT ;  /* 0x000000000000794d */ /* 0x000fea0003800000 */
.L_x_8768:
[----:B------:R-:W0:Y:S01]  /*0610*/  S2R R3, SR_TID.X ;  /* 0x0000000000037919 */ /* 0x000e220000002100 */
[----:B------:R-:W-:Y:S01]  /*0620*/  HFMA2.MMA R4, -RZ, RZ, 0, 0 ;  /* 0x00000000ff047435 */ /* 0x000fe200000001ff */
[----:B0-----:R-:W-:Y:S01]  /*0630*/  ISETP.GE.AND P1, PT, R3, R2, PT ;  /* 0x000000020300720c */ /* 0x001fe20003f26270 */
[----:B------:R-:W-:-:S12]  /*0640*/  IMAD.MOV.U32 R23, RZ, RZ, R3 ;  /* 0x000000ffff177224 */ /* 0x000fd800078e0003 */
        /* <DEDUP_REMOVED lines=11> */
[----:B------:R3:W5:Y:S07]  /*0700*/  @!P1 LDG.E R4, desc[UR4][R14.64] ;  /* 0x000000040e049981 */ /* 0x00076e000c1e1900 */
[----:B------:R-:W4:Y:S01]  /*0710*/  @!P2 LDC.64 R12, c[0x0][0x220] ;  /* 0x00008800ff0cab82 */ /* 0x000f220000000a00 */
[----:B------:R-:W-:Y:S01]  /*0720*/  @!P2 IADD3 R9, R0, R23, RZ ;  /* 0x000000170009a210 */ /* 0x000fe20007ffe0ff */
[----:B------:R-:W-:-:S05]  /*0730*/  @!P2 VIADD R23, R23, 0x80 ;  /* 0x000000801717a836 */ /* 0x000fca0000000000 */
[----:B------:R-:W-:Y:S01]  /*0740*/  ISETP.GE.AND P3, PT, R23, R2, PT ;  /* 0x000000021700720c */ /* 0x000fe20003f66270 */
[----:B--2---:R-:W-:Y:S02]  /*0750*/  @!P0 IMAD.WIDE.U32 R16, R21, 0x4, R10 ;  /* 0x0000000415108825 */ /* 0x004fe400078e000a */
[----:B------:R-:W2:Y:S02]  /*0760*/  @!P2 LDC.64 R10, c[0x0][0x228] ;  /* 0x00008a00ff0aab82 */ /* 0x000ea40000000a00 */
[----:B-1----:R-:W-:-:S04]  /*0770*/  @!P1 IMAD.WIDE.U32 R18, R5, 0x4, R18 ;  /* 0x0000000405129825 */ /* 0x002fc800078e0012 */
[----:B------:R-:W-:-:S04]  /*0780*/  IMAD.MOV.U32 R5, RZ, RZ, RZ ;  /* 0x000000ffff057224 */ /* 0x000fc800078e00ff */
[----:B---3--:R-:W1:Y:S01]  /*0790*/  @!P3 LDC.64 R14, c[0x0][0x220] ;  /* 0x00008800ff0ebb82 */ /* 0x008e620000000a00 */
[----:B----4-:R-:W-:Y:S01]  /*07a0*/  @!P2 IMAD.WIDE.U32 R26, R9, 0x4, R12 ;  /* 0x00000004091aa825 */ /* 0x010fe200078e000c */
[----:B------:R3:W5:Y:S06]  /*07b0*/  @!P1 LDG.E R5, desc[UR4][R18.64] ;  /* 0x0000000412059981 */ /* 0x00076c000c1e1900 */
[----:B------:R-:W4:Y:S01]  /*07c0*/  @!P3 LDC.64 R12, c[0x0][0x228] ;  /* 0x00008a00ff0cbb82 */ /* 0x000f220000000a00 */
[----:B0-----:R-:W-:Y:S01]  /*07d0*/  @!P0 IMAD.WIDE.U32 R20, R21, 0x4, R6 ;  /* 0x0000000415148825 */ /* 0x001fe200078e0006 */
[----:B------:R-:W-:-:S03]  /*07e0*/  CS2R R6, SRZ ;  /* 0x0000000000067805 */ /* 0x000fc6000001ff00 */
[----:B---3--:R-:W-:Y:S01]  /*07f0*/  @!P3 IMAD.IADD R19, R0, 0x1, R23 ;  /* 0x000000010013b824 */ /* 0x008fe200078e0217 */
[----:B------:R-:W-:Y:S02]  /*0800*/  @!P3 IADD3 R23, R23, 0x80, RZ ;  /* 0x000000801717b810 */ /* 0x000fe40007ffe0ff */
[----:B------:R1:W5:Y:S04]  /*0810*/  @!P0 LDG.E R6, desc[UR4][R16.64] ;  /* 0x0000000410068981 */ /* 0x000368000c1e1900 */
[----:B------:R0:W5:Y:S01]  /*0820*/  @!P0 LDG.E R7, desc[UR4][R20.64] ;  /* 0x0000000414078981 */ /* 0x000162000c1e1900 */
[----:B------:R-:W-:Y:S01]  /*0830*/  ISETP.GE.AND P0, PT, R23, R2, PT ;  /* 0x000000021700720c */ /* 0x000fe20003f06270 */
[----:B--2---:R-:W-:Y:S01]  /*0840*/  @!P2 IMAD.WIDE.U32 R28, R9, 0x4, R10 ;  /* 0x00000004091ca825 */ /* 0x004fe200078e000a */
[----:B------:R-:W-:-:S03]  /*0850*/  MOV R8, RZ ;  /* 0x000000ff00087202 */ /* 0x000fc60000000f00 */
[----:B-1----:R-:W-:-:S03]  /*0860*/  @!P3 IMAD.WIDE.U32 R16, R19, 0x4, R14 ;  /* 0x000000041310b825 */ /* 0x002fc600078e000e */
[----:B------:R-:W5:Y:S01]  /*0870*/  @!P2 LDG.E R8, desc[UR4][R26.64] ;  /* 0x000000041a08a981 */ /* 0x000f62000c1e1900 */
[----:B------:R-:W-:Y:S02]  /*0880*/  IMAD.MOV.U32 R9, RZ, RZ, RZ ;  /* 0x000000ffff097224 */ /* 0x000fe400078e00ff */
[----:B----4-:R-:W-:Y:S02]  /*0890*/  @!P3 IMAD.WIDE.U32 R18, R19, 0x4, R12 ;  /* 0x000000041312b825 */ /* 0x010fe400078e000c */
[----:B------:R-:W-:Y:S01]  /*08a0*/  @!P0 IADD3 R13, R0, R23, RZ ;  /* 0x00000017000d8210 */ /* 0x000fe20007ffe0ff */
[----:B------:R-:W1:Y:S01]  /*08b0*/  @!P0 LDC.64 R24, c[0x0][0x220] ;  /* 0x00008800ff188b82 */ /* 0x000e620000000a00 */
[----:B------:R-:W-:Y:S01]  /*08c0*/  @!P0 VIADD R23, R23, 0x80 ;  /* 0x0000008017178836 */ /* 0x000fe20000000000 */
[----:B------:R-:W5:Y:S04]  /*08d0*/  @!P2 LDG.E R9, desc[UR4][R28.64] ;  /* 0x000000041c09a981 */ /* 0x000f68000c1e1900 */
[----:B------:R-:W-:-:S02]  /*08e0*/  ISETP.GE.AND P2, PT, R23, R2, PT ;  /* 0x000000021700720c */ /* 0x000fc40003f46270 */
[----:B------:R-:W2:Y:S01]  /*08f0*/  @!P0 LDC.64 R14, c[0x0][0x228] ;  /* 0x00008a00ff0e8b82 */ /* 0x000ea20000000a00 */
[----:B------:R-:W-:-:S06]  /*0900*/  CS2R R10, SRZ ;  /* 0x00000000000a7805 */ /* 0x000fcc000001ff00 */
[----:B------:R3:W5:Y:S01]  /*0910*/  @!P3 LDG.E R10, desc[UR4][R16.64] ;  /* 0x00000004100ab981 */ /* 0x000762000c1e1900 */
[----:B------:R-:W-:-:S03]  /*0920*/  HFMA2.MMA R12, -RZ, RZ, 0, 0 ;  /* 0x00000000ff0c7435 */ /* 0x000fc600000001ff */
[----:B0-----:R-:W-:Y:S01]  /*0930*/  @!P2 IADD3 R21, R0, R23, RZ ;  /* 0x000000170015a210 */ /* 0x001fe20007ffe0ff */
[----:B------:R-:W-:Y:S01]  /*0940*/  IMAD.MOV.U32 R20, RZ, RZ, RZ ;  /* 0x000000ffff147224 */ /* 0x000fe200078e00ff */
[----:B------:R0:W5:Y:S01]  /*0950*/  @!P3 LDG.E R11, desc[UR4][R18.64] ;  /* 0x00000004120bb981 */ /* 0x000162000c1e1900 */
[----:B---3--:R-:W3:Y:S01]  /*0960*/  @!P2 LDC.64 R16, c[0x0][0x220] ;  /* 0x00008800ff10ab82 */ /* 0x008ee20000000a00 */
[----:B-1----:R-:W-:Y:S01]  /*0970*/  @!P0 IMAD.WIDE.U32 R24, R13, 0x4, R24 ;  /* 0x000000040d188825 */ /* 0x002fe200078e0018 */
[----:B------:R-:W-:-:S04]  /*0980*/  @!P2 IADD3 R23, R23, 0x80, RZ ;  /* 0x000000801717a810 */ /* 0x000fc80007ffe0ff */
[----:B------:R-:W5:Y:S01]  /*0990*/  @!P0 LDG.E R12, desc[UR4][R24.64] ;  /* 0x00000004180c8981 */ /* 0x000f62000c1e1900 */
[----:B--2---:R-:W-:Y:S01]  /*09a0*/  @!P0 IMAD.WIDE.U32 R14, R13, 0x4, R14 ;  /* 0x000000040d0e8825 */ /* 0x004fe200078e000e */
[----:B0-----:R-:W0:Y:S03]  /*09b0*/  @!P2 LDC.64 R18, c[0x0][0x228] ;  /* 0x00008a00ff12ab82 */ /* 0x001e260000000a00 */
[----:B------:R-:W-:-:S06]  /*09c0*/  IMAD.MOV.U32 R13, RZ, RZ, RZ ;  /* 0x000000ffff0d7224 */ /* 0x000fcc00078e00ff */
[----:B------:R1:W5:Y:S01]  /*09d0*/  @!P0 LDG.E R13, desc[UR4][R14.64] ;  /* 0x000000040e0d8981 */ /* 0x000362000c1e1900 */
[----:B------:R-:W-:Y:S01]  /*09e0*/  ISETP.GE.AND P0, PT, R23, R2, PT ;  /* 0x000000021700720c */ /* 0x000fe20003f06270 */
[----:B---3--:R-:W-:-:S05]  /*09f0*/  @!P2 IMAD.WIDE.U32 R16, R21, 0x4, R16 ;  /* 0x000000041510a825 */ /* 0x008fca00078e0010 */
[----:B------:R2:W5:Y:S07]  /*0a00*/  @!P2 LDG.E R20, desc[UR4][R16.64] ;  /* 0x000000041014a981 */ /* 0x00056e000c1e1900 */
[----:B-1----:R-:W1:Y:S08]  /*0a10*/  @!P0 LDC.64 R14, c[0x0][0x220] ;  /* 0x00008800ff0e8b82 */ /* 0x002e700000000a00 */
[----:B--2---:R-:W2:Y:S01]  /*0a20*/  @!P0 LDC.64 R16, c[0x0][0x228] ;  /* 0x00008a00ff108b82 */ /* 0x004ea20000000a00 */
[----:B------:R-:W-:Y:S01]  /*0a30*/  @!P0 IADD3 R25, R0, R23, RZ ;  /* 0x0000001700198210 */ /* 0x000fe20007ffe0ff */
[----:B------:R-:W-:Y:S01]  /*0a40*/  IMAD.MOV.U32 R22, RZ, RZ, RZ ;  /* 0x000000ffff167224 */ /* 0x000fe200078e00ff */
[----:B------:R-:W-:Y:S01]  /*0a50*/  MOV R24, RZ ;  /* 0x000000ff00187202 */ /* 0x000fe20000000f00 */
[----:B------:R-:W-:-:S02]  /*0a60*/  @!P0 VIADD R23, R23, 0x80 ;  /* 0x0000008017178836 */ /* 0x000fc40000000000 */
[----:B-1----:R-:W-:-:S05]  /*0a70*/  @!P0 IMAD.WIDE.U32 R14, R25, 0x4, R14 ;  /* 0x00000004190e8825 */ /* 0x002fca00078e000e */
[----:B------:R1:W5:Y:S01]  /*0a80*/  @!P0 LDG.E R22, desc[UR4][R14.64] ;  /* 0x000000040e168981 */ /* 0x000362000c1e1900 */
[----:B--2---:R-:W-:-:S05]  /*0a90*/  @!P0 IMAD.WIDE.U32 R16, R25, 0x4, R16 ;  /* 0x0000000419108825 */ /* 0x004fca00078e0010 */
[----:B------:R-:W5:Y:S01]  /*0aa0*/  @!P0 LDG.E R24, desc[UR4][R16.64] ;  /* 0x0000000410188981 */ /* 0x000f62000c1e1900 */
[----:B------:R-:W-:Y:S01]  /*0ab0*/  ISETP.GE.AND P0, PT, R23, R2, PT ;  /* 0x000000021700720c */ /* 0x000fe20003f06270 */
[----:B0-----:R-:W-:-:S04]  /*0ac0*/  @!P2 IMAD.WIDE.U32 R18, R21, 0x4, R18 ;  /* 0x000000041512a825 */ /* 0x001fc800078e0012 */
[----:B------:R-:W-:-:S06]  /*0ad0*/  IMAD.MOV.U32 R21, RZ, RZ, RZ ;  /* 0x000000ffff157224 */ /* 0x000fcc00078e00ff */
[----:B------:R0:W5:Y:S02]  /*0ae0*/  @!P2 LDG.E R21, desc[UR4][R18.64] ;  /* 0x000000041215a981 */ /* 0x000164000c1e1900 */
[----:B-1----:R-:W1:Y:S08]  /*0af0*/  @!P0 LDC.64 R14, c[0x0][0x228] ;  /* 0x00008a00ff0e8b82 */ /* 0x002e700000000a00 */
[----:B0-----:R-:W0:Y:S01]  /*0b00*/  @!P0 LDC.64 R18, c[0x0][0x220] ;  /* 0x00008800ff128b82 */ /* 0x001e220000000a00 */
[----:B------:R-:W-:Y:S01]  /*0b10*/  @!P0 IADD3 R25, R0, R23, RZ ;  /* 0x0000001700198210 */ /* 0x000fe20007ffe0ff */
[----:B------:R-:W-:-:S04]  /*0b20*/  IMAD.MOV.U32 R23, RZ, RZ, RZ ;  /* 0x000000ffff177224 */ /* 0x000fc800078e00ff */
[----:B-1----:R-:W-:-:S04]  /*0b30*/  @!P0 IMAD.WIDE.U32 R14, R25, 0x4, R14 ;  /* 0x00000004190e8825 */ /* 0x002fc800078e000e */
[----:B0-----:R-:W-:Y:S01]  /*0b40*/  @!P0 IMAD.WIDE.U32 R18, R25, 0x4, R18 ;  /* 0x0000000419128825 */ /* 0x001fe200078e0012 */
[----:B------:R-:W-:-:S04]  /*0b50*/  HFMA2.MMA R25, -RZ, RZ, 0, 0 ;  /* 0x00000000ff197435 */ /* 0x000fc800000001ff */
[----:B------:R0:W5:Y:S06]  /*0b60*/  @!P0 LDG.E R23, desc[UR4][R18.64] ;  /* 0x0000000412178981 */ /* 0x00016c000c1e1900 */
[----:B------:R0:W5:Y:S01]  /*0b70*/  @!P0 LDG.E R25, desc[UR4][R14.64] ;  /* 0x000000040e198981 */ /* 0x000162000c1e1900 */
[----:B------:R-:W-:Y:S04]  /*0b80*/  BSSY B0, `(.L_x_8769) ;  /* 0x000000a000007945 */ /* 0x000fe80003800000 */
[----:B------:R-:W-:Y:S05]  /*0b90*/  @P1 BRA `(.L_x_8770) ;  /* 0x0000000000201947 */ /* 0x000fea0003800000 */
[C---:B-----5:R-:W-:Y:S01]  /*0ba0*/  FSETP.GEU.FTZ.AND P2, PT, R5.reuse, RZ, PT ;  /* 0x000000ff0500720b */ /* 0x060fe20003f5e000 */
[----:B0-----:R-:W-:Y:S01]  /*0bb0*/  IMAD.MOV.U32 R15, RZ, RZ, 0x7fc00000 ;  /* 0x7fc00000ff0f7424 */ /* 0x001fe200078e00ff */
[----:B------:R-:W-:-:S04]  /*0bc0*/  FSETP.GT.FTZ.AND P0, PT, R5, 1, PT ;  /* 0x3f8000000500780b */ /* 0x000fc80003f14000 */
[----:B------:R-:W-:-:S13]  /*0bd0*/  PLOP3.LUT P0, PT, P2, P0, PT, 0x8a, 0x0 ;  /* 0x000000000000781c */ /* 0x000fda0001701172 */
[----:B------:R-:W-:-:S04]  /*0be0*/  @!P0 FADD.FTZ R14, -R5, 1 ;  /* 0x3f800000050e8421 */ /* 0x000fc80000010100 */
[----:B------:R-:W-:-:S04]  /*0bf0*/  @!P0 FMUL.FTZ R14, R14, R5 ;  /* 0x000000050e0e8220 */ /* 0x000fc80000410000 */
[----:B------:R-:W0:Y:S02]  /*0c00*/  @!P0 MUFU.RCP R5, R14 ;  /* 0x0000000e00058308 */ /* 0x000e240000001000 */
[----:B0-----:R-:W-:-:S07]  /*0c10*/  @!P0 FMUL.FTZ R15, R5, R4 ;  /* 0x00000004050f8220 */ /* 0x001fce0000410000 */
.L_x_8770:
[----:B------:R-:W-:Y:S05]  /*0c20*/  BSYNC B0 ;  /* 0x0000000000007941 */ /* 0x000fea0003800000 */
.L_x_8769:
[----:B------:R-:W-:Y:S01]  /*0c30*/  IADD3 R17, R3, 0x80, RZ ;  /* 0x0000008003117810 */ /* 0x000fe20007ffe0ff */
[----:B------:R-:W-:Y:S03]  /*0c40*/  BSSY B0, `(.L_x_8771) ;  /* 0x000000b000007945 */ /* 0x000fe60003800000 */
[----:B------:R-:W-:-:S13]  /*0c50*/  ISETP.GE.AND P0, PT, R17, R2, PT ;  /* 0x000000021100720c */ /* 0x000fda0003f06270 */
[----:B------:R-:W-:Y:S05]  /*0c60*/  @P0 BRA `(.L_x_8772) ;  /* 0x0000000000200947 */ /* 0x000fea0003800000 */
[C---:B-----5:R-:W-:Y:S02]  /*0c70*/  FSETP.GEU.FTZ.AND P2, PT, R7.reuse, RZ, PT ;  /* 0x000000ff0700720b */ /* 0x060fe40003f5e000 */
[----:B------:R-:W-:-:S04]  /*0c80*/  FSETP.GT.FTZ.AND P0, PT, R7, 1, PT ;  /* 0x3f8000000700780b */ /* 0x000fc80003f14000 */
[----:B------:R-:W-:-:S13]  /*0c90*/  PLOP3.LUT P0, PT, P2, P0, PT, 0x8a, 0x0 ;  /* 0x000000000000781c */ /* 0x000fda0001701172 */
[----:B------:R-:W-:-:S04]  /*0ca0*/  @!P0 FADD.FTZ R4, -R7, 1 ;  /* 0x3f80000007048421 */ /* 0x000fc80000010100 */
[----:B------:R-:W-:Y:S01]  /*0cb0*/  @!P0 FMUL.FTZ R4, R4, R7 ;  /* 0x0000000704048220 */ /* 0x000fe20000410000 */
[----:B------:R-:W-:-:S03]  /*0cc0*/  IMAD.MOV.U32 R7, RZ, RZ, 0x7fc00000 ;  /* 0x7fc00000ff077424 */ /* 0x000fc600078e00ff */
[----:B------:R-:W1:Y:S02]  /*0cd0*/  @!P0 MUFU.RCP R5, R4 ;  /* 0x0000000400058308 */ /* 0x000e640000001000 */
[----:B-1----:R-:W-:-:S07]  /*0ce0*/  @!P0 FMUL.FTZ R7, R5, R6 ;  /* 0x0000000605078220 */ /* 0x002fce0000410000 */
.L_x_8772:
[----:B------:R-:W-:Y:S05]  /*0cf0*/  BSYNC B0 ;  /* 0x0000000000007941 */ /* 0x000fea0003800000 */
.L_x_8771:
[----:B-----5:R-:W-:Y:S01]  /*0d00*/  IADD3 R5, R3, 0x100, RZ ;  /* 0x0000010003057810 */ /* 0x020fe20007ffe0ff */
[----:B------:R-:W-:Y:S03]  /*0d10*/  BSSY B0, `(.L_x_8773) ;  /* 0x000000b000007945 */ /* 0x000fe60003800000 */
[----:B------:R-:W-:-:S13]  /*0d20*/  ISETP.GE.AND P0, PT, R5, R2, PT ;  /* 0x000000020500720c */ /* 0x000fda0003f06270 */
[----:B------:R-:W-:Y:S05]  /*0d30*/  @P0 BRA `(.L_x_8774) ;  /* 0x0000000000200947 */ /* 0x000fea0003800000 */
[C---:B------:R-:W-:Y:S01]  /*0d40*/  FSETP.GEU.FTZ.AND P2, PT, R9.reuse, RZ, PT ;  /* 0x000000ff0900720b */ /* 0x040fe20003f5e000 */
[----:B------:R-:W-:Y:S01]  /*0d50*/  IMAD.MOV.U32 R6, RZ, RZ, 0x7fc00000 ;  /* 0x7fc00000ff067424 */ /* 0x000fe200078e00ff */
[----:B------:R-:W-:-:S04]  /*0d60*/  FSETP.GT.FTZ.AND P0, PT, R9, 1, PT ;  /* 0x3f8000000900780b */ /* 0x000fc80003f14000 */
[----:B------:R-:W-:-:S13]  /*0d70*/  PLOP3.LUT P0, PT, P2, P0, PT, 0x8a, 0x0 ;  /* 0x000000000000781c */ /* 0x000fda0001701172 */
[----:B------:R-:W-:-:S04]  /*0d80*/  @!P0 FADD.FTZ R4, -R9, 1 ;  /* 0x3f80000009048421 */ /* 0x000fc80000010100 */
[----:B------:R-:W-:-:S04]  /*0d90*/  @!P0 FMUL.FTZ R4, R4, R9 ;  /* 0x0000000904048220 */ /* 0x000fc80000410000 */
[----:B------:R-:W1:Y:S02]  /*0da0*/  @!P0 MUFU.RCP R5, R4 ;  /* 0x0000000400058308 */ /* 0x000e640000001000 */
[----:B-1----:R-:W-:-:S07]  /*0db0*/  @!P0 FMUL.FTZ R6, R5, R8 ;  /* 0x0000000805068220 */ /* 0x002fce0000410000 */
.L_x_8774:
[----:B------:R-:W-:Y:S05]  /*0dc0*/  BSYNC B0 ;  /* 0x0000000000007941 */ /* 0x000fea0003800000 */
.L_x_8773:
[C---:B------:R-:W-:Y:S01]  /*0dd0*/  IADD3 R5, R3.reuse, 0x180, RZ ;  /* 0x0000018003057810 */ /* 0x040fe20007ffe0ff */
[----:B------:R-:W-:Y:S01]  /*0de0*/  VIADD R9, R3, 0x200 ;  /* 0x0000020003097836 */ /* 0x000fe20000000000 */
[----:B------:R-:W-:Y:S02]  /*0df0*/  BSSY B0, `(.L_x_8775) ;  /* 0x0000015000007945 */ /* 0x000fe40003800000 */
[-C--:B------:R-:W-:Y:S02]  /*0e00*/  ISETP.GE.AND P0, PT, R5, R2.reuse, PT ;  /* 0x000000020500720c */ /* 0x080fe40003f06270 */
[----:B------:R-:W1:Y:S01]  /*0e10*/  @!P1 LDC.64 R4, c[0x0][0x218] ;  /* 0x00008600ff049b82 */ /* 0x000e620000000a00 */
[----:B------:R-:W-:Y:S02]  /*0e20*/  ISETP.GE.AND P5, PT, R9, R2, PT ;  /* 0x000000020900720c */ /* 0x000fe40003fa6270 */
[----:B------:R-:W-:-:S04]  /*0e30*/  IADD3 R9, R3, 0x280, RZ ;  /* 0x0000028003097810 */ /* 0x000fc80007ffe0ff */
[----:B------:R-:W-:Y:S01]  /*0e40*/  ISETP.GE.AND P2, PT, R9, R2, PT ;  /* 0x000000020900720c */ /* 0x000fe20003f46270 */
[----:B------:R-:W-:-:S05]  /*0e50*/  VIADD R9, R3, 0x300 ;  /* 0x0000030003097836 */ /* 0x000fca0000000000 */
[----:B------:R-:W-:Y:S02]  /*0e60*/  ISETP.GE.AND P3, PT, R9, R2, PT ;  /* 0x000000020900720c */ /* 0x000fe40003f66270 */
[----:B------:R-:W-:-:S04]  /*0e70*/  IADD3 R9, R3, 0x380, RZ ;  /* 0x0000038003097810 */ /* 0x000fc80007ffe0ff */
[----:B------:R-:W-:Y:S01]  /*0e80*/  ISETP.GE.AND P4, PT, R9, R2, PT ;  /* 0x000000020900720c */ /* 0x000fe20003f86270 */
[----:B------:R-:W-:-:S04]  /*0e90*/  @!P1 IMAD.IADD R9, R0, 0x1, R3 ;  /* 0x0000000100099824 */ /* 0x000fc800078e0203 */
[----:B-1----:R-:W-:Y:S01]  /*0ea0*/  @!P1 IMAD.WIDE.U32 R4, R9, 0x4, R4 ;  /* 0x0000000409049825 */ /* 0x002fe200078e0004 */
[----:B------:R-:W-:Y:S07]  /*0eb0*/  @P0 BRA `(.L_x_8776) ;  /* 0x0000000000200947 */ /* 0x000fee0003800000 */
[C---:B------:R-:W-:Y:S02]  /*0ec0*/  FSETP.GEU.FTZ.AND P6, PT, R11.reuse, RZ, PT ;  /* 0x000000ff0b00720b */ /* 0x040fe40003fde000 */
[----:B------:R-:W-:-:S04]  /*0ed0*/  FSETP.GT.FTZ.AND P0, PT, R11, 1, PT ;  /* 0x3f8000000b00780b */ /* 0x000fc80003f14000 */
[----:B------:R-:W-:-:S13]  /*0ee0*/  PLOP3.LUT P0, PT, P6, P0, PT, 0x8a, 0x0 ;  /* 0x000000000000781c */ /* 0x000fda0003701172 */
[----:B------:R-:W-:-:S04]  /*0ef0*/  @!P0 FADD.FTZ R8, -R11, 1 ;  /* 0x3f8000000b088421 */ /* 0x000fc80000010100 */
[----:B------:R-:W-:Y:S01]  /*0f00*/  @!P0 FMUL.FTZ R11, R8, R11 ;  /* 0x0000000b080b8220 */ /* 0x000fe20000410000 */
[----:B------:R-:W-:-:S05]  /*0f10*/  MOV R8, 0x7fc00000 ;  /* 0x7fc0000000087802 */ /* 0x000fca0000000f00 */
[----:B------:R-:W1:Y:S02]  /*0f20*/  @!P0 MUFU.RCP R11, R11 ;  /* 0x0000000b000b8308 */ /* 0x000e640000001000 */
[----:B-1----:R-:W-:-:S07]  /*0f30*/  @!P0 FMUL.FTZ R8, R11, R10 ;  /* 0x0000000a0b088220 */ /* 0x002fce0000410000 */
.L_x_8776:
[----:B------:R-:W-:Y:S05]  /*0f40*/  BSYNC B0 ;  /* 0x0000000000007941 */ /* 0x000fea0003800000 */
.L_x_8775:
[----:B------:R-:W-:Y:S04]  /*0f50*/  BSSY B0, `(.L_x_8777) ;  /* 0x000000a000007945 */ /* 0x000fe80003800000 */
        /* <DEDUP_REMOVED lines=9> */
.L_x_8778:
[----:B------:R-:W-:Y:S05]  /*0ff0*/  BSYNC B0 ;  /* 0x0000000000007941 */ /* 0x000fea0003800000 */
.L_x_8777:
[----:B------:R-:W-:Y:S04]  /*1000*/  BSSY B0, `(.L_x_8779) ;  /* 0x000000a000007945 */ /* 0x000fe80003800000 */
[----:B------:R-:W-:Y:S05]  /*1010*/  @P2 BRA `(.L_x_8780) ;  /* 0x0000000000202947 */ /* 0x000fea0003800000 */
        /* <DEDUP_REMOVED lines=8> */
.L_x_8780:
[----:B------:R-:W-:Y:S05]  /*10a0*/  BSYNC B0 ;  /* 0x0000000000007941 */ /* 0x000fea0003800000 */
.L_x_8779:
[----:B------:R-:W-:Y:S04]  /*10b0*/  BSSY B0, `(.L_x_8781) ;  /* 0x000000a000007945 */ /* 0x000fe80003800000 */
[----:B------:R-:W-:Y:S05]  /*10c0*/  @P3 BRA `(.L_x_8782) ;  /* 0x0000000000203947 */ /* 0x000fea0003800000 */
[C---:B------:R-:W-:Y:S01]  /*10d0*/  FSETP.GEU.FTZ.AND P2, PT, R24.reuse, RZ, PT ;  /* 0x000000ff1800720b */ /* 0x040fe20003f5e000 */
[----:B------:R-:W-:Y:S01]  /*10e0*/  IMAD.MOV.U32 R12, RZ, RZ, 0x7fc00000 ;  /* 0x7fc00000ff0c7424 */ /* 0x000fe200078e00ff */
[----:B------:R-:W-:-:S04]  /*10f0*/  FSETP.GT.FTZ.AND P0, PT, R24, 1, PT ;  /* 0x3f8000001800780b */ /* 0x000fc80003f14000 */
[----:B------:R-:W-:-:S13]  /*1100*/  PLOP3.LUT P0, PT, P2, P0, PT, 0x8a, 0x0 ;  /* 0x000000000000781c */ /* 0x000fda0001701172 */
[----:B------:R-:W-:-:S04]  /*1110*/  @!P0 FADD.FTZ R11, -R24, 1 ;  /* 0x3f800000180b8421 */ /* 0x000fc80000010100 */
[----:B------:R-:W-:-:S06]  /*1120*/  @!P0 FMUL.FTZ R11, R11, R24 ;  /* 0x000000180b0b8220 */ /* 0x000fcc0000410000 */
[----:B------:R-:W1:Y:S02]  /*1130*/  @!P0 MUFU.RCP R11, R11 ;  /* 0x0000000b000b8308 */ /* 0x000e640000001000 */
[----:B-1----:R-:W-:-:S07]  /*1140*/  @!P0 FMUL.FTZ R12, R11, R22 ;  /* 0x000000160b0c8220 */ /* 0x002fce0000410000 */
.L_x_8782:
[----:B------:R-:W-:Y:S05]  /*1150*/  BSYNC B0 ;  /* 0x0000000000007941 */ /* 0x000fea0003800000 */
.L_x_8781:
[----:B------:R-:W-:Y:S04]  /*1160*/  BSSY B0, `(.L_x_8783) ;  /* 0x000000a000007945 */ /* 0x000fe80003800000 */
[----:B------:R-:W-:Y:S05]  /*1170*/  @P4 BRA `(.L_x_8784) ;  /* 0x0000000000204947 */ /* 0x000fea0003800000 */
[C---:B------:R-:W-:Y:S02]  /*1180*/  FSETP.GEU.FTZ.AND P2, PT, R25.reuse, RZ, PT ;  /* 0x000000ff1900720b */ /* 0x040fe40003f5e000 */
[----:B------:R-:W-:Y:S02]  /*1190*/  FSETP.GT.FTZ.AND P0, PT, R25, 1, PT ;  /* 0x3f8000001900780b */ /* 0x000fe40003f14000 */
[----:B------:R-:W-:Y:S02]  /*11a0*/  MOV R11, 0x7fc00000 ;  /* 0x7fc00000000b7802 */ /* 0x000fe40000000f00 */
[----:B------:R-:W-:-:S13]  /*11b0*/  PLOP3.LUT P0, PT, P2, P0, PT, 0x8a, 0x0 ;  /* 0x000000000000781c */ /* 0x000fda0001701172 */
[----:B0-----:R-:W-:-:S04]  /*11c0*/  @!P0 FADD.FTZ R14, -R25, 1 ;  /* 0x3f800000190e8421 */ /* 0x001fc80000010100 */
[----:B------:R-:W-:-:S06]  /*11d0*/  @!P0 FMUL.FTZ R14, R14, R25 ;  /* 0x000000190e0e8220 */ /* 0x000fcc0000410000 */
[----:B------:R-:W0:Y:S02]  /*11e0*/  @!P0 MUFU.RCP R14, R14 ;  /* 0x0000000e000e8308 */ /* 0x000e240000001000 */
[----:B0-----:R-:W-:-:S07]  /*11f0*/  @!P0 FMUL.FTZ R11, R14, R23 ;  /* 0x000000170e0b8220 */ /* 0x001fce0000410000 */
.L_x_8784:
[----:B------:R-:W-:Y:S05]  /*1200*/  BSYNC B0 ;  /* 0x0000000000007941 */ /* 0x000fea0003800000 */
.L_x_8783:
[----:B------:R1:W-:Y:S01]  /*1210*/  @!P1 STG.E desc[UR4][R4.64], R15 ;  /* 0x0000000f04009986 */ /* 0x0003e2000c101904 */
[----:B------:R-:W-:Y:S01]  /*1220*/  @!P1 IMAD.MOV.U32 R3, RZ, RZ, R17 ;  /* 0x000000ffff039224 */ /* 0x000fe200078e0011 */
[----:B------:R-:W-:Y:S04]  /*1230*/  BSSY B0, `(.L_x_8785) ;  /* 0x000002d000007945 */ /* 0x000fe80003800000 */
[----:B------:R-:W-:Y:S01]  /*1240*/  BSSY B1, `(.L_x_8786) ;  /* 0x0000025000017945 */ /* 0x000fe20003800000 */
[----:B------:R-:W-:-:S13]  /*1250*/  ISETP.GE.AND P0, PT, R3, R2, PT ;  /* 0x000000020300720c */ /* 0x000fda0003f06270 */
[----:B-1----:R-:W-:Y:S05]  /*1260*/  @P0 BRA `(.L_x_8787) ;  /* 0x0000000000300947 */ /* 0x002fea0003800000 */
[----:B------:R-:W1:Y:S01]  /*1270*/  LDC.64 R4, c[0x0][0x218] ;  /* 0x00008600ff047b82 */ /* 0x000e620000000a00 */
[----:B------:R-:W-:Y:S01]  /*1280*/  IADD3 R13, R0, R3, RZ ;  /* 0x00000003000d7210 */ /* 0x000fe20007ffe0ff */
[----:B------:R-:W-:-:S05]  /*1290*/  VIADD R3, R3, 0x80 ;  /* 0x0000008003037836 */ /* 0x000fca0000000000 */
[----:B------:R-:W-:Y:S01]  /*12a0*/  ISETP.GE.AND P0, PT, R3, R2, PT ;  /* 0x000000020300720c */ /* 0x000fe20003f06270 */
[----:B-1----:R-:W-:-:S05]  /*12b0*/  IMAD.WIDE.U32 R4, R13, 0x4, R4 ;  /* 0x000000040d047825 */ /* 0x002fca00078e0004 */
[----:B------:R1:W-:Y:S07]  /*12c0*/  STG.E desc[UR4][R4.64], R7 ;  /* 0x0000000704007986 */ /* 0x0003ee000c101904 */
[----:B------:R-:W-:Y:S05]  /*12d0*/  @P0 BRA `(.L_x_8788) ;  /* 0x0000000000300947 */ /* 0x000fea0003800000 */
[----:B-1----:R-:W1:Y:S01]  /*12e0*/  LDC.64 R4, c[0x0][0x218] ;  /* 0x00008600ff047b82 */ /* 0x002e620000000a00 */
[----:B------:R-:W-:Y:S01]  /*12f0*/  IADD3 R7, R0, R3, RZ ;  /* 0x0000000300077210 */ /* 0x000fe20007ffe0ff */
[----:B------:R-:W-:-:S04]  /*1300*/  VIADD R3, R3, 0x80 ;  /* 0x0000008003037836 */ /* 0x000fc80000000000 */
[----:B-1----:R-:W-:-:S05]  /*1310*/  IMAD.WIDE.U32 R4, R7, 0x4, R4 ;  /* 0x0000000407047825 */ /* 0x002fca00078e0004 */
[----:B------:R1:W-:Y:S02]  /*1320*/  STG.E desc[UR4][R4.64], R6 ;  /* 0x0000000604007986 */ /* 0x0003e4000c101904 */
.L_x_8787:
[----:B------:R-:W-:-:S13]  /*1330*/  ISETP.GE.AND P0, PT, R3, R2, PT ;  /* 0x000000020300720c */ /* 0x000fda0003f06270 */
[----:B------:R-:W-:Y:S05]  /*1340*/  @P0 BRA `(.L_x_8789) ;  /* 0x0000000000300947 */ /* 0x000fea0003800000 */
[----:B-1----:R-:W1:Y:S01]  /*1350*/  LDC.64 R4, c[0x0][0x218] ;  /* 0x00008600ff047b82 */ /* 0x002e620000000a00 */
[----:B------:R-:W-:Y:S01]  /*1360*/  IADD3 R7, R0, R3, RZ ;  /* 0x0000000300077210 */ /* 0x000fe20007ffe0ff */
[----:B------:R-:W-:-:S04]  /*1370*/  VIADD R3, R3, 0x80 ;  /* 0x0000008003037836 */ /* 0x000fc80000000000 */
[----:B-1----:R-:W-:-:S05]  /*1380*/  IMAD.WIDE.U32 R4, R7, 0x4, R4 ;  /* 0x0000000407047825 */ /* 0x002fca00078e0004 */
[----:B------:R2:W-:Y:S02]  /*1390*/  STG.E desc[UR4][R4.64], R8 ;  /* 0x0000000804007986 */ /* 0x0005e4000c101904 */
.L_x_8788:
[----:B------:R-:W-:-:S13]  /*13a0*/  ISETP.GE.AND P0, PT, R3, R2, PT ;  /* 0x000000020300720c */ /* 0x000fda0003f06270 */
[----:B------:R-:W-:Y:S05]  /*13b0*/  @P0 BRA `(.L_x_8790) ;  /* 0x0000000000340947 */ /* 0x000fea0003800000 */
[----:B-12---:R-:W1:Y:S01]  /*13c0*/  LDC.64 R4, c[0x0][0x218] ;  /* 0x00008600ff047b82 */ /* 0x006e620000000a00 */
[----:B------:R-:W-:Y:S01]  /*13d0*/  IADD3 R7, R0, R3, RZ ;  /* 0x0000000300077210 */ /* 0x000fe20007ffe0ff */
[----:B------:R-:W-:-:S04]  /*13e0*/  VIADD R3, R3, 0x80 ;  /* 0x0000008003037836 */ /* 0x000fc80000000000 */
[----:B-1----:R-:W-:-:S05]  /*13f0*/  IMAD.WIDE.U32 R4, R7, 0x4, R4 ;  /* 0x0000000407047825 */ /* 0x002fca00078e0004 */
[----:B------:R2:W-:Y:S02]  /*1400*/  STG.E desc[UR4][R4.64], R9 ;  /* 0x0000000904007986 */ /* 0x0005e4000c101904 */
.L_x_8789:
[----:B------:R-:W-:-:S13]  /*1410*/  ISETP.GE.AND P0, PT, R3, R2, PT ;  /* 0x000000020300720c */ /* 0x000fda0003f06270 */
[----:B------:R-:W-:Y:S05]  /*1420*/  @P0 BREAK B1 ;  /* 0x0000000000010942 */ /* 0x000fea0003800000 */
[----:B------:R-:W-:Y:S05]  /*1430*/  @P0 BRA `(.L_x_8791) ;  /* 0x0000000000300947 */ /* 0x000fea0003800000 */
[----:B-12---:R-:W1:Y:S01]  /*1440*/  LDC.64 R4, c[0x0][0x218] ;  /* 0x00008600ff047b82 */ /* 0x006e620000000a00 */
[----:B------:R-:W-:Y:S02]  /*1450*/  IADD3 R7, R0, R3, RZ ;  /* 0x0000000300077210 */ /* 0x000fe40007ffe0ff */
[----:B------:R-:W-:-:S03]  /*1460*/  IADD3 R3, R3, 0x80, RZ ;  /* 0x0000008003037810 */ /* 0x000fc60007ffe0ff */
[----:B-1----:R-:W-:-:S05]  /*1470*/  IMAD.WIDE.U32 R4, R7, 0x4, R4 ;  /* 0x0000000407047825 */ /* 0x002fca00078e0004 */
[----:B------:R3:W-:Y:S02]  /*1480*/  STG.E desc[UR4][R4.64], R10 ;  /* 0x0000000a04007986 */ /* 0x0007e4000c101904 */
.L_x_8790:
[----:B------:R-:W-:Y:S05]  /*1490*/  BSYNC B1 ;  /* 0x0000000000017941 */ /* 0x000fea0003800000 */
.L_x_8786:
[----:B------:R-:W-:-:S13]  /*14a0*/  ISETP.GE.AND P0, PT, R3, R2, PT ;  /* 0x000000020300720c */ /* 0x000fda0003f06270 */
[----:B-123--:R-:W1:Y:S01]  /*14b0*/  @!P0 LDC.64 R4, c[0x0][0x218] ;  /* 0x00008600ff048b82 */ /* 0x00ee620000000a00 */
[----:B------:R-:W-:Y:S01]  /*14c0*/  @!P0 IMAD.IADD R7, R0, 0x1, R3 ;  /* 0x0000000100078824 */ /* 0x000fe200078e0203 */
[----:B------:R-:W-:-:S03]  /*14d0*/  @!P0 IADD3 R3, R3, 0x80, RZ ;  /* 0x0000008003038810 */ /* 0x000fc60007ffe0ff */
[----:B-1----:R-:W-:-:S05]  /*14e0*/  @!P0 IMAD.WIDE.U32 R4, R7, 0x4, R4 ;  /* 0x0000000407048825 */ /* 0x002fca00078e0004 */
[----:B------:R3:W-:Y:S02]  /*14f0*/  @!P0 STG.E desc[UR4][R4.64], R12 ;  /* 0x0000000c04008986 */ /* 0x0007e4000c101904 */
.L_x_8791:
[----:B------:R-:W-:Y:S05]  /*1500*/  BSYNC B0 ;  /* 0x0000000000007941 */ /* 0x000fea0003800000 */
.L_x_8785:
[----:B------:R-:W-:Y:S05]  /*1510*/  WARPSYNC.ALL ;  /* 0x0000000000007948 */ /* 0x000fea0003800000 */
[----:B------:R-:W-:-:S13]  /*1520*/  ISETP.GE.AND P0, PT, R3, R2, PT ;  /* 0x000000020300720c */ /* 0x000fda0003f06270 */
[----:B------:R-:W-:Y:S05]  /*1530*/  @P0 EXIT ;  /* 0x000000000000094d */ /* 0x000fea0003800000 */
[----:B-123--:R-:W1:Y:S01]  /*1540*/  LDC.64 R4, c[0x0][0x218] ;  /* 0x00008600ff047b82 */ /* 0x00ee620000000a00 */
[----:B------:R-:W-:-:S05]  /*1550*/  IADD3 R3, R0, R3, RZ ;  /* 0x0000000300037210 */ /* 0x000fca0007ffe0ff */
[----:B-1----:R-:W-:-:S05]  /*1560*/  IMAD.WIDE.U32 R2, R3, 0x4, R4 ;  /* 0x0000000403027825 */ /* 0x002fca00078e0004 */
[----:B------:R-:W-:Y:S01]  /*1570*/  STG.E desc[UR4][R2.64], R11 ;  /* 0x0000000b02007986 */ /* 0x000fe2000c101904 */
[----:B------:R-:W-:Y:S05]  /*1580*/  EXIT ;  /* 0x000000000000794d */ /* 0x000fea0003800000 */
.L_x_8792:
        /* <DEDUP_REMOVED lines=15> */
.L_x_14653:


//--------------------- .text._ZN2at6native29vectorized_elementwise_kernelILi4EZZZNS0_26logit_backward_kernel_cudaERNS_18TensorIteratorBaseERKN3c106ScalarEENKUlvE_clEvENKUlvE0_clEvEUlffE_St5arrayIPcLm3EEEEviT0_T1_ --------------------------
	.section	.text._ZN2at6native29vectorized_elementwise_kernelILi4EZZZNS0_26logit_backward_kernel_cudaERNS_18TensorIteratorBaseERKN3c106ScalarEENKUlvE_clEvENKUlvE0_clEvEUlffE_St5arrayIPcLm3EEEEviT0_T1_,"ax",@progbits
	.align	128
        .global         _ZN2at6native29vectorized_elementwise_kernelILi4EZZZNS0_26logit_backward_kernel_cudaERNS_18TensorIteratorBaseERKN3c106ScalarEENKUlvE_clEvENKUlvE0_clEvEUlffE_St5arrayIPcLm3EEEEviT0_T1_
        .type           _ZN2at6native29vectorized_elementwise_kernelILi4EZZZNS0_26logit_backward_kernel_cudaERNS_18TensorIteratorBaseERKN3c106ScalarEENKUlvE_clEvENKUlvE0_clEvEUlffE_St5arrayIPcLm3EEEEviT0_T1_,@function
        .size           _ZN2at6native29vectorized_elementwise_kernelILi4EZZZNS0_26logit_backward_kernel_cudaERNS_18TensorIteratorBaseERKN3c106ScalarEENKUlvE_clEvENKUlvE0_clEvEUlffE_St5arrayIPcLm3EEEEviT0_T1_,(.L_x_14654 - _ZN2at6native29vectorized_elementwise_kernelILi4EZZZNS0_26logit_backward_kernel_cudaERNS_18TensorIteratorBaseERKN3c106ScalarEENKUlvE_clEvENKUlvE0_clEvEUlffE_St5arrayIPcLm3EEEEviT0_T1_)
        .other          _ZN2at6native29vectorized_elementwise_kernelILi4EZZZNS0_26logit_backward_kernel_cudaERNS_18TensorIteratorBaseERKN3c106ScalarEENKUlvE_clEvENKUlvE0_clEvEUlffE_St5arrayIPcLm3EEEEviT0_T1_,@"STO_CUDA_ENTRY STV_DEFAULT"
_ZN2at6native29vectorized_elementwise_kernelILi4EZZZNS0_26logit_backward_kernel_cudaERNS_18TensorIteratorBaseERKN3c106ScalarEENKUlvE_clEvENKUlvE0_clEvEUlffE_St5arrayIPcLm3EEEEviT0_T1_:
.text._ZN2at6native29vectorized_elementwise_kernelILi4EZZZNS0_26logit_backward_kernel_cudaERNS_18TensorIteratorBaseERKN3c106ScalarEENKUlvE_clEvENKUlvE0_clEvEUlffE_St5arrayIPcLm3EEEEviT0_T1_:
        /* <DEDUP_REMOVED lines=22> */
[C---:B---3--:R-:W-:Y:S02]  /*0160*/  FSETP.GEU.FTZ.AND P1, PT, R16.reuse, RZ, PT ;  /* 0x000000ff1000720b */ /* 0x048fe40003f3e000 */
[----:B------:R-:W-:-:S04]  /*0170*/  FSETP.GT.FTZ.AND P0, PT, R16, 1, PT ;  /* 0x3f8000001000780b */ /* 0x000fc80003f14000 */
[----:B------:R-:W-:-:S13]  /*0180*/  PLOP3.LUT P0, PT, P1, P0, PT, 0x8a, 0x0 ;  /* 0x000000000000781c */ /* 0x000fda0000f01172 */
[----:B------:R-:W-:-:S04]  /*0190*/  @!P0 FADD.FTZ R3, -R16, 1 ;  /* 0x3f80000010038421 */ /* 0x000fc80000010100 */
[----:B------:R-:W-:-:S06]  /*01a0*/  @!P0 FMUL.FTZ R3, R16, R3 ;  /* 0x0000000310038220 */ /* 0x000fcc0000410000 */
[----:B------:R-:W5:Y:S01]  /*01b0*/  @!P0 MUFU.RCP R3, R3 ;  /* 0x0000000300038308 */ /* 0x000f620000001000 */
[----:B------:R-:W-:Y:S01]  /*01c0*/  IMAD.MOV.U32 R16, RZ, RZ, 0x7fc00000 ;  /* 0x7fc00000ff107424 */ /* 0x000fe200078e00ff */
[----:B------:R-:W-:Y:S02]  /*01d0*/  FSETP.GT.FTZ.AND P1, PT, R18, 1, PT ;  /* 0x3f8000001200780b */ /* 0x000fe40003f34000 */
[C---:B------:R-:W-:Y:S02]  /*01e0*/  FSETP.GT.FTZ.AND P5, PT, R17.reuse, 1, PT ;  /* 0x3f8000001100780b */ /* 0x040fe40003fb4000 */
[----:B------:R-:W-:Y:S02]  /*01f0*/  FSETP.GEU.FTZ.AND P2, PT, R17, RZ, PT ;  /* 0x000000ff1100720b */ /* 0x000fe40003f5e000 */
[C---:B------:R-:W-:Y:S02]  /*0200*/  FSETP.GT.FTZ.AND P4, PT, R19.reuse, 1, PT ;  /* 0x3f8000001300780b */ /* 0x040fe40003f94000 */
[----:B------:R-:W-:-:S02]  /*0210*/  FSETP.GEU.FTZ.AND P6, PT, R19, RZ, PT ;  /* 0x000000ff1300720b */ /* 0x000fc40003fde000 */
[----:B------:R-:W-:Y:S01]  /*0220*/  PLOP3.LUT P5, PT, P2, P5, PT, 0x8a, 0x0 ;  /* 0x000000000000781c */ /* 0x000fe200017ab172 */
[----:B-----5:R-:W-:Y:S01]  /*0230*/  @!P0 FMUL.FTZ R16, R8, R3 ;  /* 0x0000000308108220 */ /* 0x020fe20000410000 */
[----:B------:R-:W-:Y:S02]  /*0240*/  FSETP.GEU.FTZ.AND P0, PT, R18, RZ, PT ;  /* 0x000000ff1200720b */ /* 0x000fe40003f1e000 */
[----:B------:R-:W-:Y:S02]  /*0250*/  PLOP3.LUT P4, PT, P6, P4, PT, 0x8a, 0x0 ;  /* 0x000000000000781c */ /* 0x000fe40003789172 */
[----:B------:R-:W-:Y:S02]  /*0260*/  PLOP3.LUT P0, PT, P0, P1, PT, 0x8a, 0x0 ;  /* 0x000000000000781c */ /* 0x000fe40000703172 */
[C---:B----4-:R-:W-:Y:S02]  /*0270*/  FSETP.GT.FTZ.AND P3, PT, R12.reuse, 1, PT ;  /* 0x3f8000000c00780b */ /* 0x050fe40003f74000 */
[----:B------:R-:W-:-:S02]  /*0280*/  FSETP.GEU.FTZ.AND P1, PT, R12, RZ, PT ;  /* 0x000000ff0c00720b */ /* 0x000fc40003f3e000 */
[C---:B------:R-:W-:Y:S02]  /*0290*/  FSETP.GT.FTZ.AND P2, PT, R13.reuse, 1, PT ;  /* 0x3f8000000d00780b */ /* 0x040fe40003f54000 */
[----:B------:R-:W-:Y:S02]  /*02a0*/  FSETP.GEU.FTZ.AND P6, PT, R13, RZ, PT ;  /* 0x000000ff0d00720b */ /* 0x000fe40003fde000 */
[----:B------:R-:W-:Y:S02]  /*02b0*/  PLOP3.LUT P3, PT, P1, P3, PT, 0x8a, 0x0 ;  /* 0x000000000000781c */ /* 0x000fe40000f67172 */
[----:B------:R-:W-:Y:S02]  /*02c0*/  PLOP3.LUT P2, PT, P6, P2, PT, 0x8a, 0x0 ;  /* 0x000000000000781c */ /* 0x000fe40003745172 */
[C---:B------:R-:W-:Y:S02]  /*02d0*/  FSETP.GT.FTZ.AND P1, PT, R14.reuse, 1, PT ;  /* 0x3f8000000e00780b */ /* 0x040fe40003f34000 */
[----:B------:R-:W-:-:S02]  /*02e0*/  FSETP.GEU.FTZ.AND P6, PT, R14, RZ, PT ;  /* 0x000000ff0e00720b */ /* 0x000fc40003fde000 */
        /* <DEDUP_REMOVED lines=20> */
[----:B------:R-:W0:Y:S08]  /*0430*/  @!P0 MUFU.RCP R23, R23 ;  /* 0x0000001700178308 */ /* 0x000e300000001000 */
[----:B------:R-:W1:Y:S08]  /*0440*/  @!P5 MUFU.RCP R8, R8 ;  /* 0x000000080008d308 */ /* 0x000e700000001000 */
[----:B------:R2:W3:Y:S08]  /*0450*/  @!P4 MUFU.RCP R22, R18 ;  /* 0x000000120016c308 */ /* 0x0004f00000001000 */
[----:B------:R-:W4:Y:S08]  /*0460*/  @!P3 MUFU.RCP R3, R3 ;  /* 0x000000030003b308 */ /* 0x000f300000001000 */
[----:B------:R-:W5:Y:S08]  /*0470*/  @!P2 MUFU.RCP R12, R12 ;  /* 0x0000000c000ca308 */ /* 0x000f700000001000 */
[----:B------:R-:W5:Y:S08]  /*0480*/  @!P1 MUFU.RCP R13, R13 ;  /* 0x0000000d000d9308 */ /* 0x000f700000001000 */
[----:B------:R-:W5:Y:S01]  /*0490*/  @!P6 MUFU.RCP R14, R14 ;  /* 0x0000000e000ee308 */ /* 0x000f620000001000 */
[----:B--2---:R-:W-:Y:S01]  /*04a0*/  MOV R18, 0x7fc00000 ;  /* 0x7fc0000000127802 */ /* 0x004fe20000000f00 */
[----:B------:R-:W-:Y:S01]  /*04b0*/  IMAD.MOV.U32 R17, RZ, RZ, 0x7fc00000 ;  /* 0x7fc00000ff117424 */ /* 0x000fe200078e00ff */
[----:B------:R-:W-:Y:S01]  /*04c0*/  MOV R19, 0x7fc00000 ;  /* 0x7fc0000000137802 */ /* 0x000fe20000000f00 */
[----:B0-----:R-:W-:Y:S01]  /*04d0*/  @!P0 FMUL.FTZ R18, R10, R23 ;  /* 0x000000170a128220 */ /* 0x001fe20000410000 */
[----:B-1----:R-:W-:Y:S01]  /*04e0*/  @!P5 FMUL.FTZ R17, R9, R8 ;  /* 0x000000080911d220 */ /* 0x002fe20000410000 */
[----:B---3--:R-:W-:Y:S01]  /*04f0*/  @!P4 FMUL.FTZ R19, R11, R22 ;  /* 0x000000160b13c220 */ /* 0x008fe20000410000 */
[----:B------:R-:W-:Y:S01]  /*0500*/  IMAD.MOV.U32 R8, RZ, RZ, 0x7fc00000 ;  /* 0x7fc00000ff087424 */ /* 0x000fe200078e00ff */
[----:B------:R-:W-:Y:S01]  /*0510*/  MOV R9, 0x7fc00000 ;  /* 0x7fc0000000097802 */ /* 0x000fe20000000f00 */
[----:B------:R-:W-:Y:S01]  /*0520*/  IMAD.MOV.U32 R10, RZ, RZ, 0x7fc00000 ;  /* 0x7fc00000ff0a7424 */ /* 0x000fe200078e00ff */
[----:B------:R-:W-:Y:S01]  /*0530*/  MOV R11, 0x7fc00000 ;  /* 0x7fc00000000b7802 */ /* 0x000fe20000000f00 */
[----:B----4-:R-:W-:Y:S01]  /*0540*/  @!P3 FMUL.FTZ R8, R4, R3 ;  /* 0x000000030408b220 */ /* 0x010fe20000410000 */
[----:B-----5:R-:W-:Y:S01]  /*0550*/  @!P2 FMUL.FTZ R9, R5, R12 ;  /* 0x0000000c0509a220 */ /* 0x020fe20000410000 */
[----:B------:R-:W-:Y:S01]  /*0560*/  @!P1 FMUL.FTZ R10, R6, R13 ;  /* 0x0000000d060a9220 */ /* 0x000fe20000410000 */
[----:B------:R-:W-:Y:S01]  /*0570*/  @!P6 FMUL.FTZ R11, R7, R14 ;  /* 0x0000000e070be220 */ /* 0x000fe20000410000 */
[----:B------:R-:W-:Y:S04]  /*0580*/  STG.E.128 desc[UR4][R20.64], R16 ;  /* 0x0000001014007986 */ /* 0x000fe8000c101d04 */
[----:B------:R-:W-:Y:S01]  /*0590*/  STG.E.128 desc[UR4][R20.64+0x800], R8 ;  /* 0x0008000814007986 */ /* 0x000fe2000c101d04 */
[----:B------:R-:W-:Y:S05]  /*05a0*/  EXIT ;  /* 0x000000000000794d */ /* 0x000fea0003800000 */
.L_x_8793:
        /* <DEDUP_REMOVED lines=97> */
.L_x_8795:
[----:B------:R-:W-:Y:S05]  /*0bc0*/  BSYNC B0 ;  /* 0x0000000000007941 */ /* 0x000fea0003800000 */
.L_x_8794:
        /* <DEDUP_REMOVED lines=12> */
.L_x_8797:
[----:B------:R-:W-:Y:S05]  /*0c90*/  BSYNC B0 ;  /* 0x0000000000007941 */ /* 0x000fea0003800000 */
.L_x_8796:
        /* <DEDUP_REMOVED lines=12> */
.L_x_8799:
[----:B------:R-:W-:Y:S05]  /*0d60*/  BSYNC B0 ;  /* 0x0000000000007941 */ /* 0x000fea0003800000 */
.L_x_8798:
        /* <DEDUP_REMOVED lines=23> */
.L_x_8801:
[----:B------:R-:W-:Y:S05]  /*0ee0*/  BSYNC B0 ;  /* 0x0000000000007941 */ /* 0x000fea0003800000 */
.L_x_8800:
        /* <DEDUP_REMOVED lines=10> */
.L_x_8803:
[----:B------:R-:W-:Y:S05]  /*0f90*/  BSYNC B0 ;  /* 0x0000000000007941 */ /* 0x000fea0003800000 */
.L_x_8802:
        /* <DEDUP_REMOVED lines=10> */
.L_x_8805:
[----:B------:R-:W-:Y:S05]  /*1040*/  BSYNC B0 ;  /* 0x0000000000007941 */ /* 0x000fea0003800000 */
.L_x_8804:
        /* <DEDUP_REMOVED lines=10> */
.L_x_8807:
[----:B------:R-:W-:Y:S05]  /*10f0*/  BSYNC B0 ;  /* 0x0000000000007941 */ /* 0x000fea0003800000 */
.L_x_8806:
        /* <DEDUP_REMOVED lines=10> */
.L_x_8809:
[----:B------:R-:W-:Y:S05]  /*11a0*/  BSYNC B0 ;  /* 0x0000000000007941 */ /* 0x000fea0003800000 */
.L_x_8808:
        /* <DEDUP_REMOVED lines=18> */
.L_x_8812:
[----:B------:R-:W-:-:S13]  /*12d0*/  ISETP.GE.AND P0, PT, R3, R2, PT ;  /* 0x000000020300720c */ /* 0x000fda0003f06270 */
[----:B------:R-:W-:Y:S05]  /*12e0*/  @P0 BRA `(.L_x_8814) ;  /* 0x0000000000300947 */ /* 0x000fea0003800000 */
[----:B-1----:R-:W1:Y:S01]  /*12f0*/  LDC.64 R4, c[0x0][0x218] ;  /* 0x00008600ff047b82 */ /* 0x002e620000000a00 */
[----:B------:R-:W-:Y:S01]  /*1300*/  IADD3 R7, R0, R3, RZ ;  /* 0x0000000300077210 */ /* 0x000fe20007ffe0ff */
[----:B------:R-:W-:-:S04]  /*1310*/  VIADD R3, R3, 0x80 ;  /* 0x0000008003037836 */ /* 0x000fc80000000000 */
[----:B-1----:R-:W-:-:S05]  /*1320*/  IMAD.WIDE.U32 R4, R7, 0x4, R4 ;  /* 0x0000000407047825 */ /* 0x002fca00078e0004 */
[----:B------:R2:W-:Y:S02]  /*1330*/  STG.E desc[UR4][R4.64], R8 ;  /* 0x0000000804007986 */ /* 0x0005e4000c101904 */
.L_x_8813:
[----:B------:R-:W-:-:S13]  /*1340*/  ISETP.GE.AND P0, PT, R3, R2, PT ;  /* 0x000000020300720c */ /* 0x000fda0003f06270 */
[----:B------:R-:W-:Y:S05]  /*1350*/  @P0 BRA `(.L_x_8815) ;  /* 0x0000000000340947 */ /* 0x000fea0003800000 */
[----:B-12---:R-:W1:Y:S01]  /*1360*/  LDC.64 R4, c[0x0][0x218] ;  /* 0x00008600ff047b82 */ /* 0x006e620000000a00 */
[----:B------:R-:W-:Y:S01]  /*1370*/  IADD3 R7, R0, R3, RZ ;  /* 0x0000000300077210 */ /* 0x000fe20007ffe0ff */
[----:B------:R-:W-:-:S04]  /*1380*/  VIADD R3, R3, 0x80 ;  /* 0x0000008003037836 */ /* 0x000fc80000000000 */
[----:B-1----:R-:W-:-:S05]  /*1390*/  IMAD.WIDE.U32 R4, R7, 0x4, R4 ;  /* 0x0000000407047825 */ /* 0x002fca00078e0004 */
[----:B------:R2:W-:Y:S02]  /*13a0*/  STG.E desc[UR4][R4.64], R9 ;  /* 0x0000000904007986 */ /* 0x0005e4000c101904 */
.L_x_8814:
        /* <DEDUP_REMOVED lines=8> */
.L_x_8815:
[----:B------:R-:W-:Y:S05]  /*1430*/  BSYNC B1 ;  /* 0x0000000000017941 */ /* 0x000fea0003800000 */
.L_x_8811:
[----:B------:R-:W-:-:S13]  /*1440*/  ISETP.GE.AND P0, PT, R3, R2, PT ;  /* 0x000000020300720c */ /* 0x000fda0003f06270 */
[----:B-123--:R-:W1:Y:S01]  /*1450*/  @!P0 LDC.64 R4, c[0x0][0x218] ;  /* 0x00008600ff048b82 */ /* 0x00ee620000000a00 */
[----:B------:R-:W-:Y:S01]  /*1460*/  @!P0 IMAD.IADD R7, R0, 0x1, R3 ;  /* 0x0000000100078824 */ /* 0x000fe200078e0203 */
[----:B------:R-:W-:-:S03]  /*1470*/  @!P0 IADD3 R3, R3, 0x80, RZ ;  /* 0x0000008003038810 */ /* 0x000fc60007ffe0ff */
[----:B-1----:R-:W-:-:S05]  /*1480*/  @!P0 IMAD.WIDE.U32 R4, R7, 0x4, R4 ;  /* 0x0000000407048825 */ /* 0x002fca00078e0004 */
[----:B------:R3:W-:Y:S02]  /*1490*/  @!P0 STG.E desc[UR4][R4.64], R12 ;  /* 0x0000000c04008986 */ /* 0x0007e4000c101904 */
.L_x_8816:
[----:B------:R-:W-:Y:S05]  /*14a0*/  BSYNC B0 ;  /* 0x0000000000007941 */ /* 0x000fea0003800000 */
.L_x_8810:
        /* <DEDUP_REMOVED lines=8> */
.L_x_8817:
        /* <DEDUP_REMOVED lines=13> */
.L_x_14654:


//--------------------- .text._ZN2at6native29vectorized_elementwise_kernelILi8EZZZNS0_26logit_backward_kernel_cudaERNS_18TensorIteratorBaseERKN3c106ScalarEENKUlvE_clEvENKUlvE0_clEvEUlffE_St5arrayIPcLm3EEEEviT0_T1_ --------------------------
	.section	.text._ZN2at6native29vectorized_elementwise_kernelILi8EZZZNS0_26logit_backward_kernel_cudaERNS_18TensorIteratorBaseERKN3c106ScalarEENKUlvE_clEvENKUlvE0_clEvEUlffE_St5arrayIPcLm3EEEEviT0_T1_,"ax",@progbits
	.align	128
        .global         _ZN2at6native29vectorized_elementwise_kernelILi8EZZZNS0_26logit_backward_kernel_cudaERNS_18TensorIteratorBaseERKN3c106ScalarEENKUlvE_clEvENKUlvE0_clEvEUlffE_St5arrayIPcLm3EEEEviT0_T1_
        .type           _ZN2at6native29vectorized_elementwise_kernelILi8EZZZNS0_26logit_backward_kernel_cudaERNS_18TensorIteratorBaseERKN3c106ScalarEENKUlvE_clEvENKUlvE0_clEvEUlffE_St5arrayIPcLm3EEEEviT0_T1_,@function
        .size           _ZN2at6native29vectorized_elementwise_kernelILi8EZZZNS0_26logit_backward_kernel_cudaERNS_18TensorIteratorBaseERKN3c106ScalarEENKUlvE_clEvENKUlvE0_clEvEUlffE_St5arrayIPcLm3EEEEviT0_T1_,(.L_x_14655 - _ZN2at6native29vectorized_elementwise_kernelILi8EZZZNS0_26logit_backward_kernel_cudaERNS_18TensorIteratorBaseERKN3c106ScalarEENKUlvE_clEvENKUlvE0_clEvEUlffE_St5arrayIPcLm3EEEEviT0_T1_)
        .other          _ZN2at6native29vectorized_elementwise_kernelILi8EZZZNS0_26logit_backward_kernel_cudaERNS_18TensorIteratorBaseERKN3c106ScalarEENKUlvE_clEvENKUlvE0_clEvEUlffE_St5arrayIPcLm3EEEEviT0_T1_,@"STO_CUDA_ENTRY STV_DEFAULT"
_ZN2at6native29vectorized_elementwise_kernelILi8EZZZNS0_26logit_backward_kernel_cudaERNS_18TensorIteratorBaseERKN3c106ScalarEENKUlvE_clEvENKUlvE0_clEvEUlffE_St5arrayIPcLm3EEEEviT0_T1_:
.text._ZN2at6native29vectorized_elementwise_kernelILi8EZZZNS0_26logit_backward_kernel_cudaERNS_18TensorIteratorBaseERKN3c106ScalarEENKUlvE_clEvENKUlvE0_clEvEUlffE_St5arrayIPcLm3EEEEviT0_T1_:
        /* <DEDUP_REMOVED lines=91> */
.L_x_8818:
        /* <DEDUP_REMOVED lines=97> */
.L_x_8820:
[----:B------:R-:W-:Y:S05]  /*0bc0*/  BSYNC B0 ;  /* 0x0000000000007941 */ /* 0x000fea0003800000 */
.L_x_8819:
        /* <DEDUP_REMOVED lines=12> */
.L_x_8822:
[----:B------:R-:W-:Y:S05]  /*0c90*/  BSYNC B0 ;  /* 0x0000000000007941 */ /* 0x000fea0003800000 */
.L_x_8821:
        /* <DEDUP_REMOVED lines=12> */
.L_x_8824:
[----:B------:R-:W-:Y:S05]  /*0d60*/  BSYNC B0 ;  /* 0x0000000000007941 */ /* 0x000fea0003800000 */
.L_x_8823:
        /* <DEDUP_REMOVED lines=23> */
.L_x_8826:
[----:B------:R-:W-:Y:S05]  /*0ee0*/  BSYNC B0 ;  /* 0x0000000000007941 */ /* 0x000fea0003800000 */
.L_x_8825:
        /* <DEDUP_REMOVED lines=10> */
.L_x_8828:
[----:B------:R-:W-:Y:S05]  /*0f90*/  BSYNC B0 ;  /* 0x0000000000007941 */ /* 0x000fea0003800000 */
.L_x_8827:
        /* <DEDUP_REMOVED lines=10> */
.L_x_8830:
[----:B------:R-:W-:Y:S05]  /*1040*/  BSYNC B0 ;  /* 0x0000000000007941 */ /* 0x000fea0003800000 */
.L_x_8829:
        /* <DEDUP_REMOVED lines=10> */
.L_x_8832:
[----:B------:R-:W-:Y:S05]  /*10f0*/  BSYNC B0 ;  /* 0x0000000000007941 */ /* 0x000fea0003800000 */
.L_x_8831:
        /* <DEDUP_REMOVED lines=10> */
.L_x_8834:
[----:B------:R-:W-:Y:S05]  /*11a0*/  BSYNC B0 ;  /* 0x0000000000007941 */ /* 0x000fea0003800000 */
.L_x_8833:
        /* <DEDUP_REMOVED lines=18> */
.L_x_8837:
[----:B------:R-:W-:-:S13]  /*12d0*/  ISETP.GE.AND P0, PT, R3, R2, PT ;  /* 0x000000020300720c */ /* 0x000fda0003f06270 */
[----:B------:R-:W-:Y:S05]  /*12e0*/  @P0 BRA `(.L_x_8839) ;  /* 0x0000000000300947 */ /* 0x000fea0003800000 */
[----:B-1----:R-:W1:Y:S01]  /*12f0*/  LDC.64 R4, c[0x0][0x218] ;  /* 0x00008600ff047b82 */ /* 0x002e620000000a00 */
[----:B------:R-:W-:Y:S01]  /*1300*/  IADD3 R7, R0, R3, RZ ;  /* 0x0000000300077210 */ /* 0x000fe20007ffe0ff */
[----:B------:R-:W-:-:S04]  /*1310*/  VIADD R3, R3, 0x80 ;  /* 0x0000008003037836 */ /* 0x000fc80000000000 */
[----:B-1----:R-:W-:-:S05]  /*1320*/  IMAD.WIDE.U32 R4, R7, 0x4, R4 ;  /* 0x0000000407047825 */ /* 0x002fca00078e0004 */
[----:B------:R2:W-:Y:S02]  /*1330*/  STG.E desc[UR4][R4.64], R8 ;  /* 0x0000000804007986 */ /* 0x0005e4000c101904 */
.L_x_8838:
[----:B------:R-:W-:-:S13]  /*1340*/  ISETP.GE.AND P0, PT, R3, R2, PT ;  /* 0x000000020300720c */ /* 0x000fda0003f06270 */
[----:B------:R-:W-:Y:S05]  /*1350*/  @P0 BRA `(.L_x_8840) ;  /* 0x0000000000340947 */ /* 0x000fea0003800000 */
[----:B-12---:R-:W1:Y:S01]  /*1360*/  LDC.64 R4, c[0x0][0x218] ;  /* 0x00008600ff047b82 */ /* 0x006e620000000a00 */
[----:B------:R-:W-:Y:S01]  /*1370*/  IADD3 R7, R0, R3, RZ ;  /* 0x0000000300077210 */ /* 0x000fe20007ffe0ff */
[----:B------:R-:W-:-:S04]  /*1380*/  VIADD R3, R3, 0x80 ;  /* 0x0000008003037836 */ /* 0x000fc80000000000 */
[----:B-1----:R-:W-:-:S05]  /*1390*/  IMAD.WIDE.U32 R4, R7, 0x4, R4 ;  /* 0x0000000407047825 */ /* 0x002fca00078e0004 */
[----:B------:R2:W-:Y:S02]  /*13a0*/  STG.E desc[UR4][R4.64], R9 ;  /* 0x0000000904007986 */ /* 0x0005e4000c101904 */
.L_x_8839:
        /* <DEDUP_REMOVED lines=8> */
.L_x_8840:
[----:B------:R-:W-:Y:S05]  /*1430*/  BSYNC B1 ;  /* 0x0000000000017941 */ /* 0x000fea0003800000 */
.L_x_8836:
[----:B------:R-:W-:-:S13]  /*1440*/  ISETP.GE.AND P0, PT, R3, R2, PT ;  /* 0x000000020300720c */ /* 0x000fda0003f06270 */
[----:B-123--:R-:W1:Y:S01]  /*1450*/  @!P0 LDC.64 R4, c[0x0][0x218] ;  /* 0x00008600ff048b82 */ /* 0x00ee620000000a00 */
[----:B------:R-:W-:Y:S01]  /*1460*/  @!P0 IMAD.IADD R7, R0, 0x1, R3 ;  /* 0x0000000100078824 */ /* 0x000fe200078e0203 */
[----:B------:R-:W-:-:S03]  /*1470*/  @!P0 IADD3 R3, R3, 0x80, RZ ;  /* 0x0000008003038810 */ /* 0x000fc60007ffe0ff */
[----:B-1----:R-:W-:-:S05]  /*1480*/  @!P0 IMAD.WIDE.U32 R4, R7, 0x4, R4 ;  /* 0x0000000407048825 */ /* 0x002fca00078e0004 */
[----:B------:R3:W-:Y:S02]  /*1490*/  @!P0 STG.E desc[UR4][R4.64], R12 ;  /* 0x0000000c04008986 */ /* 0x0007e4000c101904 */
.L_x_8841:
[----:B------:R-:W-:Y:S05]  /*14a0*/  BSYNC B0 ;  /* 0x0000000000007941 */ /* 0x000fea0003800000 */
.L_x_8835:
        /* <DEDUP_REMOVED lines=8> */
.L_x_8842:
        /* <DEDUP_REMOVED lines=13> */
.L_x_14655:


//--------------------- .text._ZN2at6native18elementwise_kernelILi128ELi4EZNS0_15gpu_kernel_implIZZZNS0_26logit_backward_kernel_cudaERNS_18TensorIteratorBaseERKN3c106ScalarEENKUlvE_clEvENKUlvE_clEvEUlddE0_EEvS4_RKT_EUliE_EEviT1_ --------------------------
	.section	.text._ZN2at6native18elementwise_kernelILi128ELi4EZNS0_15gpu_kernel_implIZZZNS0_26logit_backward_kernel_cudaERNS_18TensorIteratorBaseERKN3c106ScalarEENKUlvE_clEvENKUlvE_clEvEUlddE0_EEvS4_RKT_EUliE_EEviT1_,"ax",@progbits
	.align	128
        .global         _ZN2at6native18elementwise_kernelILi128ELi4EZNS0_15gpu_kernel_implIZZZNS0_26logit_backward_kernel_cudaERNS_18TensorIteratorBaseERKN3c106ScalarEENKUlvE_clEvENKUlvE_clEvEUlddE0_EEvS4_RKT_EUliE_EEviT1_
        .type           _ZN2at6native18elementwise_kernelILi128ELi4EZNS0_15gpu_kernel_implIZZZNS0_26logit_backward_kernel_cudaERNS_18TensorIteratorBaseERKN3c106ScalarEENKUlvE_clEvENKUlvE_clEvEUlddE0_EEvS4_RKT_EUliE_EEviT1_,@function
        .size           _ZN2at6native18elementwise_kernelILi128ELi4EZNS0_15gpu_kernel_implIZZZNS0_26logit_backward_kernel_cudaERNS_18TensorIteratorBaseERKN3c106ScalarEENKUlvE_clEvENKUlvE_clEvEUlddE0_EEvS4_RKT_EUliE_EEviT1_,(.L_x_14572 - _ZN2at6native18elementwise_kernelILi128ELi4EZNS0_15gpu_kernel_implIZZZNS0_26logit_backward_kernel_cudaERNS_18TensorIteratorBaseERKN3c106ScalarEENKUlvE_clEvENKUlvE_clEvEUlddE0_EEvS4_RKT_EUliE_EEviT1_)
        .other          _ZN2at6native18elementwise_kernelILi128ELi4EZNS0_15gpu_kernel_implIZZZNS0_26logit_backward_kernel_cudaERNS_18TensorIteratorBaseERKN3c106ScalarEENKUlvE_clEvENKUlvE_clEvEUlddE0_EEvS4_RKT_EUliE_EEviT1_,@"STO_CUDA_ENTRY STV_DEFAULT"
_ZN2at6native18elementwise_kernelILi128ELi4EZNS0_15gpu_kernel_implIZZZNS0_26logit_backward_kernel_cudaERNS_18TensorIteratorBaseERKN3c106ScalarEENKUlvE_clEvENKUlvE_clEvEUlddE0_EEvS4_RKT_EUliE_EEviT1_:
.text._ZN2at6native18elementwise_kernelILi128ELi4EZNS0_15gpu_kernel_implIZZZNS0_26logit_backward_kernel_cudaERNS_18TensorIteratorBaseERKN3c106ScalarEENKUlvE_clEvENKUlvE_clEvEUlddE0_EEvS4_RKT_EUliE_EEviT1_:
        /* <DEDUP_REMOVED lines=364> */
.L_x_8845:
[----:B------:R-:W0:Y:S01]  /*16c0*/  LDC.U8 R6, c[0x0][0x4a9] ;  /* 0x00012a40ff067b82 */ /* 0x000e220000000000 */
[----:B------:R-:W-:Y:S01]  /*16d0*/  ULDC.64 UR6, c[0x0][0x480] ;  /* 0x0001200000067ab9 */ /* 0x000fe20000000a00 */
[----:B------:R-:W-:Y:S01]  /*16e0*/  ULDC.64 UR4, c[0x0][0x478] ;  /* 0x00011e0000047ab9 */ /* 0x000fe20000000a00 */
[----:B------:R-:W-:Y:S02]  /*16f0*/  IADD3 R4, P2, R0, UR6, RZ ;  /* 0x0000000600047c10 */ /* 0x000fe4000ff5e0ff */
[----:B------:R-:W-:-:S03]  /*1700*/  IADD3 R16, P1, R16, UR4, RZ ;  /* 0x0000000410107c10 */ /* 0x000fc6000ff3e0ff */
[----:B------:R-:W-:Y:S01]  /*1710*/  IMAD.X R5, RZ, RZ, UR7, P2 ;  /* 0x00000007ff057e24 */ /* 0x000fe200090e06ff */
[----:B------:R-:W-:Y:S02]  /*1720*/  IADD3.X R17, RZ, UR5, RZ, P1, !PT ;  /* 0x00000005ff117c10 */ /* 0x000fe40008ffe4ff */
        /* <DEDUP_REMOVED lines=14> */
.L_x_8849:
[----:B------:R-:W2:Y:S02]  /*1810*/  LDG.E.U8 R4, desc[UR36][R4.64] ;  /* 0x0000002404047981 */ /* 0x000ea4000c1e1100 */
[----:B--2---:R0:W1:Y:S01]  /*1820*/  I2F.F64.U16 R18, R4 ;  /* 0x0000000400127312 */ /* 0x0040620000101800 */
[----:B------:R-:W-:Y:S05]  /*1830*/  BRA `(.L_x_8851) ;  /* 0x0000000c00707947 */ /* 0x000fea0003800000 */
.L_x_8848:
        /* <DEDUP_REMOVED lines=9> */
.L_x_8853:
[----:B------:R-:W2:Y:S02]  /*18d0*/  LDG.E R4, desc[UR36][R4.64] ;  /* 0x0000002404047981 */ /* 0x000ea4000c1e1900 */
[----:B--2---:R0:W1:Y:S01]  /*18e0*/  I2F.F64 R18, R4 ;  /* 0x0000000400127312 */ /* 0x0040620000201c00 */
[----:B------:R-:W-:Y:S05]  /*18f0*/  BRA `(.L_x_8851) ;  /* 0x0000000c00407947 */ /* 0x000fea0003800000 */
.L_x_8852:
[----:B------:R-:W2:Y:S02]  /*1900*/  LDG.E.U16 R4, desc[UR36][R4.64] ;  /* 0x0000002404047981 */ /* 0x000ea4000c1e1500 */
[----:B--2---:R0:W1:Y:S01]  /*1910*/  I2F.F64.S16 R18, R4 ;  /* 0x0000000400127312 */ /* 0x0040620000101c00 */
[----:B------:R-:W-:Y:S05]  /*1920*/  BRA `(.L_x_8851) ;  /* 0x0000000c00347947 */ /* 0x000fea0003800000 */
.L_x_8847:
        /* <DEDUP_REMOVED lines=10> */
.L_x_8855:
[----:B------:R-:W2:Y:S02]  /*19d0*/  LDG.E.U16 R0, desc[UR36][R4.64] ;  /* 0x0000002404007981 */ /* 0x000ea4000c1e1500 */
[----:B--2---:R-:W-:-:S05]  /*19e0*/  HADD2.F32 R0, -RZ, R0.H0_H0 ;  /* 0x20000000ff007230 */ /* 0x004fca0000004100 */
[----:B------:R-:W-:-:S04]  /*19f0*/  FMUL.FTZ R0, R0, 1 ;  /* 0x3f80000000007820 */ /* 0x000fc80000410000 */
[----:B------:R0:W1:Y:S01]  /*1a00*/  F2F.F64.F32 R18, R0 ;  /* 0x0000000000127310 */ /* 0x0000620000201800 */
[----:B------:R-:W-:Y:S05]  /*1a10*/  BRA `(.L_x_8851) ;  /* 0x0000000800f87947 */ /* 0x000fea0003800000 */
.L_x_8854:
        /* <DEDUP_REMOVED lines=10> */
.L_x_8857:
[----:B------:R-:W2:Y:S02]  /*1ac0*/  LDG.E.U16 R4, desc[UR36][R4.64] ;  /* 0x0000002404047981 */ /* 0x000ea4000c1e1500 */
[----:B--2---:R-:W-:-:S05]  /*1ad0*/  HADD2.F32 R0, -RZ, R4.H0_H0 ;  /* 0x20000004ff007230 */ /* 0x004fca0000004100 */
[----:B------:R-:W-:-:S04]  /*1ae0*/  FMUL.FTZ R0, R0, 1 ;  /* 0x3f80000000007820 */ /* 0x000fc80000410000 */
[----:B------:R0:W1:Y:S01]  /*1af0*/  F2F.F64.F32 R18, R0 ;  /* 0x0000000000127310 */ /* 0x0000620000201800 */
[----:B------:R-:W-:Y:S05]  /*1b00*/  BRA `(.L_x_8851) ;  /* 0x0000000800bc7947 */ /* 0x000fea0003800000 */
.L_x_8856:
[----:B------:R0:W5:Y:S01]  /*1b10*/  LDG.E.64 R18, desc[UR36][R4.64] ;  /* 0x0000002404127981 */ /* 0x000162000c1e1b00 */
[----:B------:R-:W-:Y:S05]  /*1b20*/  BRA `(.L_x_8851) ;  /* 0x0000000800b47947 */ /* 0x000fea0003800000 */
.L_x_8846:
        /* <DEDUP_REMOVED lines=13> */
.L_x_8860:
[----:B------:R0:W5:Y:S01]  /*1c00*/  LDG.E.64 R18, desc[UR36][R4.64] ;  /* 0x0000002404127981 */ /* 0x000162000c1e1b00 */
[----:B------:R-:W-:Y:S05]  /*1c10*/  BRA `(.L_x_8851) ;  /* 0x0000000800787947 */ /* 0x000fea0003800000 */
.L_x_8859:
        /* <DEDUP_REMOVED lines=28> */
.L_x_8862:
        /* <DEDUP_REMOVED lines=15> */
.L_x_8861:
[----:B------:R-:W2:Y:S02]  /*1ed0*/  LDG.E.U16 R0, desc[UR36][R4.64] ;  /* 0x0000002404007981 */ /* 0x000ea4000c1e1500 */
[----:B--2---:R-:W-:-:S04]  /*1ee0*/  IMAD.U32 R0, R0, 0x10000, RZ ;  /* 0x0001000000007824 */ /* 0x004fc800078e00ff */
[----:B------:R-:W-:-:S04]  /*1ef0*/  FMUL.FTZ R0, R0, 1 ;  /* 0x3f80000000007820 */ /* 0x000fc80000410000 */
[----:B------:R0:W1:Y:S01]  /*1f00*/  F2F.F64.F32 R18, R0 ;  /* 0x0000000000127310 */ /* 0x0000620000201800 */
[----:B------:R-:W-:Y:S05]  /*1f10*/  BRA `(.L_x_8851) ;  /* 0x0000000400b87947 */ /* 0x000fea0003800000 */
.L_x_8858:
        /* <DEDUP_REMOVED lines=11> */
.L_x_8865:
        /* <DEDUP_REMOVED lines=21> */
.L_x_8869:
[----:B------:R-:W-:Y:S05]  /*2120*/  BSYNC B1 ;  /* 0x0000000000017941 */ /* 0x000fea0003800000 */
.L_x_8868:
[----:B------:R-:W-:Y:S01]  /*2130*/  LEA R5, R0, 0x3b800000, 0x17 ;  /* 0x3b80000000057811 */ /* 0x000fe200078eb8ff */
[----:B------:R-:W-:-:S05]  /*2140*/  IMAD.SHL.U32 R0, R3, 0x100000, RZ ;  /* 0x0010000003007824 */ /* 0x000fca00078e00ff */
[----:B------:R-:W-:-:S07]  /*2150*/  LOP3.LUT R0, R5, R0, R6, 0xfe, !PT ;  /* 0x0000000005007212 */ /* 0x000fce00078efe06 */
.L_x_8867:
[----:B------:R-:W-:Y:S05]  /*2160*/  BSYNC B0 ;  /* 0x0000000000007941 */ /* 0x000fea0003800000 */
.L_x_8866:
[----:B------:R-:W-:-:S04]  /*2170*/  FMUL.FTZ R0, R0, 1 ;  /* 0x3f80000000007820 */ /* 0x000fc80000410000 */
[----:B------:R2:W3:Y:S01]  /*2180*/  F2F.F64.F32 R18, R0 ;  /* 0x0000000000127310 */ /* 0x0004e20000201800 */
[----:B------:R-:W-:Y:S05]  /*2190*/  BRA `(.L_x_8851) ;  /* 0x0000000400187947 */ /* 0x000fea0003800000 */
.L_x_8864:
        /* <DEDUP_REMOVED lines=21> */
.L_x_8873:
[----:B------:R-:W-:Y:S05]  /*22f0*/  BSYNC B1 ;  /* 0x0000000000017941 */ /* 0x000fea0003800000 */
.L_x_8872:
[----:B------:R-:W-:Y:S01]  /*2300*/  LEA R5, R0, 0x37800000, 0x17 ;  /* 0x3780000000057811 */ /* 0x000fe200078eb8ff */
[----:B------:R-:W-:-:S05]  /*2310*/  IMAD.SHL.U32 R0, R3, 0x200000, RZ ;  /* 0x0020000003007824 */ /* 0x000fca00078e00ff */
[----:B------:R-:W-:-:S07]  /*2320*/  LOP3.LUT R0, R5, R0, R6, 0xfe, !PT ;  /* 0x0000000005007212 */ /* 0x000fce00078efe06 */
.L_x_8871:
[----:B------:R-:W-:Y:S05]  /*2330*/  BSYNC B0 ;  /* 0x0000000000007941 */ /* 0x000fea0003800000 */
.L_x_8870:
[----:B------:R-:W-:-:S04]  /*2340*/  FMUL.FTZ R0, R0, 1 ;  /* 0x3f80000000007820 */ /* 0x000fc80000410000 */
[----:B------:R4:W0:Y:S01]  /*2350*/  F2F.F64.F32 R18, R0 ;  /* 0x0000000000127310 */ /* 0x0008220000201800 */
[----:B------:R-:W-:Y:S05]  /*2360*/  BRA `(.L_x_8851) ;  /* 0x0000000000a47947 */ /* 0x000fea0003800000 */
.L_x_8863:
        /* <DEDUP_REMOVED lines=14> */
.L_x_8877:
[----:B------:R-:W-:Y:S05]  /*2450*/  BSYNC B0 ;  /* 0x0000000000007941 */ /* 0x000fea0003800000 */
.L_x_8876:
[----:B------:R-:W-:-:S04]  /*2460*/  FMUL.FTZ R0, R0, 1 ;  /* 0x3f80000000007820 */ /* 0x000fc80000410000 */
[----:B------:R0:W1:Y:S01]  /*2470*/  F2F.F64.F32 R18, R0 ;  /* 0x0000000000127310 */ /* 0x0000620000201800 */
[----:B------:R-:W-:Y:S05]  /*2480*/  BRA `(.L_x_8851) ;  /* 0x00000000005c7947 */ /* 0x000fea0003800000 */
.L_x_8850:
        /* <DEDUP_REMOVED lines=16> */
.L_x_8878:
[----:B------:R-:W-:Y:S01]  /*2590*/  CS2R R18, SRZ ;  /* 0x0000000000127805 */ /* 0x000fe2000001ff00 */
[----:B------:R-:W-:Y:S06]  /*25a0*/  BRA `(.L_x_8851) ;  /* 0x0000000000147947 */ /* 0x000fec0003800000 */
.L_x_8875:
[----:B------:R-:W2:Y:S02]  /*25b0*/  LDG.E.64 R18, desc[UR36][R4.64] ;  /* 0x0000002404127981 */ /* 0x000ea4000c1e1b00 */
[----:B--2---:R-:W0:Y:S01]  /*25c0*/  I2F.F64.U64 R18, R18 ;  /* 0x0000001200127312 */ /* 0x004e220000301800 */
[----:B------:R-:W-:Y:S05]  /*25d0*/  BRA `(.L_x_8851) ;  /* 0x0000000000087947 */ /* 0x000fea0003800000 */
.L_x_8874:
[----:B------:R-:W2:Y:S02]  /*25e0*/  LDG.E R4, desc[UR36][R4.64] ;  /* 0x0000002404047981 */ /* 0x000ea4000c1e1900 */
[----:B--2---:R0:W1:Y:S02]  /*25f0*/  I2F.F64.U32 R18, R4 ;  /* 0x0000000400127312 */ /* 0x0040640000201800 */
.L_x_8851:
[----:B------:R-:W2:Y:S01]  /*2600*/  LDC.U8 R3, c[0x0][0x4aa] ;  /* 0x00012a80ff037b82 */ /* 0x000ea20000000000 */
[----:B------:R-:W-:Y:S02]  /*2610*/  ULDC.64 UR4, c[0x0][0x488] ;  /* 0x0001220000047ab9 */ /* 0x000fe40000000a00 */
[----:B0-----:R-:W-:-:S05]  /*2620*/  IADD3 R4, P1, R22, UR4, RZ ;  /* 0x0000000416047c10 */ /* 0x001fca000ff3e0ff */
        /* <DEDUP_REMOVED lines=15> */
.L_x_8882:
[----:B------:R-:W2:Y:S02]  /*2720*/  LDG.E.U8 R4, desc[UR36][R4.64] ;  /* 0x0000002404047981 */ /* 0x000ea4000c1e1100 */
[----:B--2---:R0:W2:Y:S01]  /*2730*/  I2F.F64.U16 R6, R4 ;  /* 0x0000000400067312 */ /* 0x0040a20000101800 */
[----:B------:R-:W-:Y:S05]  /*2740*/  BRA `(.L_x_8884) ;  /* 0x0000000c00707947 */ /* 0x000fea0003800000 */
.L_x_8881:
        /* <DEDUP_REMOVED lines=9> */
.L_x_8886:
[----:B------:R-:W2:Y:S02]  /*27e0*/  LDG.E R4, desc[UR36][R4.64] ;  /* 0x0000002404047981 */ /* 0x000ea4000c1e1900 */
[----:B--2---:R2:W4:Y:S01]  /*27f0*/  I2F.F64 R6, R4 ;  /* 0x0000000400067312 */ /* 0x0045220000201c00 */
[----:B------:R-:W-:Y:S05]  /*2800*/  BRA `(.L_x_8884) ;  /* 0x0000000c00407947 */ /* 0x000fea0003800000 */
.L_x_8885:
[----:B------:R-:W2:Y:S02]  /*2810*/  LDG.E.U16 R4, desc[UR36][R4.64] ;  /* 0x0000002404047981 */ /* 0x000ea4000c1e1500 */
[----:B--2---:R0:W2:Y:S01]  /*2820*/  I2F.F64.S16 R6, R4 ;  /* 0x0000000400067312 */ /* 0x0040a20000101c00 */
[----:B------:R-:W-:Y:S05]  /*2830*/  BRA `(.L_x_8884) ;  /* 0x0000000c00347947 */ /* 0x000fea0003800000 */
.L_x_8880:
        /* <DEDUP_REMOVED lines=10> */
.L_x_8888:
[----:B------:R-:W2:Y:S02]  /*28e0*/  LDG.E.U16 R0, desc[UR36][R4.64] ;  /* 0x0000002404007981 */ /* 0x000ea4000c1e1500 */
[----:B--2---:R-:W-:-:S05]  /*28f0*/  HADD2.F32 R0, -RZ, R0.H0_H0 ;  /* 0x20000000ff007230 */ /* 0x004fca0000004100 */
[----:B------:R-:W-:-:S04]  /*2900*/  FMUL.FTZ R0, R0, 1 ;  /* 0x3f80000000007820 */ /* 0x000fc80000410000 */
[----:B------:R0:W2:Y:S01]  /*2910*/  F2F.F64.F32 R6, R0 ;  /* 0x0000000000067310 */ /* 0x0000a20000201800 */
[----:B------:R-:W-:Y:S05]  /*2920*/  BRA `(.L_x_8884) ;  /* 0x0000000800f87947 */ /* 0x000fea0003800000 */
.L_x_8887:
        /* <DEDUP_REMOVED lines=10> */
.L_x_8890:
[----:B------:R-:W2:Y:S02]  /*29d0*/  LDG.E.U16 R4, desc[UR36][R4.64] ;  /* 0x0000002404047981 */ /* 0x000ea4000c1e1500 */
[----:B--2---:R-:W-:-:S05]  /*29e0*/  HADD2.F32 R0, -RZ, R4.H0_H0 ;  /* 0x20000004ff007230 */ /* 0x004fca0000004100 */
[----:B------:R-:W-:-:S04]  /*29f0*/  FMUL.FTZ R0, R0, 1 ;  /* 0x3f80000000007820 */ /* 0x000fc80000410000 */
[----:B------:R0:W2:Y:S01]  /*2a00*/  F2F.F64.F32 R6, R0 ;  /* 0x0000000000067310 */ /* 0x0000a20000201800 */
[----:B------:R-:W-:Y:S05]  /*2a10*/  BRA `(.L_x_8884) ;  /* 0x0000000800bc7947 */ /* 0x000fea0003800000 */
.L_x_8889:
[----:B------:R0:W5:Y:S01]  /*2a20*/  LDG.E.64 R6, desc[UR36][R4.64] ;  /* 0x0000002404067981 */ /* 0x000162000c1e1b00 */
[----:B------:R-:W-:Y:S05]  /*2a30*/  BRA `(.L_x_8884) ;  /* 0x0000000800b47947 */ /* 0x000fea0003800000 */
.L_x_8879:
        /* <DEDUP_REMOVED lines=13> */
.L_x_8893:
[----:B------:R0:W5:Y:S01]  /*2b10*/  LDG.E.64 R6, desc[UR36][R4.64] ;  /* 0x0000002404067981 */ /* 0x000162000c1e1b00 */
[----:B------:R-:W-:Y:S05]  /*2b20*/  BRA `(.L_x_8884) ;  /* 0x0000000800787947 */ /* 0x000fea0003800000 */
.L_x_8892:
        /* <DEDUP_REMOVED lines=25> */
[----:B------:R-:W-:-:S06]  /*2cc0*/  FMUL.FTZ R7, R7, 1 ;  /* 0x3f80000007077820 */ /* 0x000fcc0000410000 */
[----:B------:R-:W0:Y:S01]  /*2cd0*/  F2F.F64.F32 R6, R7 ;  /* 0x0000000700067310 */ /* 0x000e220000201800 */
[----:B------:R-:W-:Y:S05]  /*2ce0*/  BRA `(.L_x_8884) ;  /* 0x0000000800087947 */ /* 0x000fea0003800000 */
.L_x_8895:
        /* <DEDUP_REMOVED lines=15> */
.L_x_8894:
[----:B------:R-:W2:Y:S02]  /*2de0*/  LDG.E.U16 R0, desc[UR36][R4.64] ;  /* 0x0000002404007981 */ /* 0x000ea4000c1e1500 */
[----:B--2---:R-:W-:-:S04]  /*2df0*/  IMAD.U32 R0, R0, 0x10000, RZ ;  /* 0x0001000000007824 */ /* 0x004fc800078e00ff */
[----:B------:R-:W-:-:S04]  /*2e00*/  FMUL.FTZ R0, R0, 1 ;  /* 0x3f80000000007820 */ /* 0x000fc80000410000 */
[----:B------:R0:W2:Y:S01]  /*2e10*/  F2F.F64.F32 R6, R0 ;  /* 0x0000000000067310 */ /* 0x0000a20000201800 */
[----:B------:R-:W-:Y:S05]  /*2e20*/  BRA `(.L_x_8884) ;  /* 0x0000000400b87947 */ /* 0x000fea0003800000 */
.L_x_8891:
        /* <DEDUP_REMOVED lines=11> */
.L_x_8898:
        /* <DEDUP_REMOVED lines=21> */
.L_x_8902:
[----:B------:R-:W-:Y:S05]  /*3030*/  BSYNC B1 ;  /* 0x0000000000017941 */ /* 0x000fea0003800000 */
.L_x_8901:
[----:B------:R-:W-:Y:S01]  /*3040*/  LEA R5, R0, 0x3b800000, 0x17 ;  /* 0x3b80000000057811 */ /* 0x000fe200078eb8ff */
[----:B------:R-:W-:-:S05]  /*3050*/  IMAD.SHL.U32 R0, R3, 0x100000, RZ ;  /* 0x0010000003007824 */ /* 0x000fca00078e00ff */
[----:B------:R-:W-:-:S07]  /*3060*/  LOP3.LUT R0, R5, R0, R6, 0xfe, !PT ;  /* 0x0000000005007212 */ /* 0x000fce00078efe06 */
.L_x_8900:
[----:B------:R-:W-:Y:S05]  /*3070*/  BSYNC B0 ;  /* 0x0000000000007941 */ /* 0x000fea0003800000 */
.L_x_8899:
[----:B------:R-:W-:-:S04]  /*3080*/  FMUL.FTZ R0, R0, 1 ;  /* 0x3f80000000007820 */ /* 0x000fc80000410000 */
[----:B------:R0:W2:Y:S01]  /*3090*/  F2F.F64.F32 R6, R0 ;  /* 0x0000000000067310 */ /* 0x0000a20000201800 */
[----:B------:R-:W-:Y:S05]  /*30a0*/  BRA `(.L_x_8884) ;  /* 0x0000000400187947 */ /* 0x000fea0003800000 */
.L_x_8897:
[----:B------:R-:W2:Y:S01]  /*30b0*/  LDG.E.U8 R3, desc[UR36][R4.64] ;  /* 0x0000002404037981 */ /* 0x000ea2000c1e1100 */
[----:B------:R-:W-:Y:S01]  /*30c0*/  BSSY B0, `(.L_x_8903) ;  /* 0x0000018000007945 */ /* 0x000fe20003800000 */
[----:B------:R-:W-:Y:S01]  /*30d0*/  HFMA2.MMA R0, -RZ, RZ, 0, 0 ;  /* 0x00000000ff007435 */ /* 0x000fe200000001ff */
        /* <DEDUP_REMOVED lines=18> */
.L_x_8906:
[----:B------:R-:W-:Y:S05]  /*3200*/  BSYNC B1 ;  /* 0x0000000000017941 */ /* 0x000fea0003800000 */
.L_x_8905:
[----:B------:R-:W-:Y:S01]  /*3210*/  LEA R5, R0, 0x37800000, 0x17 ;  /* 0x3780000000057811 */ /* 0x000fe200078eb8ff */
[----:B------:R-:W-:-:S05]  /*3220*/  IMAD.SHL.U32 R0, R3, 0x200000, RZ ;  /* 0x0020000003007824 */ /* 0x000fca00078e00ff */
[----:B------:R-:W-:-:S07]  /*3230*/  LOP3.LUT R0, R5, R0, R6, 0xfe, !PT ;  /* 0x0000000005007212 */ /* 0x000fce00078efe06 */
.L_x_8904:
[----:B------:R-:W-:Y:S05]  /*3240*/  BSYNC B0 ;  /* 0x0000000000007941 */ /* 0x000fea0003800000 */
.L_x_8903:
[----:B------:R-:W-:-:S04]  /*3250*/  FMUL.FTZ R0, R0, 1 ;  /* 0x3f80000000007820 */ /* 0x000fc80000410000 */
[----:B------:R0:W2:Y:S01]  /*3260*/  F2F.F64.F32 R6, R0 ;  /* 0x0000000000067310 */ /* 0x0000a20000201800 */
[----:B------:R-:W-:Y:S05]  /*3270*/  BRA `(.L_x_8884) ;  /* 0x0000000000a47947 */ /* 0x000fea0003800000 */
.L_x_8896:
        /* <DEDUP_REMOVED lines=14> */
.L_x_8910:
[----:B------:R-:W-:Y:S05]  /*3360*/  BSYNC B0 ;  /* 0x0000000000007941 */ /* 0x000fea0003800000 */
.L_x_8909:
[----:B------:R-:W-:-:S04]  /*3370*/  FMUL.FTZ R0, R0, 1 ;  /* 0x3f80000000007820 */ /* 0x000fc80000410000 */
[----:B------:R0:W2:Y:S01]  /*3380*/  F2F.F64.F32 R6, R0 ;  /* 0x0000000000067310 */ /* 0x0000a20000201800 */
[----:B------:R-:W-:Y:S05]  /*3390*/  BRA `(.L_x_8884) ;  /* 0x00000000005c7947 */ /* 0x000fea0003800000 */
.L_x_8883:
        /* <DEDUP_REMOVED lines=16> */
.L_x_8911:
[----:B------:R-:W-:Y:S01]  /*34a0*/  CS2R R6, SRZ ;  /* 0x0000000000067805 */ /* 0x000fe2000001ff00 */
[----:B------:R-:W-:Y:S06]  /*34b0*/  BRA `(.L_x_8884) ;  /* 0x0000000000147947 */ /* 0x000fec0003800000 */
.L_x_8908:
[----:B------:R-:W2:Y:S02]  /*34c0*/  LDG.E.64 R6, desc[UR36][R4.64] ;  /* 0x0000002404067981 */ /* 0x000ea4000c1e1b00 */
[----:B--2---:R-:W0:Y:S01]  /*34d0*/  I2F.F64.U64 R6, R6 ;  /* 0x0000000600067312 */ /* 0x004e220000301800 */
[----:B------:R-:W-:Y:S05]  /*34e0*/  BRA `(.L_x_8884) ;  /* 0x0000000000087947 */ /* 0x000fea0003800000 */
.L_x_8907:
[----:B------:R-:W2:Y:S02]  /*34f0*/  LDG.E R4, desc[UR36][R4.64] ;  /* 0x0000002404047981 */ /* 0x000ea4000c1e1900 */
[----:B--2---:R0:W2:Y:S02]  /*3500*/  I2F.F64.U32 R6, R4 ;  /* 0x0000000400067312 */ /* 0x0040a40000201800 */
.L_x_8884:
[----:B------:R-:W-:Y:S01]  /*3510*/  ULDC.64 UR4, c[0x0][0x498] ;  /* 0x0001260000047ab9 */ /* 0x000fe20000000a00 */
[----:B------:R-:W-:Y:S01]  /*3520*/  BSSY B0, `(.L_x_8912) ;  /* 0x000001e000007945 */ /* 0x000fe20003800000 */
[----:B0-2-45:R-:W-:Y:S01]  /*3530*/  DSETP.GT.AND P0, PT, R6, UR4, PT ;  /* 0x0000000406007e2a */ /* 0x035fe2000bf04000 */
[----:B------:R-:W-:Y:S01]  /*3540*/  ULDC.64 UR4, c[0x0][0x490] ;  /* 0x0001240000047ab9 */ /* 0x000fe20000000a00 */
[----:B------:R-:W-:-:S04]  /*3550*/  CS2R R4, SRZ ;  /* 0x0000000000047805 */ /* 0x000fc8000001ff00 */
[----:B------:R-:W-:-:S14]  /*3560*/  DSETP.LT.OR P0, PT, R6, UR4, P0 ;  /* 0x0000000406007e2a */ /* 0x000fdc0008701400 */
[----:B------:R-:W-:Y:S05]  /*3570*/  @P0 BRA `(.L_x_8913) ;  /* 0x0000000000600947 */ /* 0x000fea0003800000 */
[----:B------:R-:W-:Y:S01]  /*3580*/  DADD R4, -R6, 1 ;  /* 0x3ff0000006047429 */ /* 0x000fe20000000100 */
[----:B-1-3--:R-:W-:Y:S01]  /*3590*/  FSETP.GEU.AND P1, PT, |R19|, 6.5827683646048100446e-37, PT ;  /* 0x036000001300780b */ /* 0x00afe20003f2e200 */
[----:B------:R-:W-:Y:S06]  /*35a0*/  BSSY B1, `(.L_x_8913) ;  /* 0x0000015000017945 */ /* 0x000fec0003800000 */
[----:B------:R-:W-:Y:S01]  /*35b0*/  DMUL R6, R4, R6 ;  /* 0x0000000604067228 */ /* 0x000fe20000000000 */
[----:B------:R-:W-:-:S05]  /*35c0*/  IMAD.MOV.U32 R4, RZ, RZ, 0x1 ;  /* 0x00000001ff047424 */ /* 0x000fca00078e00ff */
[----:B------:R-:W0:Y:S02]  /*35d0*/  MUFU.RCP64H R5, R7 ;  /* 0x0000000700057308 */ /* 0x000e240000001800 */
[----:B0-----:R-:W-:-:S08]  /*35e0*/  DFMA R8, -R6, R4, 1 ;  /* 0x3ff000000608742b */ /* 0x001fd00000000104 */
[----:B------:R-:W-:-:S08]  /*35f0*/  DFMA R8, R8, R8, R8 ;  /* 0x000000080808722b */ /* 0x000fd00000000008 */
[----:B------:R-:W-:-:S08]  /*3600*/  DFMA R8, R4, R8, R4 ;  /* 0x000000080408722b */ /* 0x000fd00000000004 */
[----:B------:R-:W-:-:S08]  /*3610*/  DFMA R4, -R6, R8, 1 ;  /* 0x3ff000000604742b */ /* 0x000fd00000000108 */
[----:B------:R-:W-:-:S08]  /*3620*/  DFMA R4, R8, R4, R8 ;  /* 0x000000040804722b */ /* 0x000fd00000000008 */
[----:B------:R-:W-:-:S08]  /*3630*/  DMUL R8, R4, R18 ;  /* 0x0000001204087228 */ /* 0x000fd00000000000 */
[----:B------:R-:W-:-:S08]  /*3640*/  DFMA R10, -R6, R8, R18 ;  /* 0x00000008060a722b */ /* 0x000fd00000000112 */
[----:B------:R-:W-:-:S10]  /*3650*/  DFMA R4, R4, R10, R8 ;  /* 0x0000000a0404722b */ /* 0x000fd40000000008 */
[----:B------:R-:W-:-:S05]  /*3660*/  FFMA R0, RZ, R7, R5 ;  /* 0x00000007ff007223 */ /* 0x000fca0000000005 */
[----:B------:R-:W-:-:S13]  /*3670*/  FSETP.GT.AND P0, PT, |R0|, 1.469367938527859385e-39, PT ;  /* 0x001000000000780b */ /* 0x000fda0003f04200 */
[----:B------:R-:W-:Y:S05]  /*3680*/  @P0 BRA P1, `(.L_x_8914) ;  /* 0x0000000000180947 */ /* 0x000fea0000800000 */
[----:B------:R-:W-:Y:S01]  /*3690*/  IMAD.MOV.U32 R3, RZ, RZ, R19 ;  /* 0x000000ffff037224 */ /* 0x000fe200078e0013 */
[----:B------:R-:W-:Y:S01]  /*36a0*/  MOV R14, 0x36e0 ;  /* 0x000036e0000e7802 */ /* 0x000fe20000000f00 */
[----:B------:R-:W-:Y:S02]  /*36b0*/  IMAD.MOV.U32 R4, RZ, RZ, R6 ;  /* 0x000000ffff047224 */ /* 0x000fe400078e0006 */
[----:B------:R-:W-:-:S07]  /*36c0*/  IMAD.MOV.U32 R5, RZ, RZ, R7 ;  /* 0x000000ffff057224 */ /* 0x000fce00078e0007 */
[----:B------:R-:W-:Y:S05]  /*36d0*/  CALL.REL.NOINC `($__internal_0_$__cuda_sm20_div_rn_f64_full) ;  /* 0x000000e800447944 */ /* 0x000fea0003c00000 */
[----:B------:R-:W-:-:S07]  /*36e0*/  IMAD.MOV.U32 R5, RZ, RZ, R3 ;  /* 0x000000ffff057224 */ /* 0x000fce00078e0003 */
.L_x_8914:
[----:B------:R-:W-:Y:S05]  /*36f0*/  BSYNC B1 ;  /* 0x0000000000017941 */ /* 0x000fea0003800000 */
.L_x_8913:
[----:B------:R-:W-:Y:S05]  /*3700*/  BSYNC B0 ;  /* 0x0000000000007941 */ /* 0x000fea0003800000 */
.L_x_8912:
[----:B------:R-:W0:Y:S02]  /*3710*/  LDC.U8 R3, c[0x0][0x4a8] ;  /* 0x00012a00ff037b82 */ /* 0x000e240000000000 */
        /* <DEDUP_REMOVED lines=14> */
.L_x_8918:
[----:B------:R-:W0:Y:S02]  /*3800*/  F2I.S64.F64.TRUNC R4, R4 ;  /* 0x0000000400047311 */ /* 0x000e24000030d900 */
[----:B0-----:R-:W-:-:S05]  /*3810*/  IMAD.MOV.U32 R3, RZ, RZ, R4 ;  /* 0x000000ffff037224 */ /* 0x001fca00078e0004 */
[----:B------:R0:W-:Y:S01]  /*3820*/  STG.E.U8 desc[UR36][R16.64], R3 ;  /* 0x0000000310007986 */ /* 0x0001e2000c101124 */
[----:B------:R-:W-:Y:S05]  /*3830*/  BRA `(.L_x_8920) ;  /* 0x0000000c00f87947 */ /* 0x000fea0003800000 */
.L_x_8917:
        /* <DEDUP_REMOVED lines=9> */
.L_x_8922:
[----:B------:R-:W0:Y:S02]  /*38d0*/  F2I.F64.TRUNC R5, R4 ;  /* 0x0000000400057311 */ /* 0x000e24000030d100 */
[----:B0-----:R0:W-:Y:S01]  /*38e0*/  STG.E desc[UR36][R16.64], R5 ;  /* 0x0000000510007986 */ /* 0x0011e2000c101924 */
[----:B------:R-:W-:Y:S05]  /*38f0*/  BRA `(.L_x_8920) ;  /* 0x0000000c00c87947 */ /* 0x000fea0003800000 */
.L_x_8921:
[----:B------:R-:W0:Y:S02]  /*3900*/  F2I.F64.TRUNC R5, R4 ;  /* 0x0000000400057311 */ /* 0x000e24000030d100 */
[----:B0-----:R0:W-:Y:S01]  /*3910*/  STG.E.U16 desc[UR36][R16.64], R5 ;  /* 0x0000000510007986 */ /* 0x0011e2000c101524 */
[----:B------:R-:W-:Y:S05]  /*3920*/  BRA `(.L_x_8920) ;  /* 0x0000000c00bc7947 */ /* 0x000fea0003800000 */
.L_x_8916:
        /* <DEDUP_REMOVED lines=13> */
.L_x_8924:
        /* <DEDUP_REMOVED lines=8> */
.L_x_8923:
        /* <DEDUP_REMOVED lines=14> */
.L_x_8926:
        /* <DEDUP_REMOVED lines=9> */
.L_x_8925:
[----:B------:R0:W-:Y:S01]  /*3bf0*/  STG.E.64 desc[UR36][R16.64], R4 ;  /* 0x0000000410007986 */ /* 0x0001e2000c101b24 */
[----:B------:R-:W-:Y:S05]  /*3c00*/  BRA `(.L_x_8920) ;  /* 0x0000000c00047947 */ /* 0x000fea0003800000 */
.L_x_8915:
        /* <DEDUP_REMOVED lines=12> */
.L_x_8929:
[----:B------:R-:W-:-:S05]  /*3cd0*/  CS2R R6, SRZ ;  /* 0x0000000000067805 */ /* 0x000fca000001ff00 */
[----:B------:R0:W-:Y:S01]  /*3ce0*/  STG.E.128 desc[UR36][R16.64], R4 ;  /* 0x0000000410007986 */ /* 0x0001e2000c101d24 */
[----:B------:R-:W-:Y:S05]  /*3cf0*/  BRA `(.L_x_8920) ;  /* 0x0000000800c87947 */ /* 0x000fea0003800000 */
.L_x_8928:
        /* <DEDUP_REMOVED lines=25> */
.L_x_8933:
[----:B------:R-:W-:Y:S05]  /*3e90*/  BSYNC B0 ;  /* 0x0000000000007941 */ /* 0x000fea0003800000 */
.L_x_8932:
[----:B------:R-:W-:-:S05]  /*3ea0*/  LOP3.LUT R7, R0, R7, RZ, 0xfc, !PT ;  /* 0x0000000700077212 */ /* 0x000fca00078efcff */
[----:B------:R0:W-:Y:S01]  /*3eb0*/  STG.E.U8 desc[UR36][R16.64], R7 ;  /* 0x0000000710007986 */ /* 0x0001e2000c101124 */
[----:B------:R-:W-:Y:S05]  /*3ec0*/  BRA `(.L_x_8920) ;  /* 0x0000000800547947 */ /* 0x000fea0003800000 */
.L_x_8931:
        /* <DEDUP_REMOVED lines=14> */
[----:B------:R-:W-:Y:S02]  /*3fb0*/  @P0 SHF.R.U32.HI R0, RZ, 0x15, R0 ;  /* 0x00000015ff000819 */ /* 0x000fe40000011600 */
[----:B------:R-:W-:Y:S01]  /*3fc0*/  @!P0 IADD3 R0, R3, -0x43000000, RZ ;  /* 0xbd00000003008810 */ /* 0x000fe20007ffe0ff */
[----:B------:R-:W-:Y:S06]  /*3fd0*/  BRA `(.L_x_8936) ;  /* 0x00000000000c7947 */ /* 0x000fec0003800000 */
.L_x_8935:
[----:B------:R-:W-:Y:S01]  /*3fe0*/  IMAD.MOV.U32 R0, RZ, RZ, 0x7f ;  /* 0x0000007fff007424 */ /* 0x000fe200078e00ff */
[----:B------:R-:W-:-:S04]  /*3ff0*/  ISETP.GT.U32.AND P0, PT, R3, 0x7f800000, PT ;  /* 0x7f8000000300780c */ /* 0x000fc80003f04070 */
[----:B------:R-:W-:-:S09]  /*4000*/  SEL R0, R0, 0x7c, P0 ;  /* 0x0000007c00007807 */ /* 0x000fd20000000000 */
.L_x_8936:
[----:B------:R-:W-:Y:S05]  /*4010*/  BSYNC B0 ;  /* 0x0000000000007941 */ /* 0x000fea0003800000 */
.L_x_8934:
[----:B------:R-:W-:-:S04]  /*4020*/  LOP3.LUT R3, R7, 0x80000000, RZ, 0xc0, !PT ;  /* 0x8000000007037812 */ /* 0x000fc800078ec0ff */
[----:B------:R-:W-:-:S04]  /*4030*/  SHF.R.U32.HI R3, RZ, 0x18, R3 ;  /* 0x00000018ff037819 */ /* 0x000fc80000011603 */
[----:B------:R-:W-:-:S05]  /*4040*/  LOP3.LUT R3, R0, R3, RZ, 0xfc, !PT ;  /* 0x0000000300037212 */ /* 0x000fca00078efcff */
[----:B------:R0:W-:Y:S01]  /*4050*/  STG.E.U8 desc[UR36][R16.64], R3 ;  /* 0x0000000310007986 */ /* 0x0001e2000c101124 */
[----:B------:R-:W-:Y:S05]  /*4060*/  BRA `(.L_x_8920) ;  /* 0x0000000400ec7947 */ /* 0x000fea0003800000 */
.L_x_8930:
        /* <DEDUP_REMOVED lines=8> */
.L_x_8927:
        /* <DEDUP_REMOVED lines=11> */
.L_x_8939:
        /* <DEDUP_REMOVED lines=21> */
.L_x_8942:
[----:B------:R-:W-:-:S04]  /*42f0*/  LOP3.LUT R3, R7, 0x80000000, RZ, 0xc0, !PT ;  /* 0x8000000007037812 */ /* 0x000fc800078ec0ff */
[----:B------:R-:W-:-:S04]  /*4300*/  SHF.R.U32.HI R3, RZ, 0x18, R3 ;  /* 0x00000018ff037819 */ /* 0x000fc80000011603 */
[----:B------:R-:W-:-:S04]  /*4310*/  LOP3.LUT R0, R0, R3, RZ, 0xfc, !PT ;  /* 0x0000000300007212 */ /* 0x000fc800078efcff */
[----:B------:R-:W-:-:S07]  /*4320*/  PRMT R8, R0, 0x7610, R8 ;  /* 0x0000761000087816 */ /* 0x000fce0000000008 */
.L_x_8941:
[----:B------:R-:W-:Y:S05]  /*4330*/  BSYNC B0 ;  /* 0x0000000000007941 */ /* 0x000fea0003800000 */
.L_x_8940:
[----:B------:R0:W-:Y:S01]  /*4340*/  STG.E.U8 desc[UR36][R16.64], R8 ;  /* 0x0000000810007986 */ /* 0x0001e2000c101124 */
[----:B------:R-:W-:Y:S05]  /*4350*/  BRA `(.L_x_8920) ;  /* 0x0000000400307947 */ /* 0x000fea0003800000 */
.L_x_8938:
        /* <DEDUP_REMOVED lines=21> */
.L_x_8945:
[----:B------:R-:W-:-:S04]  /*44b0*/  LOP3.LUT R3, R7, 0x80000000, RZ, 0xc0, !PT ;  /* 0x8000000007037812 */ /* 0x000fc800078ec0ff */
[----:B------:R-:W-:-:S04]  /*44c0*/  SHF.R.U32.HI R3, RZ, 0x18, R3 ;  /* 0x00000018ff037819 */ /* 0x000fc80000011603 */
[----:B------:R-:W-:-:S04]  /*44d0*/  LOP3.LUT R0, R0, R3, RZ, 0xfc, !PT ;  /* 0x0000000300007212 */ /* 0x000fc800078efcff */
[----:B------:R-:W-:-:S07]  /*44e0*/  PRMT R8, R0, 0x7610, R8 ;  /* 0x0000761000087816 */ /* 0x000fce0000000008 */
.L_x_8944:
[----:B------:R-:W-:Y:S05]  /*44f0*/  BSYNC B0 ;  /* 0x0000000000007941 */ /* 0x000fea0003800000 */
.L_x_8943:
[----:B------:R0:W-:Y:S01]  /*4500*/  STG.E.U8 desc[UR36][R16.64], R8 ;  /* 0x0000000810007986 */ /* 0x0001e2000c101124 */
[----:B------:R-:W-:Y:S05]  /*4510*/  BRA `(.L_x_8920) ;  /* 0x0000000000c07947 */ /* 0x000fea0003800000 */
.L_x_8937:
        /* <DEDUP_REMOVED lines=26> */
.L_x_8919:
        /* <DEDUP_REMOVED lines=15> */
[----:B01-3--:R-:W-:Y:S05]  /*47b0*/  CALL.ABS.NOINC R14 ;  /* 0x000000000e007343 */ /* 0x00bfea0003c00000 */
.L_x_8948:
[----:B------:R-:W-:Y:S05]  /*47c0*/  BRA `(.L_x_8920) ;  /* 0x0000000000147947 */ /* 0x000fea0003800000 */
.L_x_8947:
[----:B------:R-:W0:Y:S02]  /*47d0*/  F2I.U64.F64.TRUNC R4, R4 ;  /* 0x0000000400047311 */ /* 0x000e24000030d800 */
[----:B0-----:R2:W-:Y:S01]  /*47e0*/  STG.E.64 desc[UR36][R16.64], R4 ;  /* 0x0000000410007986 */ /* 0x0015e2000c101b24 */
[----:B------:R-:W-:Y:S05]  /*47f0*/  BRA `(.L_x_8920) ;  /* 0x0000000000087947 */ /* 0x000fea0003800000 */
.L_x_8946:
[----:B------:R-:W0:Y:S02]  /*4800*/  F2I.U32.F64.TRUNC R5, R4 ;  /* 0x0000000400057311 */ /* 0x000e24000030d000 */
[----:B0-----:R0:W-:Y:S02]  /*4810*/  STG.E desc[UR36][R16.64], R5 ;  /* 0x0000000510007986 */ /* 0x0011e4000c101924 */
.L_x_8920:
[----:B------:R-:W-:-:S04]  /*4820*/  IMAD R2, R2, 0x200, R23 ;  /* 0x0000020002027824 */ /* 0x000fc800078e0217 */
[----:B-1-3--:R-:W-:-:S07]  /*4830*/  VIADD R19, R2, 0x80 ;  /* 0x0000008002137836 */ /* 0x00afce0000000000 */
.L_x_8844:
[----:B------:R-:W-:Y:S05]  /*4840*/  BSYNC B6 ;  /* 0x0000000000067941 */ /* 0x000fea0003800000 */
.L_x_8843:
[----:B------:R-:W-:Y:S01]  /*4850*/  ULDC UR4, c[0x0][0x210] ;  /* 0x0000840000047ab9 */ /* 0x000fe20000000800 */
[----:B------:R-:W-:Y:S01]  /*4860*/  BSSY B6, `(.L_x_8949) ;  /* 0x000047d000067945 */ /* 0x000fe20003800000 */
[----:B------:R-:W-:-:S13]  /*4870*/  ISETP.GE.AND P0, PT, R19, UR4, PT ;  /* 0x0000000413007c0c */ /* 0x000fda000bf06270 */
[----:B------:R-:W-:Y:S05]  /*4880*/  @P0 BRA `(.L_x_8950) ;  /* 0x0000004400e80947 */ /* 0x000fea0003800000 */
[----:B0-----:R-:W0:Y:S01]  /*4890*/  LDC R6, c[0x0][0x218] ;  /* 0x00008600ff067b82 */ /* 0x001e220000000800 */
[----:B------:R-:W-:Y:S02]  /*48a0*/  IMAD.MOV.U32 R18, RZ, RZ, RZ ;  /* 0x000000ffff127224 */ /* 0x000fe400078e00ff */
[----:B------:R-:W-:Y:S02]  /*48b0*/  IMAD.MOV.U32 R0, RZ, RZ, RZ ;  /* 0x000000ffff007224 */ /* 0x000fe400078e00ff */
[----:B--2-4-:R-:W-:Y:S01]  /*48c0*/  IMAD.MOV.U32 R16, RZ, RZ, RZ ;  /* 0x000000ffff107224 */ /* 0x014fe200078e00ff */
        /* <DEDUP_REMOVED lines=350> */
.L_x_8951:
        /* <DEDUP_REMOVED lines=21> */
.L_x_8955:
[----:B------:R-:W2:Y:S02]  /*6000*/  LDG.E.U8 R2, desc[UR36][R2.64] ;  /* 0x0000002402027981 */ /* 0x000ea4000c1e1100 */
[----:B--2---:R0:W1:Y:S01]  /*6010*/  I2F.F64.U16 R22, R2 ;  /* 0x0000000200167312 */ /* 0x0040620000101800 */
[----:B------:R-:W-:Y:S05]  /*6020*/  BRA `(.L_x_8957) ;  /* 0x0000000c00707947 */ /* 0x000fea0003800000 */
.L_x_8954:
        /* <DEDUP_REMOVED lines=9> */
.L_x_8959:
[----:B------:R-:W2:Y:S02]  /*60c0*/  LDG.E R2, desc[UR36][R2.64] ;  /* 0x0000002402027981 */ /* 0x000ea4000c1e1900 */
[----:B--2---:R0:W1:Y:S01]  /*60d0*/  I2F.F64 R22, R2 ;  /* 0x0000000200167312 */ /* 0x0040620000201c00 */
[----:B------:R-:W-:Y:S05]  /*60e0*/  BRA `(.L_x_8957) ;  /* 0x0000000c00407947 */ /* 0x000fea0003800000 */
.L_x_8958:
[----:B------:R-:W2:Y:S02]  /*60f0*/  LDG.E.U16 R2, desc[UR36][R2.64] ;  /* 0x0000002402027981 */ /* 0x000ea4000c1e1500 */
[----:B--2---:R0:W1:Y:S01]  /*6100*/  I2F.F64.S16 R22, R2 ;  /* 0x0000000200167312 */ /* 0x0040620000101c00 */
[----:B------:R-:W-:Y:S05]  /*6110*/  BRA `(.L_x_8957) ;  /* 0x0000000c00347947 */ /* 0x000fea0003800000 */
.L_x_8953:
        /* <DEDUP_REMOVED lines=10> */
.L_x_8961:
[----:B------:R-:W2:Y:S02]  /*61c0*/  LDG.E.U16 R0, desc[UR36][R2.64] ;  /* 0x0000002402007981 */ /* 0x000ea4000c1e1500 */
[----:B--2---:R-:W-:-:S05]  /*61d0*/  HADD2.F32 R0, -RZ, R0.H0_H0 ;  /* 0x20000000ff007230 */ /* 0x004fca0000004100 */
[----:B------:R-:W-:-:S04]  /*61e0*/  FMUL.FTZ R0, R0, 1 ;  /* 0x3f80000000007820 */ /* 0x000fc80000410000 */
[----:B------:R0:W1:Y:S01]  /*61f0*/  F2F.F64.F32 R22, R0 ;  /* 0x0000000000167310 */ /* 0x0000620000201800 */
[----:B------:R-:W-:Y:S05]  /*6200*/  BRA `(.L_x_8957) ;  /* 0x0000000800f87947 */ /* 0x000fea0003800000 */
.L_x_8960:
        /* <DEDUP_REMOVED lines=10> */
.L_x_8963:
[----:B------:R-:W2:Y:S02]  /*62b0*/  LDG.E.U16 R2, desc[UR36][R2.64] ;  /* 0x0000002402027981 */ /* 0x000ea4000c1e1500 */
[----:B--2---:R-:W-:-:S05]  /*62c0*/  HADD2.F32 R0, -RZ, R2.H0_H0 ;  /* 0x20000002ff007230 */ /* 0x004fca0000004100 */
[----:B------:R-:W-:-:S04]  /*62d0*/  FMUL.FTZ R0, R0, 1 ;  /* 0x3f80000000007820 */ /* 0x000fc80000410000 */
[----:B------:R0:W1:Y:S01]  /*62e0*/  F2F.F64.F32 R22, R0 ;  /* 0x0000000000167310 */ /* 0x0000620000201800 */
[----:B------:R-:W-:Y:S05]  /*62f0*/  BRA `(.L_x_8957) ;  /* 0x0000000800bc7947 */ /* 0x000fea0003800000 */
.L_x_8962:
[----:B------:R0:W5:Y:S01]  /*6300*/  LDG.E.64 R22, desc[UR36][R2.64] ;  /* 0x0000002402167981 */ /* 0x000162000c1e1b00 */
[----:B------:R-:W-:Y:S05]  /*6310*/  BRA `(.L_x_8957) ;  /* 0x0000000800b47947 */ /* 0x000fea0003800000 */
.L_x_8952:
        /* <DEDUP_REMOVED lines=13> */
.L_x_8966:
[----:B------:R0:W5:Y:S01]  /*63f0*/  LDG.E.64 R22, desc[UR36][R2.64] ;  /* 0x0000002402167981 */ /* 0x000162000c1e1b00 */
[----:B------:R-:W-:Y:S05]  /*6400*/  BRA `(.L_x_8957) ;  /* 0x0000000800787947 */ /* 0x000fea0003800000 */
.L_x_8965:
        /* <DEDUP_REMOVED lines=11> */
[C---:B------:R-:W-:Y:S01]  /*64c0*/  IADD3 R6, R4.reuse, 0x1000000, RZ ;  /* 0x0100000004067810 */ /* 0x040fe20007ffe0ff */
        /* <DEDUP_REMOVED lines=16> */
.L_x_8968:
        /* <DEDUP_REMOVED lines=13> */
[----:B------:R4:W0:Y:S01]  /*66a0*/  F2F.F64.F32 R22, R4 ;  /* 0x0000000400167310 */ /* 0x0008220000201800 */
[----:B------:R-:W-:Y:S05]  /*66b0*/  BRA `(.L_x_8957) ;  /* 0x0000000400cc7947 */ /* 0x000fea0003800000 */
.L_x_8967:
[----:B------:R-:W2:Y:S02]  /*66c0*/  LDG.E.U16 R0, desc[UR36][R2.64] ;  /* 0x0000002402007981 */ /* 0x000ea4000c1e1500 */
[----:B--2---:R-:W-:-:S04]  /*66d0*/  IMAD.U32 R0, R0, 0x10000, RZ ;  /* 0x0001000000007824 */ /* 0x004fc800078e00ff */
[----:B------:R-:W-:-:S04]  /*66e0*/  FMUL.FTZ R0, R0, 1 ;  /* 0x3f80000000007820 */ /* 0x000fc80000410000 */
[----:B------:R0:W1:Y:S01]  /*66f0*/  F2F.F64.F32 R22, R0 ;  /* 0x0000000000167310 */ /* 0x0000620000201800 */
[----:B------:R-:W-:Y:S05]  /*6700*/  BRA `(.L_x_8957) ;  /* 0x0000000400b87947 */ /* 0x000fea0003800000 */
.L_x_8964:
        /* <DEDUP_REMOVED lines=11> */
.L_x_8971:
        /* <DEDUP_REMOVED lines=21> */
.L_x_8975:
[----:B------:R-:W-:Y:S05]  /*6910*/  BSYNC B1 ;  /* 0x0000000000017941 */ /* 0x000fea0003800000 */
.L_x_8974:
[----:B------:R-:W-:Y:S01]  /*6920*/  LEA R3, R0, 0x3b800000, 0x17 ;  /* 0x3b80000000037811 */ /* 0x000fe200078eb8ff */
[----:B------:R-:W-:-:S05]  /*6930*/  IMAD.SHL.U32 R0, R2, 0x100000, RZ ;  /* 0x0010000002007824 */ /* 0x000fca00078e00ff */
[----:B------:R-:W-:-:S07]  /*6940*/  LOP3.LUT R0, R3, R0, R4, 0xfe, !PT ;  /* 0x0000000003007212 */ /* 0x000fce00078efe04 */
.L_x_8973:
[----:B------:R-:W-:Y:S05]  /*6950*/  BSYNC B0 ;  /* 0x0000000000007941 */ /* 0x000fea0003800000 */
.L_x_8972:
[----:B------:R-:W-:-:S04]  /*6960*/  FMUL.FTZ R0, R0, 1 ;  /* 0x3f80000000007820 */ /* 0x000fc80000410000 */
[----:B------:R0:W1:Y:S01]  /*6970*/  F2F.F64.F32 R22, R0 ;  /* 0x0000000000167310 */ /* 0x0000620000201800 */
[----:B------:R-:W-:Y:S05]  /*6980*/  BRA `(.L_x_8957) ;  /* 0x0000000400187947 */ /* 0x000fea0003800000 */
.L_x_8970:
        /* <DEDUP_REMOVED lines=21> */
.L_x_8979:
[----:B------:R-:W-:Y:S05]  /*6ae0*/  BSYNC B1 ;  /* 0x0000000000017941 */ /* 0x000fea0003800000 */
.L_x_8978:
[----:B------:R-:W-:Y:S01]  /*6af0*/  LEA R3, R0, 0x37800000, 0x17 ;  /* 0x3780000000037811 */ /* 0x000fe200078eb8ff */
[----:B------:R-:W-:-:S05]  /*6b00*/  IMAD.SHL.U32 R0, R2, 0x200000, RZ ;  /* 0x0020000002007824 */ /* 0x000fca00078e00ff */
[----:B------:R-:W-:-:S07]  /*6b10*/  LOP3.LUT R0, R3, R0, R4, 0xfe, !PT ;  /* 0x0000000003007212 */ /* 0x000fce00078efe04 */
.L_x_8977:
[----:B------:R-:W-:Y:S05]  /*6b20*/  BSYNC B0 ;  /* 0x0000000000007941 */ /* 0x000fea0003800000 */
.L_x_8976:
[----:B------:R-:W-:-:S04]  /*6b30*/  FMUL.FTZ R0, R0, 1 ;  /* 0x3f80000000007820 */ /* 0x000fc80000410000 */
[----:B------:R0:W1:Y:S01]  /*6b40*/  F2F.F64.F32 R22, R0 ;  /* 0x0000000000167310 */ /* 0x0000620000201800 */
[----:B------:R-:W-:Y:S05]  /*6b50*/  BRA `(.L_x_8957) ;  /* 0x0000000000a47947 */ /* 0x000fea0003800000 */
.L_x_8969:
        /* <DEDUP_REMOVED lines=14> */
.L_x_8983:
[----:B------:R-:W-:Y:S05]  /*6c40*/  BSYNC B0 ;  /* 0x0000000000007941 */ /* 0x000fea0003800000 */
.L_x_8982:
[----:B------:R-:W-:-:S04]  /*6c50*/  FMUL.FTZ R0, R0, 1 ;  /* 0x3f80000000007820 */ /* 0x000fc80000410000 */
[----:B------:R0:W1:Y:S01]  /*6c60*/  F2F.F64.F32 R22, R0 ;  /* 0x0000000000167310 */ /* 0x0000620000201800 */
[----:B------:R-:W-:Y:S05]  /*6c70*/  BRA `(.L_x_8957) ;  /* 0x00000000005c7947 */ /* 0x000fea0003800000 */
.L_x_8956:
[----:B------:R-:W-:Y:S01]  /*6c80*/  MOV R2, 0x0 ;  /* 0x0000000000027802 */ /* 0x000fe20000000f00 */
[----:B------:R-:W-:Y:S01]  /*6c90*/  ULDC.64 UR4, c[0x4][0x128] ;  /* 0x01004a0000047ab9 */ /* 0x000fe20000000a00 */
[----:B------:R-:W-:Y:S01]  /*6ca0*/  ULDC.64 UR6, c[0x4][0x8] ;  /* 0x0100020000067ab9 */ /* 0x000fe20000000a00 */
[----:B------:R-:W-:Y:S01]  /*6cb0*/  IMAD.U32 R4, RZ, RZ, UR4 ;  /* 0x00000004ff047e24 */ /* 0x000fe2000f8e00ff */
[----:B------:R-:W-:Y:S01]  /*6cc0*/  HFMA2.MMA R8, -RZ, RZ, 0, 4.64916229248046875e-06 ;  /* 0x0000004eff087435 */ /* 0x000fe200000001ff */
        /* <DEDUP_REMOVED lines=8> */
[----:B------:R-:W-:-:S07]  /*6d50*/  IMAD.MOV.U32 R13, RZ, RZ, RZ ;  /* 0x000000ffff0d7224 */ /* 0x000fce00078e00ff */
[----:B------:R-:W-:-:S07]  /*6d60*/  LEPC R20, `(.L_x_8984) ;  /* 0x000000001014794e */ /* 0x000fce0000000000 */
[----:B0-----:R-:W-:Y:S05]  /*6d70*/  CALL.ABS.NOINC R2 ;  /* 0x0000000002007343 */ /* 0x001fea0003c00000 */
.L_x_8984:
[----:B------:R-:W-:Y:S01]  /*6d80*/  CS2R R22, SRZ ;  /* 0x0000000000167805 */ /* 0x000fe2000001ff00 */
[----:B------:R-:W-:Y:S06]  /*6d90*/  BRA `(.L_x_8957) ;  /* 0x0000000000147947 */ /* 0x000fec0003800000 */
.L_x_8981:
[----:B------:R-:W2:Y:S02]  /*6da0*/  LDG.E.64 R22, desc[UR36][R2.64] ;  /* 0x0000002402167981 */ /* 0x000ea4000c1e1b00 */
[----:B--2---:R-:W0:Y:S01]  /*6db0*/  I2F.F64.U64 R22, R22 ;  /* 0x0000001600167312 */ /* 0x004e220000301800 */
[----:B------:R-:W-:Y:S05]  /*6dc0*/  BRA `(.L_x_8957) ;  /* 0x0000000000087947 */ /* 0x000fea0003800000 */
.L_x_8980:
[----:B------:R-:W2:Y:S02]  /*6dd0*/  LDG.E R2, desc[UR36][R2.64] ;  /* 0x0000002402027981 */ /* 0x000ea4000c1e1900 */
[----:B--2---:R0:W1:Y:S02]  /*6de0*/  I2F.F64.U32 R22, R2 ;  /* 0x0000000200167312 */ /* 0x0040640000201800 */
.L_x_8957:
[----:B0-----:R-:W0:Y:S01]  /*6df0*/  LDC.U8 R2, c[0x0][0x4aa] ;  /* 0x00012a80ff027b82 */ /* 0x001e220000000000 */
[----:B------:R-:W-:Y:S02]  /*6e00*/  ULDC.64 UR4, c[0x0][0x488] ;  /* 0x0001220000047ab9 */ /* 0x000fe40000000a00 */
[----:B----4-:R-:W-:-:S05]  /*6e10*/  IADD3 R4, P0, R18, UR4, RZ ;  /* 0x0000000412047c10 */ /* 0x010fca000ff1e0ff */
[----:B--2---:R-:W-:Y:S01]  /*6e20*/  IMAD.X R5, RZ, RZ, UR5, P0 ;  /* 0x00000005ff057e24 */ /* 0x004fe200080e06ff */
        /* <DEDUP_REMOVED lines=14> */
.L_x_8988:
[----:B------:R-:W2:Y:S02]  /*6f10*/  LDG.E.U8 R2, desc[UR36][R4.64] ;  /* 0x0000002404027981 */ /* 0x000ea4000c1e1100 */
[----:B--2---:R-:W0:Y:S01]  /*6f20*/  I2F.F64.U16 R2, R2 ;  /* 0x0000000200027312 */ /* 0x004e220000101800 */
[----:B------:R-:W-:Y:S05]  /*6f30*/  BRA `(.L_x_8990) ;  /* 0x0000000c00707947 */ /* 0x000fea0003800000 */
.L_x_8987:
        /* <DEDUP_REMOVED lines=9> */
.L_x_8992:
[----:B------:R-:W2:Y:S02]  /*6fd0*/  LDG.E R2, desc[UR36][R4.64] ;  /* 0x0000002404027981 */ /* 0x000ea4000c1e1900 */
[----:B--2---:R-:W0:Y:S01]  /*6fe0*/  I2F.F64 R2, R2 ;  /* 0x0000000200027312 */ /* 0x004e220000201c00 */
[----:B------:R-:W-:Y:S05]  /*6ff0*/  BRA `(.L_x_8990) ;  /* 0x0000000c00407947 */ /* 0x000fea0003800000 */
.L_x_8991:
[----:B------:R-:W2:Y:S02]  /*7000*/  LDG.E.U16 R2, desc[UR36][R4.64] ;  /* 0x0000002404027981 */ /* 0x000ea4000c1e1500 */
[----:B--2---:R-:W0:Y:S01]  /*7010*/  I2F.F64.S16 R2, R2 ;  /* 0x0000000200027312 */ /* 0x004e220000101c00 */
[----:B------:R-:W-:Y:S05]  /*7020*/  BRA `(.L_x_8990) ;  /* 0x0000000c00347947 */ /* 0x000fea0003800000 */
.L_x_8986:
        /* <DEDUP_REMOVED lines=10> */
.L_x_8994:
[----:B------:R-:W2:Y:S02]  /*70d0*/  LDG.E.U16 R0, desc[UR36][R4.64] ;  /* 0x0000002404007981 */ /* 0x000ea4000c1e1500 */
[----:B--2---:R-:W-:-:S05]  /*70e0*/  HADD2.F32 R0, -RZ, R0.H0_H0 ;  /* 0x20000000ff007230 */ /* 0x004fca0000004100 */
[----:B------:R-:W-:-:S04]  /*70f0*/  FMUL.FTZ R0, R0, 1 ;  /* 0x3f80000000007820 */ /* 0x000fc80000410000 */
[----:B------:R0:W2:Y:S01]  /*7100*/  F2F.F64.F32 R2, R0 ;  /* 0x0000000000027310 */ /* 0x0000a20000201800 */
[----:B------:R-:W-:Y:S05]  /*7110*/  BRA `(.L_x_8990) ;  /* 0x0000000800f87947 */ /* 0x000fea0003800000 */
.L_x_8993:
        /* <DEDUP_REMOVED lines=10> */
.L_x_8996:
[----:B------:R-:W2:Y:S02]  /*71c0*/  LDG.E.U16 R4, desc[UR36][R4.64] ;  /* 0x0000002404047981 */ /* 0x000ea4000c1e1500 */
[----:B--2---:R-:W-:-:S05]  /*71d0*/  HADD2.F32 R0, -RZ, R4.H0_H0 ;  /* 0x20000004ff007230 */ /* 0x004fca0000004100 */
[----:B------:R-:W-:-:S04]  /*71e0*/  FMUL.FTZ R0, R0, 1 ;  /* 0x3f80000000007820 */ /* 0x000fc80000410000 */
[----:B------:R0:W2:Y:S01]  /*71f0*/  F2F.F64.F32 R2, R0 ;  /* 0x0000000000027310 */ /* 0x0000a20000201800 */
[----:B------:R-:W-:Y:S05]  /*7200*/  BRA `(.L_x_8990) ;  /* 0x0000000800bc7947 */ /* 0x000fea0003800000 */
.L_x_8995:
[----:B------:R0:W5:Y:S01]  /*7210*/  LDG.E.64 R2, desc[UR36][R4.64] ;  /* 0x0000002404027981 */ /* 0x000162000c1e1b00 */
[----:B------:R-:W-:Y:S05]  /*7220*/  BRA `(.L_x_8990) ;  /* 0x0000000800b47947 */ /* 0x000fea0003800000 */
.L_x_8985:
        /* <DEDUP_REMOVED lines=13> */
.L_x_8999:
[----:B------:R0:W5:Y:S01]  /*7300*/  LDG.E.64 R2, desc[UR36][R4.64] ;  /* 0x0000002404027981 */ /* 0x000162000c1e1b00 */
[----:B------:R-:W-:Y:S05]  /*7310*/  BRA `(.L_x_8990) ;  /* 0x0000000800787947 */ /* 0x000fea0003800000 */
.L_x_8998:
        /* <DEDUP_REMOVED lines=28> */
.L_x_9001:
        /* <DEDUP_REMOVED lines=15> */
.L_x_9000:
[----:B------:R-:W2:Y:S02]  /*75d0*/  LDG.E.U16 R0, desc[UR36][R4.64] ;  /* 0x0000002404007981 */ /* 0x000ea4000c1e1500 */
[----:B--2---:R-:W-:-:S04]  /*75e0*/  IMAD.U32 R0, R0, 0x10000, RZ ;  /* 0x0001000000007824 */ /* 0x004fc800078e00ff */
[----:B------:R-:W-:-:S04]  /*75f0*/  FMUL.FTZ R0, R0, 1 ;  /* 0x3f80000000007820 */ /* 0x000fc80000410000 */
[----:B------:R2:W4:Y:S01]  /*7600*/  F2F.F64.F32 R2, R0 ;  /* 0x0000000000027310 */ /* 0x0005220000201800 */
[----:B------:R-:W-:Y:S05]  /*7610*/  BRA `(.L_x_8990) ;  /* 0x0000000400b87947 */ /* 0x000fea0003800000 */
.L_x_8997:
        /* <DEDUP_REMOVED lines=11> */
.L_x_9004:
        /* <DEDUP_REMOVED lines=21> */
.L_x_9008:
[----:B------:R-:W-:Y:S05]  /*7820*/  BSYNC B1 ;  /* 0x0000000000017941 */ /* 0x000fea0003800000 */
.L_x_9007:
[----:B------:R-:W-:Y:S01]  /*7830*/  LEA R3, R0, 0x3b800000, 0x17 ;  /* 0x3b80000000037811 */ /* 0x000fe200078eb8ff */
[----:B------:R-:W-:-:S05]  /*7840*/  IMAD.SHL.U32 R0, R2, 0x100000, RZ ;  /* 0x0010000002007824 */ /* 0x000fca00078e00ff */
[----:B------:R-:W-:-:S07]  /*7850*/  LOP3.LUT R0, R3, R0, R4, 0xfe, !PT ;  /* 0x0000000003007212 */ /* 0x000fce00078efe04 */
.L_x_9006:
[----:B------:R-:W-:Y:S05]  /*7860*/  BSYNC B0 ;  /* 0x0000000000007941 */ /* 0x000fea0003800000 */
.L_x_9005:
[----:B------:R-:W-:-:S04]  /*7870*/  FMUL.FTZ R0, R0, 1 ;  /* 0x3f80000000007820 */ /* 0x000fc80000410000 */
[----:B------:R0:W2:Y:S01]  /*7880*/  F2F.F64.F32 R2, R0 ;  /* 0x0000000000027310 */ /* 0x0000a20000201800 */
[----:B------:R-:W-:Y:S05]  /*7890*/  BRA `(.L_x_8990) ;  /* 0x0000000400187947 */ /* 0x000fea0003800000 */
.L_x_9003:
        /* <DEDUP_REMOVED lines=21> */
.L_x_9012:
[----:B------:R-:W-:Y:S05]  /*79f0*/  BSYNC B1 ;  /* 0x0000000000017941 */ /* 0x000fea0003800000 */
.L_x_9011:
[----:B------:R-:W-:Y:S01]  /*7a00*/  LEA R3, R0, 0x37800000, 0x17 ;  /* 0x3780000000037811 */ /* 0x000fe200078eb8ff */
[----:B------:R-:W-:-:S05]  /*7a10*/  IMAD.SHL.U32 R0, R2, 0x200000, RZ ;  /* 0x0020000002007824 */ /* 0x000fca00078e00ff */
[----:B------:R-:W-:-:S07]  /*7a20*/  LOP3.LUT R0, R3, R0, R4, 0xfe, !PT ;  /* 0x0000000003007212 */ /* 0x000fce00078efe04 */
.L_x_9010:
[----:B------:R-:W-:Y:S05]  /*7a30*/  BSYNC B0 ;  /* 0x0000000000007941 */ /* 0x000fea0003800000 */
.L_x_9009:
[----:B------:R-:W-:-:S04]  /*7a40*/  FMUL.FTZ R0, R0, 1 ;  /* 0x3f80000000007820 */ /* 0x000fc80000410000 */
[----:B------:R0:W2:Y:S01]  /*7a50*/  F2F.F64.F32 R2, R0 ;  /* 0x0000000000027310 */ /* 0x0000a20000201800 */
[----:B------:R-:W-:Y:S05]  /*7a60*/  BRA `(.L_x_8990) ;  /* 0x0000000000a47947 */ /* 0x000fea0003800000 */
.L_x_9002:
        /* <DEDUP_REMOVED lines=12> */
[----:B------:R-:W-:Y:S01]  /*7b30*/  @!P0 MOV R0, 0x7f800001 ;  /* 0x7f80000100008802 */ /* 0x000fe20000000f00 */
[----:B------:R-:W-:-:S07]  /*7b40*/  @P0 IMAD.SHL.U32 R0, R4, 0x800000, RZ ;  /* 0x0080000004000824 */ /* 0x000fce00078e00ff */
.L_x_9016:
[----:B------:R-:W-:Y:S05]  /*7b50*/  BSYNC B0 ;  /* 0x0000000000007941 */ /* 0x000fea0003800000 */
.L_x_9015:
[----:B------:R-:W-:-:S04]  /*7b60*/  FMUL.FTZ R0, R0, 1 ;  /* 0x3f80000000007820 */ /* 0x000fc80000410000 */
[----:B------:R0:W2:Y:S01]  /*7b70*/  F2F.F64.F32 R2, R0 ;  /* 0x0000000000027310 */ /* 0x0000a20000201800 */
[----:B------:R-:W-:Y:S05]  /*7b80*/  BRA `(.L_x_8990) ;  /* 0x00000000005c7947 */ /* 0x000fea0003800000 */
.L_x_8989:
        /* <DEDUP_REMOVED lines=16> */
.L_x_9017:
[----:B------:R-:W-:Y:S01]  /*7c90*/  CS2R R2, SRZ ;  /* 0x0000000000027805 */ /* 0x000fe2000001ff00 */
[----:B------:R-:W-:Y:S06]  /*7ca0*/  BRA `(.L_x_8990) ;  /* 0x0000000000147947 */ /* 0x000fec0003800000 */
.L_x_9014:
[----:B------:R-:W2:Y:S02]  /*7cb0*/  LDG.E.64 R2, desc[UR36][R4.64] ;  /* 0x0000002404027981 */ /* 0x000ea4000c1e1b00 */
[----:B--2---:R-:W0:Y:S01]  /*7cc0*/  I2F.F64.U64 R2, R2 ;  /* 0x0000000200027312 */ /* 0x004e220000301800 */
[----:B------:R-:W-:Y:S05]  /*7cd0*/  BRA `(.L_x_8990) ;  /* 0x0000000000087947 */ /* 0x000fea0003800000 */
.L_x_9013:
[----:B------:R-:W2:Y:S02]  /*7ce0*/  LDG.E R2, desc[UR36][R4.64] ;  /* 0x0000002404027981 */ /* 0x000ea4000c1e1900 */
[----:B--2---:R-:W0:Y:S02]  /*7cf0*/  I2F.F64.U32 R2, R2 ;  /* 0x0000000200027312 */ /* 0x004e240000201800 */
.L_x_8990:
        /* <DEDUP_REMOVED lines=26> */
[----:B------:R-:W-:-:S07]  /*7ea0*/  IMAD.MOV.U32 R3, RZ, RZ, R23 ;  /* 0x000000ffff037224 */ /* 0x000fce00078e0017 */
[----:B------:R-:W-:Y:S05]  /*7eb0*/  CALL.REL.NOINC `($__internal_0_$__cuda_sm20_div_rn_f64_full) ;  /* 0x000000a0004c7944 */ /* 0x000fea0003c00000 */
[----:B------:R-:W-:-:S07]  /*7ec0*/  IMAD.MOV.U32 R2, RZ, RZ, R4 ;  /* 0x000000ffff027224 */ /* 0x000fce00078e0004 */
.L_x_9021:
[----:B------:R-:W-:Y:S05]  /*7ed0*/  BSYNC B1 ;  /* 0x0000000000017941 */ /* 0x000fea0003800000 */
.L_x_9020:
[----:B------:R-:W-:Y:S02]  /*7ee0*/  IMAD.MOV.U32 R4, RZ, RZ, R2 ;  /* 0x000000ffff047224 */ /* 0x000fe400078e0002 */
[----:B------:R-:W-:-:S07]  /*7ef0*/  IMAD.MOV.U32 R5, RZ, RZ, R3 ;  /* 0x000000ffff057224 */ /* 0x000fce00078e0003 */
.L_x_9019:
[----:B------:R-:W-:Y:S05]  /*7f00*/  BSYNC B0 ;  /* 0x0000000000007941 */ /* 0x000fea0003800000 */
.L_x_9018:
        /* <DEDUP_REMOVED lines=15> */
.L_x_9025:
[----:B------:R-:W0:Y:S02]  /*8000*/  F2I.S64.F64.TRUNC R4, R4 ;  /* 0x0000000400047311 */ /* 0x000e24000030d900 */
[----:B0-----:R-:W-:-:S05]  /*8010*/  IMAD.MOV.U32 R3, RZ, RZ, R4 ;  /* 0x000000ffff037224 */ /* 0x001fca00078e0004 */
[----:B------:R0:W-:Y:S01]  /*8020*/  STG.E.U8 desc[UR36][R16.64], R3 ;  /* 0x0000000310007986 */ /* 0x0001e2000c101124 */
[----:B------:R-:W-:Y:S05]  /*8030*/  BRA `(.L_x_9027) ;  /* 0x0000000c00f87947 */ /* 0x000fea0003800000 */
.L_x_9024:
        /* <DEDUP_REMOVED lines=9> */
.L_x_9029:
[----:B------:R-:W0:Y:S02]  /*80d0*/  F2I.F64.TRUNC R5, R4 ;  /* 0x0000000400057311 */ /* 0x000e24000030d100 */
[----:B0-----:R0:W-:Y:S01]  /*80e0*/  STG.E desc[UR36][R16.64], R5 ;  /* 0x0000000510007986 */ /* 0x0011e2000c101924 */
[----:B------:R-:W-:Y:S05]  /*80f0*/  BRA `(.L_x_9027) ;  /* 0x0000000c00c87947 */ /* 0x000fea0003800000 */
.L_x_9028:
[----:B------:R-:W0:Y:S02]  /*8100*/  F2I.F64.TRUNC R5, R4 ;  /* 0x0000000400057311 */ /* 0x000e24000030d100 */
[----:B0-----:R0:W-:Y:S01]  /*8110*/  STG.E.U16 desc[UR36][R16.64], R5 ;  /* 0x0000000510007986 */ /* 0x0011e2000c101524 */
[----:B------:R-:W-:Y:S05]  /*8120*/  BRA `(.L_x_9027) ;  /* 0x0000000c00bc7947 */ /* 0x000fea0003800000 */
.L_x_9023:
        /* <DEDUP_REMOVED lines=13> */
.L_x_9031:
        /* <DEDUP_REMOVED lines=8> */
.L_x_9030:
        /* <DEDUP_REMOVED lines=14> */
.L_x_9033:
        /* <DEDUP_REMOVED lines=9> */
.L_x_9032:
[----:B------:R0:W-:Y:S01]  /*83f0*/  STG.E.64 desc[UR36][R16.64], R4 ;  /* 0x0000000410007986 */ /* 0x0001e2000c101b24 */
[----:B------:R-:W-:Y:S05]  /*8400*/  BRA `(.L_x_9027) ;  /* 0x0000000c00047947 */ /* 0x000fea0003800000 */
.L_x_9022:
        /* <DEDUP_REMOVED lines=12> */
.L_x_9036:
[----:B------:R-:W-:-:S05]  /*84d0*/  CS2R R6, SRZ ;  /* 0x0000000000067805 */ /* 0x000fca000001ff00 */
[----:B------:R0:W-:Y:S01]  /*84e0*/  STG.E.128 desc[UR36][R16.64], R4 ;  /* 0x0000000410007986 */ /* 0x0001e2000c101d24 */
[----:B------:R-:W-:Y:S05]  /*84f0*/  BRA `(.L_x_9027) ;  /* 0x0000000800c87947 */ /* 0x000fea0003800000 */
.L_x_9035:
        /* <DEDUP_REMOVED lines=25> */
.L_x_9040:
[----:B------:R-:W-:Y:S05]  /*8690*/  BSYNC B0 ;  /* 0x0000000000007941 */ /* 0x000fea0003800000 */
.L_x_9039:
[----:B------:R-:W-:-:S05]  /*86a0*/  LOP3.LUT R3, R0, R3, RZ, 0xfc, !PT ;  /* 0x0000000300037212 */ /* 0x000fca00078efcff */
[----:B------:R0:W-:Y:S01]  /*86b0*/  STG.E.U8 desc[UR36][R16.64], R3 ;  /* 0x0000000310007986 */ /* 0x0001e2000c101124 */
[----:B------:R-:W-:Y:S05]  /*86c0*/  BRA `(.L_x_9027) ;  /* 0x0000000800547947 */ /* 0x000fea0003800000 */
.L_x_9038:
        /* <DEDUP_REMOVED lines=17> */
.L_x_9042:
[----:B------:R-:W-:Y:S01]  /*87e0*/  IMAD.MOV.U32 R0, RZ, RZ, 0x7f ;  /* 0x0000007fff007424 */ /* 0x000fe200078e00ff */
[----:B------:R-:W-:-:S04]  /*87f0*/  ISETP.GT.U32.AND P0, PT, R2, 0x7f800000, PT ;  /* 0x7f8000000200780c */ /* 0x000fc80003f04070 */
[----:B------:R-:W-:-:S09]  /*8800*/  SEL R0, R0, 0x7c, P0 ;  /* 0x0000007c00007807 */ /* 0x000fd20000000000 */
.L_x_9043:
[----:B------:R-:W-:Y:S05]  /*8810*/  BSYNC B0 ;  /* 0x0000000000007941 */ /* 0x000fea0003800000 */
.L_x_9041:
[----:B------:R-:W-:-:S04]  /*8820*/  LOP3.LUT R2, R3, 0x80000000, RZ, 0xc0, !PT ;  /* 0x8000000003027812 */ /* 0x000fc800078ec0ff */
[----:B------:R-:W-:-:S04]  /*8830*/  SHF.R.U32.HI R3, RZ, 0x18, R2 ;  /* 0x00000018ff037819 */ /* 0x000fc80000011602 */
[----:B------:R-:W-:-:S05]  /*8840*/  LOP3.LUT R3, R0, R3, RZ, 0xfc, !PT ;  /* 0x0000000300037212 */ /* 0x000fca00078efcff */
[----:B------:R0:W-:Y:S01]  /*8850*/  STG.E.U8 desc[UR36][R16.64], R3 ;  /* 0x0000000310007986 */ /* 0x0001e2000c101124 */
[----:B------:R-:W-:Y:S05]  /*8860*/  BRA `(.L_x_9027) ;  /* 0x0000000400ec7947 */ /* 0x000fea0003800000 */
.L_x_9037:
        /* <DEDUP_REMOVED lines=8> */
.L_x_9034:
        /* <DEDUP_REMOVED lines=11> */
.L_x_9046:
        /* <DEDUP_REMOVED lines=21> */
.L_x_9049:
[----:B------:R-:W-:-:S04]  /*8af0*/  LOP3.LUT R2, R3, 0x80000000, RZ, 0xc0, !PT ;  /* 0x8000000003027812 */ /* 0x000fc800078ec0ff */
[----:B------:R-:W-:-:S04]  /*8b00*/  SHF.R.U32.HI R3, RZ, 0x18, R2 ;  /* 0x00000018ff037819 */ /* 0x000fc80000011602 */
[----:B------:R-:W-:-:S04]  /*8b10*/  LOP3.LUT R0, R0, R3, RZ, 0xfc, !PT ;  /* 0x0000000300007212 */ /* 0x000fc800078efcff */
[----:B------:R-:W-:-:S07]  /*8b20*/  PRMT R8, R0, 0x7610, R8 ;  /* 0x0000761000087816 */ /* 0x000fce0000000008 */
.L_x_9048:
[----:B------:R-:W-:Y:S05]  /*8b30*/  BSYNC B0 ;  /* 0x0000000000007941 */ /* 0x000fea0003800000 */
.L_x_9047:
[----:B------:R0:W-:Y:S01]  /*8b40*/  STG.E.U8 desc[UR36][R16.64], R8 ;  /* 0x0000000810007986 */ /* 0x0001e2000c101124 */
[----:B------:R-:W-:Y:S05]  /*8b50*/  BRA `(.L_x_9027) ;  /* 0x0000000400307947 */ /* 0x000fea0003800000 */
.L_x_9045:
        /* <DEDUP_REMOVED lines=21> */
.L_x_9052:
[----:B------:R-:W-:-:S04]  /*8cb0*/  LOP3.LUT R2, R3, 0x80000000, RZ, 0xc0, !PT ;  /* 0x8000000003027812 */ /* 0x000fc800078ec0ff */
[----:B------:R-:W-:-:S04]  /*8cc0*/  SHF.R.U32.HI R3, RZ, 0x18, R2 ;  /* 0x00000018ff037819 */ /* 0x000fc80000011602 */
[----:B------:R-:W-:-:S04]  /*8cd0*/  LOP3.LUT R0, R0, R3, RZ, 0xfc, !PT ;  /* 0x0000000300007212 */ /* 0x000fc800078efcff */
[----:B------:R-:W-:-:S07]  /*8ce0*/  PRMT R8, R0, 0x7610, R8 ;  /* 0x0000761000087816 */ /* 0x000fce0000000008 */
.L_x_9051:
[----:B------:R-:W-:Y:S05]  /*8cf0*/  BSYNC B0 ;  /* 0x0000000000007941 */ /* 0x000fea0003800000 */
.L_x_9050:
[----:B------:R0:W-:Y:S01]  /*8d00*/  STG.E.U8 desc[UR36][R16.64], R8 ;  /* 0x0000000810007986 */ /* 0x0001e2000c101124 */
[----:B------:R-:W-:Y:S05]  /*8d10*/  BRA `(.L_x_9027) ;  /* 0x0000000000c07947 */ /* 0x000fea0003800000 */
.L_x_9044:
        /* <DEDUP_REMOVED lines=18> */
[----:B------:R-:W-:Y:S02]  /*8e40*/  @P2 ISETP.EQ.U32.AND P1, PT, R0, 0x1, P0 ;  /* 0x000000010000280c */ /* 0x000fe40000722070 */
[----:B------:R-:W-:Y:S02]  /*8e50*/  PLOP3.LUT P0, PT, PT, PT, PT, 0x80, 0x0 ;  /* 0x000000000000781c */ /* 0x000fe40003f0f070 */
[----:B------:R-:W-:Y:S02]  /*8e60*/  @P2 PLOP3.LUT P0, PT, P1, PT, PT, 0x80, 0x0 ;  /* 0x000000000000281c */ /* 0x000fe40000f0f070 */
[----:B------:R-:W-:-:S11]  /*8e70*/  @P2 IADD3 R0, R2, 0x1, RZ ;  /* 0x0000000102002810 */ /* 0x000fd60007ffe0ff */
[----:B------:R-:W-:-:S04]  /*8e80*/  @!P0 IMAD.MOV R0, RZ, RZ, R2 ;  /* 0x000000ffff008224 */ /* 0x000fc800078e0202 */
[----:B------:R-:W-:-:S05]  /*8e90*/  @P2 IMAD.MOV.U32 R3, RZ, RZ, R0 ;  /* 0x000000ffff032224 */ /* 0x000fca00078e0000 */
[----:B------:R4:W-:Y:S01]  /*8ea0*/  STG.E.U8 desc[UR36][R16.64], R3 ;  /* 0x0000000310007986 */ /* 0x0009e2000c101124 */
[----:B------:R-:W-:Y:S05]  /*8eb0*/  BRA `(.L_x_9027) ;  /* 0x0000000000587947 */ /* 0x000fea0003800000 */
.L_x_9026:
[----:B------:R-:W-:Y:S01]  /*8ec0*/  MOV R0, 0x0 ;  /* 0x0000000000007802 */ /* 0x000fe20000000f00 */
[----:B------:R-:W-:Y:S01]  /*8ed0*/  ULDC.64 UR4, c[0x4][0x128] ;  /* 0x01004a0000047ab9 */ /* 0x000fe20000000a00 */
[----:B------:R-:W-:Y:S01]  /*8ee0*/  ULDC.64 UR6, c[0x4][0x10] ;  /* 0x0100040000067ab9 */ /* 0x000fe20000000a00 */
[----:B------:R-:W-:Y:S01]  /*8ef0*/  IMAD.U32 R4, RZ, RZ, UR4 ;  /* 0x00000004ff047e24 */ /* 0x000fe2000f8e00ff */
[----:B------:R0:W2:Y:S01]  /*8f00*/  LDC.64 R2, c[0x4][R0] ;  /* 0x0100000000027b82 */ /* 0x0000a20000000a00 */
        /* <DEDUP_REMOVED lines=10> */
[----:B-123--:R-:W-:Y:S05]  /*8fb0*/  CALL.ABS.NOINC R2 ;  /* 0x0000000002007343 */ /* 0x00efea0003c00000 */
.L_x_9055:
[----:B------:R-:W-:Y:S05]  /*8fc0*/  BRA `(.L_x_9027) ;  /* 0x0000000000147947 */ /* 0x000fea0003800000 */
.L_x_9054:
[----:B------:R-:W0:Y:S02]  /*8fd0*/  F2I.U64.F64.TRUNC R4, R4 ;  /* 0x0000000400047311 */ /* 0x000e24000030d800 */
[----:B0-----:R2:W-:Y:S01]  /*8fe0*/  STG.E.64 desc[UR36][R16.64], R4 ;  /* 0x0000000410007986 */ /* 0x0015e2000c101b24 */
[----:B------:R-:W-:Y:S05]  /*8ff0*/  BRA `(.L_x_9027) ;  /* 0x0000000000087947 */ /* 0x000fea0003800000 */
.L_x_9053:
[----:B------:R-:W0:Y:S02]  /*9000*/  F2I.U32.F64.TRUNC R5, R4 ;  /* 0x0000000400057311 */ /* 0x000e24000030d000 */
[----:B0-----:R0:W-:Y:S02]  /*9010*/  STG.E desc[UR36][R16.64], R5 ;  /* 0x0000000510007986 */ /* 0x0011e4000c101924 */
.L_x_9027:
[----:B------:R-:W-:-:S07]  /*9020*/  VIADD R19, R19, 0x80 ;  /* 0x0000008013137836 */ /* 0x000fce0000000000 */
.L_x_8950:
[----:B------:R-:W-:Y:S05]  /*9030*/  BSYNC B6 ;  /* 0x0000000000067941 */ /* 0x000fea0003800000 */
.L_x_8949:
        /* <DEDUP_REMOVED lines=358> */
.L_x_9058:
        /* <DEDUP_REMOVED lines=18> */
[----:B------:R-:W1:Y:S02]  /*a7c0*/  LDG.E.S8 R2, desc[UR36][R2.64] ;  /* 0x0000002402027981 */ /* 0x000e64000c1e1300 */
[----:B-1-3--:R0:W1:Y:S01]  /*a7d0*/  I2F.F64.S16 R22, R2 ;  /* 0x0000000200167312 */ /* 0x00a0620000101c00 */
[----:B------:R-:W-:Y:S05]  /*a7e0*/  BRA `(.L_x_9064) ;  /* 0x0000000c007c7947 */ /* 0x000fea0003800000 */
.L_x_9062:
[----:B------:R-:W1:Y:S02]  /*a7f0*/  LDG.E.U8 R2, desc[UR36][R2.64] ;  /* 0x0000002402027981 */ /* 0x000e64000c1e1100 */
[----:B-1-3--:R0:W1:Y:S01]  /*a800*/  I2F.F64.U16 R22, R2 ;  /* 0x0000000200167312 */ /* 0x00a0620000101800 */
[----:B------:R-:W-:Y:S05]  /*a810*/  BRA `(.L_x_9064) ;  /* 0x0000000c00707947 */ /* 0x000fea0003800000 */
.L_x_9061:
[----:B------:R-:W-:-:S13]  /*a820*/  ISETP.NE.AND P0, PT, R4, 0x2, PT ;  /* 0x000000020400780c */ /* 0x000fda0003f05270 */
[----:B------:R-:W-:Y:S05]  /*a830*/  @!P0 BRA `(.L_x_9065) ;  /* 0x0000000000288947 */ /* 0x000fea0003800000 */
[----:B------:R-:W-:-:S13]  /*a840*/  ISETP.NE.AND P0, PT, R4, 0x3, PT ;  /* 0x000000030400780c */ /* 0x000fda0003f05270 */
[----:B------:R-:W-:Y:S05]  /*a850*/  @!P0 BRA `(.L_x_9066) ;  /* 0x0000000000148947 */ /* 0x000fea0003800000 */
[----:B------:R-:W-:-:S13]  /*a860*/  ISETP.NE.AND P0, PT, R4, 0x4, PT ;  /* 0x000000040400780c */ /* 0x000fda0003f05270 */
[----:B------:R-:W-:Y:S05]  /*a870*/  @P0 BRA `(.L_x_9063) ;  /* 0x0000000800fc0947 */ /* 0x000fea0003800000 */
[----:B-1-3--:R-:W2:Y:S02]  /*a880*/  LDG.E.64 R22, desc[UR36][R2.64] ;  /* 0x0000002402167981 */ /* 0x00aea4000c1e1b00 */
[----:B--2---:R-:W0:Y:S01]  /*a890*/  I2F.F64.S64 R22, R22 ;  /* 0x0000001600167312 */ /* 0x004e220000301c00 */
[----:B------:R-:W-:Y:S05]  /*a8a0*/  BRA `(.L_x_9064) ;  /* 0x0000000c004c7947 */ /* 0x000fea0003800000 */
.L_x_9066:
[----:B------:R-:W1:Y:S02]  /*a8b0*/  LDG.E R2, desc[UR36][R2.64] ;  /* 0x0000002402027981 */ /* 0x000e64000c1e1900 */
[----:B-1-3--:R0:W1:Y:S01]  /*a8c0*/  I2F.F64 R22, R2 ;  /* 0x0000000200167312 */ /* 0x00a0620000201c00 */
[----:B------:R-:W-:Y:S05]  /*a8d0*/  BRA `(.L_x_9064) ;  /* 0x0000000c00407947 */ /* 0x000fea0003800000 */
.L_x_9065:
[----:B------:R-:W1:Y:S02]  /*a8e0*/  LDG.E.U16 R2, desc[UR36][R2.64] ;  /* 0x0000002402027981 */ /* 0x000e64000c1e1500 */
[----:B-1-3--:R0:W1:Y:S01]  /*a8f0*/  I2F.F64.S16 R22, R2 ;  /* 0x0000000200167312 */ /* 0x00a0620000101c00 */
[----:B------:R-:W-:Y:S05]  /*a900*/  BRA `(.L_x_9064) ;  /* 0x0000000c00347947 */ /* 0x000fea0003800000 */
.L_x_9060:
[----:B------:R-:W-:-:S13]  /*a910*/  ISETP.GT.AND P0, PT, R4, 0x6, PT ;  /* 0x000000060400780c */ /* 0x000fda0003f04270 */
[----:B------:R-:W-:Y:S05]  /*a920*/  @P0 BRA `(.L_x_9067) ;  /* 0x0000000000340947 */ /* 0x000fea0003800000 */
[----:B------:R-:W-:-:S13]  /*a930*/  ISETP.NE.AND P0, PT, R4, 0x5, PT ;  /* 0x000000050400780c */ /* 0x000fda0003f05270 */
[----:B------:R-:W-:Y:S05]  /*a940*/  @!P0 BRA `(.L_x_9068) ;  /* 0x0000000000188947 */ /* 0x000fea0003800000 */
[----:B------:R-:W-:-:S13]  /*a950*/  ISETP.NE.AND P0, PT, R4, 0x6, PT ;  /* 0x000000060400780c */ /* 0x000fda0003f05270 */
[----:B------:R-:W-:Y:S05]  /*a960*/  @P0 BRA `(.L_x_9063) ;  /* 0x0000000800c00947 */ /* 0x000fea0003800000 */
[----:B-1-3--:R-:W2:Y:S02]  /*a970*/  LDG.E R22, desc[UR36][R2.64] ;  /* 0x0000002402167981 */ /* 0x00aea4000c1e1900 */
[----:B--2---:R-:W-:-:S06]  /*a980*/  FMUL.FTZ R22, R22, 1 ;  /* 0x3f80000016167820 */ /* 0x004fcc0000410000 */
[----:B------:R-:W0:Y:S01]  /*a990*/  F2F.F64.F32 R22, R22 ;  /* 0x0000001600167310 */ /* 0x000e220000201800 */
[----:B------:R-:W-:Y:S05]  /*a9a0*/  BRA `(.L_x_9064) ;  /* 0x0000000c000c7947 */ /* 0x000fea0003800000 */
.L_x_9068:
[----:B------:R-:W2:Y:S02]  /*a9b0*/  LDG.E.U16 R0, desc[UR36][R2.64] ;  /* 0x0000002402007981 */ /* 0x000ea4000c1e1500 */
[----:B--2---:R-:W-:-:S05]  /*a9c0*/  HADD2.F32 R0, -RZ, R0.H0_H0 ;  /* 0x20000000ff007230 */ /* 0x004fca0000004100 */
[----:B------:R-:W-:-:S04]  /*a9d0*/  FMUL.FTZ R0, R0, 1 ;  /* 0x3f80000000007820 */ /* 0x000fc80000410000 */
[----:B-1-3--:R0:W1:Y:S01]  /*a9e0*/  F2F.F64.F32 R22, R0 ;  /* 0x0000000000167310 */ /* 0x00a0620000201800 */
[----:B------:R-:W-:Y:S05]  /*a9f0*/  BRA `(.L_x_9064) ;  /* 0x0000000800f87947 */ /* 0x000fea0003800000 */
.L_x_9067:
[----:B------:R-:W-:-:S13]  /*aa00*/  ISETP.NE.AND P0, PT, R4, 0x7, PT ;  /* 0x000000070400780c */ /* 0x000fda0003f05270 */
[----:B------:R-:W-:Y:S05]  /*aa10*/  @!P0 BRA `(.L_x_9069) ;  /* 0x0000000000348947 */ /* 0x000fea0003800000 */
[----:B------:R-:W-:-:S13]  /*aa20*/  ISETP.NE.AND P0, PT, R4, 0x8, PT ;  /* 0x000000080400780c */ /* 0x000fda0003f05270 */
[----:B------:R-:W-:Y:S05]  /*aa30*/  @!P0 BRA `(.L_x_9070) ;  /* 0x0000000000188947 */ /* 0x000fea0003800000 */
[----:B------:R-:W-:-:S13]  /*aa40*/  ISETP.NE.AND P0, PT, R4, 0x9, PT ;  /* 0x000000090400780c */ /* 0x000fda0003f05270 */
[----:B------:R-:W-:Y:S05]  /*aa50*/  @P0 BRA `(.L_x_9063) ;  /* 0x0000000800840947 */ /* 0x000fea0003800000 */
[----:B------:R-:W1:Y:S02]  /*aa60*/  LDG.E R2, desc[UR36][R2.64] ;  /* 0x0000002402027981 */ /* 0x000e64000c1e1900 */
[----:B-1-3--:R-:W-:-:S06]  /*aa70*/  FMUL.FTZ R22, R2, 1 ;  /* 0x3f80000002167820 */ /* 0x00afcc0000410000 */
[----:B------:R-:W0:Y:S01]  /*aa80*/  F2F.F64.F32 R22, R22 ;  /* 0x0000001600167310 */ /* 0x000e220000201800 */
[----:B------:R-:W-:Y:S05]  /*aa90*/  BRA `(.L_x_9064) ;  /* 0x0000000800d07947 */ /* 0x000fea0003800000 */
.L_x_9070:
[----:B------:R-:W2:Y:S02]  /*aaa0*/  LDG.E.U16 R2, desc[UR36][R2.64] ;  /* 0x0000002402027981 */ /* 0x000ea4000c1e1500 */
[----:B--2---:R-:W-:-:S05]  /*aab0*/  HADD2.F32 R0, -RZ, R2.H0_H0 ;  /* 0x20000002ff007230 */ /* 0x004fca0000004100 */
[----:B------:R-:W-:-:S04]  /*aac0*/  FMUL.FTZ R0, R0, 1 ;  /* 0x3f80000000007820 */ /* 0x000fc80000410000 */
[----:B-1-3--:R0:W1:Y:S01]  /*aad0*/  F2F.F64.F32 R22, R0 ;  /* 0x0000000000167310 */ /* 0x00a0620000201800 */
[----:B------:R-:W-:Y:S05]  /*aae0*/  BRA `(.L_x_9064) ;  /* 0x0000000800bc7947 */ /* 0x000fea0003800000 */
.L_x_9069:
[----:B-1-3--:R0:W5:Y:S01]  /*aaf0*/  LDG.E.64 R22, desc[UR36][R2.64] ;  /* 0x0000002402167981 */ /* 0x00a162000c1e1b00 */
[----:B------:R-:W-:Y:S05]  /*ab00*/  BRA `(.L_x_9064) ;  /* 0x0000000800b47947 */ /* 0x000fea0003800000 */
.L_x_9059:
        /* <DEDUP_REMOVED lines=9> */
[----:B-1-3--:R-:W-:Y:S01]  /*aba0*/  IMAD.MOV.U32 R22, RZ, RZ, RZ ;  /* 0x000000ffff167224 */ /* 0x00afe200078e00ff */
[----:B--2---:R-:W-:-:S04]  /*abb0*/  ISETP.NE.AND P0, PT, R2, RZ, PT ;  /* 0x000000ff0200720c */ /* 0x004fc80003f05270 */
[----:B------:R-:W-:Y:S01]  /*abc0*/  FSEL R23, RZ, 1.875, !P0 ;  /* 0x3ff00000ff177808 */ /* 0x000fe20004000000 */
[----:B------:R-:W-:Y:S08]  /*abd0*/  BRA `(.L_x_9064) ;  /* 0x0000000800807947 */ /* 0x000ff00003800000 */
.L_x_9073:
[----:B-1-3--:R0:W5:Y:S01]  /*abe0*/  LDG.E.64 R22, desc[UR36][R2.64] ;  /* 0x0000002402167981 */ /* 0x00a162000c1e1b00 */
[----:B------:R-:W-:Y:S05]  /*abf0*/  BRA `(.L_x_9064) ;  /* 0x0000000800787947 */ /* 0x000fea0003800000 */
.L_x_9072:
        /* <DEDUP_REMOVED lines=26> */
[----:B-1-3--:R0:W1:Y:S01]  /*ada0*/  F2F.F64.F32 R22, R5 ;  /* 0x0000000500167310 */ /* 0x00a0620000201800 */
[----:B------:R-:W-:Y:S05]  /*adb0*/  BRA `(.L_x_9064) ;  /* 0x0000000800087947 */ /* 0x000fea0003800000 */
.L_x_9075:
        /* <DEDUP_REMOVED lines=13> */
[----:B-1-3--:R0:W1:Y:S01]  /*ae90*/  F2F.F64.F32 R22, R4 ;  /* 0x0000000400167310 */ /* 0x00a0620000201800 */
[----:B------:R-:W-:Y:S05]  /*aea0*/  BRA `(.L_x_9064) ;  /* 0x0000000400cc7947 */ /* 0x000fea0003800000 */
.L_x_9074:
[----:B------:R-:W2:Y:S02]  /*aeb0*/  LDG.E.U16 R0, desc[UR36][R2.64] ;  /* 0x0000002402007981 */ /* 0x000ea4000c1e1500 */
[----:B--2---:R-:W-:-:S05]  /*aec0*/  SHF.L.U32 R0, R0, 0x10, RZ ;  /* 0x0000001000007819 */ /* 0x004fca00000006ff */
[----:B------:R-:W-:-:S04]  /*aed0*/  FMUL.FTZ R0, R0, 1 ;  /* 0x3f80000000007820 */ /* 0x000fc80000410000 */
[----:B-1-3--:R0:W1:Y:S01]  /*aee0*/  F2F.F64.F32 R22, R0 ;  /* 0x0000000000167310 */ /* 0x00a0620000201800 */
[----:B------:R-:W-:Y:S05]  /*aef0*/  BRA `(.L_x_9064) ;  /* 0x0000000400b87947 */ /* 0x000fea0003800000 */
.L_x_9071:
        /* <DEDUP_REMOVED lines=8> */
[----:B------:R-:W1:Y:S02]  /*af80*/  LDG.E.U16 R2, desc[UR36][R2.64] ;  /* 0x0000002402027981 */ /* 0x000e64000c1e1500 */
[----:B-1-3--:R2:W3:Y:S01]  /*af90*/  I2F.F64.U16 R22, R2 ;  /* 0x0000000200167312 */ /* 0x00a4e20000101800 */
[----:B------:R-:W-:Y:S05]  /*afa0*/  BRA `(.L_x_9064) ;  /* 0x00000004008c7947 */ /* 0x000fea0003800000 */
.L_x_9078:
        /* <DEDUP_REMOVED lines=21> */
.L_x_9082:
[----:B------:R-:W-:Y:S05]  /*b100*/  BSYNC B1 ;  /* 0x0000000000017941 */ /* 0x000fea0003800000 */
.L_x_9081:
[----:B------:R-:W-:Y:S01]  /*b110*/  LEA R3, R0, 0x3b800000, 0x17 ;  /* 0x3b80000000037811 */ /* 0x000fe200078eb8ff */
[----:B------:R-:W-:-:S05]  /*b120*/  IMAD.SHL.U32 R0, R2, 0x100000, RZ ;  /* 0x0010000002007824 */ /* 0x000fca00078e00ff */
[----:B------:R-:W-:-:S07]  /*b130*/  LOP3.LUT R0, R3, R0, R4, 0xfe, !PT ;  /* 0x0000000003007212 */ /* 0x000fce00078efe04 */
.L_x_9080:
[----:B------:R-:W-:Y:S05]  /*b140*/  BSYNC B0 ;  /* 0x0000000000007941 */ /* 0x000fea0003800000 */
.L_x_9079:
[----:B------:R-:W-:-:S04]  /*b150*/  FMUL.FTZ R0, R0, 1 ;  /* 0x3f80000000007820 */ /* 0x000fc80000410000 */
[----:B-1-3--:R4:W0:Y:S01]  /*b160*/  F2F.F64.F32 R22, R0 ;  /* 0x0000000000167310 */ /* 0x00a8220000201800 */
[----:B------:R-:W-:Y:S05]  /*b170*/  BRA `(.L_x_9064) ;  /* 0x0000000400187947 */ /* 0x000fea0003800000 */
.L_x_9077:
        /* <DEDUP_REMOVED lines=21> */
.L_x_9086:
[----:B------:R-:W-:Y:S05]  /*b2d0*/  BSYNC B1 ;  /* 0x0000000000017941 */ /* 0x000fea0003800000 */
.L_x_9085:
[----:B------:R-:W-:Y:S01]  /*b2e0*/  LEA R3, R0, 0x37800000, 0x17 ;  /* 0x3780000000037811 */ /* 0x000fe200078eb8ff */
[----:B------:R-:W-:-:S05]  /*b2f0*/  IMAD.SHL.U32 R0, R2, 0x200000, RZ ;  /* 0x0020000002007824 */ /* 0x000fca00078e00ff */
[----:B------:R-:W-:-:S07]  /*b300*/  LOP3.LUT R0, R3, R0, R4, 0xfe, !PT ;  /* 0x0000000003007212 */ /* 0x000fce00078efe04 */
.L_x_9084:
[----:B------:R-:W-:Y:S05]  /*b310*/  BSYNC B0 ;  /* 0x0000000000007941 */ /* 0x000fea0003800000 */
.L_x_9083:
[----:B------:R-:W-:-:S04]  /*b320*/  FMUL.FTZ R0, R0, 1 ;  /* 0x3f80000000007820 */ /* 0x000fc80000410000 */
[----:B-1-3--:R0:W1:Y:S01]  /*b330*/  F2F.F64.F32 R22, R0 ;  /* 0x0000000000167310 */ /* 0x00a0620000201800 */
[----:B------:R-:W-:Y:S05]  /*b340*/  BRA `(.L_x_9064) ;  /* 0x0000000000a47947 */ /* 0x000fea0003800000 */
.L_x_9076:
        /* <DEDUP_REMOVED lines=14> */
.L_x_9090:
[----:B------:R-:W-:Y:S05]  /*b430*/  BSYNC B0 ;  /* 0x0000000000007941 */ /* 0x000fea0003800000 */
.L_x_9089:
[----:B------:R-:W-:-:S04]  /*b440*/  FMUL.FTZ R0, R0, 1 ;  /* 0x3f80000000007820 */ /* 0x000fc80000410000 */
[----:B-1-3--:R0:W1:Y:S01]  /*b450*/  F2F.F64.F32 R22, R0 ;  /* 0x0000000000167310 */ /* 0x00a0620000201800 */
[----:B------:R-:W-:Y:S05]  /*b460*/  BRA `(.L_x_9064) ;  /* 0x00000000005c7947 */ /* 0x000fea0003800000 */
.L_x_9063:
        /* <DEDUP_REMOVED lines=16> */
.L_x_9091:
[----:B------:R-:W-:Y:S01]  /*b570*/  CS2R R22, SRZ ;  /* 0x0000000000167805 */ /* 0x000fe2000001ff00 */
[----:B------:R-:W-:Y:S06]  /*b580*/  BRA `(.L_x_9064) ;  /* 0x0000000000147947 */ /* 0x000fec0003800000 */
.L_x_9088:
[----:B-1-3--:R-:W2:Y:S02]  /*b590*/  LDG.E.64 R22, desc[UR36][R2.64] ;  /* 0x0000002402167981 */ /* 0x00aea4000c1e1b00 */
[----:B--2---:R-:W0:Y:S01]  /*b5a0*/  I2F.F64.U64 R22, R22 ;  /* 0x0000001600167312 */ /* 0x004e220000301800 */
[----:B------:R-:W-:Y:S05]  /*b5b0*/  BRA `(.L_x_9064) ;  /* 0x0000000000087947 */ /* 0x000fea0003800000 */
.L_x_9087:
[----:B------:R-:W1:Y:S02]  /*b5c0*/  LDG.E R2, desc[UR36][R2.64] ;  /* 0x0000002402027981 */ /* 0x000e64000c1e1900 */
[----:B-1-3--:R0:W1:Y:S02]  /*b5d0*/  I2F.F64.U32 R22, R2 ;  /* 0x0000000200167312 */ /* 0x00a0640000201800 */
.L_x_9064:
[----:B0-2---:R-:W4:Y:S01]  /*b5e0*/  LDC.U8 R2, c[0x0][0x4aa] ;  /* 0x00012a80ff027b82 */ /* 0x005f220000000000 */
        /* <DEDUP_REMOVED lines=17> */
.L_x_9095:
[----:B------:R-:W2:Y:S02]  /*b700*/  LDG.E.U8 R2, desc[UR36][R4.64] ;  /* 0x0000002404027981 */ /* 0x000ea4000c1e1100 */
[----:B--2---:R-:W0:Y:S01]  /*b710*/  I2F.F64.U16 R2, R2 ;  /* 0x0000000200027312 */ /* 0x004e220000101800 */
[----:B------:R-:W-:Y:S05]  /*b720*/  BRA `(.L_x_9097) ;  /* 0x0000000c00707947 */ /* 0x000fea0003800000 */
.L_x_9094:
[----:B------:R-:W-:-:S13]  /*b730*/  ISETP.NE.AND P0, PT, R0, 0x2, PT ;  /* 0x000000020000780c */ /* 0x000fda0003f05270 */
[----:B------:R-:W-:Y:S05]  /*b740*/  @!P0 BRA `(.L_x_9098) ;  /* 0x0000000000288947 */ /* 0x000fea0003800000 */
[----:B------:R-:W-:-:S13]  /*b750*/  ISETP.NE.AND P0, PT, R0, 0x3, PT ;  /* 0x000000030000780c */ /* 0x000fda0003f05270 */
[----:B------:R-:W-:Y:S05]  /*b760*/  @!P0 BRA `(.L_x_9099) ;  /* 0x0000000000148947 */ /* 0x000fea0003800000 */
[----:B------:R-:W-:-:S13]  /*b770*/  ISETP.NE.AND P0, PT, R0, 0x4, PT ;  /* 0x000000040000780c */ /* 0x000fda0003f05270 */
[----:B------:R-:W-:Y:S05]  /*b780*/  @P0 BRA `(.L_x_9096) ;  /* 0x0000000800fc0947 */ /* 0x000fea0003800000 */
[----:B------:R-:W2:Y:S02]  /*b790*/  LDG.E.64 R2, desc[UR36][R4.64] ;  /* 0x0000002404027981 */ /* 0x000ea4000c1e1b00 */
[----:B--2---:R-:W2:Y:S01]  /*b7a0*/  I2F.F64.S64 R2, R2 ;  /* 0x0000000200027312 */ /* 0x004ea20000301c00 */
[----:B------:R-:W-:Y:S05]  /*b7b0*/  BRA `(.L_x_9097) ;  /* 0x0000000c004c7947 */ /* 0x000fea0003800000 */
.L_x_9099:
[----:B------:R-:W2:Y:S02]  /*b7c0*/  LDG.E R2, desc[UR36][R4.64] ;  /* 0x0000002404027981 */ /* 0x000ea4000c1e1900 */
[----:B--2---:R-:W4:Y:S01]  /*b7d0*/  I2F.F64 R2, R2 ;  /* 0x0000000200027312 */ /* 0x004f220000201c00 */
[----:B------:R-:W-:Y:S05]  /*b7e0*/  BRA `(.L_x_9097) ;  /* 0x0000000c00407947 */ /* 0x000fea0003800000 */
.L_x_9098:
[----:B------:R-:W2:Y:S02]  /*b7f0*/  LDG.E.U16 R2, desc[UR36][R4.64] ;  /* 0x0000002404027981 */ /* 0x000ea4000c1e1500 */
[----:B--2---:R-:W0:Y:S01]  /*b800*/  I2F.F64.S16 R2, R2 ;  /* 0x0000000200027312 */ /* 0x004e220000101c00 */
[----:B------:R-:W-:Y:S05]  /*b810*/  BRA `(.L_x_9097) ;  /* 0x0000000c00347947 */ /* 0x000fea0003800000 */
.L_x_9093:
        /* <DEDUP_REMOVED lines=10> */
.L_x_9101:
[----:B------:R-:W2:Y:S02]  /*b8c0*/  LDG.E.U16 R0, desc[UR36][R4.64] ;  /* 0x0000002404007981 */ /* 0x000ea4000c1e1500 */
[----:B--2---:R-:W-:-:S05]  /*b8d0*/  HADD2.F32 R0, -RZ, R0.H0_H0 ;  /* 0x20000000ff007230 */ /* 0x004fca0000004100 */
[----:B------:R-:W-:-:S04]  /*b8e0*/  FMUL.FTZ R0, R0, 1 ;  /* 0x3f80000000007820 */ /* 0x000fc80000410000 */
[----:B------:R0:W2:Y:S01]  /*b8f0*/  F2F.F64.F32 R2, R0 ;  /* 0x0000000000027310 */ /* 0x0000a20000201800 */
[----:B------:R-:W-:Y:S05]  /*b900*/  BRA `(.L_x_9097) ;  /* 0x0000000800f87947 */ /* 0x000fea0003800000 */
.L_x_9100:
        /* <DEDUP_REMOVED lines=10> */
.L_x_9103:
[----:B------:R-:W2:Y:S02]  /*b9b0*/  LDG.E.U16 R4, desc[UR36][R4.64] ;  /* 0x0000002404047981 */ /* 0x000ea4000c1e1500 */
[----:B--2---:R-:W-:-:S05]  /*b9c0*/  HADD2.F32 R0, -RZ, R4.H0_H0 ;  /* 0x20000004ff007230 */ /* 0x004fca0000004100 */
[----:B------:R-:W-:-:S04]  /*b9d0*/  FMUL.FTZ R0, R0, 1 ;  /* 0x3f80000000007820 */ /* 0x000fc80000410000 */
[----:B------:R0:W2:Y:S01]  /*b9e0*/  F2F.F64.F32 R2, R0 ;  /* 0x0000000000027310 */ /* 0x0000a20000201800 */
[----:B------:R-:W-:Y:S05]  /*b9f0*/  BRA `(.L_x_9097) ;  /* 0x0000000800bc7947 */ /* 0x000fea0003800000 */
.L_x_9102:
[----:B------:R0:W5:Y:S01]  /*ba00*/  LDG.E.64 R2, desc[UR36][R4.64] ;  /* 0x0000002404027981 */ /* 0x000162000c1e1b00 */
[----:B------:R-:W-:Y:S05]  /*ba10*/  BRA `(.L_x_9097) ;  /* 0x0000000800b47947 */ /* 0x000fea0003800000 */
.L_x_9092:
        /* <DEDUP_REMOVED lines=13> */
.L_x_9106:
[----:B------:R0:W5:Y:S01]  /*baf0*/  LDG.E.64 R2, desc[UR36][R4.64] ;  /* 0x0000002404027981 */ /* 0x000162000c1e1b00 */
[----:B------:R-:W-:Y:S05]  /*bb00*/  BRA `(.L_x_9097) ;  /* 0x0000000800787947 */ /* 0x000fea0003800000 */
.L_x_9105:
        /* <DEDUP_REMOVED lines=14> */
[C---:B------:R-:W-:Y:S02]  /*bbf0*/  ISETP.GT.U32.AND P0, PT, R3.reuse, 0x4, PT ;  /* 0x000000040300780c */ /* 0x040fe40003f04070 */
[----:B------:R-:W-:-:S04]  /*bc00*/  IADD3 R3, R3, -0x4, RZ ;  /* 0xfffffffc03037810 */ /* 0x000fc80007ffe0ff */
        /* <DEDUP_REMOVED lines=12> */
.L_x_9108:
        /* <DEDUP_REMOVED lines=15> */
.L_x_9107:
[----:B------:R-:W2:Y:S02]  /*bdc0*/  LDG.E.U16 R0, desc[UR36][R4.64] ;  /* 0x0000002404007981 */ /* 0x000ea4000c1e1500 */
[----:B--2---:R-:W-:-:S04]  /*bdd0*/  IMAD.U32 R0, R0, 0x10000, RZ ;  /* 0x0001000000007824 */ /* 0x004fc800078e00ff */
[----:B------:R-:W-:-:S04]  /*bde0*/  FMUL.FTZ R0, R0, 1 ;  /* 0x3f80000000007820 */ /* 0x000fc80000410000 */
[----:B------:R0:W2:Y:S01]  /*bdf0*/  F2F.F64.F32 R2, R0 ;  /* 0x0000000000027310 */ /* 0x0000a20000201800 */
[----:B------:R-:W-:Y:S05]  /*be00*/  BRA `(.L_x_9097) ;  /* 0x0000000400b87947 */ /* 0x000fea0003800000 */
.L_x_9104:
        /* <DEDUP_REMOVED lines=11> */
.L_x_9111:
        /* <DEDUP_REMOVED lines=21> */
.L_x_9115:
[----:B------:R-:W-:Y:S05]  /*c010*/  BSYNC B1 ;  /* 0x0000000000017941 */ /* 0x000fea0003800000 */
.L_x_9114:
[----:B------:R-:W-:Y:S01]  /*c020*/  LEA R3, R0, 0x3b800000, 0x17 ;  /* 0x3b80000000037811 */ /* 0x000fe200078eb8ff */
[----:B------:R-:W-:-:S05]  /*c030*/  IMAD.SHL.U32 R0, R2, 0x100000, RZ ;  /* 0x0010000002007824 */ /* 0x000fca00078e00ff */
[----:B------:R-:W-:-:S07]  /*c040*/  LOP3.LUT R0, R3, R0, R4, 0xfe, !PT ;  /* 0x0000000003007212 */ /* 0x000fce00078efe04 */
.L_x_9113:
[----:B------:R-:W-:Y:S05]  /*c050*/  BSYNC B0 ;  /* 0x0000000000007941 */ /* 0x000fea0003800000 */
.L_x_9112:
[----:B------:R-:W-:-:S04]  /*c060*/  FMUL.FTZ R0, R0, 1 ;  /* 0x3f80000000007820 */ /* 0x000fc80000410000 */
[----:B------:R0:W2:Y:S01]  /*c070*/  F2F.F64.F32 R2, R0 ;  /* 0x0000000000027310 */ /* 0x0000a20000201800 */
[----:B------:R-:W-:Y:S05]  /*c080*/  BRA `(.L_x_9097) ;  /* 0x0000000400187947 */ /* 0x000fea0003800000 */
.L_x_9110:
        /* <DEDUP_REMOVED lines=21> */
.L_x_9119:
[----:B------:R-:W-:Y:S05]  /*c1e0*/  BSYNC B1 ;  /* 0x0000000000017941 */ /* 0x000fea0003800000 */
.L_x_9118:
[----:B------:R-:W-:Y:S01]  /*c1f0*/  LEA R3, R0, 0x37800000, 0x17 ;  /* 0x3780000000037811 */ /* 0x000fe200078eb8ff */
[----:B------:R-:W-:-:S05]  /*c200*/  IMAD.SHL.U32 R0, R2, 0x200000, RZ ;  /* 0x0020000002007824 */ /* 0x000fca00078e00ff */
[----:B------:R-:W-:-:S07]  /*c210*/  LOP3.LUT R0, R3, R0, R4, 0xfe, !PT ;  /* 0x0000000003007212 */ /* 0x000fce00078efe04 */
.L_x_9117:
[----:B------:R-:W-:Y:S05]  /*c220*/  BSYNC B0 ;  /* 0x0000000000007941 */ /* 0x000fea0003800000 */
.L_x_9116:
[----:B------:R-:W-:-:S04]  /*c230*/  FMUL.FTZ R0, R0, 1 ;  /* 0x3f80000000007820 */ /* 0x000fc80000410000 */
[----:B------:R0:W2:Y:S01]  /*c240*/  F2F.F64.F32 R2, R0 ;  /* 0x0000000000027310 */ /* 0x0000a20000201800 */
[----:B------:R-:W-:Y:S05]  /*c250*/  BRA `(.L_x_9097) ;  /* 0x0000000000a47947 */ /* 0x000fea0003800000 */
.L_x_9109:
        /* <DEDUP_REMOVED lines=14> */
.L_x_9123:
[----:B------:R-:W-:Y:S05]  /*c340*/  BSYNC B0 ;  /* 0x0000000000007941 */ /* 0x000fea0003800000 */
.L_x_9122:
[----:B------:R-:W-:-:S04]  /*c350*/  FMUL.FTZ R0, R0, 1 ;  /* 0x3f80000000007820 */ /* 0x000fc80000410000 */
[----:B------:R0:W2:Y:S01]  /*c360*/  F2F.F64.F32 R2, R0 ;  /* 0x0000000000027310 */ /* 0x0000a20000201800 */
[----:B------:R-:W-:Y:S05]  /*c370*/  BRA `(.L_x_9097) ;  /* 0x00000000005c7947 */ /* 0x000fea0003800000 */
.L_x_9096:
        /* <DEDUP_REMOVED lines=16> */
.L_x_9124:
[----:B------:R-:W-:Y:S01]  /*c480*/  CS2R R2, SRZ ;  /* 0x0000000000027805 */ /* 0x000fe2000001ff00 */
[----:B------:R-:W-:Y:S06]  /*c490*/  BRA `(.L_x_9097) ;  /* 0x0000000000147947 */ /* 0x000fec0003800000 */
.L_x_9121:
[----:B------:R-:W2:Y:S02]  /*c4a0*/  LDG.E.64 R2, desc[UR36][R4.64] ;  /* 0x0000002404027981 */ /* 0x000ea4000c1e1b00 */
[----:B--2---:R-:W0:Y:S01]  /*c4b0*/  I2F.F64.U64 R2, R2 ;  /* 0x0000000200027312 */ /* 0x004e220000301800 */
[----:B------:R-:W-:Y:S05]  /*c4c0*/  BRA `(.L_x_9097) ;  /* 0x0000000000087947 */ /* 0x000fea0003800000 */
.L_x_9120:
[----:B------:R-:W2:Y:S02]  /*c4d0*/  LDG.E R2, desc[UR36][R4.64] ;  /* 0x0000002404027981 */ /* 0x000ea4000c1e1900 */
[----:B--2---:R-:W0:Y:S02]  /*c4e0*/  I2F.F64.U32 R2, R2 ;  /* 0x0000000200027312 */ /* 0x004e240000201800 */
.L_x_9097:
        /* <DEDUP_REMOVED lines=29> */
.L_x_9128:
[----:B------:R-:W-:Y:S05]  /*c6c0*/  BSYNC B1 ;  /* 0x0000000000017941 */ /* 0x000fea0003800000 */
.L_x_9127:
[----:B------:R-:W-:Y:S02]  /*c6d0*/  IMAD.MOV.U32 R4, RZ, RZ, R2 ;  /* 0x000000ffff047224 */ /* 0x000fe400078e0002 */
[----:B------:R-:W-:-:S07]  /*c6e0*/  IMAD.MOV.U32 R5, RZ, RZ, R3 ;  /* 0x000000ffff057224 */ /* 0x000fce00078e0003 */
.L_x_9126:
[----:B------:R-:W-:Y:S05]  /*c6f0*/  BSYNC B0 ;  /* 0x0000000000007941 */ /* 0x000fea0003800000 */
.L_x_9125:
        /* <DEDUP_REMOVED lines=15> */
.L_x_9132:
[----:B------:R-:W0:Y:S02]  /*c7f0*/  F2I.S64.F64.TRUNC R4, R4 ;  /* 0x0000000400047311 */ /* 0x000e24000030d900 */
[----:B0-----:R-:W-:-:S05]  /*c800*/  IMAD.MOV.U32 R3, RZ, RZ, R4 ;  /* 0x000000ffff037224 */ /* 0x001fca00078e0004 */
[----:B------:R0:W-:Y:S01]  /*c810*/  STG.E.U8 desc[UR36][R16.64], R3 ;  /* 0x0000000310007986 */ /* 0x0001e2000c101124 */
[----:B------:R-:W-:Y:S05]  /*c820*/  BRA `(.L_x_9134) ;  /* 0x0000000c00f87947 */ /* 0x000fea0003800000 */
.L_x_9131:
        /* <DEDUP_REMOVED lines=9> */
.L_x_9136:
[----:B------:R-:W0:Y:S02]  /*c8c0*/  F2I.F64.TRUNC R5, R4 ;  /* 0x0000000400057311 */ /* 0x000e24000030d100 */
[----:B0-----:R0:W-:Y:S01]  /*c8d0*/  STG.E desc[UR36][R16.64], R5 ;  /* 0x0000000510007986 */ /* 0x0011e2000c101924 */
[----:B------:R-:W-:Y:S05]  /*c8e0*/  BRA `(.L_x_9134) ;  /* 0x0000000c00c87947 */ /* 0x000fea0003800000 */
.L_x_9135:
[----:B------:R-:W0:Y:S02]  /*c8f0*/  F2I.F64.TRUNC R5, R4 ;  /* 0x0000000400057311 */ /* 0x000e24000030d100 */
[----:B0-----:R0:W-:Y:S01]  /*c900*/  STG.E.U16 desc[UR36][R16.64], R5 ;  /* 0x0000000510007986 */ /* 0x0011e2000c101524 */
[----:B------:R-:W-:Y:S05]  /*c910*/  BRA `(.L_x_9134) ;  /* 0x0000000c00bc7947 */ /* 0x000fea0003800000 */
.L_x_9130:
        /* <DEDUP_REMOVED lines=13> */
.L_x_9138:
        /* <DEDUP_REMOVED lines=8> */
.L_x_9137:
        /* <DEDUP_REMOVED lines=14> */
.L_x_9140:
        /* <DEDUP_REMOVED lines=9> */
.L_x_9139:
[----:B------:R0:W-:Y:S01]  /*cbe0*/  STG.E.64 desc[UR36][R16.64], R4 ;  /* 0x0000000410007986 */ /* 0x0001e2000c101b24 */
[----:B------:R-:W-:Y:S05]  /*cbf0*/  BRA `(.L_x_9134) ;  /* 0x0000000c00047947 */ /* 0x000fea0003800000 */
.L_x_9129:
        /* <DEDUP_REMOVED lines=12> */
.L_x_9143:
[----:B------:R-:W-:-:S05]  /*ccc0*/  CS2R R6, SRZ ;  /* 0x0000000000067805 */ /* 0x000fca000001ff00 */
[----:B------:R0:W-:Y:S01]  /*ccd0*/  STG.E.128 desc[UR36][R16.64], R4 ;  /* 0x0000000410007986 */ /* 0x0001e2000c101d24 */
[----:B------:R-:W-:Y:S05]  /*cce0*/  BRA `(.L_x_9134) ;  /* 0x0000000800c87947 */ /* 0x000fea0003800000 */
.L_x_9142:
        /* <DEDUP_REMOVED lines=25> */
.L_x_9147:
[----:B------:R-:W-:Y:S05]  /*ce80*/  BSYNC B0 ;  /* 0x0000000000007941 */ /* 0x000fea0003800000 */
.L_x_9146:
[----:B------:R-:W-:-:S05]  /*ce90*/  LOP3.LUT R3, R0, R3, RZ, 0xfc, !PT ;  /* 0x0000000300037212 */ /* 0x000fca00078efcff */
[----:B------:R0:W-:Y:S01]  /*cea0*/  STG.E.U8 desc[UR36][R16.64], R3 ;  /* 0x0000000310007986 */ /* 0x0001e2000c101124 */
[----:B------:R-:W-:Y:S05]  /*ceb0*/  BRA `(.L_x_9134) ;  /* 0x0000000800547947 */ /* 0x000fea0003800000 */
.L_x_9145:
        /* <DEDUP_REMOVED lines=17> */
.L_x_9149:
[----:B------:R-:W-:Y:S01]  /*cfd0*/  IMAD.MOV.U32 R0, RZ, RZ, 0x7f ;  /* 0x0000007fff007424 */ /* 0x000fe200078e00ff */
[----:B------:R-:W-:-:S04]  /*cfe0*/  ISETP.GT.U32.AND P0, PT, R2, 0x7f800000, PT ;  /* 0x7f8000000200780c */ /* 0x000fc80003f04070 */
[----:B------:R-:W-:-:S09]  /*cff0*/  SEL R0, R0, 0x7c, P0 ;  /* 0x0000007c00007807 */ /* 0x000fd20000000000 */
.L_x_9150:
[----:B------:R-:W-:Y:S05]  /*d000*/  BSYNC B0 ;  /* 0x0000000000007941 */ /* 0x000fea0003800000 */
.L_x_9148:
[----:B------:R-:W-:-:S04]  /*d010*/  LOP3.LUT R2, R3, 0x80000000, RZ, 0xc0, !PT ;  /* 0x8000000003027812 */ /* 0x000fc800078ec0ff */
[----:B------:R-:W-:-:S04]  /*d020*/  SHF.R.U32.HI R3, RZ, 0x18, R2 ;  /* 0x00000018ff037819 */ /* 0x000fc80000011602 */
[----:B------:R-:W-:-:S05]  /*d030*/  LOP3.LUT R3, R0, R3, RZ, 0xfc, !PT ;  /* 0x0000000300037212 */ /* 0x000fca00078efcff */
[----:B------:R0:W-:Y:S01]  /*d040*/  STG.E.U8 desc[UR36][R16.64], R3 ;  /* 0x0000000310007986 */ /* 0x0001e2000c101124 */
[----:B------:R-:W-:Y:S05]  /*d050*/  BRA `(.L_x_9134) ;  /* 0x0000000400ec7947 */ /* 0x000fea0003800000 */
.L_x_9144:
        /* <DEDUP_REMOVED lines=8> */
.L_x_9141:
        /* <DEDUP_REMOVED lines=11> */
.L_x_9153:
        /* <DEDUP_REMOVED lines=21> */
.L_x_9156:
[----:B------:R-:W-:-:S04]  /*d2e0*/  LOP3.LUT R2, R3, 0x80000000, RZ, 0xc0, !PT ;  /* 0x8000000003027812 */ /* 0x000fc800078ec0ff */
[----:B------:R-:W-:-:S04]  /*d2f0*/  SHF.R.U32.HI R3, RZ, 0x18, R2 ;  /* 0x00000018ff037819 */ /* 0x000fc80000011602 */
[----:B------:R-:W-:-:S04]  /*d300*/  LOP3.LUT R0, R0, R3, RZ, 0xfc, !PT ;  /* 0x0000000300007212 */ /* 0x000fc800078efcff */
[----:B------:R-:W-:-:S07]  /*d310*/  PRMT R8, R0, 0x7610, R8 ;  /* 0x0000761000087816 */ /* 0x000fce0000000008 */
.L_x_9155:
[----:B------:R-:W-:Y:S05]  /*d320*/  BSYNC B0 ;  /* 0x0000000000007941 */ /* 0x000fea0003800000 */
.L_x_9154:
[----:B------:R0:W-:Y:S01]  /*d330*/  STG.E.U8 desc[UR36][R16.64], R8 ;  /* 0x0000000810007986 */ /* 0x0001e2000c101124 */
[----:B------:R-:W-:Y:S05]  /*d340*/  BRA `(.L_x_9134) ;  /* 0x0000000400307947 */ /* 0x000fea0003800000 */
.L_x_9152:
        /* <DEDUP_REMOVED lines=21> */
.L_x_9159:
[----:B------:R-:W-:-:S04]  /*d4a0*/  LOP3.LUT R2, R3, 0x80000000, RZ, 0xc0, !PT ;  /* 0x8000000003027812 */ /* 0x000fc800078ec0ff */
[----:B------:R-:W-:-:S04]  /*d4b0*/  SHF.R.U32.HI R3, RZ, 0x18, R2 ;  /* 0x00000018ff037819 */ /* 0x000fc80000011602 */
[----:B------:R-:W-:-:S04]  /*d4c0*/  LOP3.LUT R0, R0, R3, RZ, 0xfc, !PT ;  /* 0x0000000300007212 */ /* 0x000fc800078efcff */
[----:B------:R-:W-:-:S07]  /*d4d0*/  PRMT R8, R0, 0x7610, R8 ;  /* 0x0000761000087816 */ /* 0x000fce0000000008 */
.L_x_9158:
[----:B------:R-:W-:Y:S05]  /*d4e0*/  BSYNC B0 ;  /* 0x0000000000007941 */ /* 0x000fea0003800000 */
.L_x_9157:
[----:B------:R0:W-:Y:S01]  /*d4f0*/  STG.E.U8 desc[UR36][R16.64], R8 ;  /* 0x0000000810007986 */ /* 0x0001e2000c101124 */
[----:B------:R-:W-:Y:S05]  /*d500*/  BRA `(.L_x_9134) ;  /* 0x0000000000c07947 */ /* 0x000fea0003800000 */
.L_x_9151:
        /* <DEDUP_REMOVED lines=26> */
.L_x_9133:
[----:B------:R-:W-:Y:S01]  /*d6b0*/  MOV R0, 0x0 ;  /* 0x0000000000007802 */ /* 0x000fe20000000f00 */
[----:B------:R-:W-:Y:S01]  /*d6c0*/  ULDC.64 UR4, c[0x4][0x128] ;  /* 0x01004a0000047ab9 */ /* 0x000fe20000000a00 */
[----:B------:R-:W-:Y:S01]  /*d6d0*/  ULDC.64 UR6, c[0x4][0x10] ;  /* 0x0100040000067ab9 */ /* 0x000fe20000000a00 */
[----:B------:R-:W-:Y:S01]  /*d6e0*/  IMAD.U32 R4, RZ, RZ, UR4 ;  /* 0x00000004ff047e24 */ /* 0x000fe2000f8e00ff */
[----:B------:R0:W2:Y:S01]  /*d6f0*/  LDC.64 R2, c[0x4][R0] ;  /* 0x0100000000027b82 */ /* 0x0000a20000000a00 */
[----:B------:R-:W-:Y:S01]  /*d700*/  IMAD.U32 R5, RZ, RZ, UR5 ;  /* 0x00000005ff057e24 */ /* 0x000fe2000f8e00ff */
[----:B------:R-:W-:Y:S01]  /*d710*/  ULDC.64 UR4, c[0x4][0x130] ;  /* 0x01004c0000047ab9 */ /* 0x000fe20000000a00 */
[----:B------:R-:W-:Y:S01]  /*d720*/  IMAD.U32 R10, RZ, RZ, UR6 ;  /* 0x00000006ff0a7e24 */ /* 0x000fe2000f8e00ff */
[----:B------:R-:W-:Y:S01]  /*d730*/  MOV R7, UR5 ;  /* 0x0000000500077c02 */ /* 0x000fe20008000f00 */
[----:B------:R-:W-:Y:S02]  /*d740*/  IMAD.U32 R6, RZ, RZ, UR4 ;  /* 0x00000004ff067e24 */ /* 0x000fe4000f8e00ff */
[----:B------:R-:W-:-:S02]  /*d750*/  IMAD.U32 R11, RZ, RZ, UR7 ;  /* 0x00000007ff0b7e24 */ /* 0x000fc4000f8e00ff */
[----:B------:R-:W-:Y:S02]  /*d760*/  IMAD.MOV.U32 R8, RZ, RZ, 0x65 ;  /* 0x00000065ff087424 */ /* 0x000fe400078e00ff */
[----:B------:R-:W-:Y:S02]  /*d770*/  IMAD.MOV.U32 R12, RZ, RZ, 0x1 ;  /* 0x00000001ff0c7424 */ /* 0x000fe400078e00ff */
[----:B0-----:R-:W-:-:S07]  /*d780*/  IMAD.MOV.U32 R13, RZ, RZ, RZ ;  /* 0x000000ffff0d7224 */ /* 0x001fce00078e00ff */
[----:B------:R-:W-:-:S07]  /*d790*/  LEPC R20, `(.L_x_9162) ;  /* 0x000000001014794e */ /* 0x000fce0000000000 */
[----:B-123--:R-:W-:Y:S05]  /*d7a0*/  CALL.ABS.NOINC R2 ;  /* 0x0000000002007343 */ /* 0x00efea0003c00000 */
.L_x_9162:
[----:B------:R-:W-:Y:S05]  /*d7b0*/  BRA `(.L_x_9134) ;  /* 0x0000000000147947 */ /* 0x000fea0003800000 */
.L_x_9161:
[----:B------:R-:W0:Y:S02]  /*d7c0*/  F2I.U64.F64.TRUNC R4, R4 ;  /* 0x0000000400047311 */ /* 0x000e24000030d800 */
[----:B0-----:R0:W-:Y:S01]  /*d7d0*/  STG.E.64 desc[UR36][R16.64], R4 ;  /* 0x0000000410007986 */ /* 0x0011e2000c101b24 */
[----:B------:R-:W-:Y:S05]  /*d7e0*/  BRA `(.L_x_9134) ;  /* 0x0000000000087947 */ /* 0x000fea0003800000 */
.L_x_9160:
[----:B------:R-:W0:Y:S02]  /*d7f0*/  F2I.U32.F64.TRUNC R5, R4 ;  /* 0x0000000400057311 */ /* 0x000e24000030d000 */
[----:B0-----:R0:W-:Y:S02]  /*d800*/  STG.E desc[UR36][R16.64], R5 ;  /* 0x0000000510007986 */ /* 0x0011e4000c101924 */
.L_x_9134:
[----:B------:R-:W-:-:S07]  /*d810*/  VIADD R19, R19, 0x80 ;  /* 0x0000008013137836 */ /* 0x000fce0000000000 */
.L_x_9057:
[----:B------:R-:W-:Y:S05]  /*d820*/  BSYNC B6 ;  /* 0x0000000000067941 */ /* 0x000fea0003800000 */
.L_x_9056:
[----:B------:R-:W-:Y:S02]  /*d830*/  ULDC UR4, c[0x0][0x210] ;  /* 0x0000840000047ab9 */ /* 0x000fe40000000800 */
[----:B------:R-:W-:-:S13]  /*d840*/  ISETP.GE.AND P0, PT, R19, UR4, PT ;  /* 0x0000000413007c0c */ /* 0x000fda000bf06270 */
[----:B------:R-:W-:Y:S05]  /*d850*/  @P0 EXIT ;  /* 0x000000000000094d */ /* 0x000fea0003800000 */
[----:B0-----:R-:W0:Y:S01]  /*d860*/  LDC R6, c[0x0][0x218] ;  /* 0x00008600ff067b82 */ /* 0x001e220000000800 */
[----:B-1-3--:R-:W-:Y:S02]  /*d870*/  IMAD.MOV.U32 R22, RZ, RZ, RZ ;  /* 0x000000ffff167224 */ /* 0x00afe400078e00ff */
        /* <DEDUP_REMOVED lines=352> */
.L_x_9163:
        /* <DEDUP_REMOVED lines=21> */
.L_x_9167:
[----:B------:R-:W2:Y:S02]  /*efd0*/  LDG.E.U8 R2, desc[UR36][R2.64] ;  /* 0x0000002402027981 */ /* 0x000ea4000c1e1100 */
[----:B--2---:R0:W1:Y:S01]  /*efe0*/  I2F.F64.U16 R18, R2 ;  /* 0x0000000200127312 */ /* 0x0040620000101800 */
[----:B------:R-:W-:Y:S05]  /*eff0*/  BRA `(.L_x_9169) ;  /* 0x0000000c00707947 */ /* 0x000fea0003800000 */
.L_x_9166:
        /* <DEDUP_REMOVED lines=9> */
.L_x_9171:
[----:B------:R-:W2:Y:S02]  /*f090*/  LDG.E R2, desc[UR36][R2.64] ;  /* 0x0000002402027981 */ /* 0x000ea4000c1e1900 */
[----:B--2---:R0:W1:Y:S01]  /*f0a0*/  I2F.F64 R18, R2 ;  /* 0x0000000200127312 */ /* 0x0040620000201c00 */
[----:B------:R-:W-:Y:S05]  /*f0b0*/  BRA `(.L_x_9169) ;  /* 0x0000000c00407947 */ /* 0x000fea0003800000 */
.L_x_9170:
[----:B------:R-:W2:Y:S02]  /*f0c0*/  LDG.E.U16 R2, desc[UR36][R2.64] ;  /* 0x0000002402027981 */ /* 0x000ea4000c1e1500 */
[----:B--2---:R0:W1:Y:S01]  /*f0d0*/  I2F.F64.S16 R18, R2 ;  /* 0x0000000200127312 */ /* 0x0040620000101c00 */
[----:B------:R-:W-:Y:S05]  /*f0e0*/  BRA `(.L_x_9169) ;  /* 0x0000000c00347947 */ /* 0x000fea0003800000 */
.L_x_9165:
        /* <DEDUP_REMOVED lines=10> */
.L_x_9173:
[----:B------:R-:W2:Y:S02]  /*f190*/  LDG.E.U16 R0, desc[UR36][R2.64] ;  /* 0x0000002402007981 */ /* 0x000ea4000c1e1500 */
[----:B--2---:R-:W-:-:S05]  /*f1a0*/  HADD2.F32 R0, -RZ, R0.H0_H0 ;  /* 0x20000000ff007230 */ /* 0x004fca0000004100 */
[----:B------:R-:W-:-:S04]  /*f1b0*/  FMUL.FTZ R0, R0, 1 ;  /* 0x3f80000000007820 */ /* 0x000fc80000410000 */
[----:B------:R0:W1:Y:S01]  /*f1c0*/  F2F.F64.F32 R18, R0 ;  /* 0x0000000000127310 */ /* 0x0000620000201800 */
[----:B------:R-:W-:Y:S05]  /*f1d0*/  BRA `(.L_x_9169) ;  /* 0x0000000800f87947 */ /* 0x000fea0003800000 */
.L_x_9172:
        /* <DEDUP_REMOVED lines=10> */
.L_x_9175:
[----:B------:R-:W2:Y:S02]  /*f280*/  LDG.E.U16 R2, desc[UR36][R2.64] ;  /* 0x0000002402027981 */ /* 0x000ea4000c1e1500 */
[----:B--2---:R-:W-:-:S05]  /*f290*/  HADD2.F32 R0, -RZ, R2.H0_H0 ;  /* 0x20000002ff007230 */ /* 0x004fca0000004100 */
[----:B------:R-:W-:-:S04]  /*f2a0*/  FMUL.FTZ R0, R0, 1 ;  /* 0x3f80000000007820 */ /* 0x000fc80000410000 */
[----:B------:R0:W1:Y:S01]  /*f2b0*/  F2F.F64.F32 R18, R0 ;  /* 0x0000000000127310 */ /* 0x0000620000201800 */
[----:B------:R-:W-:Y:S05]  /*f2c0*/  BRA `(.L_x_9169) ;  /* 0x0000000800bc7947 */ /* 0x000fea0003800000 */
.L_x_9174:
[----:B------:R0:W5:Y:S01]  /*f2d0*/  LDG.E.64 R18, desc[UR36][R2.64] ;  /* 0x0000002402127981 */ /* 0x000162000c1e1b00 */
[----:B------:R-:W-:Y:S05]  /*f2e0*/  BRA `(.L_x_9169) ;  /* 0x0000000800b47947 */ /* 0x000fea0003800000 */
.L_x_9164:
        /* <DEDUP_REMOVED lines=13> */
.L_x_9178:
[----:B------:R0:W5:Y:S01]  /*f3c0*/  LDG.E.64 R18, desc[UR36][R2.64] ;  /* 0x0000002402127981 */ /* 0x000162000c1e1b00 */
[----:B------:R-:W-:Y:S05]  /*f3d0*/  BRA `(.L_x_9169) ;  /* 0x0000000800787947 */ /* 0x000fea0003800000 */
.L_x_9177:
        /* <DEDUP_REMOVED lines=28> */
.L_x_9180:
        /* <DEDUP_REMOVED lines=13> */
[----:B------:R3:W4:Y:S01]  /*f670*/  F2F.F64.F32 R18, R4 ;  /* 0x0000000400127310 */ /* 0x0007220000201800 */
[----:B------:R-:W-:Y:S05]  /*f680*/  BRA `(.L_x_9169) ;  /* 0x0000000400cc7947 */ /* 0x000fea0003800000 */
.L_x_9179:
[----:B------:R-:W2:Y:S02]  /*f690*/  LDG.E.U16 R0, desc[UR36][R2.64] ;  /* 0x0000002402007981 */ /* 0x000ea4000c1e1500 */
[----:B--2---:R-:W-:-:S04]  /*f6a0*/  IMAD.U32 R0, R0, 0x10000, RZ ;  /* 0x0001000000007824 */ /* 0x004fc800078e00ff */
[----:B------:R-:W-:-:S04]  /*f6b0*/  FMUL.FTZ R0, R0, 1 ;  /* 0x3f80000000007820 */ /* 0x000fc80000410000 */
[----:B------:R0:W1:Y:S01]  /*f6c0*/  F2F.F64.F32 R18, R0 ;  /* 0x0000000000127310 */ /* 0x0000620000201800 */
[----:B------:R-:W-:Y:S05]  /*f6d0*/  BRA `(.L_x_9169) ;  /* 0x0000000400b87947 */ /* 0x000fea0003800000 */
.L_x_9176:
        /* <DEDUP_REMOVED lines=11> */
.L_x_9183:
        /* <DEDUP_REMOVED lines=21> */
.L_x_9187:
[----:B------:R-:W-:Y:S05]  /*f8e0*/  BSYNC B1 ;  /* 0x0000000000017941 */ /* 0x000fea0003800000 */
.L_x_9186:
[----:B------:R-:W-:Y:S01]  /*f8f0*/  LEA R3, R0, 0x3b800000, 0x17 ;  /* 0x3b80000000037811 */ /* 0x000fe200078eb8ff */
[----:B------:R-:W-:-:S05]  /*f900*/  IMAD.SHL.U32 R0, R2, 0x100000, RZ ;  /* 0x0010000002007824 */ /* 0x000fca00078e00ff */
[----:B------:R-:W-:-:S07]  /*f910*/  LOP3.LUT R0, R3, R0, R4, 0xfe, !PT ;  /* 0x0000000003007212 */ /* 0x000fce00078efe04 */
.L_x_9185:
[----:B------:R-:W-:Y:S05]  /*f920*/  BSYNC B0 ;  /* 0x0000000000007941 */ /* 0x000fea0003800000 */
.L_x_9184:
[----:B------:R-:W-:-:S04]  /*f930*/  FMUL.FTZ R0, R0, 1 ;  /* 0x3f80000000007820 */ /* 0x000fc80000410000 */
[----:B------:R0:W1:Y:S01]  /*f940*/  F2F.F64.F32 R18, R0 ;  /* 0x0000000000127310 */ /* 0x0000620000201800 */
[----:B------:R-:W-:Y:S05]  /*f950*/  BRA `(.L_x_9169) ;  /* 0x0000000400187947 */ /* 0x000fea0003800000 */
.L_x_9182:
        /* <DEDUP_REMOVED lines=21> */
.L_x_9191:
[----:B------:R-:W-:Y:S05]  /*fab0*/  BSYNC B1 ;  /* 0x0000000000017941 */ /* 0x000fea0003800000 */
.L_x_9190:
[----:B------:R-:W-:Y:S01]  /*fac0*/  LEA R3, R0, 0x37800000, 0x17 ;  /* 0x3780000000037811 */ /* 0x000fe200078eb8ff */
[----:B------:R-:W-:-:S05]  /*fad0*/  IMAD.SHL.U32 R0, R2, 0x200000, RZ ;  /* 0x0020000002007824 */ /* 0x000fca00078e00ff */
[----:B------:R-:W-:-:S07]  /*fae0*/  LOP3.LUT R0, R3, R0, R4, 0xfe, !PT ;  /* 0x0000000003007212 */ /* 0x000fce00078efe04 */
.L_x_9189:
[----:B------:R-:W-:Y:S05]  /*faf0*/  BSYNC B0 ;  /* 0x0000000000007941 */ /* 0x000fea0003800000 */
.L_x_9188:
[----:B------:R-:W-:-:S04]  /*fb00*/  FMUL.FTZ R0, R0, 1 ;  /* 0x3f80000000007820 */ /* 0x000fc80000410000 */
[----:B------:R0:W1:Y:S01]  /*fb10*/  F2F.F64.F32 R18, R0 ;  /* 0x0000000000127310 */ /* 0x0000620000201800 */
[----:B------:R-:W-:Y:S05]  /*fb20*/  BRA `(.L_x_9169) ;  /* 0x0000000000a47947 */ /* 0x000fea0003800000 */
.L_x_9181:
        /* <DEDUP_REMOVED lines=14> */
.L_x_9195:
[----:B------:R-:W-:Y:S05]  /*fc10*/  BSYNC B0 ;  /* 0x0000000000007941 */ /* 0x000fea0003800000 */
.L_x_9194:
[----:B------:R-:W-:-:S04]  /*fc20*/  FMUL.FTZ R0, R0, 1 ;  /* 0x3f80000000007820 */ /* 0x000fc80000410000 */
[----:B------:R0:W1:Y:S01]  /*fc30*/  F2F.F64.F32 R18, R0 ;  /* 0x0000000000127310 */ /* 0x0000620000201800 */
[----:B------:R-:W-:Y:S05]  /*fc40*/  BRA `(.L_x_9169) ;  /* 0x00000000005c7947 */ /* 0x000fea0003800000 */
.L_x_9168:
        /* <DEDUP_REMOVED lines=16> */
.L_x_9196:
[----:B------:R-:W-:Y:S01]  /*fd50*/  CS2R R18, SRZ ;  /* 0x0000000000127805 */ /* 0x000fe2000001ff00 */
[----:B------:R-:W-:Y:S06]  /*fd60*/  BRA `(.L_x_9169) ;  /* 0x0000000000147947 */ /* 0x000fec0003800000 */
.L_x_9193:
[----:B------:R-:W2:Y:S02]  /*fd70*/  LDG.E.64 R18, desc[UR36][R2.64] ;  /* 0x0000002402127981 */ /* 0x000ea4000c1e1b00 */
[----:B--2---:R-:W0:Y:S01]  /*fd80*/  I2F.F64.U64 R18, R18 ;  /* 0x0000001200127312 */ /* 0x004e220000301800 */
[----:B------:R-:W-:Y:S05]  /*fd90*/  BRA `(.L_x_9169) ;  /* 0x0000000000087947 */ /* 0x000fea0003800000 */
.L_x_9192:
[----:B------:R-:W2:Y:S02]  /*fda0*/  LDG.E R2, desc[UR36][R2.64] ;  /* 0x0000002402027981 */ /* 0x000ea4000c1e1900 */
[----:B--2---:R0:W1:Y:S02]  /*fdb0*/  I2F.F64.U32 R18, R2 ;  /* 0x0000000200127312 */ /* 0x0040640000201800 */
.L_x_9169:
[----:B0-----:R-:W0:Y:S01]  /*fdc0*/  LDC.U8 R2, c[0x0][0x4aa] ;  /* 0x00012a80ff027b82 */ /* 0x001e220000000000 */
[----:B------:R-:W-:Y:S02]  /*fdd0*/  ULDC.64 UR4, c[0x0][0x488] ;  /* 0x0001220000047ab9 */ /* 0x000fe40000000a00 */
[----:B------:R-:W-:-:S05]  /*fde0*/  IADD3 R22, P0, R22, UR4, RZ ;  /* 0x0000000416167c10 */ /* 0x000fca000ff1e0ff */
        /* <DEDUP_REMOVED lines=15> */
.L_x_9200:
[----:B------:R-:W2:Y:S02]  /*fee0*/  LDG.E.U8 R2, desc[UR36][R22.64] ;  /* 0x0000002416027981 */ /* 0x000ea4000c1e1100 */
[----:B--2---:R-:W2:Y:S01]  /*fef0*/  I2F.F64.U16 R2, R2 ;  /* 0x0000000200027312 */ /* 0x004ea20000101800 */
[----:B------:R-:W-:Y:S05]  /*ff00*/  BRA `(.L_x_9202) ;  /* 0x0000000c00707947 */ /* 0x000fea0003800000 */
.L_x_9199:
        /* <DEDUP_REMOVED lines=9> */
.L_x_9204:
[----:B------:R-:W2:Y:S02]  /*ffa0*/  LDG.E R2, desc[UR36][R22.64] ;  /* 0x0000002416027981 */ /* 0x000ea4000c1e1900 */
[----:B--2---:R-:W0:Y:S01]  /*ffb0*/  I2F.F64 R2, R2 ;  /* 0x0000000200027312 */ /* 0x004e220000201c00 */
[----:B------:R-:W-:Y:S05]  /*ffc0*/  BRA `(.L_x_9202) ;  /* 0x0000000c00407947 */ /* 0x000fea0003800000 */
.L_x_9203:
[----:B------:R-:W2:Y:S02]  /*ffd0*/  LDG.E.U16 R2, desc[UR36][R22.64] ;  /* 0x0000002416027981 */ /* 0x000ea4000c1e1500 */
[----:B--2---:R-:W0:Y:S01]  /*ffe0*/  I2F.F64.S16 R2, R2 ;  /* 0x0000000200027312 */ /* 0x004e220000101c00 */
[----:B------:R-:W-:Y:S05]  /*fff0*/  BRA `(.L_x_9202) ;  /* 0x0000000c00347947 */ /* 0x000fea0003800000 */
.L_x_9198:
        /* <DEDUP_REMOVED lines=10> */
.L_x_9206:
[----:B------:R-:W2:Y:S02]  /*100a0*/  LDG.E.U16 R0, desc[UR36][R22.64] ;  /* 0x0000002416007981 */ /* 0x000ea4000c1e1500 */
[----:B--2---:R-:W-:-:S05]  /*100b0*/  HADD2.F32 R0, -RZ, R0.H0_H0 ;  /* 0x20000000ff007230 */ /* 0x004fca0000004100 */
[----:B------:R-:W-:-:S04]  /*100c0*/  FMUL.FTZ R0, R0, 1 ;  /* 0x3f80000000007820 */ /* 0x000fc80000410000 */
[----:B------:R0:W2:Y:S01]  /*100d0*/  F2F.F64.F32 R2, R0 ;  /* 0x0000000000027310 */ /* 0x0000a20000201800 */
[----:B------:R-:W-:Y:S05]  /*100e0*/  BRA `(.L_x_9202) ;  /* 0x0000000800f87947 */ /* 0x000fea0003800000 */
.L_x_9205:
        /* <DEDUP_REMOVED lines=10> */
.L_x_9208:
[----:B------:R-:W2:Y:S02]  /*10190*/  LDG.E.U16 R22, desc[UR36][R22.64] ;  /* 0x0000002416167981 */ /* 0x000ea4000c1e1500 */
[----:B--2---:R-:W-:-:S05]  /*101a0*/  HADD2.F32 R0, -RZ, R22.H0_H0 ;  /* 0x20000016ff007230 */ /* 0x004fca0000004100 */
[----:B------:R-:W-:-:S04]  /*101b0*/  FMUL.FTZ R0, R0, 1 ;  /* 0x3f80000000007820 */ /* 0x000fc80000410000 */
[----:B------:R0:W2:Y:S01]  /*101c0*/  F2F.F64.F32 R2, R0 ;  /* 0x0000000000027310 */ /* 0x0000a20000201800 */
[----:B------:R-:W-:Y:S05]  /*101d0*/  BRA `(.L_x_9202) ;  /* 0x0000000800bc7947 */ /* 0x000fea0003800000 */
.L_x_9207:
[----:B------:R0:W5:Y:S01]  /*101e0*/  LDG.E.64 R2, desc[UR36][R22.64] ;  /* 0x0000002416027981 */ /* 0x000162000c1e1b00 */
[----:B------:R-:W-:Y:S05]  /*101f0*/  BRA `(.L_x_9202) ;  /* 0x0000000800b47947 */ /* 0x000fea0003800000 */
.L_x_9197:
        /* <DEDUP_REMOVED lines=13> */
.L_x_9211:
[----:B------:R0:W5:Y:S01]  /*102d0*/  LDG.E.64 R2, desc[UR36][R22.64] ;  /* 0x0000002416027981 */ /* 0x000162000c1e1b00 */
[----:B------:R-:W-:Y:S05]  /*102e0*/  BRA `(.L_x_9202) ;  /* 0x0000000800787947 */ /* 0x000fea0003800000 */
.L_x_9210:
        /* <DEDUP_REMOVED lines=11> */
[----:B---3--:R-:W-:-:S05]  /*103a0*/  VIADD R4, R2, 0x1000000 ;  /* 0x0100000002047836 */ /* 0x008fca0000000000 */
[----:B------:R-:W-:Y:S02]  /*103b0*/  SHF.R.S32.HI R4, RZ, 0x8, R4 ;  /* 0x00000008ff047819 */ /* 0x000fe40000011404 */
[----:B0-----:R-:W-:-:S04]  /*103c0*/  IADD3 R3, -R3, 0x1f, RZ ;  /* 0x0000001f03037810 */ /* 0x001fc80007ffe1ff */
[C---:B------:R-:W-:Y:S01]  /*103d0*/  ISETP.GT.U32.AND P0, PT, R3.reuse, 0x4, PT ;  /* 0x000000040300780c */ /* 0x040fe20003f04070 */
[----:B------:R-:W-:-:S05]  /*103e0*/  VIADD R3, R3, 0xfffffffc ;  /* 0xfffffffc03037836 */ /* 0x000fca0000000000 */
[----:B------:R-:W-:-:S04]  /*103f0*/  SEL R3, R3, RZ, P0 ;  /* 0x000000ff03037207 */ /* 0x000fc80000000000 */
[C---:B-1----:R-:W-:Y:S01]  /*10400*/  SHF.L.U32 R5, R2.reuse, R3, RZ ;  /* 0x0000000302057219 */ /* 0x042fe200000006ff */
        /* <DEDUP_REMOVED lines=10> */
.L_x_9213:
[----:B------:R-:W2:Y:S02]  /*104b0*/  LDG.E.U8 R3, desc[UR36][R22.64] ;  /* 0x0000002416037981 */ /* 0x000ea4000c1e1100 */
[----:B--2---:R-:W-:-:S05]  /*104c0*/  IMAD.SHL.U32 R0, R3, 0x2000000, RZ ;  /* 0x0200000003007824 */ /* 0x004fca00078e00ff */
[----:B------:R-:W-:-:S13]  /*104d0*/  ISETP.GE.U32.AND P0, PT, R0, 0x8000000, PT ;  /* 0x080000000000780c */ /* 0x000fda0003f06070 */
[C---:B------:R-:W-:Y:S01]  /*104e0*/  @!P0 SHF.L.U32 R0, R3.reuse, 0x8, RZ ;  /* 0x0000000803008819 */ /* 0x040fe200000006ff */
        /* <DEDUP_REMOVED lines=11> */
.L_x_9212:
[----:B------:R-:W2:Y:S02]  /*105a0*/  LDG.E.U16 R0, desc[UR36][R22.64] ;  /* 0x0000002416007981 */ /* 0x000ea4000c1e1500 */
[----:B--2---:R-:W-:-:S04]  /*105b0*/  IMAD.U32 R0, R0, 0x10000, RZ ;  /* 0x0001000000007824 */ /* 0x004fc800078e00ff */
[----:B------:R-:W-:-:S04]  /*105c0*/  FMUL.FTZ R0, R0, 1 ;  /* 0x3f80000000007820 */ /* 0x000fc80000410000 */
[----:B------:R0:W2:Y:S01]  /*105d0*/  F2F.F64.F32 R2, R0 ;  /* 0x0000000000027310 */ /* 0x0000a20000201800 */
[----:B------:R-:W-:Y:S05]  /*105e0*/  BRA `(.L_x_9202) ;  /* 0x0000000400b87947 */ /* 0x000fea0003800000 */
.L_x_9209:
        /* <DEDUP_REMOVED lines=11> */
.L_x_9216:
        /* <DEDUP_REMOVED lines=13> */
[----:B---3--:R-:W-:-:S06]  /*10770*/  IMAD.U32 R4, R3, -0x80000000, RZ ;  /* 0x8000000003047824 */ /* 0x008fcc00078e00ff */
[----:B------:R-:W-:Y:S05]  /*10780*/  @P0 BRA `(.L_x_9220) ;  /* 0x0000000000180947 */ /* 0x000fea0003800000 */
[----:B------:R-:W0:Y:S02]  /*10790*/  FLO.U32 R3, R2 ;  /* 0x0000000200037300 */ /* 0x000e2400000e0000 */
[----:B0-----:R-:W-:-:S04]  /*107a0*/  IADD3 R3, -R3, 0x1f, RZ ;  /* 0x0000001f03037810 */ /* 0x001fc80007ffe1ff */
[----:B------:R-:W-:Y:S01]  /*107b0*/  IADD3 R0, R0, 0x1d, -R3 ;  /* 0x0000001d00007810 */ /* 0x000fe20007ffe803 */
[----:B-1----:R-:W-:-:S05]  /*107c0*/  VIADD R5, R3, 0xffffffe4 ;  /* 0xffffffe403057836 */ /* 0x002fca0000000000 */
[----:B------:R-:W-:-:S04]  /*107d0*/  SHF.L.U32 R5, R2, R5, RZ ;  /* 0x0000000502057219 */ /* 0x000fc800000006ff */
[----:B------:R-:W-:-:S07]  /*107e0*/  LOP3.LUT R2, R5, 0x7, RZ, 0xc0, !PT ;  /* 0x0000000705027812 */ /* 0x000fce00078ec0ff */
.L_x_9220:
[----:B------:R-:W-:Y:S05]  /*107f0*/  BSYNC B1 ;  /* 0x0000000000017941 */ /* 0x000fea0003800000 */
.L_x_9219:
[----:B------:R-:W-:Y:S01]  /*10800*/  LEA R3, R0, 0x3b800000, 0x17 ;  /* 0x3b80000000037811 */ /* 0x000fe200078eb8ff */
[----:B------:R-:W-:-:S05]  /*10810*/  IMAD.SHL.U32 R0, R2, 0x100000, RZ ;  /* 0x0010000002007824 */ /* 0x000fca00078e00ff */
[----:B------:R-:W-:-:S07]  /*10820*/  LOP3.LUT R0, R3, R0, R4, 0xfe, !PT ;  /* 0x0000000003007212 */ /* 0x000fce00078efe04 */
.L_x_9218:
[----:B------:R-:W-:Y:S05]  /*10830*/  BSYNC B0 ;  /* 0x0000000000007941 */ /* 0x000fea0003800000 */
.L_x_9217:
[----:B------:R-:W-:-:S04]  /*10840*/  FMUL.FTZ R0, R0, 1 ;  /* 0x3f80000000007820 */ /* 0x000fc80000410000 */
[----:B------:R0:W2:Y:S01]  /*10850*/  F2F.F64.F32 R2, R0 ;  /* 0x0000000000027310 */ /* 0x0000a20000201800 */
[----:B------:R-:W-:Y:S05]  /*10860*/  BRA `(.L_x_9202) ;  /* 0x0000000400187947 */ /* 0x000fea0003800000 */
.L_x_9215:
        /* <DEDUP_REMOVED lines=21> */
.L_x_9224:
[----:B------:R-:W-:Y:S05]  /*109c0*/  BSYNC B1 ;  /* 0x0000000000017941 */ /* 0x000fea0003800000 */
.L_x_9223:
[----:B------:R-:W-:Y:S01]  /*109d0*/  LEA R3, R0, 0x37800000, 0x17 ;  /* 0x3780000000037811 */ /* 0x000fe200078eb8ff */
[----:B------:R-:W-:-:S05]  /*109e0*/  IMAD.SHL.U32 R0, R2, 0x200000, RZ ;  /* 0x0020000002007824 */ /* 0x000fca00078e00ff */
[----:B------:R-:W-:-:S07]  /*109f0*/  LOP3.LUT R0, R3, R0, R4, 0xfe, !PT ;  /* 0x0000000003007212 */ /* 0x000fce00078efe04 */
.L_x_9222:
[----:B------:R-:W-:Y:S05]  /*10a00*/  BSYNC B0 ;  /* 0x0000000000007941 */ /* 0x000fea0003800000 */
.L_x_9221:
[----:B------:R-:W-:-:S04]  /*10a10*/  FMUL.FTZ R0, R0, 1 ;  /* 0x3f80000000007820 */ /* 0x000fc80000410000 */
[----:B------:R0:W2:Y:S01]  /*10a20*/  F2F.F64.F32 R2, R0 ;  /* 0x0000000000027310 */ /* 0x0000a20000201800 */
[----:B------:R-:W-:Y:S05]  /*10a30*/  BRA `(.L_x_9202) ;  /* 0x0000000000a47947 */ /* 0x000fea0003800000 */
.L_x_9214:
        /* <DEDUP_REMOVED lines=14> */
.L_x_9228:
[----:B------:R-:W-:Y:S05]  /*10b20*/  BSYNC B0 ;  /* 0x0000000000007941 */ /* 0x000fea0003800000 */
.L_x_9227:
[----:B------:R-:W-:-:S04]  /*10b30*/  FMUL.FTZ R0, R0, 1 ;  /* 0x3f80000000007820 */ /* 0x000fc80000410000 */
[----:B------:R0:W2:Y:S01]  /*10b40*/  F2F.F64.F32 R2, R0 ;  /* 0x0000000000027310 */ /* 0x0000a20000201800 */
[----:B------:R-:W-:Y:S05]  /*10b50*/  BRA `(.L_x_9202) ;  /* 0x00000000005c7947 */ /* 0x000fea0003800000 */
.L_x_9201:
[----:B------:R-:W-:Y:S01]  /*10b60*/  MOV R2, 0x0 ;  /* 0x0000000000027802 */ /* 0x000fe20000000f00 */
[----:B------:R-:W-:Y:S01]  /*10b70*/  ULDC.64 UR4, c[0x4][0x128] ;  /* 0x01004a0000047ab9 */ /* 0x000fe20000000a00 */
[----:B------:R-:W-:Y:S01]  /*10b80*/  ULDC.64 UR6, c[0x4][0x8] ;  /* 0x0100020000067ab9 */ /* 0x000fe20000000a00 */
[----:B---3--:R-:W-:Y:S02]  /*10b90*/  IMAD.U32 R4, RZ, RZ, UR4 ;  /* 0x00000004ff047e24 */ /* 0x008fe4000f8e00ff */
        /* <DEDUP_REMOVED lines=12> */
.L_x_9229:
[----:B------:R-:W-:Y:S01]  /*10c60*/  CS2R R2, SRZ ;  /* 0x0000000000027805 */ /* 0x000fe2000001ff00 */
[----:B------:R-:W-:Y:S06]  /*10c70*/  BRA `(.L_x_9202) ;  /* 0x0000000000147947 */ /* 0x000fec0003800000 */
.L_x_9226:
[----:B------:R-:W2:Y:S02]  /*10c80*/  LDG.E.64 R2, desc[UR36][R22.64] ;  /* 0x0000002416027981 */ /* 0x000ea4000c1e1b00 */
[----:B--2---:R-:W0:Y:S01]  /*10c90*/  I2F.F64.U64 R2, R2 ;  /* 0x0000000200027312 */ /* 0x004e220000301800 */
[----:B------:R-:W-:Y:S05]  /*10ca0*/  BRA `(.L_x_9202) ;  /* 0x0000000000087947 */ /* 0x000fea0003800000 */
.L_x_9225:
[----:B------:R-:W2:Y:S02]  /*10cb0*/  LDG.E R2, desc[UR36][R22.64] ;  /* 0x0000002416027981 */ /* 0x000ea4000c1e1900 */
[----:B--2---:R-:W0:Y:S02]  /*10cc0*/  I2F.F64.U32 R2, R2 ;  /* 0x0000000200027312 */ /* 0x004e240000201800 */
.L_x_9202:
[----:B------:R-:W-:Y:S01]  /*10cd0*/  ULDC.64 UR4, c[0x0][0x498] ;  /* 0x0001260000047ab9 */ /* 0x000fe20000000a00 */
[----:B------:R-:W-:Y:S01]  /*10ce0*/  BSSY B0, `(.L_x_9230) ;  /* 0x000001e000007945 */ /* 0x000fe20003800000 */
[----:B0-2--5:R-:W-:Y:S01]  /*10cf0*/  DSETP.GT.AND P0, PT, R2, UR4, PT ;  /* 0x0000000402007e2a */ /* 0x025fe2000bf04000 */
[----:B------:R-:W-:Y:S01]  /*10d00*/  ULDC.64 UR4, c[0x0][0x490] ;  /* 0x0001240000047ab9 */ /* 0x000fe20000000a00 */
[----:B-1-3--:R-:W-:-:S04]  /*10d10*/  CS2R R4, SRZ ;  /* 0x0000000000047805 */ /* 0x00afc8000001ff00 */
[----:B------:R-:W-:-:S14]  /*10d20*/  DSETP.LT.OR P0, PT, R2, UR4, P0 ;  /* 0x0000000402007e2a */ /* 0x000fdc0008701400 */
[----:B------:R-:W-:Y:S05]  /*10d30*/  @P0 BRA `(.L_x_9231) ;  /* 0x0000000000600947 */ /* 0x000fea0003800000 */
[----:B------:R-:W-:Y:S01]  /*10d40*/  DADD R4, -R2, 1 ;  /* 0x3ff0000002047429 */ /* 0x000fe20000000100 */
[----:B----4-:R-:W-:Y:S01]  /*10d50*/  FSETP.GEU.AND P1, PT, |R19|, 6.5827683646048100446e-37, PT ;  /* 0x036000001300780b */ /* 0x010fe20003f2e200 */
        /* <DEDUP_REMOVED lines=15> */
[----:B------:R-:W-:Y:S02]  /*10e50*/  MOV R3, R19 ;  /* 0x0000001300037202 */ /* 0x000fe40000000f00 */
[----:B------:R-:W-:-:S07]  /*10e60*/  MOV R14, 0x10e80 ;  /* 0x00010e80000e7802 */ /* 0x000fce0000000f00 */
[----:B------:R-:W-:Y:S05]  /*10e70*/  CALL.REL.NOINC `($__internal_0_$__cuda_sm20_div_rn_f64_full) ;  /* 0x00000010005c7944 */ /* 0x000fea0003c00000 */
[----:B------:R-:W-:-:S07]  /*10e80*/  IMAD.MOV.U32 R2, RZ, RZ, R4 ;  /* 0x000000ffff027224 */ /* 0x000fce00078e0004 */
.L_x_9233:
[----:B------:R-:W-:Y:S05]  /*10e90*/  BSYNC B1 ;  /* 0x0000000000017941 */ /* 0x000fea0003800000 */
.L_x_9232:
[----:B------:R-:W-:Y:S02]  /*10ea0*/  IMAD.MOV.U32 R4, RZ, RZ, R2 ;  /* 0x000000ffff047224 */ /* 0x000fe400078e0002 */
[----:B------:R-:W-:-:S07]  /*10eb0*/  IMAD.MOV.U32 R5, RZ, RZ, R3 ;  /* 0x000000ffff057224 */ /* 0x000fce00078e0003 */
.L_x_9231:
[----:B------:R-:W-:Y:S05]  /*10ec0*/  BSYNC B0 ;  /* 0x0000000000007941 */ /* 0x000fea0003800000 */
.L_x_9230:
        /* <DEDUP_REMOVED lines=15> */
.L_x_9237:
[----:B------:R-:W0:Y:S02]  /*10fc0*/  F2I.S64.F64.TRUNC R4, R4 ;  /* 0x0000000400047311 */ /* 0x000e24000030d900 */
[----:B0-----:R-:W-:-:S05]  /*10fd0*/  IMAD.MOV.U32 R3, RZ, RZ, R4 ;  /* 0x000000ffff037224 */ /* 0x001fca00078e0004 */
[----:B------:R-:W-:Y:S01]  /*10fe0*/  STG.E.U8 desc[UR36][R16.64], R3 ;  /* 0x0000000310007986 */ /* 0x000fe2000c101124 */
[----:B------:R-:W-:Y:S05]  /*10ff0*/  EXIT ;  /* 0x000000000000794d */ /* 0x000fea0003800000 */
.L_x_9236:
        /* <DEDUP_REMOVED lines=9> */
.L_x_9240:
[----:B------:R-:W0:Y:S02]  /*11090*/  F2I.F64.TRUNC R5, R4 ;  /* 0x0000000400057311 */ /* 0x000e24000030d100 */
[----:B0-----:R-:W-:Y:S01]  /*110a0*/  STG.E desc[UR36][R16.64], R5 ;  /* 0x0000000510007986 */ /* 0x001fe2000c101924 */
[----:B------:R-:W-:Y:S05]  /*110b0*/  EXIT ;  /* 0x000000000000794d */ /* 0x000fea0003800000 */
.L_x_9239:
[----:B------:R-:W0:Y:S02]  /*110c0*/  F2I.F64.TRUNC R5, R4 ;  /* 0x0000000400057311 */ /* 0x000e24000030d100 */
[----:B0-----:R-:W-:Y:S01]  /*110d0*/  STG.E.U16 desc[UR36][R16.64], R5 ;  /* 0x0000000510007986 */ /* 0x001fe2000c101524 */
[----:B------:R-:W-:Y:S05]  /*110e0*/  EXIT ;  /* 0x000000000000794d */ /* 0x000fea0003800000 */
.L_x_9235:
        /* <DEDUP_REMOVED lines=13> */
.L_x_9242:
        /* <DEDUP_REMOVED lines=8> */
.L_x_9241:
        /* <DEDUP_REMOVED lines=14> */
.L_x_9244:
        /* <DEDUP_REMOVED lines=9> */
.L_x_9243:
[----:B------:R-:W-:Y:S01]  /*113b0*/  STG.E.64 desc[UR36][R16.64], R4 ;  /* 0x0000000410007986 */ /* 0x000fe2000c101b24 */
[----:B------:R-:W-:Y:S05]  /*113c0*/  EXIT ;  /* 0x000000000000794d */ /* 0x000fea0003800000 */
.L_x_9234:
        /* <DEDUP_REMOVED lines=12> */
.L_x_9247:
[----:B------:R-:W-:-:S05]  /*11490*/  CS2R R6, SRZ ;  /* 0x0000000000067805 */ /* 0x000fca000001ff00 */
[----:B------:R-:W-:Y:S01]  /*114a0*/  STG.E.128 desc[UR36][R16.64], R4 ;  /* 0x0000000410007986 */ /* 0x000fe2000c101d24 */
[----:B------:R-:W-:Y:S05]  /*114b0*/  EXIT ;  /* 0x000000000000794d */ /* 0x000fea0003800000 */
.L_x_9246:
        /* <DEDUP_REMOVED lines=25> */
.L_x_9251:
[----:B------:R-:W-:Y:S05]  /*11650*/  BSYNC B0 ;  /* 0x0000000000007941 */ /* 0x000fea0003800000 */
.L_x_9250:
[----:B------:R-:W-:-:S05]  /*11660*/  LOP3.LUT R3, R0, R3, RZ, 0xfc, !PT ;  /* 0x0000000300037212 */ /* 0x000fca00078efcff */
[----:B------:R-:W-:Y:S01]  /*11670*/  STG.E.U8 desc[UR36][R16.64], R3 ;  /* 0x0000000310007986 */ /* 0x000fe2000c101124 */
[----:B------:R-:W-:Y:S05]  /*11680*/  EXIT ;  /* 0x000000000000794d */ /* 0x000fea0003800000 */
.L_x_9249:
        /* <DEDUP_REMOVED lines=17> */
.L_x_9253:
[----:B------:R-:W-:Y:S01]  /*117a0*/  IMAD.MOV.U32 R0, RZ, RZ, 0x7f ;  /* 0x0000007fff007424 */ /* 0x000fe200078e00ff */
[----:B------:R-:W-:-:S04]  /*117b0*/  ISETP.GT.U32.AND P0, PT, R2, 0x7f800000, PT ;  /* 0x7f8000000200780c */ /* 0x000fc80003f04070 */
[----:B------:R-:W-:-:S09]  /*117c0*/  SEL R0, R0, 0x7c, P0 ;  /* 0x0000007c00007807 */ /* 0x000fd20000000000 */
.L_x_9254:
[----:B------:R-:W-:Y:S05]  /*117d0*/  BSYNC B0 ;  /* 0x0000000000007941 */ /* 0x000fea0003800000 */
.L_x_9252:
[----:B------:R-:W-:-:S04]  /*117e0*/  LOP3.LUT R2, R3, 0x80000000, RZ, 0xc0, !PT ;  /* 0x8000000003027812 */ /* 0x000fc800078ec0ff */
[----:B------:R-:W-:-:S04]  /*117f0*/  SHF.R.U32.HI R3, RZ, 0x18, R2 ;  /* 0x00000018ff037819 */ /* 0x000fc80000011602 */
[----:B------:R-:W-:-:S05]  /*11800*/  LOP3.LUT R3, R0, R3, RZ, 0xfc, !PT ;  /* 0x0000000300037212 */ /* 0x000fca00078efcff */
[----:B------:R-:W-:Y:S01]  /*11810*/  STG.E.U8 desc[UR36][R16.64], R3 ;  /* 0x0000000310007986 */ /* 0x000fe2000c101124 */
[----:B------:R-:W-:Y:S05]  /*11820*/  EXIT ;  /* 0x000000000000794d */ /* 0x000fea0003800000 */
.L_x_9248:
        /* <DEDUP_REMOVED lines=8> */
.L_x_9245:
        /* <DEDUP_REMOVED lines=11> */
.L_x_9257:
        /* <DEDUP_REMOVED lines=21> */
.L_x_9260:
[----:B------:R-:W-:-:S04]  /*11ab0*/  LOP3.LUT R2, R3, 0x80000000, RZ, 0xc0, !PT ;  /* 0x8000000003027812 */ /* 0x000fc800078ec0ff */
[----:B------:R-:W-:-:S04]  /*11ac0*/  SHF.R.U32.HI R3, RZ, 0x18, R2 ;  /* 0x00000018ff037819 */ /* 0x000fc80000011602 */
[----:B------:R-:W-:-:S04]  /*11ad0*/  LOP3.LUT R0, R0, R3, RZ, 0xfc, !PT ;  /* 0x0000000300007212 */ /* 0x000fc800078efcff */
[----:B------:R-:W-:-:S07]  /*11ae0*/  PRMT R8, R0, 0x7610, R8 ;  /* 0x0000761000087816 */ /* 0x000fce0000000008 */
.L_x_9259:
[----:B------:R-:W-:Y:S05]  /*11af0*/  BSYNC B0 ;  /* 0x0000000000007941 */ /* 0x000fea0003800000 */
.L_x_9258:
[----:B------:R-:W-:Y:S01]  /*11b00*/  STG.E.U8 desc[UR36][R16.64], R8 ;  /* 0x0000000810007986 */ /* 0x000fe2000c101124 */
[----:B------:R-:W-:Y:S05]  /*11b10*/  EXIT ;  /* 0x000000000000794d */ /* 0x000fea0003800000 */
.L_x_9256:
        /* <DEDUP_REMOVED lines=21> */
.L_x_9263:
[----:B------:R-:W-:-:S04]  /*11c70*/  LOP3.LUT R2, R3, 0x80000000, RZ, 0xc0, !PT ;  /* 0x8000000003027812 */ /* 0x000fc800078ec0ff */
[----:B------:R-:W-:-:S04]  /*11c80*/  SHF.R.U32.HI R3, RZ, 0x18, R2 ;  /* 0x00000018ff037819 */ /* 0x000fc80000011602 */
[----:B------:R-:W-:-:S04]  /*11c90*/  LOP3.LUT R0, R0, R3, RZ, 0xfc, !PT ;  /* 0x0000000300007212 */ /* 0x000fc800078efcff */
[----:B------:R-:W-:-:S07]  /*11ca0*/  PRMT R8, R0, 0x7610, R8 ;  /* 0x0000761000087816 */ /* 0x000fce0000000008 */
.L_x_9262:
[----:B------:R-:W-:Y:S05]  /*11cb0*/  BSYNC B0 ;  /* 0x0000000000007941 */ /* 0x000fea0003800000 */
.L_x_9261:
[----:B------:R-:W-:Y:S01]  /*11cc0*/  STG.E.U8 desc[UR36][R16.64], R8 ;  /* 0x0000000810007986 */ /* 0x000fe2000c101124 */
[----:B------:R-:W-:Y:S05]  /*11cd0*/  EXIT ;  /* 0x000000000000794d */ /* 0x000fea0003800000 */
.L_x_9255:
        /* <DEDUP_REMOVED lines=26> */
.L_x_9238:
        /* <DEDUP_REMOVED lines=16> */
.L_x_9266:
[----:B------:R-:W-:Y:S05]  /*11f80*/  EXIT ;  /* 0x000000000000794d */ /* 0x000fea0003800000 */
.L_x_9265:
[----:B------:R-:W0:Y:S02]  /*11f90*/  F2I.U64.F64.TRUNC R4, R4 ;  /* 0x0000000400047311 */ /* 0x000e24000030d800 */
[----:B0-----:R-:W-:Y:S01]  /*11fa0*/  STG.E.64 desc[UR36][R16.64], R4 ;  /* 0x0000000410007986 */ /* 0x001fe2000c101b24 */
[----:B------:R-:W-:Y:S05]  /*11fb0*/  EXIT ;  /* 0x000000000000794d */ /* 0x000fea0003800000 */
.L_x_9264:
[----:B------:R-:W0:Y:S02]  /*11fc0*/  F2I.U32.F64.TRUNC R5, R4 ;  /* 0x0000000400057311 */ /* 0x000e24000030d000 */
[----:B0-----:R-:W-:Y:S01]  /*11fd0*/  STG.E desc[UR36][R16.64], R5 ;  /* 0x0000000510007986 */ /* 0x001fe2000c101924 */
[----:B------:R-:W-:Y:S05]  /*11fe0*/  EXIT ;  /* 0x000000000000794d */ /* 0x000fea0003800000 */
        .weak           $__internal_0_$__cuda_sm20_div_rn_f64_full
        .type           $__internal_0_$__cuda_sm20_div_rn_f64_full,@function
        .size           $__internal_0_$__cuda_sm20_div_rn_f64_full,(.L_x_14572 - $__internal_0_$__cuda_sm20_div_rn_f64_full)
$__internal_0_$__cuda_sm20_div_rn_f64_full:
[C---:B------:R-:W-:Y:S01]  /*11ff0*/  FSETP.GEU.AND P0, PT, |R5|.reuse, 1.469367938527859385e-39, PT ;  /* 0x001000000500780b */ /* 0x040fe20003f0e200 */
[----:B------:R-:W-:Y:S01]  /*12000*/  IMAD.MOV.U32 R7, RZ, RZ, R3 ;  /* 0x000000ffff077224 */ /* 0x000fe200078e0003 */
[----:B------:R-:W-:Y:S01]  /*12010*/  LOP3.LUT R26, R5, 0x800fffff, RZ, 0xc0, !PT ;  /* 0x800fffff051a7812 */ /* 0x000fe200078ec0ff */
[----:B------:R-:W-:Y:S01]  /*12020*/  IMAD.MOV.U32 R8, RZ, RZ, 0x1 ;  /* 0x00000001ff087424 */ /* 0x000fe200078e00ff */
[----:B------:R-:W-:Y:S01]  /*12030*/  MOV R6, R18 ;  /* 0x0000001200067202 */ /* 0x000fe20000000f00 */
[----:B------:R-:W-:Y:S01]  /*12040*/  BSSY B2, `(.L_x_9267) ;  /* 0x0000054000027945 */ /* 0x000fe20003800000 */
[----:B------:R-:W-:Y:S01]  /*12050*/  LOP3.LUT R27, R26, 0x3ff00000, RZ, 0xfc, !PT ;  /* 0x3ff000001a1b7812 */ /* 0x000fe200078efcff */
[----:B------:R-:W-:Y:S01]  /*12060*/  IMAD.MOV.U32 R26, RZ, RZ, R4 ;  /* 0x000000ffff1a7224 */ /* 0x000fe200078e0004 */
[C---:B------:R-:W-:Y:S01]  /*12070*/  FSETP.GEU.AND P2, PT, |R7|.reuse, 1.469367938527859385e-39, PT ;  /* 0x001000000700780b */ /* 0x040fe20003f4e200 */
[----:B------:R-:W-:Y:S01]  /*12080*/  IMAD.MOV.U32 R24, RZ, RZ, R6 ;  /* 0x000000ffff187224 */ /* 0x000fe200078e0006 */
[----:B------:R-:W-:-:S02]  /*12090*/  LOP3.LUT R3, R7, 0x7ff00000, RZ, 0xc0, !PT ;  /* 0x7ff0000007037812 */ /* 0x000fc400078ec0ff */
[----:B------:R-:W-:Y:S01]  /*120a0*/  LOP3.LUT R18, R5, 0x7ff00000, RZ, 0xc0, !PT ;  /* 0x7ff0000005127812 */ /* 0x000fe200078ec0ff */
[----:B------:R-:W-:Y:S02]  /*120b0*/  @!P0 DMUL R26, R4, 8.98846567431157953865e+307 ;  /* 0x7fe00000041a8828 */ /* 0x000fe40000000000 */
[----:B------:R-:W-:Y:S01]  /*120c0*/  IMAD.MOV.U32 R15, RZ, RZ, R3 ;  /* 0x000000ffff0f7224 */ /* 0x000fe200078e0003 */
[----:B------:R-:W-:-:S03]  /*120d0*/  ISETP.GE.U32.AND P1, PT, R3, R18, PT ;  /* 0x000000120300720c */ /* 0x000fc60003f26070 */
[----:B------:R-:W0:Y:S02]  /*120e0*/  MUFU.RCP64H R9, R27 ;  /* 0x0000001b00097308 */ /* 0x000e240000001800 */
[----:B------:R-:W-:Y:S02]  /*120f0*/  @!P2 LOP3.LUT R0, R5, 0x7ff00000, RZ, 0xc0, !PT ;  /* 0x7ff000000500a812 */ /* 0x000fe400078ec0ff */
[----:B------:R-:W-:Y:S02]  /*12100*/  @!P0 LOP3.LUT R18, R27, 0x7ff00000, RZ, 0xc0, !PT ;  /* 0x7ff000001b128812 */ /* 0x000fe400078ec0ff */
[----:B------:R-:W-:Y:S01]  /*12110*/  @!P2 ISETP.GE.U32.AND P3, PT, R3, R0, PT ;  /* 0x000000000300a20c */ /* 0x000fe20003f66070 */
[----:B------:R-:W-:Y:S02]  /*12120*/  IMAD.MOV.U32 R0, RZ, RZ, 0x1ca00000 ;  /* 0x1ca00000ff007424 */ /* 0x000fe400078e00ff */
[----:B------:R-:W-:-:S03]  /*12130*/  VIADD R21, R18, 0xffffffff ;  /* 0xffffffff12157836 */ /* 0x000fc60000000000 */
[----:B------:R-:W-:-:S04]  /*12140*/  SEL R25, R0, 0x63400000, !P1 ;  /* 0x6340000000197807 */ /* 0x000fc80004800000 */
[----:B------:R-:W-:Y:S01]  /*12150*/  LOP3.LUT R25, R25, 0x800fffff, R7, 0xf8, !PT ;  /* 0x800fffff19197812 */ /* 0x000fe200078ef807 */
[----:B0-----:R-:W-:-:S08]  /*12160*/  DFMA R10, R8, -R26, 1 ;  /* 0x3ff00000080a742b */ /* 0x001fd0000000081a */
[----:B------:R-:W-:-:S08]  /*12170*/  DFMA R10, R10, R10, R10 ;  /* 0x0000000a0a0a722b */ /* 0x000fd0000000000a */
[----:B------:R-:W-:Y:S01]  /*12180*/  DFMA R10, R8, R10, R8 ;  /* 0x0000000a080a722b */ /* 0x000fe20000000008 */
[----:B------:R-:W-:-:S04]  /*12190*/  @!P2 SEL R9, R0, 0x63400000, !P3 ;  /* 0x634000000009a807 */ /* 0x000fc80005800000 */
[----:B------:R-:W-:-:S03]  /*121a0*/  @!P2 LOP3.LUT R12, R9, 0x80000000, R7, 0xf8, !PT ;  /* 0x80000000090ca812 */ /* 0x000fc600078ef807 */
[----:B------:R-:W-:Y:S01]  /*121b0*/  DFMA R8, R10, -R26, 1 ;  /* 0x3ff000000a08742b */ /* 0x000fe2000000081a */
[----:B------:R-:W-:Y:S01]  /*121c0*/  @!P2 LOP3.LUT R13, R12, 0x100000, RZ, 0xfc, !PT ;  /* 0x001000000c0da812 */ /* 0x000fe200078efcff */
[----:B------:R-:W-:-:S06]  /*121d0*/  @!P2 IMAD.MOV.U32 R12, RZ, RZ, RZ ;  /* 0x000000ffff0ca224 */ /* 0x000fcc00078e00ff */
[----:B------:R-:W-:Y:S02]  /*121e0*/  DFMA R8, R10, R8, R10 ;  /* 0x000000080a08722b */ /* 0x000fe4000000000a */
[----:B------:R-:W-:-:S08]  /*121f0*/  @!P2 DFMA R24, R24, 2, -R12 ;  /* 0x400000001818a82b */ /* 0x000fd0000000080c */
[----:B------:R-:W-:Y:S02]  /*12200*/  DMUL R10, R8, R24 ;  /* 0x00000018080a7228 */ /* 0x000fe40000000000 */
[----:B------:R-:W-:-:S05]  /*12210*/  @!P2 LOP3.LUT R15, R25, 0x7ff00000, RZ, 0xc0, !PT ;  /* 0x7ff00000190fa812 */ /* 0x000fca00078ec0ff */
[----:B------:R-:W-:Y:S01]  /*12220*/  VIADD R20, R15, 0xffffffff ;  /* 0xffffffff0f147836 */ /* 0x000fe20000000000 */
[----:B------:R-:W-:-:S04]  /*12230*/  DFMA R12, R10, -R26, R24 ;  /* 0x8000001a0a0c722b */ /* 0x000fc80000000018 */
[----:B------:R-:W-:-:S04]  /*12240*/  ISETP.GT.U32.AND P0, PT, R20, 0x7feffffe, PT ;  /* 0x7feffffe1400780c */ /* 0x000fc80003f04070 */
[----:B------:R-:W-:Y:S01]  /*12250*/  ISETP.GT.U32.OR P0, PT, R21, 0x7feffffe, P0 ;  /* 0x7feffffe1500780c */ /* 0x000fe20000704470 */
[----:B------:R-:W-:-:S12]  /*12260*/  DFMA R12, R8, R12, R10 ;  /* 0x0000000c080c722b */ /* 0x000fd8000000000a */
[----:B------:R-:W-:Y:S05]  /*12270*/  @P0 BRA `(.L_x_9268) ;  /* 0x00000000006c0947 */ /* 0x000fea0003800000 */
[----:B------:R-:W-:-:S04]  /*12280*/  LOP3.LUT R8, R5, 0x7ff00000, RZ, 0xc0, !PT ;  /* 0x7ff0000005087812 */ /* 0x000fc800078ec0ff */
[CC--:B------:R-:W-:Y:S02]  /*12290*/  VIADDMNMX R6, R3.reuse, -R8.reuse, 0xb9600000, !PT ;  /* 0xb960000003067446 */ /* 0x0c0fe40007800908 */
[----:B------:R-:W-:Y:S02]  /*122a0*/  ISETP.GE.U32.AND P0, PT, R3, R8, PT ;  /* 0x000000080300720c */ /* 0x000fe40003f06070 */
[----:B------:R-:W-:Y:S02]  /*122b0*/  VIMNMX R6, R6, 0x46a00000, PT ;  /* 0x46a0000006067848 */ /* 0x000fe40003fe0100 */
[----:B------:R-:W-:-:S05]  /*122c0*/  SEL R3, R0, 0x63400000, !P0 ;  /* 0x6340000000037807 */ /* 0x000fca0004000000 */
[----:B------:R-:W-:Y:S02]  /*122d0*/  IMAD.IADD R0, R6, 0x1, -R3 ;  /* 0x0000000106007824 */ /* 0x000fe400078e0a03 */
[----:B------:R-:W-:Y:S02]  /*122e0*/  IMAD.MOV.U32 R6, RZ, RZ, RZ ;  /* 0x000000ffff067224 */ /* 0x000fe400078e00ff */
[----:B------:R-:W-:-:S06]  /*122f0*/  VIADD R7, R0, 0x7fe00000 ;  /* 0x7fe0000000077836 */ /* 0x000fcc0000000000 */
[----:B------:R-:W-:-:S10]  /*12300*/  DMUL R8, R12, R6 ;  /* 0x000000060c087228 */ /* 0x000fd40000000000 */
[----:B------:R-:W-:-:S13]  /*12310*/  FSETP.GTU.AND P0, PT, |R9|, 1.469367938527859385e-39, PT ;  /* 0x001000000900780b */ /* 0x000fda0003f0c200 */
[----:B------:R-:W-:Y:S05]  /*12320*/  @P0 BRA `(.L_x_9269) ;  /* 0x0000000000940947 */ /* 0x000fea0003800000 */
[----:B------:R-:W-:Y:S01]  /*12330*/  DFMA R24, R12, -R26, R24 ;  /* 0x8000001a0c18722b */ /* 0x000fe20000000018 */
[----:B------:R-:W-:-:S09]  /*12340*/  IMAD.MOV.U32 R6, RZ, RZ, RZ ;  /* 0x000000ffff067224 */ /* 0x000fd200078e00ff */
[C---:B------:R-:W-:Y:S02]  /*12350*/  FSETP.NEU.AND P0, PT, R25.reuse, RZ, PT ;  /* 0x000000ff1900720b */ /* 0x040fe40003f0d000 */
[----:B------:R-:W-:-:S04]  /*12360*/  LOP3.LUT R3, R25, 0x80000000, R5, 0x48, !PT ;  /* 0x8000000019037812 */ /* 0x000fc800078e4805 */
[----:B------:R-:W-:-:S07]  /*12370*/  LOP3.LUT R7, R3, R7, RZ, 0xfc, !PT ;  /* 0x0000000703077212 */ /* 0x000fce00078efcff */
[----:B------:R-:W-:Y:S05]  /*12380*/  @!P0 BRA `(.L_x_9269) ;  /* 0x00000000007c8947 */ /* 0x000fea0003800000 */
[----:B------:R-:W-:Y:S01]  /*12390*/  IMAD.MOV R5, RZ, RZ, -R0 ;  /* 0x000000ffff057224 */ /* 0x000fe200078e0a00 */
[----:B------:R-:W-:Y:S01]  /*123a0*/  DMUL.RP R6, R12, R6 ;  /* 0x000000060c067228 */ /* 0x000fe20000008000 */
[----:B------:R-:W-:-:S06]  /*123b0*/  IMAD.MOV.U32 R4, RZ, RZ, RZ ;  /* 0x000000ffff047224 */ /* 0x000fcc00078e00ff */
[----:B------:R-:W-:-:S03]  /*123c0*/  DFMA R4, R8, -R4, R12 ;  /* 0x800000040804722b */ /* 0x000fc6000000000c */
[----:B------:R-:W-:-:S03]  /*123d0*/  LOP3.LUT R3, R7, R3, RZ, 0x3c, !PT ;  /* 0x0000000307037212 */ /* 0x000fc600078e3cff */
[----:B------:R-:W-:-:S04]  /*123e0*/  IADD3 R4, -R0, -0x43300000, RZ ;  /* 0xbcd0000000047810 */ /* 0x000fc80007ffe1ff */
[----:B------:R-:W-:-:S04]  /*123f0*/  FSETP.NEU.AND P0, PT, |R5|, R4, PT ;  /* 0x000000040500720b */ /* 0x000fc80003f0d200 */
[----:B------:R-:W-:Y:S02]  /*12400*/  FSEL R8, R6, R8, !P0 ;  /* 0x0000000806087208 */ /* 0x000fe40004000000 */
[----:B------:R-:W-:Y:S01]  /*12410*/  FSEL R9, R3, R9, !P0 ;  /* 0x0000000903097208 */ /* 0x000fe20004000000 */
[----:B------:R-:W-:Y:S06]  /*12420*/  BRA `(.L_x_9269) ;  /* 0x0000000000547947 */ /* 0x000fec0003800000 */
.L_x_9268:
[----:B------:R-:W-:-:S14]  /*12430*/  DSETP.NAN.AND P0, PT, R6, R6, PT ;  /* 0x000000060600722a */ /* 0x000fdc0003f08000 */
[----:B------:R-:W-:Y:S05]  /*12440*/  @P0 BRA `(.L_x_9270) ;  /* 0x0000000000440947 */ /* 0x000fea0003800000 */
[----:B------:R-:W-:-:S14]  /*12450*/  DSETP.NAN.AND P0, PT, R4, R4, PT ;  /* 0x000000040400722a */ /* 0x000fdc0003f08000 */
[----:B------:R-:W-:Y:S05]  /*12460*/  @P0 BRA `(.L_x_9271) ;  /* 0x0000000000300947 */ /* 0x000fea0003800000 */
[----:B------:R-:W-:Y:S01]  /*12470*/  ISETP.NE.AND P0, PT, R15, R18, PT ;  /* 0x000000120f00720c */ /* 0x000fe20003f05270 */
[----:B------:R-:W-:Y:S02]  /*12480*/  IMAD.MOV.U32 R8, RZ, RZ, 0x0 ;  /* 0x00000000ff087424 */ /* 0x000fe400078e00ff */
[----:B------:R-:W-:-:S10]  /*12490*/  IMAD.MOV.U32 R9, RZ, RZ, -0x80000 ;  /* 0xfff80000ff097424 */ /* 0x000fd400078e00ff */
[----:B------:R-:W-:Y:S05]  /*124a0*/  @!P0 BRA `(.L_x_9269) ;  /* 0x0000000000348947 */ /* 0x000fea0003800000 */
[----:B------:R-:W-:Y:S02]  /*124b0*/  ISETP.NE.AND P0, PT, R15, 0x7ff00000, PT ;  /* 0x7ff000000f00780c */ /* 0x000fe40003f05270 */
[----:B------:R-:W-:Y:S02]  /*124c0*/  LOP3.LUT R9, R7, 0x80000000, R5, 0x48, !PT ;  /* 0x8000000007097812 */ /* 0x000fe400078e4805 */
[----:B------:R-:W-:-:S13]  /*124d0*/  ISETP.EQ.OR P0, PT, R18, RZ, !P0 ;  /* 0x000000ff1200720c */ /* 0x000fda0004702670 */
[----:B------:R-:W-:Y:S01]  /*124e0*/  @P0 LOP3.LUT R0, R9, 0x7ff00000, RZ, 0xfc, !PT ;  /* 0x7ff0000009000812 */ /* 0x000fe200078efcff */
[----:B------:R-:W-:Y:S02]  /*124f0*/  @!P0 IMAD.MOV.U32 R8, RZ, RZ, RZ ;  /* 0x000000ffff088224 */ /* 0x000fe400078e00ff */
[----:B------:R-:W-:Y:S02]  /*12500*/  @P0 IMAD.MOV.U32 R8, RZ, RZ, RZ ;  /* 0x000000ffff080224 */ /* 0x000fe400078e00ff */
[----:B------:R-:W-:Y:S01]  /*12510*/  @P0 IMAD.MOV.U32 R9, RZ, RZ, R0 ;  /* 0x000000ffff090224 */ /* 0x000fe200078e0000 */
[----:B------:R-:W-:Y:S06]  /*12520*/  BRA `(.L_x_9269) ;  /* 0x0000000000147947 */ /* 0x000fec0003800000 */
.L_x_9271:
[----:B------:R-:W-:Y:S01]  /*12530*/  LOP3.LUT R9, R5, 0x80000, RZ, 0xfc, !PT ;  /* 0x0008000005097812 */ /* 0x000fe200078efcff */
[----:B------:R-:W-:Y:S01]  /*12540*/  IMAD.MOV.U32 R8, RZ, RZ, R4 ;  /* 0x000000ffff087224 */ /* 0x000fe200078e0004 */
[----:B------:R-:W-:Y:S06]  /*12550*/  BRA `(.L_x_9269) ;  /* 0x0000000000087947 */ /* 0x000fec0003800000 */
.L_x_9270:
[----:B------:R-:W-:Y:S01]  /*12560*/  LOP3.LUT R9, R7, 0x80000, RZ, 0xfc, !PT ;  /* 0x0008000007097812 */ /* 0x000fe200078efcff */
[----:B------:R-:W-:-:S07]  /*12570*/  IMAD.MOV.U32 R8, RZ, RZ, R6 ;  /* 0x000000ffff087224 */ /* 0x000fce00078e0006 */
.L_x_9269:
[----:B------:R-:W-:Y:S05]  /*12580*/  BSYNC B2 ;  /* 0x0000000000027941 */ /* 0x000fea0003800000 */
.L_x_9267:
[----:B------:R-:W-:Y:S02]  /*12590*/  IMAD.MOV.U32 R15, RZ, RZ, 0x0 ;  /* 0x00000000ff0f7424 */ /* 0x000fe400078e00ff */
[----:B------:R-:W-:Y:S02]  /*125a0*/  IMAD.MOV.U32 R4, RZ, RZ, R8 ;  /* 0x000000ffff047224 */ /* 0x000fe400078e0008 */
[----:B------:R-:W-:Y:S01]  /*125b0*/  IMAD.MOV.U32 R3, RZ, RZ, R9 ;  /* 0x000000ffff037224 */ /* 0x000fe200078e0009 */
[----:B------:R-:W-:Y:S06]  /*125c0*/  RET.REL.NODEC R14 `(_ZN2at6native18elementwise_kernelILi128ELi4EZNS0_15gpu_kernel_implIZZZNS0_26logit_backward_kernel_cudaERNS_18TensorIteratorBaseERKN3c106ScalarEENKUlvE_clEvENKUlvE_clEvEUlddE0_EEvS4_RKT_EUliE_EEviT1_) ;  /* 0xfffffed80e8c7950 */ /* 0x000fec0003c3ffff */
.L_x_9272:
        /* <DEDUP_REMOVED lines=11> */
.L_x_14572:


//--------------------- .text._ZN2at6native27unrolled_elementwise_kernelIZZZNS0_26logit_backward_kernel_cudaERNS_18TensorIteratorBaseERKN3c106ScalarEENKUlvE_clEvENKUlvE_clEvEUlddE0_St5arrayIPcLm3EELi4E23TrivialOffsetCalculatorILi2EjESE_ILi1EjENS0_6memory12LoadWithCastILi2EEENSH_13StoreWithCastILi1EEEEEviT_T0_T2_T3_T4_T5_ --------------------------
	.section	.text._ZN2at6native27unrolled_elementwise_kernelIZZZNS0_26logit_backward_kernel_cudaERNS_18TensorIteratorBaseERKN3c106ScalarEENKUlvE_clEvENKUlvE_clEvEUlddE0_St5arrayIPcLm3EELi4E23TrivialOffsetCalculatorILi2EjESE_ILi1EjENS0_6memory12LoadWithCastILi2EEENSH_13StoreWithCastILi1EEEEEviT_T0_T2_T3_T4_T5_,"ax",@progbits
	.align	128
        .global         _ZN2at6native27unrolled_elementwise_kernelIZZZNS0_26logit_backward_kernel_cudaERNS_18TensorIteratorBaseERKN3c106ScalarEENKUlvE_clEvENKUlvE_clEvEUlddE0_St5arrayIPcLm3EELi4E23TrivialOffsetCalculatorILi2EjESE_ILi1EjENS0_6memory12LoadWithCastILi2EEENSH_13StoreWithCastILi1EEEEEviT_T0_T2_T3_T4_T5_
        .type           _ZN2at6native27unrolled_elementwise_kernelIZZZNS0_26logit_backward_kernel_cudaERNS_18TensorIteratorBaseERKN3c106ScalarEENKUlvE_clEvENKUlvE_clEvEUlddE0_St5arrayIPcLm3EELi4E23TrivialOffsetCalculatorILi2EjESE_ILi1EjENS0_6memory12LoadWithCastILi2EEENSH_13StoreWithCastILi1EEEEEviT_T0_T2_T3_T4_T5_,@function
        .size           _ZN2at6native27unrolled_elementwise_kernelIZZZNS0_26logit_backward_kernel_cudaERNS_18TensorIteratorBaseERKN3c106ScalarEENKUlvE_clEvENKUlvE_clEvEUlddE0_St5arrayIPcLm3EELi4E23TrivialOffsetCalculatorILi2EjESE_ILi1EjENS0_6memory12LoadWithCastILi2EEENSH_13StoreWithCastILi1EEEEEviT_T0_T2_T3_T4_T5_,(.L_x_14573 - _ZN2at6native27unrolled_elementwise_kernelIZZZNS0_26logit_backward_kernel_cudaERNS_18TensorIteratorBaseERKN3c106ScalarEENKUlvE_clEvENKUlvE_clEvEUlddE0_St5arrayIPcLm3EELi4E23TrivialOffsetCalculatorILi2EjESE_ILi1EjENS0_6memory12LoadWithCastILi2EEENSH_13StoreWithCastILi1EEEEEviT_T0_T2_T3_T4_T5_)
        .other          _ZN2at6native27unrolled_elementwise_kernelIZZZNS0_26logit_backward_kernel_cudaERNS_18TensorIteratorBaseERKN3c106ScalarEENKUlvE_clEvENKUlvE_clEvEUlddE0_St5arrayIPcLm3EELi4E23TrivialOffsetCalculatorILi2EjESE_ILi1EjENS0_6memory12LoadWithCastILi2EEENSH_13StoreWithCastILi1EEEEEviT_T0_T2_T3_T4_T5_,@"STO_CUDA_ENTRY STV_DEFAULT"
_ZN2at6native27unrolled_elementwise_kernelIZZZNS0_26logit_backward_kernel_cudaERNS_18TensorIteratorBaseERKN3c106ScalarEENKUlvE_clEvENKUlvE_clEvEUlddE0_St5arrayIPcLm3EELi4E23TrivialOffsetCalculatorILi2EjESE_ILi1EjENS0_6memory12LoadWithCastILi2EEENSH_13StoreWithCastILi1EEEEEviT_T0_T2_T3_T4_T5_:
.text._ZN2at6native27unrolled_elementwise_kernelIZZZNS0_26logit_backward_kernel_cudaERNS_18TensorIteratorBaseERKN3c106ScalarEENKUlvE_clEvENKUlvE_clEvEUlddE0_St5arrayIPcLm3EELi4E23TrivialOffsetCalculatorILi2EjESE_ILi1EjENS0_6memory12LoadWithCastILi2EEENSH_13StoreWithCastILi1EEEEEviT_T0_T2_T3_T4_T5_:
[----:B------:R-:W0:Y:S01]  /*0000*/  LDC R1, c[0x0][0x28] ;  /* 0x00000a00ff017b82 */ /* 0x000e220000000800 */
[----:B------:R-:W1:Y:S07]  /*0010*/  S2R R37, SR_CTAID.X ;  /* 0x0000000000257919 */ /* 0x000e6e0000002500 */
[----:B------:R-:W1:Y:S01]  /*0020*/  LDC R0, c[0x0][0x210] ;  /* 0x00008400ff007b82 */ /* 0x000e620000000800 */
[----:B------:R-:W-:Y:S01]  /*0030*/  ULDC.64 UR36, c[0x0][0x208] ;  /* 0x0000820000247ab9 */ /* 0x000fe20000000a00 */
[----:B------:R-:W-:Y:S01]  /*0040*/  BSSY B6, `(.L_x_9273) ;  /* 0x00001f3000067945 */ /* 0x000fe20003800000 */
[----:B------:R-:W2:Y:S01]  /*0050*/  S2R R28, SR_TID.X ;  /* 0x00000000001c7919 */ /* 0x000ea20000002100 */
[----:B0-----:R-:W-:Y:S01]  /*0060*/  VIADD R1, R1, 0xfffffff8 ;  /* 0xfffffff801017836 */ /* 0x001fe20000000000 */
[----:B------:R-:W-:-:S02]  /*0070*/  CS2R R18, SRZ ;  /* 0x0000000000127805 */ /* 0x000fc4000001ff00 */
[----:B------:R-:W-:Y:S02]  /*0080*/  CS2R R16, SRZ ;  /* 0x0000000000107805 */ /* 0x000fe4000001ff00 */
[----:B------:R-:W-:Y:S01]  /*0090*/  CS2R R22, SRZ ;  /* 0x0000000000167805 */ /* 0x000fe2000001ff00 */
[----:B------:R-:W0:Y:S08]  /*00a0*/  LDC.U8 R29, c[0x0][0x24c] ;  /* 0x00009300ff1d7b82 */ /* 0x000e300000000000 */
[----:B------:R-:W3:Y:S01]  /*00b0*/  LDC.U8 R31, c[0x0][0x24d] ;  /* 0x00009340ff1f7b82 */ /* 0x000ee20000000000 */
[----:B-1----:R-:W-:-:S05]  /*00c0*/  IMAD R36, R37, -0x200, R0 ;  /* 0xfffffe0025247824 */ /* 0x002fca00078e0200 */
[----:B--2---:R-:W-:-:S13]  /*00d0*/  ISETP.GE.AND P0, PT, R28, R36, PT ;  /* 0x000000241c00720c */ /* 0x004fda0003f06270 */
[----:B------:R-:W-:Y:S05]  /*00e0*/  @P0 BRA `(.L_x_9274) ;  /* 0x0000001c00a00947 */ /* 0x000fea0003800000 */
[----:B------:R-:W1:Y:S01]  /*00f0*/  LDC.64 R2, c[0x0][0x238] ;  /* 0x00008e00ff027b82 */ /* 0x000e620000000a00 */
[----:B0-----:R-:W-:Y:S01]  /*0100*/  PRMT R0, R29, 0x9910, RZ ;  /* 0x000099101d007816 */ /* 0x001fe200000000ff */
[----:B------:R-:W-:Y:S01]  /*0110*/  IMAD R28, R37, 0x200, R28 ;  /* 0x00000200251c7824 */ /* 0x000fe200078e021c */
[----:B------:R-:W-:Y:S02]  /*0120*/  ULDC UR4, c[0x0][0x250] ;  /* 0x0000940000047ab9 */ /* 0x000fe40000000800 */
[----:B------:R-:W-:Y:S01]  /*0130*/  ISETP.GT.AND P0, PT, R0, 0x9, PT ;  /* 0x000000090000780c */ /* 0x000fe20003f04270 */
[----:B------:R-:W-:-:S05]  /*0140*/  IMAD R5, R28, UR4, RZ ;  /* 0x000000041c057c24 */ /* 0x000fca000f8e02ff */
[----:B-1----:R-:W-:-:S05]  /*0150*/  IADD3 R2, P1, R5, R2, RZ ;  /* 0x0000000205027210 */ /* 0x002fca0007f3e0ff */
        /* <DEDUP_REMOVED lines=13> */
.L_x_9278:
[----:B------:R-:W2:Y:S02]  /*0230*/  LDG.E.U8 R2, desc[UR36][R2.64] ;  /* 0x0000002402027981 */ /* 0x000ea4000c1e1100 */
[----:B--2---:R0:W1:Y:S01]  /*0240*/  I2F.F64.U16 R16, R2 ;  /* 0x0000000200107312 */ /* 0x0040620000101800 */
[----:B------:R-:W-:Y:S05]  /*0250*/  BRA `(.L_x_9280) ;  /* 0x0000000c00747947 */ /* 0x000fea0003800000 */
.L_x_9277:
        /* <DEDUP_REMOVED lines=9> */
.L_x_9282:
[----:B------:R-:W2:Y:S02]  /*02f0*/  LDG.E R2, desc[UR36][R2.64] ;  /* 0x0000002402027981 */ /* 0x000ea4000c1e1900 */
[----:B--2---:R1:W2:Y:S01]  /*0300*/  I2F.F64 R16, R2 ;  /* 0x0000000200107312 */ /* 0x0042a20000201c00 */
[----:B------:R-:W-:Y:S05]  /*0310*/  BRA `(.L_x_9280) ;  /* 0x0000000c00447947 */ /* 0x000fea0003800000 */
.L_x_9281:
[----:B------:R-:W2:Y:S02]  /*0320*/  LDG.E.U16 R2, desc[UR36][R2.64] ;  /* 0x0000002402027981 */ /* 0x000ea4000c1e1500 */
[----:B--2---:R4:W0:Y:S01]  /*0330*/  I2F.F64.S16 R16, R2 ;  /* 0x0000000200107312 */ /* 0x0048220000101c00 */
[----:B------:R-:W-:Y:S05]  /*0340*/  BRA `(.L_x_9280) ;  /* 0x0000000c00387947 */ /* 0x000fea0003800000 */
.L_x_9276:
        /* <DEDUP_REMOVED lines=10> */
.L_x_9284:
[----:B------:R-:W2:Y:S02]  /*03f0*/  LDG.E.U16 R0, desc[UR36][R2.64] ;  /* 0x0000002402007981 */ /* 0x000ea4000c1e1500 */
[----:B--2---:R-:W-:-:S05]  /*0400*/  HADD2.F32 R0, -RZ, R0.H0_H0 ;  /* 0x20000000ff007230 */ /* 0x004fca0000004100 */
[----:B------:R-:W-:-:S04]  /*0410*/  FMUL.FTZ R0, R0, 1 ;  /* 0x3f80000000007820 */ /* 0x000fc80000410000 */
[----:B------:R0:W1:Y:S01]  /*0420*/  F2F.F64.F32 R16, R0 ;  /* 0x0000000000107310 */ /* 0x0000620000201800 */
[----:B------:R-:W-:Y:S05]  /*0430*/  BRA `(.L_x_9280) ;  /* 0x0000000800fc7947 */ /* 0x000fea0003800000 */
.L_x_9283:
        /* <DEDUP_REMOVED lines=10> */
.L_x_9286:
[----:B------:R-:W2:Y:S02]  /*04e0*/  LDG.E.U16 R2, desc[UR36][R2.64] ;  /* 0x0000002402027981 */ /* 0x000ea4000c1e1500 */
[----:B--2---:R-:W-:-:S05]  /*04f0*/  HADD2.F32 R0, -RZ, R2.H0_H0 ;  /* 0x20000002ff007230 */ /* 0x004fca0000004100 */
[----:B------:R-:W-:-:S04]  /*0500*/  FMUL.FTZ R0, R0, 1 ;  /* 0x3f80000000007820 */ /* 0x000fc80000410000 */
[----:B------:R0:W1:Y:S01]  /*0510*/  F2F.F64.F32 R16, R0 ;  /* 0x0000000000107310 */ /* 0x0000620000201800 */
[----:B------:R-:W-:Y:S05]  /*0520*/  BRA `(.L_x_9280) ;  /* 0x0000000800c07947 */ /* 0x000fea0003800000 */
.L_x_9285:
[----:B------:R0:W5:Y:S01]  /*0530*/  LDG.E.64 R16, desc[UR36][R2.64] ;  /* 0x0000002402107981 */ /* 0x000162000c1e1b00 */
[----:B------:R-:W-:Y:S05]  /*0540*/  BRA `(.L_x_9280) ;  /* 0x0000000800b87947 */ /* 0x000fea0003800000 */
.L_x_9275:
        /* <DEDUP_REMOVED lines=13> */
.L_x_9289:
[----:B------:R0:W5:Y:S01]  /*0620*/  LDG.E.64 R16, desc[UR36][R2.64] ;  /* 0x0000002402107981 */ /* 0x000162000c1e1b00 */
[----:B------:R-:W-:Y:S05]  /*0630*/  BRA `(.L_x_9280) ;  /* 0x00000008007c7947 */ /* 0x000fea0003800000 */
.L_x_9288:
        /* <DEDUP_REMOVED lines=28> */
.L_x_9291:
[----:B------:R-:W2:Y:S02]  /*0800*/  LDG.E.U8 R3, desc[UR36][R2.64] ;  /* 0x0000002402037981 */ /* 0x000ea4000c1e1100 */
[----:B--2---:R-:W-:-:S05]  /*0810*/  IMAD.SHL.U32 R0, R3, 0x2000000, RZ ;  /* 0x0200000003007824 */ /* 0x004fca00078e00ff */
[----:B------:R-:W-:-:S13]  /*0820*/  ISETP.GE.U32.AND P0, PT, R0, 0x8000000, PT ;  /* 0x080000000000780c */ /* 0x000fda0003f06070 */
[C---:B------:R-:W-:Y:S02]  /*0830*/  @P0 IMAD.SHL.U32 R4, R3.reuse, 0x200000, RZ ;  /* 0x0020000003040824 */ /* 0x040fe400078e00ff */
[C---:B------:R-:W-:Y:S02]  /*0840*/  @!P0 IMAD.SHL.U32 R0, R3.reuse, 0x100, RZ ;  /* 0x0000010003008824 */ /* 0x040fe400078e00ff */
[----:B------:R-:W-:Y:S01]  /*0850*/  IMAD.SHL.U32 R3, R3, 0x1000000, RZ ;  /* 0x0100000003037824 */ /* 0x000fe200078e00ff */
[----:B------:R-:W-:Y:S02]  /*0860*/  @P0 LOP3.LUT R4, R4, 0xfe00000, RZ, 0xc0, !PT ;  /* 0x0fe0000004040812 */ /* 0x000fe400078ec0ff */
        /* <DEDUP_REMOVED lines=9> */
.L_x_9290:
[----:B------:R-:W2:Y:S02]  /*0900*/  LDG.E.U16 R0, desc[UR36][R2.64] ;  /* 0x0000002402007981 */ /* 0x000ea4000c1e1500 */
[----:B--2---:R-:W-:-:S04]  /*0910*/  IMAD.U32 R0, R0, 0x10000, RZ ;  /* 0x0001000000007824 */ /* 0x004fc800078e00ff */
[----:B------:R-:W-:-:S04]  /*0920*/  FMUL.FTZ R0, R0, 1 ;  /* 0x3f80000000007820 */ /* 0x000fc80000410000 */
[----:B------:R0:W1:Y:S01]  /*0930*/  F2F.F64.F32 R16, R0 ;  /* 0x0000000000107310 */ /* 0x0000620000201800 */
[----:B------:R-:W-:Y:S05]  /*0940*/  BRA `(.L_x_9280) ;  /* 0x0000000400b87947 */ /* 0x000fea0003800000 */
.L_x_9287:
        /* <DEDUP_REMOVED lines=11> */
.L_x_9294:
        /* <DEDUP_REMOVED lines=21> */
.L_x_9298:
[----:B------:R-:W-:Y:S05]  /*0b50*/  BSYNC B1 ;  /* 0x0000000000017941 */ /* 0x000fea0003800000 */
.L_x_9297:
[----:B------:R-:W-:Y:S01]  /*0b60*/  LEA R3, R0, 0x3b800000, 0x17 ;  /* 0x3b80000000037811 */ /* 0x000fe200078eb8ff */
[----:B------:R-:W-:-:S05]  /*0b70*/  IMAD.SHL.U32 R0, R2, 0x100000, RZ ;  /* 0x0010000002007824 */ /* 0x000fca00078e00ff */
[----:B------:R-:W-:-:S07]  /*0b80*/  LOP3.LUT R0, R3, R0, R4, 0xfe, !PT ;  /* 0x0000000003007212 */ /* 0x000fce00078efe04 */
.L_x_9296:
[----:B------:R-:W-:Y:S05]  /*0b90*/  BSYNC B0 ;  /* 0x0000000000007941 */ /* 0x000fea0003800000 */
.L_x_9295:
[----:B------:R-:W-:-:S04]  /*0ba0*/  FMUL.FTZ R0, R0, 1 ;  /* 0x3f80000000007820 */ /* 0x000fc80000410000 */
[----:B------:R0:W1:Y:S01]  /*0bb0*/  F2F.F64.F32 R16, R0 ;  /* 0x0000000000107310 */ /* 0x0000620000201800 */
[----:B------:R-:W-:Y:S05]  /*0bc0*/  BRA `(.L_x_9280) ;  /* 0x0000000400187947 */ /* 0x000fea0003800000 */
.L_x_9293:
        /* <DEDUP_REMOVED lines=21> */
.L_x_9302:
[----:B------:R-:W-:Y:S05]  /*0d20*/  BSYNC B1 ;  /* 0x0000000000017941 */ /* 0x000fea0003800000 */
.L_x_9301:
[----:B------:R-:W-:Y:S01]  /*0d30*/  LEA R3, R0, 0x37800000, 0x17 ;  /* 0x3780000000037811 */ /* 0x000fe200078eb8ff */
[----:B------:R-:W-:-:S05]  /*0d40*/  IMAD.SHL.U32 R0, R2, 0x200000, RZ ;  /* 0x0020000002007824 */ /* 0x000fca00078e00ff */
[----:B------:R-:W-:-:S07]  /*0d50*/  LOP3.LUT R0, R3, R0, R4, 0xfe, !PT ;  /* 0x0000000003007212 */ /* 0x000fce00078efe04 */
.L_x_9300:
[----:B------:R-:W-:Y:S05]  /*0d60*/  BSYNC B0 ;  /* 0x0000000000007941 */ /* 0x000fea0003800000 */
.L_x_9299:
[----:B------:R-:W-:-:S04]  /*0d70*/  FMUL.FTZ R0, R0, 1 ;  /* 0x3f80000000007820 */ /* 0x000fc80000410000 */
[----:B------:R0:W1:Y:S01]  /*0d80*/  F2F.F64.F32 R16, R0 ;  /* 0x0000000000107310 */ /* 0x0000620000201800 */
[----:B------:R-:W-:Y:S05]  /*0d90*/  BRA `(.L_x_9280) ;  /* 0x0000000000a47947 */ /* 0x000fea0003800000 */
.L_x_9292:
        /* <DEDUP_REMOVED lines=14> */
.L_x_9306:
[----:B------:R-:W-:Y:S05]  /*0e80*/  BSYNC B0 ;  /* 0x0000000000007941 */ /* 0x000fea0003800000 */
.L_x_9305:
[----:B------:R-:W-:-:S04]  /*0e90*/  FMUL.FTZ R0, R0, 1 ;  /* 0x3f80000000007820 */ /* 0x000fc80000410000 */
[----:B------:R0:W1:Y:S01]  /*0ea0*/  F2F.F64.F32 R16, R0 ;  /* 0x0000000000107310 */ /* 0x0000620000201800 */
[----:B------:R-:W-:Y:S05]  /*0eb0*/  BRA `(.L_x_9280) ;  /* 0x00000000005c7947 */ /* 0x000fea0003800000 */
.L_x_9279:
        /* <DEDUP_REMOVED lines=16> */
.L_x_9307:
[----:B------:R-:W-:Y:S01]  /*0fc0*/  CS2R R16, SRZ ;  /* 0x0000000000107805 */ /* 0x000fe2000001ff00 */
[----:B------:R-:W-:Y:S06]  /*0fd0*/  BRA `(.L_x_9280) ;  /* 0x0000000000147947 */ /* 0x000fec0003800000 */
.L_x_9304:
[----:B------:R-:W2:Y:S02]  /*0fe0*/  LDG.E.64 R16, desc[UR36][R2.64] ;  /* 0x0000002402107981 */ /* 0x000ea4000c1e1b00 */
[----:B--2---:R-:W0:Y:S01]  /*0ff0*/  I2F.F64.U64 R16, R16 ;  /* 0x0000001000107312 */ /* 0x004e220000301800 */
[----:B------:R-:W-:Y:S05]  /*1000*/  BRA `(.L_x_9280) ;  /* 0x0000000000087947 */ /* 0x000fea0003800000 */
.L_x_9303:
[----:B------:R-:W2:Y:S02]  /*1010*/  LDG.E R2, desc[UR36][R2.64] ;  /* 0x0000002402027981 */ /* 0x000ea4000c1e1900 */
[----:B--2---:R0:W1:Y:S02]  /*1020*/  I2F.F64.U32 R16, R2 ;  /* 0x0000000200107312 */ /* 0x0040640000201800 */
.L_x_9280:
[----:B01--4-:R-:W0:Y:S01]  /*1030*/  LDC.64 R2, c[0x0][0x240] ;  /* 0x00009000ff027b82 */ /* 0x013e220000000a00 */
        /* <DEDUP_REMOVED lines=18> */
.L_x_9311:
[----:B------:R-:W3:Y:S02]  /*1160*/  LDG.E.U8 R2, desc[UR36][R2.64] ;  /* 0x0000002402027981 */ /* 0x000ee4000c1e1100 */
[----:B---3--:R3:W4:Y:S01]  /*1170*/  I2F.F64.U16 R22, R2 ;  /* 0x0000000200167312 */ /* 0x0087220000101800 */
[----:B------:R-:W-:Y:S05]  /*1180*/  BRA `(.L_x_9313) ;  /* 0x0000000c00707947 */ /* 0x000fea0003800000 */
.L_x_9310:
        /* <DEDUP_REMOVED lines=9> */
.L_x_9315:
[----:B------:R-:W3:Y:S02]  /*1220*/  LDG.E R2, desc[UR36][R2.64] ;  /* 0x0000002402027981 */ /* 0x000ee4000c1e1900 */
[----:B---3--:R0:W1:Y:S01]  /*1230*/  I2F.F64 R22, R2 ;  /* 0x0000000200167312 */ /* 0x0080620000201c00 */
[----:B------:R-:W-:Y:S05]  /*1240*/  BRA `(.L_x_9313) ;  /* 0x0000000c00407947 */ /* 0x000fea0003800000 */
.L_x_9314:
[----:B------:R-:W3:Y:S02]  /*1250*/  LDG.E.U16 R2, desc[UR36][R2.64] ;  /* 0x0000002402027981 */ /* 0x000ee4000c1e1500 */
[----:B---3--:R0:W1:Y:S01]  /*1260*/  I2F.F64.S16 R22, R2 ;  /* 0x0000000200167312 */ /* 0x0080620000101c00 */
[----:B------:R-:W-:Y:S05]  /*1270*/  BRA `(.L_x_9313) ;  /* 0x0000000c00347947 */ /* 0x000fea0003800000 */
.L_x_9309:
        /* <DEDUP_REMOVED lines=10> */
.L_x_9317:
[----:B------:R-:W3:Y:S02]  /*1320*/  LDG.E.U16 R0, desc[UR36][R2.64] ;  /* 0x0000002402007981 */ /* 0x000ee4000c1e1500 */
[----:B---3--:R-:W-:-:S05]  /*1330*/  HADD2.F32 R0, -RZ, R0.H0_H0 ;  /* 0x20000000ff007230 */ /* 0x008fca0000004100 */
[----:B------:R-:W-:-:S04]  /*1340*/  FMUL.FTZ R0, R0, 1 ;  /* 0x3f80000000007820 */ /* 0x000fc80000410000 */
[----:B------:R0:W1:Y:S01]  /*1350*/  F2F.F64.F32 R22, R0 ;  /* 0x0000000000167310 */ /* 0x0000620000201800 */
[----:B------:R-:W-:Y:S05]  /*1360*/  BRA `(.L_x_9313) ;  /* 0x0000000800f87947 */ /* 0x000fea0003800000 */
.L_x_9316:
        /* <DEDUP_REMOVED lines=10> */
.L_x_9319:
[----:B------:R-:W3:Y:S02]  /*1410*/  LDG.E.U16 R2, desc[UR36][R2.64] ;  /* 0x0000002402027981 */ /* 0x000ee4000c1e1500 */
[----:B---3--:R-:W-:-:S05]  /*1420*/  HADD2.F32 R0, -RZ, R2.H0_H0 ;  /* 0x20000002ff007230 */ /* 0x008fca0000004100 */
[----:B------:R-:W-:-:S04]  /*1430*/  FMUL.FTZ R0, R0, 1 ;  /* 0x3f80000000007820 */ /* 0x000fc80000410000 */
[----:B------:R0:W1:Y:S01]  /*1440*/  F2F.F64.F32 R22, R0 ;  /* 0x0000000000167310 */ /* 0x0000620000201800 */
[----:B------:R-:W-:Y:S05]  /*1450*/  BRA `(.L_x_9313) ;  /* 0x0000000800bc7947 */ /* 0x000fea0003800000 */
.L_x_9318:
[----:B------:R0:W5:Y:S01]  /*1460*/  LDG.E.64 R22, desc[UR36][R2.64] ;  /* 0x0000002402167981 */ /* 0x000162000c1e1b00 */
[----:B------:R-:W-:Y:S05]  /*1470*/  BRA `(.L_x_9313) ;  /* 0x0000000800b47947 */ /* 0x000fea0003800000 */
.L_x_9308:
        /* <DEDUP_REMOVED lines=13> */
.L_x_9322:
[----:B------:R0:W5:Y:S01]  /*1550*/  LDG.E.64 R22, desc[UR36][R2.64] ;  /* 0x0000002402167981 */ /* 0x000162000c1e1b00 */
[----:B------:R-:W-:Y:S05]  /*1560*/  BRA `(.L_x_9313) ;  /* 0x0000000800787947 */ /* 0x000fea0003800000 */
.L_x_9321:
        /* <DEDUP_REMOVED lines=28> */
.L_x_9324:
[----:B------:R-:W3:Y:S02]  /*1730*/  LDG.E.U8 R2, desc[UR36][R2.64] ;  /* 0x0000002402027981 */ /* 0x000ee4000c1e1100 */
[C---:B---3--:R-:W-:Y:S02]  /*1740*/  IMAD.SHL.U32 R0, R2.reuse, 0x2000000, RZ ;  /* 0x0200000002007824 */ /* 0x048fe400078e00ff */
        /* <DEDUP_REMOVED lines=13> */
.L_x_9323:
[----:B------:R-:W3:Y:S02]  /*1820*/  LDG.E.U16 R0, desc[UR36][R2.64] ;  /* 0x0000002402007981 */ /* 0x000ee4000c1e1500 */
[----:B---3--:R-:W-:-:S04]  /*1830*/  IMAD.U32 R0, R0, 0x10000, RZ ;  /* 0x0001000000007824 */ /* 0x008fc800078e00ff */
[----:B------:R-:W-:-:S04]  /*1840*/  FMUL.FTZ R0, R0, 1 ;  /* 0x3f80000000007820 */ /* 0x000fc80000410000 */
[----:B------:R0:W1:Y:S01]  /*1850*/  F2F.F64.F32 R22, R0 ;  /* 0x0000000000167310 */ /* 0x0000620000201800 */
[----:B------:R-:W-:Y:S05]  /*1860*/  BRA `(.L_x_9313) ;  /* 0x0000000400b87947 */ /* 0x000fea0003800000 */
.L_x_9320:
        /* <DEDUP_REMOVED lines=11> */
.L_x_9327:
        /* <DEDUP_REMOVED lines=21> */
.L_x_9331:
[----:B------:R-:W-:Y:S05]  /*1a70*/  BSYNC B1 ;  /* 0x0000000000017941 */ /* 0x000fea0003800000 */
.L_x_9330:
[----:B------:R-:W-:Y:S01]  /*1a80*/  LEA R3, R0, 0x3b800000, 0x17 ;  /* 0x3b80000000037811 */ /* 0x000fe200078eb8ff */
[----:B------:R-:W-:-:S05]  /*1a90*/  IMAD.SHL.U32 R0, R2, 0x100000, RZ ;  /* 0x0010000002007824 */ /* 0x000fca00078e00ff */
[----:B------:R-:W-:-:S07]  /*1aa0*/  LOP3.LUT R0, R3, R0, R4, 0xfe, !PT ;  /* 0x0000000003007212 */ /* 0x000fce00078efe04 */
.L_x_9329:
[----:B------:R-:W-:Y:S05]  /*1ab0*/  BSYNC B0 ;  /* 0x0000000000007941 */ /* 0x000fea0003800000 */
.L_x_9328:
[----:B------:R-:W-:-:S04]  /*1ac0*/  FMUL.FTZ R0, R0, 1 ;  /* 0x3f80000000007820 */ /* 0x000fc80000410000 */
[----:B------:R0:W1:Y:S01]  /*1ad0*/  F2F.F64.F32 R22, R0 ;  /* 0x0000000000167310 */ /* 0x0000620000201800 */
[----:B------:R-:W-:Y:S05]  /*1ae0*/  BRA `(.L_x_9313) ;  /* 0x0000000400187947 */ /* 0x000fea0003800000 */
.L_x_9326:
        /* <DEDUP_REMOVED lines=21> */
.L_x_9335:
[----:B------:R-:W-:Y:S05]  /*1c40*/  BSYNC B1 ;  /* 0x0000000000017941 */ /* 0x000fea0003800000 */
.L_x_9334:
[----:B------:R-:W-:Y:S01]  /*1c50*/  LEA R3, R0, 0x37800000, 0x17 ;  /* 0x3780000000037811 */ /* 0x000fe200078eb8ff */
[----:B------:R-:W-:-:S05]  /*1c60*/  IMAD.SHL.U32 R0, R2, 0x200000, RZ ;  /* 0x0020000002007824 */ /* 0x000fca00078e00ff */
[----:B------:R-:W-:-:S07]  /*1c70*/  LOP3.LUT R0, R3, R0, R4, 0xfe, !PT ;  /* 0x0000000003007212 */ /* 0x000fce00078efe04 */
.L_x_9333:
[----:B------:R-:W-:Y:S05]  /*1c80*/  BSYNC B0 ;  /* 0x0000000000007941 */ /* 0x000fea0003800000 */
.L_x_9332:
[----:B------:R-:W-:-:S04]  /*1c90*/  FMUL.FTZ R0, R0, 1 ;  /* 0x3f80000000007820 */ /* 0x000fc80000410000 */
[----:B------:R0:W1:Y:S01]  /*1ca0*/  F2F.F64.F32 R22, R0 ;  /* 0x0000000000167310 */ /* 0x0000620000201800 */
[----:B------:R-:W-:Y:S05]  /*1cb0*/  BRA `(.L_x_9313) ;  /* 0x0000000000a47947 */ /* 0x000fea0003800000 */
.L_x_9325:
        /* <DEDUP_REMOVED lines=14> */
.L_x_9339:
[----:B------:R-:W-:Y:S05]  /*1da0*/  BSYNC B0 ;  /* 0x0000000000007941 */ /* 0x000fea0003800000 */
.L_x_9338:
[----:B------:R-:W-:-:S04]  /*1db0*/  FMUL.FTZ R0, R0, 1 ;  /* 0x3f80000000007820 */ /* 0x000fc80000410000 */
[----:B------:R0:W1:Y:S01]  /*1dc0*/  F2F.F64.F32 R22, R0 ;  /* 0x0000000000167310 */ /* 0x0000620000201800 */
[----:B------:R-:W-:Y:S05]  /*1dd0*/  BRA `(.L_x_9313) ;  /* 0x00000000005c7947 */ /* 0x000fea0003800000 */
.L_x_9312:
        /* <DEDUP_REMOVED lines=15> */
[----:B0-2--5:R-:W-:Y:S05]  /*1ed0*/  CALL.ABS.NOINC R2 ;  /* 0x0000000002007343 */ /* 0x025fea0003c00000 */
.L_x_9340:
[----:B------:R-:W-:Y:S01]  /*1ee0*/  CS2R R22, SRZ ;  /* 0x0000000000167805 */ /* 0x000fe2000001ff00 */
[----:B------:R-:W-:Y:S06]  /*1ef0*/  BRA `(.L_x_9313) ;  /* 0x0000000000147947 */ /* 0x000fec0003800000 */
.L_x_9337:
[----:B------:R-:W3:Y:S02]  /*1f00*/  LDG.E.64 R22, desc[UR36][R2.64] ;  /* 0x0000002402167981 */ /* 0x000ee4000c1e1b00 */
[----:B---3--:R-:W0:Y:S01]  /*1f10*/  I2F.F64.U64 R22, R22 ;  /* 0x0000001600167312 */ /* 0x008e220000301800 */
[----:B------:R-:W-:Y:S05]  /*1f20*/  BRA `(.L_x_9313) ;  /* 0x0000000000087947 */ /* 0x000fea0003800000 */
.L_x_9336:
[----:B------:R-:W3:Y:S02]  /*1f30*/  LDG.E R2, desc[UR36][R2.64] ;  /* 0x0000002402027981 */ /* 0x000ee4000c1e1900 */
[----:B---3--:R0:W1:Y:S02]  /*1f40*/  I2F.F64.U32 R22, R2 ;  /* 0x0000000200167312 */ /* 0x0080640000201800 */
.L_x_9313:
[----:B------:R-:W2:Y:S02]  /*1f50*/  S2R R28, SR_TID.X ;  /* 0x00000000001c7919 */ /* 0x000ea40000002100 */
[----:B--2---:R-:W-:-:S07]  /*1f60*/  VIADD R28, R28, 0x80 ;  /* 0x000000801c1c7836 */ /* 0x004fce0000000000 */
.L_x_9274:
[----:B------:R-:W-:Y:S05]  /*1f70*/  BSYNC B6 ;  /* 0x0000000000067941 */ /* 0x000fea0003800000 */
.L_x_9273:
        /* <DEDUP_REMOVED lines=24> */
.L_x_9346:
[----:B------:R-:W2:Y:S02]  /*2100*/  LDG.E.U8 R2, desc[UR36][R2.64] ;  /* 0x0000002402027981 */ /* 0x000ea4000c1e1100 */
[----:B--2---:R0:W2:Y:S01]  /*2110*/  I2F.F64.U16 R18, R2 ;  /* 0x0000000200127312 */ /* 0x0040a20000101800 */
[----:B------:R-:W-:Y:S05]  /*2120*/  BRA `(.L_x_9348) ;  /* 0x0000000c00707947 */ /* 0x000fea0003800000 */
.L_x_9345:
        /* <DEDUP_REMOVED lines=9> */
.L_x_9350:
[----:B------:R-:W2:Y:S02]  /*21c0*/  LDG.E R2, desc[UR36][R2.64] ;  /* 0x0000002402027981 */ /* 0x000ea4000c1e1900 */
[----:B--2---:R0:W2:Y:S01]  /*21d0*/  I2F.F64 R18, R2 ;  /* 0x0000000200127312 */ /* 0x0040a20000201c00 */
[----:B------:R-:W-:Y:S05]  /*21e0*/  BRA `(.L_x_9348) ;  /* 0x0000000c00407947 */ /* 0x000fea0003800000 */
.L_x_9349:
[----:B------:R-:W2:Y:S02]  /*21f0*/  LDG.E.U16 R2, desc[UR36][R2.64] ;  /* 0x0000002402027981 */ /* 0x000ea4000c1e1500 */
[----:B--2---:R0:W2:Y:S01]  /*2200*/  I2F.F64.S16 R18, R2 ;  /* 0x0000000200127312 */ /* 0x0040a20000101c00 */
[----:B------:R-:W-:Y:S05]  /*2210*/  BRA `(.L_x_9348) ;  /* 0x0000000c00347947 */ /* 0x000fea0003800000 */
.L_x_9344:
        /* <DEDUP_REMOVED lines=10> */
.L_x_9352:
[----:B------:R-:W2:Y:S02]  /*22c0*/  LDG.E.U16 R0, desc[UR36][R2.64] ;  /* 0x0000002402007981 */ /* 0x000ea4000c1e1500 */
[----:B--2---:R-:W-:-:S05]  /*22d0*/  HADD2.F32 R0, -RZ, R0.H0_H0 ;  /* 0x20000000ff007230 */ /* 0x004fca0000004100 */
[----:B------:R-:W-:-:S04]  /*22e0*/  FMUL.FTZ R0, R0, 1 ;  /* 0x3f80000000007820 */ /* 0x000fc80000410000 */
[----:B------:R0:W2:Y:S01]  /*22f0*/  F2F.F64.F32 R18, R0 ;  /* 0x0000000000127310 */ /* 0x0000a20000201800 */
[----:B------:R-:W-:Y:S05]  /*2300*/  BRA `(.L_x_9348) ;  /* 0x0000000800f87947 */ /* 0x000fea0003800000 */
.L_x_9351:
        /* <DEDUP_REMOVED lines=10> */
.L_x_9354:
[----:B------:R-:W2:Y:S02]  /*23b0*/  LDG.E.U16 R2, desc[UR36][R2.64] ;  /* 0x0000002402027981 */ /* 0x000ea4000c1e1500 */
[----:B--2---:R-:W-:-:S05]  /*23c0*/  HADD2.F32 R0, -RZ, R2.H0_H0 ;  /* 0x20000002ff007230 */ /* 0x004fca0000004100 */
[----:B------:R-:W-:-:S04]  /*23d0*/  FMUL.FTZ R0, R0, 1 ;  /* 0x3f80000000007820 */ /* 0x000fc80000410000 */
[----:B------:R0:W2:Y:S01]  /*23e0*/  F2F.F64.F32 R18, R0 ;  /* 0x0000000000127310 */ /* 0x0000a20000201800 */
[----:B------:R-:W-:Y:S05]  /*23f0*/  BRA `(.L_x_9348) ;  /* 0x0000000800bc7947 */ /* 0x000fea0003800000 */
.L_x_9353:
[----:B------:R0:W5:Y:S01]  /*2400*/  LDG.E.64 R18, desc[UR36][R2.64] ;  /* 0x0000002402127981 */ /* 0x000162000c1e1b00 */
[----:B------:R-:W-:Y:S05]  /*2410*/  BRA `(.L_x_9348) ;  /* 0x0000000800b47947 */ /* 0x000fea0003800000 */
.L_x_9343:
        /* <DEDUP_REMOVED lines=13> */
.L_x_9357:
[----:B------:R0:W5:Y:S01]  /*24f0*/  LDG.E.64 R18, desc[UR36][R2.64] ;  /* 0x0000002402127981 */ /* 0x000162000c1e1b00 */
[----:B------:R-:W-:Y:S05]  /*2500*/  BRA `(.L_x_9348) ;  /* 0x0000000800787947 */ /* 0x000fea0003800000 */
.L_x_9356:
        /* <DEDUP_REMOVED lines=28> */
.L_x_9359:
        /* <DEDUP_REMOVED lines=15> */
.L_x_9358:
[----:B------:R-:W2:Y:S02]  /*27c0*/  LDG.E.U16 R0, desc[UR36][R2.64] ;  /* 0x0000002402007981 */ /* 0x000ea4000c1e1500 */
[----:B--2---:R-:W-:-:S04]  /*27d0*/  IMAD.U32 R0, R0, 0x10000, RZ ;  /* 0x0001000000007824 */ /* 0x004fc800078e00ff */
[----:B------:R-:W-:-:S04]  /*27e0*/  FMUL.FTZ R0, R0, 1 ;  /* 0x3f80000000007820 */ /* 0x000fc80000410000 */
[----:B------:R2:W3:Y:S01]  /*27f0*/  F2F.F64.F32 R18, R0 ;  /* 0x0000000000127310 */ /* 0x0004e20000201800 */
[----:B------:R-:W-:Y:S05]  /*2800*/  BRA `(.L_x_9348) ;  /* 0x0000000400b87947 */ /* 0x000fea0003800000 */
.L_x_9355:
        /* <DEDUP_REMOVED lines=11> */
.L_x_9362:
        /* <DEDUP_REMOVED lines=21> */
.L_x_9366:
[----:B------:R-:W-:Y:S05]  /*2a10*/  BSYNC B1 ;  /* 0x0000000000017941 */ /* 0x000fea0003800000 */
.L_x_9365:
[----:B------:R-:W-:Y:S01]  /*2a20*/  LEA R3, R0, 0x3b800000, 0x17 ;  /* 0x3b80000000037811 */ /* 0x000fe200078eb8ff */
[----:B------:R-:W-:-:S05]  /*2a30*/  IMAD.SHL.U32 R0, R2, 0x100000, RZ ;  /* 0x0010000002007824 */ /* 0x000fca00078e00ff */
[----:B------:R-:W-:-:S07]  /*2a40*/  LOP3.LUT R0, R3, R0, R4, 0xfe, !PT ;  /* 0x0000000003007212 */ /* 0x000fce00078efe04 */
.L_x_9364:
[----:B------:R-:W-:Y:S05]  /*2a50*/  BSYNC B0 ;  /* 0x0000000000007941 */ /* 0x000fea0003800000 */
.L_x_9363:
[----:B------:R-:W-:-:S04]  /*2a60*/  FMUL.FTZ R0, R0, 1 ;  /* 0x3f80000000007820 */ /* 0x000fc80000410000 */
[----:B------:R0:W2:Y:S01]  /*2a70*/  F2F.F64.F32 R18, R0 ;  /* 0x0000000000127310 */ /* 0x0000a20000201800 */
[----:B------:R-:W-:Y:S05]  /*2a80*/  BRA `(.L_x_9348) ;  /* 0x0000000400187947 */ /* 0x000fea0003800000 */
.L_x_9361:
        /* <DEDUP_REMOVED lines=21> */
.L_x_9370:
[----:B------:R-:W-:Y:S05]  /*2be0*/  BSYNC B1 ;  /* 0x0000000000017941 */ /* 0x000fea0003800000 */
.L_x_9369:
[----:B------:R-:W-:Y:S01]  /*2bf0*/  LEA R3, R0, 0x37800000, 0x17 ;  /* 0x3780000000037811 */ /* 0x000fe200078eb8ff */
[----:B------:R-:W-:-:S05]  /*2c00*/  IMAD.SHL.U32 R0, R2, 0x200000, RZ ;  /* 0x0020000002007824 */ /* 0x000fca00078e00ff */
[----:B------:R-:W-:-:S07]  /*2c10*/  LOP3.LUT R0, R3, R0, R4, 0xfe, !PT ;  /* 0x0000000003007212 */ /* 0x000fce00078efe04 */
.L_x_9368:
[----:B------:R-:W-:Y:S05]  /*2c20*/  BSYNC B0 ;  /* 0x0000000000007941 */ /* 0x000fea0003800000 */
.L_x_9367:
[----:B------:R-:W-:-:S04]  /*2c30*/  FMUL.FTZ R0, R0, 1 ;  /* 0x3f80000000007820 */ /* 0x000fc80000410000 */
[----:B------:R0:W2:Y:S01]  /*2c40*/  F2F.F64.F32 R18, R0 ;  /* 0x0000000000127310 */ /* 0x0000a20000201800 */
[----:B------:R-:W-:Y:S05]  /*2c50*/  BRA `(.L_x_9348) ;  /* 0x0000000000a47947 */ /* 0x000fea0003800000 */
.L_x_9360:
        /* <DEDUP_REMOVED lines=14> */
.L_x_9374:
[----:B------:R-:W-:Y:S05]  /*2d40*/  BSYNC B0 ;  /* 0x0000000000007941 */ /* 0x000fea0003800000 */
.L_x_9373:
[----:B------:R-:W-:-:S04]  /*2d50*/  FMUL.FTZ R0, R0, 1 ;  /* 0x3f80000000007820 */ /* 0x000fc80000410000 */
[----:B------:R0:W2:Y:S01]  /*2d60*/  F2F.F64.F32 R18, R0 ;  /* 0x0000000000127310 */ /* 0x0000a20000201800 */
[----:B------:R-:W-:Y:S05]  /*2d70*/  BRA `(.L_x_9348) ;  /* 0x00000000005c7947 */ /* 0x000fea0003800000 */
.L_x_9347:
        /* <DEDUP_REMOVED lines=16> */
.L_x_9375:
[----:B------:R-:W-:Y:S01]  /*2e80*/  CS2R R18, SRZ ;  /* 0x0000000000127805 */ /* 0x000fe2000001ff00 */
[----:B------:R-:W-:Y:S06]  /*2e90*/  BRA `(.L_x_9348) ;  /* 0x0000000000147947 */ /* 0x000fec0003800000 */
.L_x_9372:
[----:B------:R-:W2:Y:S02]  /*2ea0*/  LDG.E.64 R18, desc[UR36][R2.64] ;  /* 0x0000002402127981 */ /* 0x000ea4000c1e1b00 */
[----:B--2---:R-:W0:Y:S01]  /*2eb0*/  I2F.F64.U64 R18, R18 ;  /* 0x0000001200127312 */ /* 0x004e220000301800 */
[----:B------:R-:W-:Y:S05]  /*2ec0*/  BRA `(.L_x_9348) ;  /* 0x0000000000087947 */ /* 0x000fea0003800000 */
.L_x_9371:
[----:B------:R-:W2:Y:S02]  /*2ed0*/  LDG.E R2, desc[UR36][R2.64] ;  /* 0x0000002402027981 */ /* 0x000ea4000c1e1900 */
[----:B--2---:R0:W2:Y:S02]  /*2ee0*/  I2F.F64.U32 R18, R2 ;  /* 0x0000000200127312 */ /* 0x0040a40000201800 */
.L_x_9348:
        /* <DEDUP_REMOVED lines=19> */
.L_x_9379:
[----:B------:R-:W2:Y:S02]  /*3020*/  LDG.E.U8 R2, desc[UR36][R2.64] ;  /* 0x0000002402027981 */ /* 0x000ea4000c1e1100 */
[----:B--2---:R0:W2:Y:S01]  /*3030*/  I2F.F64.U16 R24, R2 ;  /* 0x0000000200187312 */ /* 0x0040a20000101800 */
[----:B------:R-:W-:Y:S05]  /*3040*/  BRA `(.L_x_9381) ;  /* 0x0000000c00707947 */ /* 0x000fea0003800000 */
.L_x_9378:
        /* <DEDUP_REMOVED lines=9> */
.L_x_9383:
[----:B------:R-:W2:Y:S02]  /*30e0*/  LDG.E R2, desc[UR36][R2.64] ;  /* 0x0000002402027981 */ /* 0x000ea4000c1e1900 */
[----:B--2---:R0:W2:Y:S01]  /*30f0*/  I2F.F64 R24, R2 ;  /* 0x0000000200187312 */ /* 0x0040a20000201c00 */
[----:B------:R-:W-:Y:S05]  /*3100*/  BRA `(.L_x_9381) ;  /* 0x0000000c00407947 */ /* 0x000fea0003800000 */
.L_x_9382:
[----:B------:R-:W2:Y:S02]  /*3110*/  LDG.E.U16 R2, desc[UR36][R2.64] ;  /* 0x0000002402027981 */ /* 0x000ea4000c1e1500 */
[----:B--2---:R0:W2:Y:S01]  /*3120*/  I2F.F64.S16 R24, R2 ;  /* 0x0000000200187312 */ /* 0x0040a20000101c00 */
[----:B------:R-:W-:Y:S05]  /*3130*/  BRA `(.L_x_9381) ;  /* 0x0000000c00347947 */ /* 0x000fea0003800000 */
.L_x_9377:
        /* <DEDUP_REMOVED lines=10> */
.L_x_9385:
[----:B------:R-:W2:Y:S02]  /*31e0*/  LDG.E.U16 R0, desc[UR36][R2.64] ;  /* 0x0000002402007981 */ /* 0x000ea4000c1e1500 */
[----:B--2---:R-:W-:-:S05]  /*31f0*/  HADD2.F32 R0, -RZ, R0.H0_H0 ;  /* 0x20000000ff007230 */ /* 0x004fca0000004100 */
[----:B------:R-:W-:-:S04]  /*3200*/  FMUL.FTZ R0, R0, 1 ;  /* 0x3f80000000007820 */ /* 0x000fc80000410000 */
[----:B------:R0:W2:Y:S01]  /*3210*/  F2F.F64.F32 R24, R0 ;  /* 0x0000000000187310 */ /* 0x0000a20000201800 */
[----:B------:R-:W-:Y:S05]  /*3220*/  BRA `(.L_x_9381) ;  /* 0x0000000800f87947 */ /* 0x000fea0003800000 */
.L_x_9384:
        /* <DEDUP_REMOVED lines=10> */
.L_x_9387:
[----:B------:R-:W2:Y:S02]  /*32d0*/  LDG.E.U16 R2, desc[UR36][R2.64] ;  /* 0x0000002402027981 */ /* 0x000ea4000c1e1500 */
[----:B--2---:R-:W-:-:S05]  /*32e0*/  HADD2.F32 R0, -RZ, R2.H0_H0 ;  /* 0x20000002ff007230 */ /* 0x004fca0000004100 */
[----:B------:R-:W-:-:S04]  /*32f0*/  FMUL.FTZ R0, R0, 1 ;  /* 0x3f80000000007820 */ /* 0x000fc80000410000 */
[----:B------:R0:W2:Y:S01]  /*3300*/  F2F.F64.F32 R24, R0 ;  /* 0x0000000000187310 */ /* 0x0000a20000201800 */
[----:B------:R-:W-:Y:S05]  /*3310*/  BRA `(.L_x_9381) ;  /* 0x0000000800bc7947 */ /* 0x000fea0003800000 */
.L_x_9386:
[----:B------:R0:W5:Y:S01]  /*3320*/  LDG.E.64 R24, desc[UR36][R2.64] ;  /* 0x0000002402187981 */ /* 0x000162000c1e1b00 */
[----:B------:R-:W-:Y:S05]  /*3330*/  BRA `(.L_x_9381) ;  /* 0x0000000800b47947 */ /* 0x000fea0003800000 */
.L_x_9376:
        /* <DEDUP_REMOVED lines=13> */
.L_x_9390:
[----:B------:R0:W5:Y:S01]  /*3410*/  LDG.E.64 R24, desc[UR36][R2.64] ;  /* 0x0000002402187981 */ /* 0x000162000c1e1b00 */
[----:B------:R-:W-:Y:S05]  /*3420*/  BRA `(.L_x_9381) ;  /* 0x0000000800787947 */ /* 0x000fea0003800000 */
.L_x_9389:
        /* <DEDUP_REMOVED lines=28> */
.L_x_9392:
        /* <DEDUP_REMOVED lines=15> */
.L_x_9391:
[----:B------:R-:W2:Y:S02]  /*36e0*/  LDG.E.U16 R0, desc[UR36][R2.64] ;  /* 0x0000002402007981 */ /* 0x000ea4000c1e1500 */
[----:B--2---:R-:W-:-:S04]  /*36f0*/  IMAD.U32 R0, R0, 0x10000, RZ ;  /* 0x0001000000007824 */ /* 0x004fc800078e00ff */
[----:B------:R-:W-:-:S04]  /*3700*/  FMUL.FTZ R0, R0, 1 ;  /* 0x3f80000000007820 */ /* 0x000fc80000410000 */
[----:B------:R0:W2:Y:S01]  /*3710*/  F2F.F64.F32 R24, R0 ;  /* 0x0000000000187310 */ /* 0x0000a20000201800 */
[----:B------:R-:W-:Y:S05]  /*3720*/  BRA `(.L_x_9381) ;  /* 0x0000000400b87947 */ /* 0x000fea0003800000 */
.L_x_9388:
        /* <DEDUP_REMOVED lines=11> */
.L_x_9395:
        /* <DEDUP_REMOVED lines=21> */
.L_x_9399:
[----:B------:R-:W-:Y:S05]  /*3930*/  BSYNC B1 ;  /* 0x0000000000017941 */ /* 0x000fea0003800000 */
.L_x_9398:
[----:B------:R-:W-:Y:S01]  /*3940*/  LEA R3, R0, 0x3b800000, 0x17 ;  /* 0x3b80000000037811 */ /* 0x000fe200078eb8ff */
[----:B------:R-:W-:-:S05]  /*3950*/  IMAD.SHL.U32 R0, R2, 0x100000, RZ ;  /* 0x0010000002007824 */ /* 0x000fca00078e00ff */
[----:B------:R-:W-:-:S07]  /*3960*/  LOP3.LUT R0, R3, R0, R4, 0xfe, !PT ;  /* 0x0000000003007212 */ /* 0x000fce00078efe04 */
.L_x_9397:
[----:B------:R-:W-:Y:S05]  /*3970*/  BSYNC B0 ;  /* 0x0000000000007941 */ /* 0x000fea0003800000 */
.L_x_9396:
[----:B------:R-:W-:-:S04]  /*3980*/  FMUL.FTZ R0, R0, 1 ;  /* 0x3f80000000007820 */ /* 0x000fc80000410000 */
[----:B------:R0:W2:Y:S01]  /*3990*/  F2F.F64.F32 R24, R0 ;  /* 0x0000000000187310 */ /* 0x0000a20000201800 */
[----:B------:R-:W-:Y:S05]  /*39a0*/  BRA `(.L_x_9381) ;  /* 0x0000000400187947 */ /* 0x000fea0003800000 */
.L_x_9394:
        /* <DEDUP_REMOVED lines=21> */
.L_x_9403:
[----:B------:R-:W-:Y:S05]  /*3b00*/  BSYNC B1 ;  /* 0x0000000000017941 */ /* 0x000fea0003800000 */
.L_x_9402:
[----:B------:R-:W-:Y:S01]  /*3b10*/  LEA R3, R0, 0x37800000, 0x17 ;  /* 0x3780000000037811 */ /* 0x000fe200078eb8ff */
[----:B------:R-:W-:-:S05]  /*3b20*/  IMAD.SHL.U32 R0, R2, 0x200000, RZ ;  /* 0x0020000002007824 */ /* 0x000fca00078e00ff */
[----:B------:R-:W-:-:S07]  /*3b30*/  LOP3.LUT R0, R3, R0, R4, 0xfe, !PT ;  /* 0x0000000003007212 */ /* 0x000fce00078efe04 */
.L_x_9401:
[----:B------:R-:W-:Y:S05]  /*3b40*/  BSYNC B0 ;  /* 0x0000000000007941 */ /* 0x000fea0003800000 */
.L_x_9400:
[----:B------:R-:W-:-:S04]  /*3b50*/  FMUL.FTZ R0, R0, 1 ;  /* 0x3f80000000007820 */ /* 0x000fc80000410000 */
[----:B------:R0:W2:Y:S01]  /*3b60*/  F2F.F64.F32 R24, R0 ;  /* 0x0000000000187310 */ /* 0x0000a20000201800 */
[----:B------:R-:W-:Y:S05]  /*3b70*/  BRA `(.L_x_9381) ;  /* 0x0000000000a47947 */ /* 0x000fea0003800000 */
.L_x_9393:
        /* <DEDUP_REMOVED lines=14> */
.L_x_9407:
[----:B------:R-:W-:Y:S05]  /*3c60*/  BSYNC B0 ;  /* 0x0000000000007941 */ /* 0x000fea0003800000 */
.L_x_9406:
[----:B------:R-:W-:-:S04]  /*3c70*/  FMUL.FTZ R0, R0, 1 ;  /* 0x3f80000000007820 */ /* 0x000fc80000410000 */
[----:B------:R0:W2:Y:S01]  /*3c80*/  F2F.F64.F32 R24, R0 ;  /* 0x0000000000187310 */ /* 0x0000a20000201800 */
[----:B------:R-:W-:Y:S05]  /*3c90*/  BRA `(.L_x_9381) ;  /* 0x00000000005c7947 */ /* 0x000fea0003800000 */
.L_x_9380:
        /* <DEDUP_REMOVED lines=16> */
.L_x_9408:
[----:B------:R-:W-:Y:S01]  /*3da0*/  CS2R R24, SRZ ;  /* 0x0000000000187805 */ /* 0x000fe2000001ff00 */
[----:B------:R-:W-:Y:S06]  /*3db0*/  BRA `(.L_x_9381) ;  /* 0x0000000000147947 */ /* 0x000fec0003800000 */
.L_x_9405:
[----:B------:R-:W2:Y:S02]  /*3dc0*/  LDG.E.64 R24, desc[UR36][R2.64] ;  /* 0x0000002402187981 */ /* 0x000ea4000c1e1b00 */
[----:B--2---:R-:W0:Y:S01]  /*3dd0*/  I2F.F64.U64 R24, R24 ;  /* 0x0000001800187312 */ /* 0x004e220000301800 */
[----:B------:R-:W-:Y:S05]  /*3de0*/  BRA `(.L_x_9381) ;  /* 0x0000000000087947 */ /* 0x000fea0003800000 */
.L_x_9404:
[----:B------:R-:W2:Y:S02]  /*3df0*/  LDG.E R2, desc[UR36][R2.64] ;  /* 0x0000002402027981 */ /* 0x000ea4000c1e1900 */
[----:B--2---:R0:W2:Y:S02]  /*3e00*/  I2F.F64.U32 R24, R2 ;  /* 0x0000000200187312 */ /* 0x0040a40000201800 */
.L_x_9381:
[----:B------:R-:W-:-:S07]  /*3e10*/  VIADD R28, R28, 0x80 ;  /* 0x000000801c1c7836 */ /* 0x000fce0000000000 */
.L_x_9342:
[----:B------:R-:W-:Y:S05]  /*3e20*/  BSYNC B6 ;  /* 0x0000000000067941 */ /* 0x000fea0003800000 */
.L_x_9341:
        /* <DEDUP_REMOVED lines=26> */
.L_x_9414:
[----:B------:R-:W3:Y:S02]  /*3fd0*/  LDG.E.U8 R2, desc[UR36][R2.64] ;  /* 0x0000002402027981 */ /* 0x000ee4000c1e1100 */
[----:B---3--:R0:W3:Y:S01]  /*3fe0*/  I2F.F64.U16 R26, R2 ;  /* 0x00000002001a7312 */ /* 0x0080e20000101800 */
[----:B------:R-:W-:Y:S05]  /*3ff0*/  BRA `(.L_x_9416) ;  /* 0x0000000c00707947 */ /* 0x000fea0003800000 */
.L_x_9413:
        /* <DEDUP_REMOVED lines=9> */
.L_x_9418:
[----:B------:R-:W3:Y:S02]  /*4090*/  LDG.E R2, desc[UR36][R2.64] ;  /* 0x0000002402027981 */ /* 0x000ee4000c1e1900 */
[----:B---3--:R0:W3:Y:S01]  /*40a0*/  I2F.F64 R26, R2 ;  /* 0x00000002001a7312 */ /* 0x0080e20000201c00 */
[----:B------:R-:W-:Y:S05]  /*40b0*/  BRA `(.L_x_9416) ;  /* 0x0000000c00407947 */ /* 0x000fea0003800000 */
.L_x_9417:
[----:B------:R-:W3:Y:S02]  /*40c0*/  LDG.E.U16 R2, desc[UR36][R2.64] ;  /* 0x0000002402027981 */ /* 0x000ee4000c1e1500 */
[----:B---3--:R0:W3:Y:S01]  /*40d0*/  I2F.F64.S16 R26, R2 ;  /* 0x00000002001a7312 */ /* 0x0080e20000101c00 */
[----:B------:R-:W-:Y:S05]  /*40e0*/  BRA `(.L_x_9416) ;  /* 0x0000000c00347947 */ /* 0x000fea0003800000 */
.L_x_9412:
        /* <DEDUP_REMOVED lines=10> */
.L_x_9420:
[----:B------:R-:W3:Y:S02]  /*4190*/  LDG.E.U16 R0, desc[UR36][R2.64] ;  /* 0x0000002402007981 */ /* 0x000ee4000c1e1500 */
[----:B---3--:R-:W-:-:S05]  /*41a0*/  HADD2.F32 R0, -RZ, R0.H0_H0 ;  /* 0x20000000ff007230 */ /* 0x008fca0000004100 */
[----:B------:R-:W-:-:S04]  /*41b0*/  FMUL.FTZ R0, R0, 1 ;  /* 0x3f80000000007820 */ /* 0x000fc80000410000 */
[----:B------:R0:W3:Y:S01]  /*41c0*/  F2F.F64.F32 R26, R0 ;  /* 0x00000000001a7310 */ /* 0x0000e20000201800 */
[----:B------:R-:W-:Y:S05]  /*41d0*/  BRA `(.L_x_9416) ;  /* 0x0000000800f87947 */ /* 0x000fea0003800000 */
.L_x_9419:
        /* <DEDUP_REMOVED lines=10> */
.L_x_9422:
[----:B------:R-:W3:Y:S02]  /*4280*/  LDG.E.U16 R2, desc[UR36][R2.64] ;  /* 0x0000002402027981 */ /* 0x000ee4000c1e1500 */
[----:B---3--:R-:W-:-:S05]  /*4290*/  HADD2.F32 R0, -RZ, R2.H0_H0 ;  /* 0x20000002ff007230 */ /* 0x008fca0000004100 */
[----:B------:R-:W-:-:S04]  /*42a0*/  FMUL.FTZ R0, R0, 1 ;  /* 0x3f80000000007820 */ /* 0x000fc80000410000 */
[----:B------:R0:W3:Y:S01]  /*42b0*/  F2F.F64.F32 R26, R0 ;  /* 0x00000000001a7310 */ /* 0x0000e20000201800 */
[----:B------:R-:W-:Y:S05]  /*42c0*/  BRA `(.L_x_9416) ;  /* 0x0000000800bc7947 */ /* 0x000fea0003800000 */
.L_x_9421:
[----:B------:R0:W5:Y:S01]  /*42d0*/  LDG.E.64 R26, desc[UR36][R2.64] ;  /* 0x00000024021a7981 */ /* 0x000162000c1e1b00 */
[----:B------:R-:W-:Y:S05]  /*42e0*/  BRA `(.L_x_9416) ;  /* 0x0000000800b47947 */ /* 0x000fea0003800000 */
.L_x_9411:
        /* <DEDUP_REMOVED lines=13> */
.L_x_9425:
[----:B------:R0:W5:Y:S01]  /*43c0*/  LDG.E.64 R26, desc[UR36][R2.64] ;  /* 0x00000024021a7981 */ /* 0x000162000c1e1b00 */
[----:B------:R-:W-:Y:S05]  /*43d0*/  BRA `(.L_x_9416) ;  /* 0x0000000800787947 */ /* 0x000fea0003800000 */
.L_x_9424:
        /* <DEDUP_REMOVED lines=28> */
.L_x_9427:
        /* <DEDUP_REMOVED lines=15> */
.L_x_9426:
[----:B------:R-:W3:Y:S02]  /*4690*/  LDG.E.U16 R0, desc[UR36][R2.64] ;  /* 0x0000002402007981 */ /* 0x000ee4000c1e1500 */
[----:B---3--:R-:W-:-:S04]  /*46a0*/  IMAD.U32 R0, R0, 0x10000, RZ ;  /* 0x0001000000007824 */ /* 0x008fc800078e00ff */
[----:B------:R-:W-:-:S04]  /*46b0*/  FMUL.FTZ R0, R0, 1 ;  /* 0x3f80000000007820 */ /* 0x000fc80000410000 */
[----:B------:R3:W0:Y:S01]  /*46c0*/  F2F.F64.F32 R26, R0 ;  /* 0x00000000001a7310 */ /* 0x0006220000201800 */
[----:B------:R-:W-:Y:S05]  /*46d0*/  BRA `(.L_x_9416) ;  /* 0x0000000400b87947 */ /* 0x000fea0003800000 */
.L_x_9423:
        /* <DEDUP_REMOVED lines=11> */
.L_x_9430:
        /* <DEDUP_REMOVED lines=21> */
.L_x_9434:
[----:B------:R-:W-:Y:S05]  /*48e0*/  BSYNC B1 ;  /* 0x0000000000017941 */ /* 0x000fea0003800000 */
.L_x_9433:
[----:B------:R-:W-:Y:S01]  /*48f0*/  LEA R3, R0, 0x3b800000, 0x17 ;  /* 0x3b80000000037811 */ /* 0x000fe200078eb8ff */
[----:B------:R-:W-:-:S05]  /*4900*/  IMAD.SHL.U32 R0, R2, 0x100000, RZ ;  /* 0x0010000002007824 */ /* 0x000fca00078e00ff */
[----:B------:R-:W-:-:S07]  /*4910*/  LOP3.LUT R0, R3, R0, R4, 0xfe, !PT ;  /* 0x0000000003007212 */ /* 0x000fce00078efe04 */
.L_x_9432:
[----:B------:R-:W-:Y:S05]  /*4920*/  BSYNC B0 ;  /* 0x0000000000007941 */ /* 0x000fea0003800000 */
.L_x_9431:
[----:B------:R-:W-:-:S04]  /*4930*/  FMUL.FTZ R0, R0, 1 ;  /* 0x3f80000000007820 */ /* 0x000fc80000410000 */
[----:B------:R0:W3:Y:S01]  /*4940*/  F2F.F64.F32 R26, R0 ;  /* 0x00000000001a7310 */ /* 0x0000e20000201800 */
[----:B------:R-:W-:Y:S05]  /*4950*/  BRA `(.L_x_9416) ;  /* 0x0000000400187947 */ /* 0x000fea0003800000 */
.L_x_9429:
        /* <DEDUP_REMOVED lines=21> */
.L_x_9438:
[----:B------:R-:W-:Y:S05]  /*4ab0*/  BSYNC B1 ;  /* 0x0000000000017941 */ /* 0x000fea0003800000 */
.L_x_9437:
[----:B------:R-:W-:Y:S01]  /*4ac0*/  LEA R3, R0, 0x37800000, 0x17 ;  /* 0x3780000000037811 */ /* 0x000fe200078eb8ff */
[----:B------:R-:W-:-:S05]  /*4ad0*/  IMAD.SHL.U32 R0, R2, 0x200000, RZ ;  /* 0x0020000002007824 */ /* 0x000fca00078e00ff */
[----:B------:R-:W-:-:S07]  /*4ae0*/  LOP3.LUT R0, R3, R0, R4, 0xfe, !PT ;  /* 0x0000000003007212 */ /* 0x000fce00078efe04 */
.L_x_9436:
[----:B------:R-:W-:Y:S05]  /*4af0*/  BSYNC B0 ;  /* 0x0000000000007941 */ /* 0x000fea0003800000 */
.L_x_9435:
[----:B------:R-:W-:-:S04]  /*4b00*/  FMUL.FTZ R0, R0, 1 ;  /* 0x3f80000000007820 */ /* 0x000fc80000410000 */
[----:B------:R0:W3:Y:S01]  /*4b10*/  F2F.F64.F32 R26, R0 ;  /* 0x00000000001a7310 */ /* 0x0000e20000201800 */
[----:B------:R-:W-:Y:S05]  /*4b20*/  BRA `(.L_x_9416) ;  /* 0x0000000000a47947 */ /* 0x000fea0003800000 */
.L_x_9428:
        /* <DEDUP_REMOVED lines=14> */
.L_x_9442:
[----:B------:R-:W-:Y:S05]  /*4c10*/  BSYNC B0 ;  /* 0x0000000000007941 */ /* 0x000fea0003800000 */
.L_x_9441:
[----:B------:R-:W-:-:S04]  /*4c20*/  FMUL.FTZ R0, R0, 1 ;  /* 0x3f80000000007820 */ /* 0x000fc80000410000 */
[----:B------:R0:W3:Y:S01]  /*4c30*/  F2F.F64.F32 R26, R0 ;  /* 0x00000000001a7310 */ /* 0x0000e20000201800 */
[----:B------:R-:W-:Y:S05]  /*4c40*/  BRA `(.L_x_9416) ;  /* 0x00000000005c7947 */ /* 0x000fea0003800000 */
.L_x_9415:
        /* <DEDUP_REMOVED lines=16> */
.L_x_9443:
[----:B------:R-:W-:Y:S01]  /*4d50*/  CS2R R26, SRZ ;  /* 0x00000000001a7805 */ /* 0x000fe2000001ff00 */
[----:B------:R-:W-:Y:S06]  /*4d60*/  BRA `(.L_x_9416) ;  /* 0x0000000000147947 */ /* 0x000fec0003800000 */
.L_x_9440:
[----:B------:R-:W3:Y:S02]  /*4d70*/  LDG.E.64 R26, desc[UR36][R2.64] ;  /* 0x00000024021a7981 */ /* 0x000ee4000c1e1b00 */
[----:B---3--:R-:W0:Y:S01]  /*4d80*/  I2F.F64.U64 R26, R26 ;  /* 0x0000001a001a7312 */ /* 0x008e220000301800 */
[----:B------:R-:W-:Y:S05]  /*4d90*/  BRA `(.L_x_9416) ;  /* 0x0000000000087947 */ /* 0x000fea0003800000 */
.L_x_9439:
[----:B------:R-:W3:Y:S02]  /*4da0*/  LDG.E R2, desc[UR36][R2.64] ;  /* 0x0000002402027981 */ /* 0x000ee4000c1e1900 */
[----:B---3--:R0:W3:Y:S02]  /*4db0*/  I2F.F64.U32 R26, R2 ;  /* 0x00000002001a7312 */ /* 0x0080e40000201800 */
.L_x_9416:
        /* <DEDUP_REMOVED lines=19> */
.L_x_9447:
[----:B------:R-:W3:Y:S02]  /*4ef0*/  LDG.E.U8 R2, desc[UR36][R2.64] ;  /* 0x0000002402027981 */ /* 0x000ee4000c1e1100 */
[----:B---3--:R0:W3:Y:S01]  /*4f00*/  I2F.F64.U16 R32, R2 ;  /* 0x0000000200207312 */ /* 0x0080e20000101800 */
[----:B------:R-:W-:Y:S05]  /*4f10*/  BRA `(.L_x_9449) ;  /* 0x0000000c00707947 */ /* 0x000fea0003800000 */
.L_x_9446:
        /* <DEDUP_REMOVED lines=9> */
.L_x_9451:
[----:B------:R-:W3:Y:S02]  /*4fb0*/  LDG.E R2, desc[UR36][R2.64] ;  /* 0x0000002402027981 */ /* 0x000ee4000c1e1900 */
[----:B---3--:R0:W3:Y:S01]  /*4fc0*/  I2F.F64 R32, R2 ;  /* 0x0000000200207312 */ /* 0x0080e20000201c00 */
[----:B------:R-:W-:Y:S05]  /*4fd0*/  BRA `(.L_x_9449) ;  /* 0x0000000c00407947 */ /* 0x000fea0003800000 */
.L_x_9450:
[----:B------:R-:W3:Y:S02]  /*4fe0*/  LDG.E.U16 R2, desc[UR36][R2.64] ;  /* 0x0000002402027981 */ /* 0x000ee4000c1e1500 */
[----:B---3--:R0:W3:Y:S01]  /*4ff0*/  I2F.F64.S16 R32, R2 ;  /* 0x0000000200207312 */ /* 0x0080e20000101c00 */
[----:B------:R-:W-:Y:S05]  /*5000*/  BRA `(.L_x_9449) ;  /* 0x0000000c00347947 */ /* 0x000fea0003800000 */
.L_x_9445:
        /* <DEDUP_REMOVED lines=10> */
.L_x_9453:
[----:B------:R-:W3:Y:S02]  /*50b0*/  LDG.E.U16 R0, desc[UR36][R2.64] ;  /* 0x0000002402007981 */ /* 0x000ee4000c1e1500 */
[----:B---3--:R-:W-:-:S05]  /*50c0*/  HADD2.F32 R0, -RZ, R0.H0_H0 ;  /* 0x20000000ff007230 */ /* 0x008fca0000004100 */
[----:B------:R-:W-:-:S04]  /*50d0*/  FMUL.FTZ R0, R0, 1 ;  /* 0x3f80000000007820 */ /* 0x000fc80000410000 */
[----:B------:R0:W3:Y:S01]  /*50e0*/  F2F.F64.F32 R32, R0 ;  /* 0x0000000000207310 */ /* 0x0000e20000201800 */
[----:B------:R-:W-:Y:S05]  /*50f0*/  BRA `(.L_x_9449) ;  /* 0x0000000800f87947 */ /* 0x000fea0003800000 */
.L_x_9452:
        /* <DEDUP_REMOVED lines=10> */
.L_x_9455:
[----:B------:R-:W3:Y:S02]  /*51a0*/  LDG.E.U16 R2, desc[UR36][R2.64] ;  /* 0x0000002402027981 */ /* 0x000ee4000c1e1500 */
[----:B---3--:R-:W-:-:S05]  /*51b0*/  HADD2.F32 R0, -RZ, R2.H0_H0 ;  /* 0x20000002ff007230 */ /* 0x008fca0000004100 */
[----:B------:R-:W-:-:S04]  /*51c0*/  FMUL.FTZ R0, R0, 1 ;  /* 0x3f80000000007820 */ /* 0x000fc80000410000 */
[----:B------:R0:W3:Y:S01]  /*51d0*/  F2F.F64.F32 R32, R0 ;  /* 0x0000000000207310 */ /* 0x0000e20000201800 */
[----:B------:R-:W-:Y:S05]  /*51e0*/  BRA `(.L_x_9449) ;  /* 0x0000000800bc7947 */ /* 0x000fea0003800000 */
.L_x_9454:
[----:B------:R0:W5:Y:S01]  /*51f0*/  LDG.E.64 R32, desc[UR36][R2.64] ;  /* 0x0000002402207981 */ /* 0x000162000c1e1b00 */
[----:B------:R-:W-:Y:S05]  /*5200*/  BRA `(.L_x_9449) ;  /* 0x0000000800b47947 */ /* 0x000fea0003800000 */
.L_x_9444:
        /* <DEDUP_REMOVED lines=13> */
.L_x_9458:
[----:B------:R0:W5:Y:S01]  /*52e0*/  LDG.E.64 R32, desc[UR36][R2.64] ;  /* 0x0000002402207981 */ /* 0x000162000c1e1b00 */
[----:B------:R-:W-:Y:S05]  /*52f0*/  BRA `(.L_x_9449) ;  /* 0x0000000800787947 */ /* 0x000fea0003800000 */
.L_x_9457:
        /* <DEDUP_REMOVED lines=28> */
.L_x_9460:
        /* <DEDUP_REMOVED lines=15> */
.L_x_9459:
[----:B------:R-:W3:Y:S02]  /*55b0*/  LDG.E.U16 R0, desc[UR36][R2.64] ;  /* 0x0000002402007981 */ /* 0x000ee4000c1e1500 */
[----:B---3--:R-:W-:-:S04]  /*55c0*/  IMAD.U32 R0, R0, 0x10000, RZ ;  /* 0x0001000000007824 */ /* 0x008fc800078e00ff */
[----:B------:R-:W-:-:S04]  /*55d0*/  FMUL.FTZ R0, R0, 1 ;  /* 0x3f80000000007820 */ /* 0x000fc80000410000 */
[----:B------:R0:W3:Y:S01]  /*55e0*/  F2F.F64.F32 R32, R0 ;  /* 0x0000000000207310 */ /* 0x0000e20000201800 */
[----:B------:R-:W-:Y:S05]  /*55f0*/  BRA `(.L_x_9449) ;  /* 0x0000000400b87947 */ /* 0x000fea0003800000 */
.L_x_9456:
        /* <DEDUP_REMOVED lines=11> */
.L_x_9463:
        /* <DEDUP_REMOVED lines=21> */
.L_x_9467:
[----:B------:R-:W-:Y:S05]  /*5800*/  BSYNC B1 ;  /* 0x0000000000017941 */ /* 0x000fea0003800000 */
.L_x_9466:
[----:B------:R-:W-:Y:S01]  /*5810*/  LEA R3, R0, 0x3b800000, 0x17 ;  /* 0x3b80000000037811 */ /* 0x000fe200078eb8ff */
[----:B------:R-:W-:-:S05]  /*5820*/  IMAD.SHL.U32 R0, R2, 0x100000, RZ ;  /* 0x0010000002007824 */ /* 0x000fca00078e00ff */
[----:B------:R-:W-:-:S07]  /*5830*/  LOP3.LUT R0, R3, R0, R4, 0xfe, !PT ;  /* 0x0000000003007212 */ /* 0x000fce00078efe04 */
.L_x_9465:
[----:B------:R-:W-:Y:S05]  /*5840*/  BSYNC B0 ;  /* 0x0000000000007941 */ /* 0x000fea0003800000 */
.L_x_9464:
[----:B------:R-:W-:-:S04]  /*5850*/  FMUL.FTZ R0, R0, 1 ;  /* 0x3f80000000007820 */ /* 0x000fc80000410000 */
[----:B------:R0:W3:Y:S01]  /*5860*/  F2F.F64.F32 R32, R0 ;  /* 0x0000000000207310 */ /* 0x0000e20000201800 */
[----:B------:R-:W-:Y:S05]  /*5870*/  BRA `(.L_x_9449) ;  /* 0x0000000400187947 */ /* 0x000fea0003800000 */
.L_x_9462:
        /* <DEDUP_REMOVED lines=21> */
.L_x_9471:
[----:B------:R-:W-:Y:S05]  /*59d0*/  BSYNC B1 ;  /* 0x0000000000017941 */ /* 0x000fea0003800000 */
.L_x_9470:
[----:B------:R-:W-:Y:S01]  /*59e0*/  LEA R3, R0, 0x37800000, 0x17 ;  /* 0x3780000000037811 */ /* 0x000fe200078eb8ff */
[----:B------:R-:W-:-:S05]  /*59f0*/  IMAD.SHL.U32 R0, R2, 0x200000, RZ ;  /* 0x0020000002007824 */ /* 0x000fca00078e00ff */
[----:B------:R-:W-:-:S07]  /*5a00*/  LOP3.LUT R0, R3, R0, R4, 0xfe, !PT ;  /* 0x0000000003007212 */ /* 0x000fce00078efe04 */
.L_x_9469:
[----:B------:R-:W-:Y:S05]  /*5a10*/  BSYNC B0 ;  /* 0x0000000000007941 */ /* 0x000fea0003800000 */
.L_x_9468:
[----:B------:R-:W-:-:S04]  /*5a20*/  FMUL.FTZ R0, R0, 1 ;  /* 0x3f80000000007820 */ /* 0x000fc80000410000 */
[----:B------:R0:W3:Y:S01]  /*5a30*/  F2F.F64.F32 R32, R0 ;  /* 0x0000000000207310 */ /* 0x0000e20000201800 */
[----:B------:R-:W-:Y:S05]  /*5a40*/  BRA `(.L_x_9449) ;  /* 0x0000000000a47947 */ /* 0x000fea0003800000 */
.L_x_9461:
        /* <DEDUP_REMOVED lines=14> */
.L_x_9475:
[----:B------:R-:W-:Y:S05]  /*5b30*/  BSYNC B0 ;  /* 0x0000000000007941 */ /* 0x000fea0003800000 */
.L_x_9474:
[----:B------:R-:W-:-:S04]  /*5b40*/  FMUL.FTZ R0, R0, 1 ;  /* 0x3f80000000007820 */ /* 0x000fc80000410000 */
[----:B------:R0:W3:Y:S01]  /*5b50*/  F2F.F64.F32 R32, R0 ;  /* 0x0000000000207310 */ /* 0x0000e20000201800 */
[----:B------:R-:W-:Y:S05]  /*5b60*/  BRA `(.L_x_9449) ;  /* 0x00000000005c7947 */ /* 0x000fea0003800000 */
.L_x_9448:
        /* <DEDUP_REMOVED lines=16> */
.L_x_9476:
[----:B------:R-:W-:Y:S01]  /*5c70*/  CS2R R32, SRZ ;  /* 0x0000000000207805 */ /* 0x000fe2000001ff00 */
[----:B------:R-:W-:Y:S06]  /*5c80*/  BRA `(.L_x_9449) ;  /* 0x0000000000147947 */ /* 0x000fec0003800000 */
.L_x_9473:
[----:B------:R-:W3:Y:S02]  /*5c90*/  LDG.E.64 R32, desc[UR36][R2.64] ;  /* 0x0000002402207981 */ /* 0x000ee4000c1e1b00 */
[----:B---3--:R-:W0:Y:S01]  /*5ca0*/  I2F.F64.U64 R32, R32 ;  /* 0x0000002000207312 */ /* 0x008e220000301800 */
[----:B------:R-:W-:Y:S05]  /*5cb0*/  BRA `(.L_x_9449) ;  /* 0x0000000000087947 */ /* 0x000fea0003800000 */
.L_x_9472:
[----:B------:R-:W3:Y:S02]  /*5cc0*/  LDG.E R2, desc[UR36][R2.64] ;  /* 0x0000002402027981 */ /* 0x000ee4000c1e1900 */
[----:B---3--:R0:W3:Y:S02]  /*5cd0*/  I2F.F64.U32 R32, R2 ;  /* 0x0000000200207312 */ /* 0x0080e40000201800 */
.L_x_9449:
[----:B------:R-:W-:-:S07]  /*5ce0*/  VIADD R28, R28, 0x80 ;  /* 0x000000801c1c7836 */ /* 0x000fce0000000000 */
.L_x_9410:
[----:B------:R-:W-:Y:S05]  /*5cf0*/  BSYNC B6 ;  /* 0x0000000000067941 */ /* 0x000fea0003800000 */
.L_x_9409:
[----:B------:R-:W-:Y:S01]  /*5d00*/  ISETP.GE.AND P0, PT, R28, R36, PT ;  /* 0x000000241c00720c */ /* 0x000fe20003f06270 */
[----:B------:R-:W-:Y:S01]  /*5d10*/  BSSY B6, `(.L_x_9477) ;  /* 0x00001e8000067945 */ /* 0x000fe20003800000 */
[----:B---3--:R-:W-:-:S11]  /*5d20*/  CS2R R30, SRZ ;  /* 0x00000000001e7805 */ /* 0x008fd6000001ff00 */
        /* <DEDUP_REMOVED lines=21> */
.L_x_9482:
[----:B------:R-:W3:Y:S02]  /*5e80*/  LDG.E.U8 R2, desc[UR36][R2.64] ;  /* 0x0000002402027981 */ /* 0x000ee4000c1e1100 */
[----:B---3--:R0:W3:Y:S01]  /*5e90*/  I2F.F64.U16 R30, R2 ;  /* 0x00000002001e7312 */ /* 0x0080e20000101800 */
[----:B------:R-:W-:Y:S05]  /*5ea0*/  BRA `(.L_x_9484) ;  /* 0x0000000c00707947 */ /* 0x000fea0003800000 */
.L_x_9481:
        /* <DEDUP_REMOVED lines=9> */
.L_x_9486:
[----:B------:R-:W3:Y:S02]  /*5f40*/  LDG.E R2, desc[UR36][R2.64] ;  /* 0x0000002402027981 */ /* 0x000ee4000c1e1900 */
[----:B---3--:R0:W3:Y:S01]  /*5f50*/  I2F.F64 R30, R2 ;  /* 0x00000002001e7312 */ /* 0x0080e20000201c00 */
[----:B------:R-:W-:Y:S05]  /*5f60*/  BRA `(.L_x_9484) ;  /* 0x0000000c00407947 */ /* 0x000fea0003800000 */
.L_x_9485:
[----:B------:R-:W3:Y:S02]  /*5f70*/  LDG.E.U16 R2, desc[UR36][R2.64] ;  /* 0x0000002402027981 */ /* 0x000ee4000c1e1500 */
[----:B---3--:R0:W3:Y:S01]  /*5f80*/  I2F.F64.S16 R30, R2 ;  /* 0x00000002001e7312 */ /* 0x0080e20000101c00 */
[----:B------:R-:W-:Y:S05]  /*5f90*/  BRA `(.L_x_9484) ;  /* 0x0000000c00347947 */ /* 0x000fea0003800000 */
.L_x_9480:
        /* <DEDUP_REMOVED lines=10> */
.L_x_9488:
[----:B------:R-:W3:Y:S02]  /*6040*/  LDG.E.U16 R0, desc[UR36][R2.64] ;  /* 0x0000002402007981 */ /* 0x000ee4000c1e1500 */
[----:B---3--:R-:W-:-:S05]  /*6050*/  HADD2.F32 R0, -RZ, R0.H0_H0 ;  /* 0x20000000ff007230 */ /* 0x008fca0000004100 */
[----:B------:R-:W-:-:S04]  /*6060*/  FMUL.FTZ R0, R0, 1 ;  /* 0x3f80000000007820 */ /* 0x000fc80000410000 */
[----:B------:R0:W3:Y:S01]  /*6070*/  F2F.F64.F32 R30, R0 ;  /* 0x00000000001e7310 */ /* 0x0000e20000201800 */
[----:B------:R-:W-:Y:S05]  /*6080*/  BRA `(.L_x_9484) ;  /* 0x0000000800f87947 */ /* 0x000fea0003800000 */
.L_x_9487:
        /* <DEDUP_REMOVED lines=10> */
.L_x_9490:
[----:B------:R-:W3:Y:S02]  /*6130*/  LDG.E.U16 R2, desc[UR36][R2.64] ;  /* 0x0000002402027981 */ /* 0x000ee4000c1e1500 */
[----:B---3--:R-:W-:-:S05]  /*6140*/  HADD2.F32 R0, -RZ, R2.H0_H0 ;  /* 0x20000002ff007230 */ /* 0x008fca0000004100 */
[----:B------:R-:W-:-:S04]  /*6150*/  FMUL.FTZ R0, R0, 1 ;  /* 0x3f80000000007820 */ /* 0x000fc80000410000 */
[----:B------:R0:W3:Y:S01]  /*6160*/  F2F.F64.F32 R30, R0 ;  /* 0x00000000001e7310 */ /* 0x0000e20000201800 */
[----:B------:R-:W-:Y:S05]  /*6170*/  BRA `(.L_x_9484) ;  /* 0x0000000800bc7947 */ /* 0x000fea0003800000 */
.L_x_9489:
[----:B------:R0:W5:Y:S01]  /*6180*/  LDG.E.64 R30, desc[UR36][R2.64] ;  /* 0x00000024021e7981 */ /* 0x000162000c1e1b00 */
[----:B------:R-:W-:Y:S05]  /*6190*/  BRA `(.L_x_9484) ;  /* 0x0000000800b47947 */ /* 0x000fea0003800000 */
.L_x_9479:
        /* <DEDUP_REMOVED lines=13> */
.L_x_9493:
[----:B------:R0:W5:Y:S01]  /*6270*/  LDG.E.64 R30, desc[UR36][R2.64] ;  /* 0x00000024021e7981 */ /* 0x000162000c1e1b00 */
[----:B------:R-:W-:Y:S05]  /*6280*/  BRA `(.L_x_9484) ;  /* 0x0000000800787947 */ /* 0x000fea0003800000 */
.L_x_9492:
        /* <DEDUP_REMOVED lines=28> */
.L_x_9495:
        /* <DEDUP_REMOVED lines=15> */
.L_x_9494:
[----:B------:R-:W3:Y:S02]  /*6540*/  LDG.E.U16 R0, desc[UR36][R2.64] ;  /* 0x0000002402007981 */ /* 0x000ee4000c1e1500 */
[----:B---3--:R-:W-:-:S04]  /*6550*/  IMAD.U32 R0, R0, 0x10000, RZ ;  /* 0x0001000000007824 */ /* 0x008fc800078e00ff */
[----:B------:R-:W-:-:S04]  /*6560*/  FMUL.FTZ R0, R0, 1 ;  /* 0x3f80000000007820 */ /* 0x000fc80000410000 */
[----:B------:R0:W3:Y:S01]  /*6570*/  F2F.F64.F32 R30, R0 ;  /* 0x00000000001e7310 */ /* 0x0000e20000201800 */
[----:B------:R-:W-:Y:S05]  /*6580*/  BRA `(.L_x_9484) ;  /* 0x0000000400b87947 */ /* 0x000fea0003800000 */
.L_x_9491:
        /* <DEDUP_REMOVED lines=11> */
.L_x_9498:
        /* <DEDUP_REMOVED lines=21> */
.L_x_9502:
[----:B------:R-:W-:Y:S05]  /*6790*/  BSYNC B1 ;  /* 0x0000000000017941 */ /* 0x000fea0003800000 */
.L_x_9501:
[----:B------:R-:W-:Y:S01]  /*67a0*/  LEA R3, R0, 0x3b800000, 0x17 ;  /* 0x3b80000000037811 */ /* 0x000fe200078eb8ff */
[----:B------:R-:W-:-:S05]  /*67b0*/  IMAD.SHL.U32 R0, R2, 0x100000, RZ ;  /* 0x0010000002007824 */ /* 0x000fca00078e00ff */
[----:B------:R-:W-:-:S07]  /*67c0*/  LOP3.LUT R0, R3, R0, R4, 0xfe, !PT ;  /* 0x0000000003007212 */ /* 0x000fce00078efe04 */
.L_x_9500:
[----:B------:R-:W-:Y:S05]  /*67d0*/  BSYNC B0 ;  /* 0x0000000000007941 */ /* 0x000fea0003800000 */
.L_x_9499:
[----:B------:R-:W-:-:S04]  /*67e0*/  FMUL.FTZ R0, R0, 1 ;  /* 0x3f80000000007820 */ /* 0x000fc80000410000 */
[----:B------:R0:W3:Y:S01]  /*67f0*/  F2F.F64.F32 R30, R0 ;  /* 0x00000000001e7310 */ /* 0x0000e20000201800 */
[----:B------:R-:W-:Y:S05]  /*6800*/  BRA `(.L_x_9484) ;  /* 0x0000000400187947 */ /* 0x000fea0003800000 */
.L_x_9497:
        /* <DEDUP_REMOVED lines=21> */
.L_x_9506:
[----:B------:R-:W-:Y:S05]  /*6960*/  BSYNC B1 ;  /* 0x0000000000017941 */ /* 0x000fea0003800000 */
.L_x_9505:
[----:B------:R-:W-:Y:S01]  /*6970*/  LEA R3, R0, 0x37800000, 0x17 ;  /* 0x3780000000037811 */ /* 0x000fe200078eb8ff */
[----:B------:R-:W-:-:S05]  /*6980*/  IMAD.SHL.U32 R0, R2, 0x200000, RZ ;  /* 0x0020000002007824 */ /* 0x000fca00078e00ff */
[----:B------:R-:W-:-:S07]  /*6990*/  LOP3.LUT R0, R3, R0, R4, 0xfe, !PT ;  /* 0x0000000003007212 */ /* 0x000fce00078efe04 */
.L_x_9504:
[----:B------:R-:W-:Y:S05]  /*69a0*/  BSYNC B0 ;  /* 0x0000000000007941 */ /* 0x000fea0003800000 */
.L_x_9503:
[----:B------:R-:W-:-:S04]  /*69b0*/  FMUL.FTZ R0, R0, 1 ;  /* 0x3f80000000007820 */ /* 0x000fc80000410000 */
[----:B------:R0:W3:Y:S01]  /*69c0*/  F2F.F64.F32 R30, R0 ;  /* 0x00000000001e7310 */ /* 0x0000e20000201800 */
[----:B------:R-:W-:Y:S05]  /*69d0*/  BRA `(.L_x_9484) ;  /* 0x0000000000a47947 */ /* 0x000fea0003800000 */
.L_x_9496:
        /* <DEDUP_REMOVED lines=14> */
.L_x_9510:
[----:B------:R-:W-:Y:S05]  /*6ac0*/  BSYNC B0 ;  /* 0x0000000000007941 */ /* 0x000fea0003800000 */
.L_x_9509:
[----:B------:R-:W-:-:S04]  /*6ad0*/  FMUL.FTZ R0, R0, 1 ;  /* 0x3f80000000007820 */ /* 0x000fc80000410000 */
[----:B------:R0:W3:Y:S01]  /*6ae0*/  F2F.F64.F32 R30, R0 ;  /* 0x00000000001e7310 */ /* 0x0000e20000201800 */
[----:B------:R-:W-:Y:S05]  /*6af0*/  BRA `(.L_x_9484) ;  /* 0x00000000005c7947 */ /* 0x000fea0003800000 */
.L_x_9483:
        /* <DEDUP_REMOVED lines=16> */
.L_x_9511:
[----:B------:R-:W-:Y:S01]  /*6c00*/  CS2R R30, SRZ ;  /* 0x00000000001e7805 */ /* 0x000fe2000001ff00 */
[----:B------:R-:W-:Y:S06]  /*6c10*/  BRA `(.L_x_9484) ;  /* 0x0000000000147947 */ /* 0x000fec0003800000 */
.L_x_9508:
[----:B------:R-:W3:Y:S02]  /*6c20*/  LDG.E.64 R30, desc[UR36][R2.64] ;  /* 0x00000024021e7981 */ /* 0x000ee4000c1e1b00 */
[----:B---3--:R-:W0:Y:S01]  /*6c30*/  I2F.F64.U64 R30, R30 ;  /* 0x0000001e001e7312 */ /* 0x008e220000301800 */
[----:B------:R-:W-:Y:S05]  /*6c40*/  BRA `(.L_x_9484) ;  /* 0x0000000000087947 */ /* 0x000fea0003800000 */
.L_x_9507:
[----:B------:R-:W3:Y:S02]  /*6c50*/  LDG.E R2, desc[UR36][R2.64] ;  /* 0x0000002402027981 */ /* 0x000ee4000c1e1900 */
[----:B---3--:R0:W3:Y:S02]  /*6c60*/  I2F.F64.U32 R30, R2 ;  /* 0x00000002001e7312 */ /* 0x0080e40000201800 */
.L_x_9484:
[----:B0-----:R-:W0:Y:S01]  /*6c70*/  LDC.U8 R4, c[0x0][0x24d] ;  /* 0x00009340ff047b82 */ /* 0x001e220000000000 */
[----:B------:R-:W-:Y:S02]  /*6c80*/  ULDC UR4, c[0x0][0x254] ;  /* 0x0000950000047ab9 */ /* 0x000fe40000000800 */
[----:B------:R-:W-:-:S05]  /*6c90*/  IMAD R5, R28, UR4, RZ ;  /* 0x000000041c057c24 */ /* 0x000fca000f8e02ff */
[----:B------:R-:W1:Y:S01]  /*6ca0*/  LDC.64 R2, c[0x0][0x240] ;  /* 0x00009000ff027b82 */ /* 0x000e620000000a00 */
[----:B0-----:R-:W-:-:S04]  /*6cb0*/  PRMT R0, R4, 0x9910, RZ ;  /* 0x0000991004007816 */ /* 0x001fc800000000ff */
[----:B------:R-:W-:Y:S02]  /*6cc0*/  ISETP.GT.AND P1, PT, R0, 0x9, PT ;  /* 0x000000090000780c */ /* 0x000fe40003f24270 */
[----:B-1----:R-:W-:-:S05]  /*6cd0*/  IADD3 R2, P0, R5, R2, RZ ;  /* 0x0000000205027210 */ /* 0x002fca0007f1e0ff */
        /* <DEDUP_REMOVED lines=13> */
.L_x_9515:
[----:B------:R-:W2:Y:S02]  /*6db0*/  LDG.E.U8 R2, desc[UR36][R2.64] ;  /* 0x0000002402027981 */ /* 0x000ea4000c1e1100 */
[----:B--2---:R0:W1:Y:S01]  /*6dc0*/  I2F.F64.U16 R34, R2 ;  /* 0x0000000200227312 */ /* 0x0040620000101800 */
[----:B------:R-:W-:Y:S05]  /*6dd0*/  BRA `(.L_x_9478) ;  /* 0x0000000c006c7947 */ /* 0x000fea0003800000 */
.L_x_9514:
        /* <DEDUP_REMOVED lines=9> */
.L_x_9518:
[----:B------:R-:W2:Y:S02]  /*6e70*/  LDG.E R2, desc[UR36][R2.64] ;  /* 0x0000002402027981 */ /* 0x000ea4000c1e1900 */
[----:B--2---:R0:W1:Y:S01]  /*6e80*/  I2F.F64 R34, R2 ;  /* 0x0000000200227312 */ /* 0x0040620000201c00 */
[----:B------:R-:W-:Y:S05]  /*6e90*/  BRA `(.L_x_9478) ;  /* 0x0000000c003c7947 */ /* 0x000fea0003800000 */
.L_x_9517:
[----:B------:R-:W2:Y:S02]  /*6ea0*/  LDG.E.U16 R2, desc[UR36][R2.64] ;  /* 0x0000002402027981 */ /* 0x000ea4000c1e1500 */
[----:B--2---:R0:W1:Y:S01]  /*6eb0*/  I2F.F64.S16 R34, R2 ;  /* 0x0000000200227312 */ /* 0x0040620000101c00 */
[----:B------:R-:W-:Y:S05]  /*6ec0*/  BRA `(.L_x_9478) ;  /* 0x0000000c00307947 */ /* 0x000fea0003800000 */
.L_x_9513:
        /* <DEDUP_REMOVED lines=10> */
.L_x_9520:
[----:B------:R-:W2:Y:S02]  /*6f70*/  LDG.E.U16 R0, desc[UR36][R2.64] ;  /* 0x0000002402007981 */ /* 0x000ea4000c1e1500 */
[----:B--2---:R-:W-:-:S05]  /*6f80*/  HADD2.F32 R0, -RZ, R0.H0_H0 ;  /* 0x20000000ff007230 */ /* 0x004fca0000004100 */
[----:B------:R-:W-:-:S04]  /*6f90*/  FMUL.FTZ R0, R0, 1 ;  /* 0x3f80000000007820 */ /* 0x000fc80000410000 */
[----:B------:R0:W1:Y:S01]  /*6fa0*/  F2F.F64.F32 R34, R0 ;  /* 0x0000000000227310 */ /* 0x0000620000201800 */
[----:B------:R-:W-:Y:S05]  /*6fb0*/  BRA `(.L_x_9478) ;  /* 0x0000000800f47947 */ /* 0x000fea0003800000 */
.L_x_9519:
        /* <DEDUP_REMOVED lines=10> */
.L_x_9522:
[----:B------:R-:W2:Y:S02]  /*7060*/  LDG.E.U16 R2, desc[UR36][R2.64] ;  /* 0x0000002402027981 */ /* 0x000ea4000c1e1500 */
[----:B--2---:R-:W-:-:S05]  /*7070*/  HADD2.F32 R0, -RZ, R2.H0_H0 ;  /* 0x20000002ff007230 */ /* 0x004fca0000004100 */
[----:B------:R-:W-:-:S04]  /*7080*/  FMUL.FTZ R0, R0, 1 ;  /* 0x3f80000000007820 */ /* 0x000fc80000410000 */
[----:B------:R0:W1:Y:S01]  /*7090*/  F2F.F64.F32 R34, R0 ;  /* 0x0000000000227310 */ /* 0x0000620000201800 */
[----:B------:R-:W-:Y:S05]  /*70a0*/  BRA `(.L_x_9478) ;  /* 0x0000000800b87947 */ /* 0x000fea0003800000 */
.L_x_9521:
[----:B------:R0:W5:Y:S01]  /*70b0*/  LDG.E.64 R34, desc[UR36][R2.64] ;  /* 0x0000002402227981 */ /* 0x000162000c1e1b00 */
[----:B------:R-:W-:Y:S05]  /*70c0*/  BRA `(.L_x_9478) ;  /* 0x0000000800b07947 */ /* 0x000fea0003800000 */
.L_x_9512:
        /* <DEDUP_REMOVED lines=13> */
.L_x_9525:
[----:B------:R0:W5:Y:S01]  /*71a0*/  LDG.E.64 R34, desc[UR36][R2.64] ;  /* 0x0000002402227981 */ /* 0x000162000c1e1b00 */
[----:B------:R-:W-:Y:S05]  /*71b0*/  BRA `(.L_x_9478) ;  /* 0x0000000800747947 */ /* 0x000fea0003800000 */
.L_x_9524:
        /* <DEDUP_REMOVED lines=28> */
.L_x_9527:
        /* <DEDUP_REMOVED lines=15> */
.L_x_9526:
[----:B------:R-:W2:Y:S02]  /*7470*/  LDG.E.U16 R0, desc[UR36][R2.64] ;  /* 0x0000002402007981 */ /* 0x000ea4000c1e1500 */
[----:B--2---:R-:W-:-:S04]  /*7480*/  IMAD.U32 R0, R0, 0x10000, RZ ;  /* 0x0001000000007824 */ /* 0x004fc800078e00ff */
[----:B------:R-:W-:-:S04]  /*7490*/  FMUL.FTZ R0, R0, 1 ;  /* 0x3f80000000007820 */ /* 0x000fc80000410000 */
[----:B------:R0:W1:Y:S01]  /*74a0*/  F2F.F64.F32 R34, R0 ;  /* 0x0000000000227310 */ /* 0x0000620000201800 */
[----:B------:R-:W-:Y:S05]  /*74b0*/  BRA `(.L_x_9478) ;  /* 0x0000000400b47947 */ /* 0x000fea0003800000 */
.L_x_9523:
        /* <DEDUP_REMOVED lines=11> */
.L_x_9530:
        /* <DEDUP_REMOVED lines=21> */
.L_x_9534:
[----:B------:R-:W-:Y:S05]  /*76c0*/  BSYNC B1 ;  /* 0x0000000000017941 */ /* 0x000fea0003800000 */
.L_x_9533:
[----:B------:R-:W-:Y:S01]  /*76d0*/  LEA R3, R0, 0x3b800000, 0x17 ;  /* 0x3b80000000037811 */ /* 0x000fe200078eb8ff */
[----:B------:R-:W-:-:S05]  /*76e0*/  IMAD.SHL.U32 R0, R2, 0x100000, RZ ;  /* 0x0010000002007824 */ /* 0x000fca00078e00ff */
[----:B------:R-:W-:-:S07]  /*76f0*/  LOP3.LUT R0, R3, R0, R4, 0xfe, !PT ;  /* 0x0000000003007212 */ /* 0x000fce00078efe04 */
.L_x_9532:
[----:B------:R-:W-:Y:S05]  /*7700*/  BSYNC B0 ;  /* 0x0000000000007941 */ /* 0x000fea0003800000 */
.L_x_9531:
[----:B------:R-:W-:-:S04]  /*7710*/  FMUL.FTZ R0, R0, 1 ;  /* 0x3f80000000007820 */ /* 0x000fc80000410000 */
[----:B------:R0:W1:Y:S01]  /*7720*/  F2F.F64.F32 R34, R0 ;  /* 0x0000000000227310 */ /* 0x0000620000201800 */
[----:B------:R-:W-:Y:S05]  /*7730*/  BRA `(.L_x_9478) ;  /* 0x0000000400147947 */ /* 0x000fea0003800000 */
.L_x_9529:
        /* <DEDUP_REMOVED lines=21> */
.L_x_9538:
[----:B------:R-:W-:Y:S05]  /*7890*/  BSYNC B1 ;  /* 0x0000000000017941 */ /* 0x000fea0003800000 */
.L_x_9537:
[----:B------:R-:W-:Y:S01]  /*78a0*/  LEA R3, R0, 0x37800000, 0x17 ;  /* 0x3780000000037811 */ /* 0x000fe200078eb8ff */
[----:B------:R-:W-:-:S05]  /*78b0*/  IMAD.SHL.U32 R0, R2, 0x200000, RZ ;  /* 0x0020000002007824 */ /* 0x000fca00078e00ff */
[----:B------:R-:W-:-:S07]  /*78c0*/  LOP3.LUT R0, R3, R0, R4, 0xfe, !PT ;  /* 0x0000000003007212 */ /* 0x000fce00078efe04 */
.L_x_9536:
[----:B------:R-:W-:Y:S05]  /*78d0*/  BSYNC B0 ;  /* 0x0000000000007941 */ /* 0x000fea0003800000 */
.L_x_9535:
[----:B------:R-:W-:-:S04]  /*78e0*/  FMUL.FTZ R0, R0, 1 ;  /* 0x3f80000000007820 */ /* 0x000fc80000410000 */
[----:B------:R0:W1:Y:S01]  /*78f0*/  F2F.F64.F32 R34, R0 ;  /* 0x0000000000227310 */ /* 0x0000620000201800 */
[----:B------:R-:W-:Y:S05]  /*7900*/  BRA `(.L_x_9478) ;  /* 0x0000000000a07947 */ /* 0x000fea0003800000 */
.L_x_9528:
        /* <DEDUP_REMOVED lines=14> */
.L_x_9542:
[----:B------:R-:W-:Y:S05]  /*79f0*/  BSYNC B0 ;  /* 0x0000000000007941 */ /* 0x000fea0003800000 */
.L_x_9541:
[----:B------:R-:W-:-:S04]  /*7a00*/  FMUL.FTZ R0, R0, 1 ;  /* 0x3f80000000007820 */ /* 0x000fc80000410000 */
[----:B------:R0:W1:Y:S01]  /*7a10*/  F2F.F64.F32 R34, R0 ;  /* 0x0000000000227310 */ /* 0x0000620000201800 */
[----:B------:R-:W-:Y:S05]  /*7a20*/  BRA `(.L_x_9478) ;  /* 0x0000000000587947 */ /* 0x000fea0003800000 */
.L_x_9516:
        /* <DEDUP_REMOVED lines=16> */
.L_x_9543:
[----:B------:R-:W-:Y:S05]  /*7b30*/  BRA `(.L_x_9478) ;  /* 0x0000000000147947 */ /* 0x000fea0003800000 */
.L_x_9540:
[----:B------:R-:W2:Y:S02]  /*7b40*/  LDG.E.64 R34, desc[UR36][R2.64] ;  /* 0x0000002402227981 */ /* 0x000ea4000c1e1b00 */
[----:B--2---:R-:W0:Y:S01]  /*7b50*/  I2F.F64.U64 R34, R34 ;  /* 0x0000002200227312 */ /* 0x004e220000301800 */
[----:B------:R-:W-:Y:S05]  /*7b60*/  BRA `(.L_x_9478) ;  /* 0x0000000000087947 */ /* 0x000fea0003800000 */
.L_x_9539:
[----:B------:R-:W2:Y:S02]  /*7b70*/  LDG.E R2, desc[UR36][R2.64] ;  /* 0x0000002402027981 */ /* 0x000ea4000c1e1900 */
[----:B--2---:R0:W1:Y:S02]  /*7b80*/  I2F.F64.U32 R34, R2 ;  /* 0x0000000200227312 */ /* 0x0040640000201800 */
.L_x_9478:
[----:B------:R-:W-:Y:S05]  /*7b90*/  BSYNC B6 ;  /* 0x0000000000067941 */ /* 0x000fea0003800000 */
.L_x_9477:
[----:B0-----:R-:W0:Y:S01]  /*7ba0*/  S2R R2, SR_TID.X ;  /* 0x0000000000027919 */ /* 0x001e220000002100 */
[----:B------:R-:W-:Y:S01]  /*7bb0*/  BSSY B0, `(.L_x_9544) ;  /* 0x0000022000007945 */ /* 0x000fe20003800000 */
[----:B0-----:R-:W-:-:S13]  /*7bc0*/  ISETP.GE.AND P1, PT, R2, R36, PT ;  /* 0x000000240200720c */ /* 0x001fda0003f26270 */
[----:B------:R-:W-:Y:S05]  /*7bd0*/  @P1 BRA `(.L_x_9545) ;  /* 0x00000000007c1947 */ /* 0x000fea0003800000 */
[----:B------:R-:W-:Y:S01]  /*7be0*/  ULDC.64 UR4, c[0x0][0x220] ;  /* 0x0000880000047ab9 */ /* 0x000fe20000000a00 */
[----:B------:R-:W-:Y:S01]  /*7bf0*/  CS2R R4, SRZ ;  /* 0x0000000000047805 */ /* 0x000fe2000001ff00 */
[----:B-1--45:R-:W-:Y:S01]  /*7c00*/  DSETP.GT.AND P0, PT, R22, UR4, PT ;  /* 0x0000000416007e2a */ /* 0x032fe2000bf04000 */
[----:B------:R-:W-:-:S05]  /*7c10*/  ULDC.64 UR4, c[0x0][0x218] ;  /* 0x0000860000047ab9 */ /* 0x000fca0000000a00 */
[----:B------:R-:W-:-:S14]  /*7c20*/  DSETP.LT.OR P0, PT, R22, UR4, P0 ;  /* 0x0000000416007e2a */ /* 0x000fdc0008701400 */
[----:B------:R-:W-:Y:S05]  /*7c30*/  @P0 BRA `(.L_x_9545) ;  /* 0x0000000000640947 */ /* 0x000fea0003800000 */
[----:B------:R-:W-:Y:S01]  /*7c40*/  DADD R6, -R22, 1 ;  /* 0x3ff0000016067429 */ /* 0x000fe20000000100 */
[----:B------:R-:W-:Y:S01]  /*7c50*/  IMAD.MOV.U32 R4, RZ, RZ, 0x1 ;  /* 0x00000001ff047424 */ /* 0x000fe200078e00ff */
[----:B------:R-:W-:Y:S01]  /*7c60*/  FSETP.GEU.AND P2, PT, |R17|, 6.5827683646048100446e-37, PT ;  /* 0x036000001100780b */ /* 0x000fe20003f4e200 */
[----:B------:R-:W-:Y:S05]  /*7c70*/  BSSY B1, `(.L_x_9545) ;  /* 0x0000015000017945 */ /* 0x000fea0003800000 */
[----:B------:R-:W-:-:S06]  /*7c80*/  DMUL R6, R6, R22 ;  /* 0x0000001606067228 */ /* 0x000fcc0000000000 */
        /* <DEDUP_REMOVED lines=16> */
[----:B--23--:R-:W-:Y:S05]  /*7d90*/  CALL.REL.NOINC `($__internal_1_$__cuda_sm20_div_rn_f64_full) ;  /* 0x0000004c00e87944 */ /* 0x00cfea0003c00000 */
[----:B------:R-:W-:Y:S02]  /*7da0*/  IMAD.MOV.U32 R4, RZ, RZ, R20 ;  /* 0x000000ffff047224 */ /* 0x000fe400078e0014 */
[----:B------:R-:W-:-:S07]  /*7db0*/  IMAD.MOV.U32 R5, RZ, RZ, R21 ;  /* 0x000000ffff057224 */ /* 0x000fce00078e0015 */
.L_x_9546:
[----:B------:R-:W-:Y:S05]  /*7dc0*/  BSYNC B1 ;  /* 0x0000000000017941 */ /* 0x000fea0003800000 */
.L_x_9545:
[----:B------:R-:W-:Y:S05]  /*7dd0*/  BSYNC B0 ;  /* 0x0000000000007941 */ /* 0x000fea0003800000 */
.L_x_9544:
[----:B------:R-:W0:Y:S01]  /*7de0*/  S2R R3, SR_CTAID.X ;  /* 0x0000000000037919 */ /* 0x000e220000002500 */
[----:B------:R-:W0:Y:S01]  /*7df0*/  LDC R0, c[0x0][0x210] ;  /* 0x00008400ff007b82 */ /* 0x000e220000000800 */
[----:B-1--45:R-:W-:Y:S01]  /*7e00*/  VIADD R22, R2, 0x80 ;  /* 0x0000008002167836 */ /* 0x032fe20000000000 */
[----:B------:R-:W-:Y:S01]  /*7e10*/  BSSY B0, `(.L_x_9547) ;  /* 0x0000023000007945 */ /* 0x000fe20003800000 */
[----:B0-----:R-:W-:-:S05]  /*7e20*/  IMAD R0, R3, -0x200, R0 ;  /* 0xfffffe0003007824 */ /* 0x001fca00078e0200 */
[----:B------:R-:W-:-:S13]  /*7e30*/  ISETP.GE.AND P0, PT, R22, R0, PT ;  /* 0x000000001600720c */ /* 0x000fda0003f06270 */
[----:B------:R-:W-:Y:S05]  /*7e40*/  @P0 BRA `(.L_x_9548) ;  /* 0x00000000007c0947 */ /* 0x000fea0003800000 */
[----:B------:R-:W-:Y:S01]  /*7e50*/  ULDC.64 UR4, c[0x0][0x220] ;  /* 0x0000880000047ab9 */ /* 0x000fe20000000a00 */
[----:B------:R-:W-:Y:S01]  /*7e60*/  CS2R R28, SRZ ;  /* 0x00000000001c7805 */ /* 0x000fe2000001ff00 */
[----:B--2---:R-:W-:Y:S01]  /*7e70*/  DSETP.GT.AND P0, PT, R24, UR4, PT ;  /* 0x0000000418007e2a */ /* 0x004fe2000bf04000 */
        /* <DEDUP_REMOVED lines=24> */
[----:B---3--:R-:W-:Y:S05]  /*8000*/  CALL.REL.NOINC `($__internal_1_$__cuda_sm20_div_rn_f64_full) ;  /* 0x0000004c004c7944 */ /* 0x008fea0003c00000 */
[----:B------:R-:W-:Y:S02]  /*8010*/  IMAD.MOV.U32 R28, RZ, RZ, R20 ;  /* 0x000000ffff1c7224 */ /* 0x000fe400078e0014 */
[----:B------:R-:W-:-:S07]  /*8020*/  IMAD.MOV.U32 R29, RZ, RZ, R21 ;  /* 0x000000ffff1d7224 */ /* 0x000fce00078e0015 */
.L_x_9549:
[----:B------:R-:W-:Y:S05]  /*8030*/  BSYNC B1 ;  /* 0x0000000000017941 */ /* 0x000fea0003800000 */
.L_x_9548:
[----:B------:R-:W-:Y:S05]  /*8040*/  BSYNC B0 ;  /* 0x0000000000007941 */ /* 0x000fea0003800000 */
.L_x_9547:
[----:B------:R-:W0:Y:S01]  /*8050*/  S2R R0, SR_CTAID.X ;  /* 0x0000000000007919 */ /* 0x000e220000002500 */
[----:B------:R-:W0:Y:S01]  /*8060*/  LDC R3, c[0x0][0x210] ;  /* 0x00008400ff037b82 */ /* 0x000e220000000800 */
[----:B------:R-:W-:Y:S01]  /*8070*/  BSSY B0, `(.L_x_9550) ;  /* 0x0000024000007945 */ /* 0x000fe20003800000 */
[----:B0-----:R-:W-:Y:S02]  /*8080*/  IMAD R3, R0, -0x200, R3 ;  /* 0xfffffe0000037824 */ /* 0x001fe400078e0203 */
[----:B------:R-:W-:-:S05]  /*8090*/  VIADD R0, R2, 0x100 ;  /* 0x0000010002007836 */ /* 0x000fca0000000000 */
[----:B------:R-:W-:-:S13]  /*80a0*/  ISETP.GE.AND P0, PT, R0, R3, PT ;  /* 0x000000030000720c */ /* 0x000fda0003f06270 */
[----:B------:R-:W-:Y:S05]  /*80b0*/  @P0 BRA `(.L_x_9551) ;  /* 0x00000000007c0947 */ /* 0x000fea0003800000 */
[----:B------:R-:W-:Y:S01]  /*80c0*/  ULDC.64 UR4, c[0x0][0x220] ;  /* 0x0000880000047ab9 */ /* 0x000fe20000000a00 */
[----:B--2---:R-:W-:Y:S01]  /*80d0*/  CS2R R24, SRZ ;  /* 0x0000000000187805 */ /* 0x004fe2000001ff00 */
[----:B------:R-:W-:Y:S01]  /*80e0*/  DSETP.GT.AND P0, PT, R32, UR4, PT ;  /* 0x0000000420007e2a */ /* 0x000fe2000bf04000 */
        /* <DEDUP_REMOVED lines=27> */
.L_x_9552:
[----:B------:R-:W-:Y:S05]  /*82a0*/  BSYNC B1 ;  /* 0x0000000000017941 */ /* 0x000fea0003800000 */
.L_x_9551:
[----:B------:R-:W-:Y:S05]  /*82b0*/  BSYNC B0 ;  /* 0x0000000000007941 */ /* 0x000fea0003800000 */
.L_x_9550:
        /* <DEDUP_REMOVED lines=8> */
[----:B------:R-:W-:Y:S01]  /*8340*/  CS2R R16, SRZ ;  /* 0x0000000000107805 */ /* 0x000fe2000001ff00 */
[----:B------:R-:W-:Y:S01]  /*8350*/  DSETP.GT.AND P0, PT, R34, UR4, PT ;  /* 0x0000000422007e2a */ /* 0x000fe2000bf04000 */
[----:B------:R-:W-:-:S05]  /*8360*/  ULDC.64 UR4, c[0x0][0x218] ;  /* 0x0000860000047ab9 */ /* 0x000fca0000000a00 */
[----:B------:R-:W-:-:S14]  /*8370*/  DSETP.LT.OR P0, PT, R34, UR4, P0 ;  /* 0x0000000422007e2a */ /* 0x000fdc0008701400 */
[----:B------:R-:W-:Y:S05]  /*8380*/  @P0 BRA `(.L_x_9554) ;  /* 0x0000000000640947 */ /* 0x000fea0003800000 */
[----:B------:R-:W-:Y:S01]  /*8390*/  DADD R6, -R34, 1 ;  /* 0x3ff0000022067429 */ /* 0x000fe20000000100 */
[----:B------:R-:W-:Y:S01]  /*83a0*/  IMAD.MOV.U32 R8, RZ, RZ, 0x1 ;  /* 0x00000001ff087424 */ /* 0x000fe200078e00ff */
[----:B---3--:R-:W-:Y:S01]  /*83b0*/  FSETP.GEU.AND P2, PT, |R31|, 6.5827683646048100446e-37, PT ;  /* 0x036000001f00780b */ /* 0x008fe20003f4e200 */
        /* <DEDUP_REMOVED lines=18> */
[----:B--2---:R-:W-:Y:S05]  /*84e0*/  CALL.REL.NOINC `($__internal_1_$__cuda_sm20_div_rn_f64_full) ;  /* 0x0000004800147944 */ /* 0x004fea0003c00000 */
[----:B------:R-:W-:Y:S02]  /*84f0*/  IMAD.MOV.U32 R16, RZ, RZ, R20 ;  /* 0x000000ffff107224 */ /* 0x000fe400078e0014 */
[----:B------:R-:W-:-:S07]  /*8500*/  IMAD.MOV.U32 R17, RZ, RZ, R21 ;  /* 0x000000ffff117224 */ /* 0x000fce00078e0015 */
.L_x_9555:
[----:B------:R-:W-:Y:S05]  /*8510*/  BSYNC B1 ;  /* 0x0000000000017941 */ /* 0x000fea0003800000 */
.L_x_9554:
[----:B------:R-:W-:Y:S05]  /*8520*/  BSYNC B0 ;  /* 0x0000000000007941 */ /* 0x000fea0003800000 */
.L_x_9553:
[----:B------:R-:W0:Y:S01]  /*8530*/  S2R R23, SR_CTAID.X ;  /* 0x0000000000177919 */ /* 0x000e220000002500 */
[----:B------:R-:W1:Y:S01]  /*8540*/  LDC.U8 R18, c[0x0][0x258] ;  /* 0x00009600ff127b82 */ /* 0x000e620000000000 */
[----:B------:R-:W-:Y:S04]  /*8550*/  BSSY B6, `(.L_x_9556) ;  /* 0x0000130000067945 */ /* 0x000fe80003800000 */
[----:B------:R-:W-:Y:S05]  /*8560*/  @P1 BRA `(.L_x_9557) ;  /* 0x0000001000b81947 */ /* 0x000fea0003800000 */
[----:B------:R-:W0:Y:S01]  /*8570*/  S2R R0, SR_TID.X ;  /* 0x0000000000007919 */ /* 0x000e220000002100 */
[----:B------:R-:W4:Y:S01]  /*8580*/  LDC.64 R8, c[0x0][0x230] ;  /* 0x00008c00ff087b82 */ /* 0x000f220000000a00 */
[----:B-1----:R-:W-:Y:S01]  /*8590*/  PRMT R2, R18, 0x9910, RZ ;  /* 0x0000991012027816 */ /* 0x002fe200000000ff */
[----:B------:R-:W-:Y:S01]  /*85a0*/  ULDC UR4, c[0x0][0x25c] ;  /* 0x0000970000047ab9 */ /* 0x000fe20000000800 */
[----:B0-----:R-:W-:-:S04]  /*85b0*/  IMAD R0, R23, 0x200, R0 ;  /* 0x0000020017007824 */ /* 0x001fc800078e0200 */
[----:B------:R-:W-:Y:S02]  /*85c0*/  IMAD R3, R0, UR4, RZ ;  /* 0x0000000400037c24 */ /* 0x000fe4000f8e02ff */
[----:B------:R-:W-:-:S03]  /*85d0*/  IMAD.MOV.U32 R0, RZ, RZ, R2 ;  /* 0x000000ffff007224 */ /* 0x000fc600078e0002 */
[----:B----4-:R-:W-:Y:S02]  /*85e0*/  IADD3 R8, P1, R3, R8, RZ ;  /* 0x0000000803087210 */ /* 0x010fe40007f3e0ff */
[----:B------:R-:W-:-:S03]  /*85f0*/  ISETP.GT.AND P0, PT, R0, 0x9, PT ;  /* 0x000000090000780c */ /* 0x000fc60003f04270 */
[----:B------:R-:W-:-:S10]  /*8600*/  IMAD.X R9, RZ, RZ, R9, P1 ;  /* 0x000000ffff097224 */ /* 0x000fd400008e0609 */
        /* <DEDUP_REMOVED lines=9> */
[----:B------:R-:W0:Y:S01]  /*86a0*/  F2I.F64.TRUNC R5, R4 ;  /* 0x0000000400057311 */ /* 0x000e22000030d100 */
[----:B------:R-:W-:Y:S01]  /*86b0*/  IMAD.MOV.U32 R2, RZ, RZ, R22 ;  /* 0x000000ffff027224 */ /* 0x000fe200078e0016 */
[----:B0-----:R0:W-:Y:S01]  /*86c0*/  STG.E.U8 desc[UR36][R8.64], R5 ;  /* 0x0000000508007986 */ /* 0x0011e2000c101124 */
[----:B------:R-:W-:Y:S05]  /*86d0*/  BRA `(.L_x_9557) ;  /* 0x00000010005c7947 */ /* 0x000fea0003800000 */
.L_x_9561:
[----:B------:R-:W0:Y:S01]  /*86e0*/  F2I.S64.F64.TRUNC R4, R4 ;  /* 0x0000000400047311 */ /* 0x000e22000030d900 */
[----:B------:R-:W-:Y:S02]  /*86f0*/  IMAD.MOV.U32 R2, RZ, RZ, R22 ;  /* 0x000000ffff027224 */ /* 0x000fe400078e0016 */
[----:B0-----:R-:W-:-:S05]  /*8700*/  IMAD.MOV.U32 R3, RZ, RZ, R4 ;  /* 0x000000ffff037224 */ /* 0x001fca00078e0004 */
[----:B------:R0:W-:Y:S01]  /*8710*/  STG.E.U8 desc[UR36][R8.64], R3 ;  /* 0x0000000308007986 */ /* 0x0001e2000c101124 */
[----:B------:R-:W-:Y:S05]  /*8720*/  BRA `(.L_x_9557) ;  /* 0x0000001000487947 */ /* 0x000fea0003800000 */
.L_x_9560:
[----:B------:R-:W-:-:S13]  /*8730*/  ISETP.NE.AND P0, PT, R0, 0x2, PT ;  /* 0x000000020000780c */ /* 0x000fda0003f05270 */
[----:B------:R-:W-:Y:S05]  /*8740*/  @!P0 BRA `(.L_x_9563) ;  /* 0x0000000000308947 */ /* 0x000fea0003800000 */
[----:B------:R-:W-:-:S13]  /*8750*/  ISETP.NE.AND P0, PT, R0, 0x3, PT ;  /* 0x000000030000780c */ /* 0x000fda0003f05270 */
[----:B------:R-:W-:Y:S05]  /*8760*/  @!P0 BRA `(.L_x_9564) ;  /* 0x0000000000188947 */ /* 0x000fea0003800000 */
[----:B------:R-:W-:-:S13]  /*8770*/  ISETP.NE.AND P0, PT, R0, 0x4, PT ;  /* 0x000000040000780c */ /* 0x000fda0003f05270 */
[----:B------:R-:W-:Y:S05]  /*8780*/  @P0 BRA `(.L_x_9562) ;  /* 0x0000000c00cc0947 */ /* 0x000fea0003800000 */
[----:B------:R-:W0:Y:S01]  /*8790*/  F2I.S64.F64.TRUNC R4, R4 ;  /* 0x0000000400047311 */ /* 0x000e22000030d900 */
[----:B------:R-:W-:Y:S01]  /*87a0*/  IMAD.MOV.U32 R2, RZ, RZ, R22 ;  /* 0x000000ffff027224 */ /* 0x000fe200078e0016 */
[----:B0-----:R0:W-:Y:S01]  /*87b0*/  STG.E.64 desc[UR36][R8.64], R4 ;  /* 0x0000000408007986 */ /* 0x0011e2000c101b24 */
[----:B------:R-:W-:Y:S05]  /*87c0*/  BRA `(.L_x_9557) ;  /* 0x0000001000207947 */ /* 0x000fea0003800000 */
.L_x_9564:
[----:B------:R-:W0:Y:S01]  /*87d0*/  F2I.F64.TRUNC R5, R4 ;  /* 0x0000000400057311 */ /* 0x000e22000030d100 */
[----:B------:R-:W-:Y:S01]  /*87e0*/  IMAD.MOV.U32 R2, RZ, RZ, R22 ;  /* 0x000000ffff027224 */ /* 0x000fe200078e0016 */
[----:B0-----:R0:W-:Y:S01]  /*87f0*/  STG.E desc[UR36][R8.64], R5 ;  /* 0x0000000508007986 */ /* 0x0011e2000c101924 */
[----:B------:R-:W-:Y:S05]  /*8800*/  BRA `(.L_x_9557) ;  /* 0x0000001000107947 */ /* 0x000fea0003800000 */
.L_x_9563:
[----:B------:R-:W0:Y:S01]  /*8810*/  F2I.F64.TRUNC R5, R4 ;  /* 0x0000000400057311 */ /* 0x000e22000030d100 */
[----:B------:R-:W-:Y:S01]  /*8820*/  IMAD.MOV.U32 R2, RZ, RZ, R22 ;  /* 0x000000ffff027224 */ /* 0x000fe200078e0016 */
[----:B0-----:R0:W-:Y:S01]  /*8830*/  STG.E.U16 desc[UR36][R8.64], R5 ;  /* 0x0000000508007986 */ /* 0x0011e2000c101524 */
[----:B------:R-:W-:Y:S05]  /*8840*/  BRA `(.L_x_9557) ;  /* 0x0000001000007947 */ /* 0x000fea0003800000 */
.L_x_9559:
        /* <DEDUP_REMOVED lines=10> */
[----:B------:R-:W-:-:S13]  /*88f0*/  IMAD.MOV.U32 R2, RZ, RZ, R22 ;  /* 0x000000ffff027224 */ /* 0x000fda00078e0016 */
[----:B0-----:R-:W-:-:S05]  /*8900*/  @!P0 FMUL R3, R3, 1.175494350822287508e-38 ;  /* 0x0080000003038820 */ /* 0x001fca0000400000 */
[----:B------:R0:W-:Y:S01]  /*8910*/  STG.E desc[UR36][R8.64], R3 ;  /* 0x0000000308007986 */ /* 0x0001e2000c101924 */
[----:B------:R-:W-:Y:S05]  /*8920*/  BRA `(.L_x_9557) ;  /* 0x0000000c00c87947 */ /* 0x000fea0003800000 */
.L_x_9566:
[----:B------:R-:W-:Y:S01]  /*8930*/  UMOV UR4, 0xf0000000 ;  /* 0xf000000000047882 */ /* 0x000fe20000000000 */
[----:B------:R-:W-:Y:S01]  /*8940*/  UMOV UR5, 0x380fffff ;  /* 0x380fffff00057882 */ /* 0x000fe20000000000 */
[----:B------:R-:W0:Y:S01]  /*8950*/  F2F.F32.F64 R0, R4 ;  /* 0x0000000400007310 */ /* 0x000e220000301000 */
[----:B------:R-:W-:Y:S01]  /*8960*/  DSETP.GEU.AND P0, PT, |R4|, UR4, PT ;  /* 0x0000000404007e2a */ /* 0x000fe2000bf0e200 */
[----:B------:R-:W-:-:S13]  /*8970*/  IMAD.MOV.U32 R2, RZ, RZ, R22 ;  /* 0x000000ffff027224 */ /* 0x000fda00078e0016 */
[----:B0-----:R-:W-:-:S05]  /*8980*/  @!P0 FMUL R0, R0, 1.175494350822287508e-38 ;  /* 0x0080000000008820 */ /* 0x001fca0000400000 */
[----:B------:R-:W-:-:S05]  /*8990*/  F2FP.F16.F32.PACK_AB R0, RZ, R0 ;  /* 0x00000000ff00723e */ /* 0x000fca00000000ff */
[----:B------:R4:W-:Y:S01]  /*89a0*/  STG.E.U16 desc[UR36][R8.64], R0 ;  /* 0x0000000008007986 */ /* 0x0009e2000c101524 */
[----:B------:R-:W-:Y:S05]  /*89b0*/  BRA `(.L_x_9557) ;  /* 0x0000000c00a47947 */ /* 0x000fea0003800000 */
.L_x_9565:
        /* <DEDUP_REMOVED lines=10> */
[----:B------:R-:W-:Y:S02]  /*8a60*/  IMAD.MOV.U32 R7, RZ, RZ, RZ ;  /* 0x000000ffff077224 */ /* 0x000fe400078e00ff */
[----:B------:R-:W-:-:S11]  /*8a70*/  IMAD.MOV.U32 R2, RZ, RZ, R22 ;  /* 0x000000ffff027224 */ /* 0x000fd600078e0016 */
[----:B0-----:R-:W-:-:S05]  /*8a80*/  @!P0 FMUL R6, R6, 1.175494350822287508e-38 ;  /* 0x0080000006068820 */ /* 0x001fca0000400000 */
[----:B------:R0:W-:Y:S01]  /*8a90*/  STG.E.64 desc[UR36][R8.64], R6 ;  /* 0x0000000608007986 */ /* 0x0001e2000c101b24 */
[----:B------:R-:W-:Y:S05]  /*8aa0*/  BRA `(.L_x_9557) ;  /* 0x0000000c00687947 */ /* 0x000fea0003800000 */
.L_x_9568:
[----:B------:R-:W-:Y:S01]  /*8ab0*/  UMOV UR4, 0xf0000000 ;  /* 0xf000000000047882 */ /* 0x000fe20000000000 */
[----:B------:R-:W-:Y:S01]  /*8ac0*/  UMOV UR5, 0x380fffff ;  /* 0x380fffff00057882 */ /* 0x000fe20000000000 */
[----:B------:R-:W0:Y:S01]  /*8ad0*/  F2F.F32.F64 R0, R4 ;  /* 0x0000000400007310 */ /* 0x000e220000301000 */
[----:B------:R-:W-:Y:S01]  /*8ae0*/  DSETP.GEU.AND P0, PT, |R4|, UR4, PT ;  /* 0x0000000404007e2a */ /* 0x000fe2000bf0e200 */
[----:B------:R-:W-:-:S13]  /*8af0*/  IMAD.MOV.U32 R2, RZ, RZ, R22 ;  /* 0x000000ffff027224 */ /* 0x000fda00078e0016 */
[----:B0-----:R-:W-:-:S05]  /*8b00*/  @!P0 FMUL R0, R0, 1.175494350822287508e-38 ;  /* 0x0080000000008820 */ /* 0x001fca0000400000 */
[----:B------:R-:W-:-:S04]  /*8b10*/  F2FP.F16.F32.PACK_AB R3, RZ, R0 ;  /* 0x00000000ff03723e */ /* 0x000fc800000000ff */
[----:B------:R-:W-:-:S05]  /*8b20*/  PRMT R3, R3, 0x5410, RZ ;  /* 0x0000541003037816 */ /* 0x000fca00000000ff */
[----:B------:R0:W-:Y:S01]  /*8b30*/  STG.E desc[UR36][R8.64], R3 ;  /* 0x0000000308007986 */ /* 0x0001e2000c101924 */
[----:B------:R-:W-:Y:S05]  /*8b40*/  BRA `(.L_x_9557) ;  /* 0x0000000c00407947 */ /* 0x000fea0003800000 */
.L_x_9567:
[----:B------:R0:W-:Y:S01]  /*8b50*/  STG.E.64 desc[UR36][R8.64], R4 ;  /* 0x0000000408007986 */ /* 0x0001e2000c101b24 */
[----:B------:R-:W-:Y:S01]  /*8b60*/  IMAD.MOV.U32 R2, RZ, RZ, R22 ;  /* 0x000000ffff027224 */ /* 0x000fe200078e0016 */
[----:B------:R-:W-:Y:S06]  /*8b70*/  BRA `(.L_x_9557) ;  /* 0x0000000c00347947 */ /* 0x000fec0003800000 */
.L_x_9558:
        /* <DEDUP_REMOVED lines=8> */
[----:B------:R-:W-:Y:S01]  /*8c00*/  DSETP.NEU.AND P0, PT, R4, RZ, PT ;  /* 0x000000ff0400722a */ /* 0x000fe20003f0d000 */
[----:B------:R-:W-:-:S05]  /*8c10*/  IMAD.MOV.U32 R2, RZ, RZ, R22 ;  /* 0x000000ffff027224 */ /* 0x000fca00078e0016 */
[----:B------:R-:W-:-:S05]  /*8c20*/  SEL R3, RZ, 0x1, !P0 ;  /* 0x00000001ff037807 */ /* 0x000fca0004000000 */
[----:B------:R0:W-:Y:S01]  /*8c30*/  STG.E.U8 desc[UR36][R8.64], R3 ;  /* 0x0000000308007986 */ /* 0x0001e2000c101124 */
[----:B------:R-:W-:Y:S05]  /*8c40*/  BRA `(.L_x_9557) ;  /* 0x0000000c00007947 */ /* 0x000fea0003800000 */
.L_x_9571:
[----:B------:R-:W-:Y:S01]  /*8c50*/  CS2R R6, SRZ ;  /* 0x0000000000067805 */ /* 0x000fe2000001ff00 */
[----:B------:R-:W-:-:S04]  /*8c60*/  IMAD.MOV.U32 R2, RZ, RZ, R22 ;  /* 0x000000ffff027224 */ /* 0x000fc800078e0016 */
[----:B------:R0:W-:Y:S01]  /*8c70*/  STG.E.128 desc[UR36][R8.64], R4 ;  /* 0x0000000408007986 */ /* 0x0001e2000c101d24 */
[----:B------:R-:W-:Y:S05]  /*8c80*/  BRA `(.L_x_9557) ;  /* 0x0000000800f07947 */ /* 0x000fea0003800000 */
.L_x_9570:
        /* <DEDUP_REMOVED lines=25> */
.L_x_9575:
[----:B------:R-:W-:Y:S05]  /*8e20*/  BSYNC B0 ;  /* 0x0000000000007941 */ /* 0x000fea0003800000 */
.L_x_9574:
[----:B------:R-:W-:Y:S01]  /*8e30*/  LOP3.LUT R3, R0, R3, RZ, 0xfc, !PT ;  /* 0x0000000300037212 */ /* 0x000fe200078efcff */
[----:B------:R-:W-:-:S04]  /*8e40*/  IMAD.MOV.U32 R2, RZ, RZ, R22 ;  /* 0x000000ffff027224 */ /* 0x000fc800078e0016 */
[----:B------:R0:W-:Y:S01]  /*8e50*/  STG.E.U8 desc[UR36][R8.64], R3 ;  /* 0x0000000308007986 */ /* 0x0001e2000c101124 */
[----:B------:R-:W-:Y:S05]  /*8e60*/  BRA `(.L_x_9557) ;  /* 0x0000000800787947 */ /* 0x000fea0003800000 */
.L_x_9573:
        /* <DEDUP_REMOVED lines=17> */
.L_x_9577:
[----:B------:R-:W-:Y:S01]  /*8f80*/  IMAD.MOV.U32 R0, RZ, RZ, 0x7f ;  /* 0x0000007fff007424 */ /* 0x000fe200078e00ff */
[----:B------:R-:W-:-:S04]  /*8f90*/  ISETP.GT.U32.AND P0, PT, R2, 0x7f800000, PT ;  /* 0x7f8000000200780c */ /* 0x000fc80003f04070 */
[----:B------:R-:W-:-:S09]  /*8fa0*/  SEL R0, R0, 0x7c, P0 ;  /* 0x0000007c00007807 */ /* 0x000fd20000000000 */
.L_x_9578:
[----:B------:R-:W-:Y:S05]  /*8fb0*/  BSYNC B0 ;  /* 0x0000000000007941 */ /* 0x000fea0003800000 */
.L_x_9576:
[----:B------:R-:W-:-:S04]  /*8fc0*/  LOP3.LUT R2, R3, 0x80000000, RZ, 0xc0, !PT ;  /* 0x8000000003027812 */ /* 0x000fc800078ec0ff */
[----:B------:R-:W-:Y:S01]  /*8fd0*/  SHF.R.U32.HI R3, RZ, 0x18, R2 ;  /* 0x00000018ff037819 */ /* 0x000fe20000011602 */
[----:B------:R-:W-:-:S03]  /*8fe0*/  IMAD.MOV.U32 R2, RZ, RZ, R22 ;  /* 0x000000ffff027224 */ /* 0x000fc600078e0016 */
[----:B------:R-:W-:-:S05]  /*8ff0*/  LOP3.LUT R3, R0, R3, RZ, 0xfc, !PT ;  /* 0x0000000300037212 */ /* 0x000fca00078efcff */
[----:B------:R0:W-:Y:S01]  /*9000*/  STG.E.U8 desc[UR36][R8.64], R3 ;  /* 0x0000000308007986 */ /* 0x0001e2000c101124 */
[----:B------:R-:W-:Y:S05]  /*9010*/  BRA `(.L_x_9557) ;  /* 0x00000008000c7947 */ /* 0x000fea0003800000 */
.L_x_9572:
[----:B------:R-:W-:Y:S01]  /*9020*/  UMOV UR4, 0xf0000000 ;  /* 0xf000000000047882 */ /* 0x000fe20000000000 */
[----:B------:R-:W-:Y:S01]  /*9030*/  UMOV UR5, 0x380fffff ;  /* 0x380fffff00057882 */ /* 0x000fe20000000000 */
[----:B------:R-:W0:Y:S01]  /*9040*/  F2F.F32.F64 R0, R4 ;  /* 0x0000000400007310 */ /* 0x000e220000301000 */
[----:B------:R-:W-:Y:S01]  /*9050*/  DSETP.GEU.AND P0, PT, |R4|, UR4, PT ;  /* 0x0000000404007e2a */ /* 0x000fe2000bf0e200 */
[----:B------:R-:W-:-:S13]  /*9060*/  IMAD.MOV.U32 R2, RZ, RZ, R22 ;  /* 0x000000ffff027224 */ /* 0x000fda00078e0016 */
[----:B0-----:R-:W-:-:S05]  /*9070*/  @!P0 FMUL R0, R0, 1.175494350822287508e-38 ;  /* 0x0080000000008820 */ /* 0x001fca0000400000 */
[----:B------:R-:W-:-:S05]  /*9080*/  F2FP.BF16.F32.PACK_AB R0, RZ, R0 ;  /* 0x00000000ff00723e */ /* 0x000fca00000010ff */
[----:B------:R0:W-:Y:S01]  /*9090*/  STG.E.U16 desc[UR36][R8.64], R0 ;  /* 0x0000000008007986 */ /* 0x0001e2000c101524 */
[----:B------:R-:W-:Y:S05]  /*90a0*/  BRA `(.L_x_9557) ;  /* 0x0000000400e87947 */ /* 0x000fea0003800000 */
.L_x_9569:
        /* <DEDUP_REMOVED lines=8> */
[----:B------:R-:W0:Y:S01]  /*9130*/  F2I.U32.F64.TRUNC R5, R4 ;  /* 0x0000000400057311 */ /* 0x000e22000030d000 */
[----:B------:R-:W-:Y:S01]  /*9140*/  IMAD.MOV.U32 R2, RZ, RZ, R22 ;  /* 0x000000ffff027224 */ /* 0x000fe200078e0016 */
[----:B0-----:R0:W-:Y:S01]  /*9150*/  STG.E.U16 desc[UR36][R8.64], R5 ;  /* 0x0000000508007986 */ /* 0x0011e2000c101524 */
[----:B------:R-:W-:Y:S05]  /*9160*/  BRA `(.L_x_9557) ;  /* 0x0000000400b87947 */ /* 0x000fea0003800000 */
.L_x_9581:
        /* <DEDUP_REMOVED lines=21> */
.L_x_9584:
[----:B------:R-:W-:-:S04]  /*92c0*/  LOP3.LUT R0, R7, 0x80000000, RZ, 0xc0, !PT ;  /* 0x8000000007007812 */ /* 0x000fc800078ec0ff */
[----:B------:R-:W-:-:S04]  /*92d0*/  SHF.R.U32.HI R3, RZ, 0x18, R0 ;  /* 0x00000018ff037819 */ /* 0x000fc80000011600 */
[----:B------:R-:W-:-:S04]  /*92e0*/  LOP3.LUT R2, R2, R3, RZ, 0xfc, !PT ;  /* 0x0000000302027212 */ /* 0x000fc800078efcff */
[----:B------:R-:W-:-:S07]  /*92f0*/  PRMT R0, R2, 0x7610, R0 ;  /* 0x0000761002007816 */ /* 0x000fce0000000000 */
.L_x_9583:
[----:B------:R-:W-:Y:S05]  /*9300*/  BSYNC B0 ;  /* 0x0000000000007941 */ /* 0x000fea0003800000 */
.L_x_9582:
[----:B------:R0:W-:Y:S01]  /*9310*/  STG.E.U8 desc[UR36][R8.64], R0 ;  /* 0x0000000008007986 */ /* 0x0001e2000c101124 */
[----:B------:R-:W-:Y:S01]  /*9320*/  IMAD.MOV.U32 R2, RZ, RZ, R22 ;  /* 0x000000ffff027224 */ /* 0x000fe200078e0016 */
[----:B------:R-:W-:Y:S06]  /*9330*/  BRA `(.L_x_9557) ;  /* 0x0000000400447947 */ /* 0x000fec0003800000 */
.L_x_9580:
        /* <DEDUP_REMOVED lines=21> */
.L_x_9587:
[----:B------:R-:W-:-:S04]  /*9490*/  LOP3.LUT R0, R7, 0x80000000, RZ, 0xc0, !PT ;  /* 0x8000000007007812 */ /* 0x000fc800078ec0ff */
[----:B------:R-:W-:-:S04]  /*94a0*/  SHF.R.U32.HI R3, RZ, 0x18, R0 ;  /* 0x00000018ff037819 */ /* 0x000fc80000011600 */
[----:B------:R-:W-:-:S04]  /*94b0*/  LOP3.LUT R2, R2, R3, RZ, 0xfc, !PT ;  /* 0x0000000302027212 */ /* 0x000fc800078efcff */
[----:B------:R-:W-:-:S07]  /*94c0*/  PRMT R0, R2, 0x7610, R0 ;  /* 0x0000761002007816 */ /* 0x000fce0000000000 */
.L_x_9586:
[----:B------:R-:W-:Y:S05]  /*94d0*/  BSYNC B0 ;  /* 0x0000000000007941 */ /* 0x000fea0003800000 */
.L_x_9585:
[----:B------:R0:W-:Y:S01]  /*94e0*/  STG.E.U8 desc[UR36][R8.64], R0 ;  /* 0x0000000008007986 */ /* 0x0001e2000c101124 */
[----:B------:R-:W-:Y:S01]  /*94f0*/  IMAD.MOV.U32 R2, RZ, RZ, R22 ;  /* 0x000000ffff027224 */ /* 0x000fe200078e0016 */
[----:B------:R-:W-:Y:S06]  /*9500*/  BRA `(.L_x_9557) ;  /* 0x0000000000d07947 */ /* 0x000fec0003800000 */
.L_x_9579:
        /* <DEDUP_REMOVED lines=22> */
[----:B------:R-:W-:Y:S02]  /*9670*/  @!P0 IMAD.MOV R0, RZ, RZ, R2 ;  /* 0x000000ffff008224 */ /* 0x000fe400078e0202 */
[----:B------:R-:W-:Y:S02]  /*9680*/  IMAD.MOV.U32 R2, RZ, RZ, R22 ;  /* 0x000000ffff027224 */ /* 0x000fe400078e0016 */
[----:B------:R-:W-:-:S05]  /*9690*/  @P2 IMAD.MOV.U32 R3, RZ, RZ, R0 ;  /* 0x000000ffff032224 */ /* 0x000fca00078e0000 */
[----:B------:R0:W-:Y:S01]  /*96a0*/  STG.E.U8 desc[UR36][R8.64], R3 ;  /* 0x0000000308007986 */ /* 0x0001e2000c101124 */
[----:B------:R-:W-:Y:S05]  /*96b0*/  BRA `(.L_x_9557) ;  /* 0x0000000000647947 */ /* 0x000fea0003800000 */
.L_x_9562:
        /* <DEDUP_REMOVED lines=16> */
.L_x_9590:
[----:B------:R-:W-:Y:S01]  /*97c0*/  IMAD.MOV.U32 R2, RZ, RZ, R22 ;  /* 0x000000ffff027224 */ /* 0x000fe200078e0016 */
[----:B------:R-:W-:Y:S06]  /*97d0*/  BRA `(.L_x_9557) ;  /* 0x00000000001c7947 */ /* 0x000fec0003800000 */
.L_x_9589:
[----:B------:R-:W0:Y:S01]  /*97e0*/  F2I.U64.F64.TRUNC R4, R4 ;  /* 0x0000000400047311 */ /* 0x000e22000030d800 */
[----:B------:R-:W-:Y:S01]  /*97f0*/  IMAD.MOV.U32 R2, RZ, RZ, R22 ;  /* 0x000000ffff027224 */ /* 0x000fe200078e0016 */
[----:B0-----:R0:W-:Y:S01]  /*9800*/  STG.E.64 desc[UR36][R8.64], R4 ;  /* 0x0000000408007986 */ /* 0x0011e2000c101b24 */
[----:B------:R-:W-:Y:S05]  /*9810*/  BRA `(.L_x_9557) ;  /* 0x00000000000c7947 */ /* 0x000fea0003800000 */
.L_x_9588:
[----:B------:R-:W0:Y:S01]  /*9820*/  F2I.U32.F64.TRUNC R5, R4 ;  /* 0x0000000400057311 */ /* 0x000e22000030d000 */
[----:B------:R-:W-:Y:S01]  /*9830*/  IMAD.MOV.U32 R2, RZ, RZ, R22 ;  /* 0x000000ffff027224 */ /* 0x000fe200078e0016 */
[----:B0-----:R0:W-:Y:S06]  /*9840*/  STG.E desc[UR36][R8.64], R5 ;  /* 0x0000000508007986 */ /* 0x0011ec000c101924 */
.L_x_9557:
[----:B------:R-:W-:Y:S05]  /*9850*/  BSYNC B6 ;  /* 0x0000000000067941 */ /* 0x000fea0003800000 */
.L_x_9556:
[----:B------:R-:W0:Y:S01]  /*9860*/  LDC R19, c[0x0][0x210] ;  /* 0x00008400ff137b82 */ /* 0x000e220000000800 */
[----:B------:R-:W-:Y:S01]  /*9870*/  BSSY B6, `(.L_x_9591) ;  /* 0x0000232000067945 */ /* 0x000fe20003800000 */
[----:B0-----:R-:W-:-:S05]  /*9880*/  IMAD R19, R23, -0x200, R19 ;  /* 0xfffffe0017137824 */ /* 0x001fca00078e0213 */
[----:B------:R-:W-:-:S13]  /*9890*/  ISETP.GE.AND P0, PT, R2, R19, PT ;  /* 0x000000130200720c */ /* 0x000fda0003f06270 */
[----:B------:R-:W-:Y:S05]  /*98a0*/  @P0 BRA `(.L_x_9592) ;  /* 0x0000002000b80947 */ /* 0x000fea0003800000 */
[----:B------:R-:W0:Y:S01]  /*98b0*/  LDC.64 R4, c[0x0][0x230] ;  /* 0x00008c00ff047b82 */ /* 0x000e220000000a00 */
[----:B----4-:R-:W-:Y:S01]  /*98c0*/  IMAD R0, R23, 0x200, R2 ;  /* 0x0000020017007824 */ /* 0x010fe200078e0202 */
        /* <DEDUP_REMOVED lines=19> */
.L_x_9596:
[----:B------:R-:W0:Y:S02]  /*9a00*/  F2I.S64.F64.TRUNC R28, R28 ;  /* 0x0000001c001c7311 */ /* 0x000e24000030d900 */
[----:B0-----:R-:W-:-:S05]  /*9a10*/  IMAD.MOV.U32 R3, RZ, RZ, R28 ;  /* 0x000000ffff037224 */ /* 0x001fca00078e001c */
[----:B------:R0:W-:Y:S01]  /*9a20*/  STG.E.U8 desc[UR36][R4.64], R3 ;  /* 0x0000000304007986 */ /* 0x0001e2000c101124 */
[----:B------:R-:W-:Y:S05]  /*9a30*/  BRA `(.L_x_9598) ;  /* 0x0000000c00f07947 */ /* 0x000fea0003800000 */
.L_x_9595:
        /* <DEDUP_REMOVED lines=9> */
.L_x_9600:
[----:B------:R-:W0:Y:S02]  /*9ad0*/  F2I.F64.TRUNC R29, R28 ;  /* 0x0000001c001d7311 */ /* 0x000e24000030d100 */
[----:B0-----:R0:W-:Y:S01]  /*9ae0*/  STG.E desc[UR36][R4.64], R29 ;  /* 0x0000001d04007986 */ /* 0x0011e2000c101924 */
[----:B------:R-:W-:Y:S05]  /*9af0*/  BRA `(.L_x_9598) ;  /* 0x0000000c00c07947 */ /* 0x000fea0003800000 */
.L_x_9599:
[----:B------:R-:W0:Y:S02]  /*9b00*/  F2I.F64.TRUNC R29, R28 ;  /* 0x0000001c001d7311 */ /* 0x000e24000030d100 */
[----:B0-----:R0:W-:Y:S01]  /*9b10*/  STG.E.U16 desc[UR36][R4.64], R29 ;  /* 0x0000001d04007986 */ /* 0x0011e2000c101524 */
[----:B------:R-:W-:Y:S05]  /*9b20*/  BRA `(.L_x_9598) ;  /* 0x0000000c00b47947 */ /* 0x000fea0003800000 */
.L_x_9594:
        /* <DEDUP_REMOVED lines=13> */
.L_x_9602:
        /* <DEDUP_REMOVED lines=8> */
.L_x_9601:
        /* <DEDUP_REMOVED lines=14> */
.L_x_9604:
        /* <DEDUP_REMOVED lines=9> */
.L_x_9603:
[----:B------:R0:W-:Y:S01]  /*9df0*/  STG.E.64 desc[UR36][R4.64], R28 ;  /* 0x0000001c04007986 */ /* 0x0001e2000c101b24 */
[----:B------:R-:W-:Y:S05]  /*9e00*/  BRA `(.L_x_9598) ;  /* 0x0000000800fc7947 */ /* 0x000fea0003800000 */
.L_x_9593:
        /* <DEDUP_REMOVED lines=12> */
.L_x_9607:
[----:B---3--:R-:W-:-:S05]  /*9ed0*/  CS2R R30, SRZ ;  /* 0x00000000001e7805 */ /* 0x008fca000001ff00 */
[----:B------:R0:W-:Y:S01]  /*9ee0*/  STG.E.128 desc[UR36][R4.64], R28 ;  /* 0x0000001c04007986 */ /* 0x0001e2000c101d24 */
[----:B------:R-:W-:Y:S05]  /*9ef0*/  BRA `(.L_x_9598) ;  /* 0x0000000800c07947 */ /* 0x000fea0003800000 */
.L_x_9606:
        /* <DEDUP_REMOVED lines=25> */
.L_x_9611:
[----:B------:R-:W-:Y:S05]  /*a090*/  BSYNC B0 ;  /* 0x0000000000007941 */ /* 0x000fea0003800000 */
.L_x_9610:
[----:B------:R-:W-:-:S05]  /*a0a0*/  LOP3.LUT R7, R0, R7, RZ, 0xfc, !PT ;  /* 0x0000000700077212 */ /* 0x000fca00078efcff */
[----:B------:R0:W-:Y:S01]  /*a0b0*/  STG.E.U8 desc[UR36][R4.64], R7 ;  /* 0x0000000704007986 */ /* 0x0001e2000c101124 */
[----:B------:R-:W-:Y:S05]  /*a0c0*/  BRA `(.L_x_9598) ;  /* 0x00000008004c7947 */ /* 0x000fea0003800000 */
.L_x_9609:
        /* <DEDUP_REMOVED lines=17> */
.L_x_9613:
[----:B------:R-:W-:Y:S01]  /*a1e0*/  IMAD.MOV.U32 R0, RZ, RZ, 0x7f ;  /* 0x0000007fff007424 */ /* 0x000fe200078e00ff */
[----:B------:R-:W-:-:S04]  /*a1f0*/  ISETP.GT.U32.AND P0, PT, R3, 0x7f800000, PT ;  /* 0x7f8000000300780c */ /* 0x000fc80003f04070 */
[----:B------:R-:W-:-:S09]  /*a200*/  SEL R0, R0, 0x7c, P0 ;  /* 0x0000007c00007807 */ /* 0x000fd20000000000 */
.L_x_9614:
[----:B------:R-:W-:Y:S05]  /*a210*/  BSYNC B0 ;  /* 0x0000000000007941 */ /* 0x000fea0003800000 */
.L_x_9612:
[----:B------:R-:W-:-:S04]  /*a220*/  LOP3.LUT R3, R7, 0x80000000, RZ, 0xc0, !PT ;  /* 0x8000000007037812 */ /* 0x000fc800078ec0ff */
[----:B------:R-:W-:-:S04]  /*a230*/  SHF.R.U32.HI R3, RZ, 0x18, R3 ;  /* 0x00000018ff037819 */ /* 0x000fc80000011603 */
[----:B------:R-:W-:-:S05]  /*a240*/  LOP3.LUT R3, R0, R3, RZ, 0xfc, !PT ;  /* 0x0000000300037212 */ /* 0x000fca00078efcff */
[----:B------:R0:W-:Y:S01]  /*a250*/  STG.E.U8 desc[UR36][R4.64], R3 ;  /* 0x0000000304007986 */ /* 0x0001e2000c101124 */
[----:B------:R-:W-:Y:S05]  /*a260*/  BRA `(.L_x_9598) ;  /* 0x0000000400e47947 */ /* 0x000fea0003800000 */
.L_x_9608:
        /* <DEDUP_REMOVED lines=8> */
.L_x_9605:
        /* <DEDUP_REMOVED lines=11> */
.L_x_9617:
        /* <DEDUP_REMOVED lines=21> */
.L_x_9620:
[----:B------:R-:W-:-:S04]  /*a4f0*/  LOP3.LUT R0, R7, 0x80000000, RZ, 0xc0, !PT ;  /* 0x8000000007007812 */ /* 0x000fc800078ec0ff */
[----:B------:R-:W-:-:S04]  /*a500*/  SHF.R.U32.HI R0, RZ, 0x18, R0 ;  /* 0x00000018ff007819 */ /* 0x000fc80000011600 */
[----:B------:R-:W-:-:S07]  /*a510*/  LOP3.LUT R0, R3, R0, RZ, 0xfc, !PT ;  /* 0x0000000003007212 */ /* 0x000fce00078efcff */
.L_x_9619:
[----:B------:R-:W-:Y:S05]  /*a520*/  BSYNC B0 ;  /* 0x0000000000007941 */ /* 0x000fea0003800000 */
.L_x_9618:
[----:B------:R0:W-:Y:S01]  /*a530*/  STG.E.U8 desc[UR36][R4.64], R0 ;  /* 0x0000000004007986 */ /* 0x0001e2000c101124 */
[----:B------:R-:W-:Y:S05]  /*a540*/  BRA `(.L_x_9598) ;  /* 0x00000004002c7947 */ /* 0x000fea0003800000 */
.L_x_9616:
        /* <DEDUP_REMOVED lines=21> */
.L_x_9623:
[----:B------:R-:W-:-:S04]  /*a6a0*/  LOP3.LUT R0, R7, 0x80000000, RZ, 0xc0, !PT ;  /* 0x8000000007007812 */ /* 0x000fc800078ec0ff */
[----:B------:R-:W-:-:S04]  /*a6b0*/  SHF.R.U32.HI R0, RZ, 0x18, R0 ;  /* 0x00000018ff007819 */ /* 0x000fc80000011600 */
[----:B------:R-:W-:-:S07]  /*a6c0*/  LOP3.LUT R0, R3, R0, RZ, 0xfc, !PT ;  /* 0x0000000003007212 */ /* 0x000fce00078efcff */
.L_x_9622:
[----:B------:R-:W-:Y:S05]  /*a6d0*/  BSYNC B0 ;  /* 0x0000000000007941 */ /* 0x000fea0003800000 */
.L_x_9621:
[----:B------:R0:W-:Y:S01]  /*a6e0*/  STG.E.U8 desc[UR36][R4.64], R0 ;  /* 0x0000000004007986 */ /* 0x0001e2000c101124 */
[----:B------:R-:W-:Y:S05]  /*a6f0*/  BRA `(.L_x_9598) ;  /* 0x0000000000c07947 */ /* 0x000fea0003800000 */
.L_x_9615:
        /* <DEDUP_REMOVED lines=26> */
.L_x_9597:
        /* <DEDUP_REMOVED lines=16> */
.L_x_9626:
[----:B------:R-:W-:Y:S05]  /*a9a0*/  BRA `(.L_x_9598) ;  /* 0x0000000000147947 */ /* 0x000fea0003800000 */
.L_x_9625:
[----:B------:R-:W0:Y:S02]  /*a9b0*/  F2I.U64.F64.TRUNC R28, R28 ;  /* 0x0000001c001c7311 */ /* 0x000e24000030d800 */
[----:B0-----:R0:W-:Y:S01]  /*a9c0*/  STG.E.64 desc[UR36][R4.64], R28 ;  /* 0x0000001c04007986 */ /* 0x0011e2000c101b24 */
[----:B------:R-:W-:Y:S05]  /*a9d0*/  BRA `(.L_x_9598) ;  /* 0x0000000000087947 */ /* 0x000fea0003800000 */
.L_x_9624:
[----:B------:R-:W0:Y:S02]  /*a9e0*/  F2I.U32.F64.TRUNC R29, R28 ;  /* 0x0000001c001d7311 */ /* 0x000e24000030d000 */
[----:B0-----:R0:W-:Y:S02]  /*a9f0*/  STG.E desc[UR36][R4.64], R29 ;  /* 0x0000001d04007986 */ /* 0x0011e4000c101924 */
.L_x_9598:
[----:B------:R-:W-:-:S05]  /*aa00*/  VIADD R2, R2, 0x80 ;  /* 0x0000008002027836 */ /* 0x000fca0000000000 */
[----:B------:R-:W-:-:S13]  /*aa10*/  ISETP.GE.AND P0, PT, R2, R19, PT ;  /* 0x000000130200720c */ /* 0x000fda0003f06270 */
[----:B------:R-:W-:Y:S05]  /*aa20*/  @P0 BRA `(.L_x_9592) ;  /* 0x0000001000580947 */ /* 0x000fea0003800000 */
[----:B01--4-:R-:W0:Y:S01]  /*aa30*/  LDC.64 R4, c[0x0][0x230] ;  /* 0x00008c00ff047b82 */ /* 0x013e220000000a00 */
        /* <DEDUP_REMOVED lines=17> */
[----:B--2---:R-:W0:Y:S02]  /*ab50*/  F2I.F64.TRUNC R25, R24 ;  /* 0x0000001800197311 */ /* 0x004e24000030d100 */
[----:B0-----:R0:W-:Y:S01]  /*ab60*/  STG.E.U8 desc[UR36][R4.64], R25 ;  /* 0x0000001904007986 */ /* 0x0011e2000c101124 */
[----:B------:R-:W-:Y:S05]  /*ab70*/  BRA `(.L_x_9632) ;  /* 0x0000001000007947 */ /* 0x000fea0003800000 */
.L_x_9630:
[----:B--2---:R-:W0:Y:S02]  /*ab80*/  F2I.S64.F64.TRUNC R24, R24 ;  /* 0x0000001800187311 */ /* 0x004e24000030d900 */
[----:B0-----:R-:W-:-:S05]  /*ab90*/  IMAD.MOV.U32 R3, RZ, RZ, R24 ;  /* 0x000000ffff037224 */ /* 0x001fca00078e0018 */
[----:B------:R0:W-:Y:S01]  /*aba0*/  STG.E.U8 desc[UR36][R4.64], R3 ;  /* 0x0000000304007986 */ /* 0x0001e2000c101124 */
[----:B------:R-:W-:Y:S05]  /*abb0*/  BRA `(.L_x_9632) ;  /* 0x0000000c00f07947 */ /* 0x000fea0003800000 */
.L_x_9629:
[----:B------:R-:W-:-:S13]  /*abc0*/  ISETP.NE.AND P0, PT, R0, 0x2, PT ;  /* 0x000000020000780c */ /* 0x000fda0003f05270 */
[----:B------:R-:W-:Y:S05]  /*abd0*/  @!P0 BRA `(.L_x_9633) ;  /* 0x0000000000288947 */ /* 0x000fea0003800000 */
[----:B------:R-:W-:-:S13]  /*abe0*/  ISETP.NE.AND P0, PT, R0, 0x3, PT ;  /* 0x000000030000780c */ /* 0x000fda0003f05270 */
[----:B------:R-:W-:Y:S05]  /*abf0*/  @!P0 BRA `(.L_x_9634) ;  /* 0x0000000000148947 */ /* 0x000fea0003800000 */
[----:B------:R-:W-:-:S13]  /*ac00*/  ISETP.NE.AND P0, PT, R0, 0x4, PT ;  /* 0x000000040000780c */ /* 0x000fda0003f05270 */
[----:B------:R-:W-:Y:S05]  /*ac10*/  @P0 BRA `(.L_x_9631) ;  /* 0x0000000c00800947 */ /* 0x000fea0003800000 */
[----:B--2---:R-:W0:Y:S02]  /*ac20*/  F2I.S64.F64.TRUNC R24, R24 ;  /* 0x0000001800187311 */ /* 0x004e24000030d900 */
[----:B0-----:R0:W-:Y:S01]  /*ac30*/  STG.E.64 desc[UR36][R4.64], R24 ;  /* 0x0000001804007986 */ /* 0x0011e2000c101b24 */
[----:B------:R-:W-:Y:S05]  /*ac40*/  BRA `(.L_x_9632) ;  /* 0x0000000c00cc7947 */ /* 0x000fea0003800000 */
.L_x_9634:
[----:B--2---:R-:W0:Y:S02]  /*ac50*/  F2I.F64.TRUNC R25, R24 ;  /* 0x0000001800197311 */ /* 0x004e24000030d100 */
[----:B0-----:R0:W-:Y:S01]  /*ac60*/  STG.E desc[UR36][R4.64], R25 ;  /* 0x0000001904007986 */ /* 0x0011e2000c101924 */
[----:B------:R-:W-:Y:S05]  /*ac70*/  BRA `(.L_x_9632) ;  /* 0x0000000c00c07947 */ /* 0x000fea0003800000 */
.L_x_9633:
[----:B--2---:R-:W0:Y:S02]  /*ac80*/  F2I.F64.TRUNC R25, R24 ;  /* 0x0000001800197311 */ /* 0x004e24000030d100 */
[----:B0-----:R0:W-:Y:S01]  /*ac90*/  STG.E.U16 desc[UR36][R4.64], R25 ;  /* 0x0000001904007986 */ /* 0x0011e2000c101524 */
[----:B------:R-:W-:Y:S05]  /*aca0*/  BRA `(.L_x_9632) ;  /* 0x0000000c00b47947 */ /* 0x000fea0003800000 */
.L_x_9628:
        /* <DEDUP_REMOVED lines=8> */
[----:B--2---:R-:W0:Y:S01]  /*ad30*/  F2F.F32.F64 R3, R24 ;  /* 0x0000001800037310 */ /* 0x004e220000301000 */
[----:B------:R-:W-:-:S14]  /*ad40*/  DSETP.GEU.AND P0, PT, |R24|, UR4, PT ;  /* 0x0000000418007e2a */ /* 0x000fdc000bf0e200 */
[----:B0-----:R-:W-:-:S05]  /*ad50*/  @!P0 FMUL R3, R3, 1.175494350822287508e-38 ;  /* 0x0080000003038820 */ /* 0x001fca0000400000 */
[----:B------:R0:W-:Y:S01]  /*ad60*/  STG.E desc[UR36][R4.64], R3 ;  /* 0x0000000304007986 */ /* 0x0001e2000c101924 */
[----:B------:R-:W-:Y:S05]  /*ad70*/  BRA `(.L_x_9632) ;  /* 0x0000000c00807947 */ /* 0x000fea0003800000 */
.L_x_9636:
[----:B------:R-:W-:Y:S01]  /*ad80*/  UMOV UR4, 0xf0000000 ;  /* 0xf000000000047882 */ /* 0x000fe20000000000 */
[----:B------:R-:W-:Y:S01]  /*ad90*/  UMOV UR5, 0x380fffff ;  /* 0x380fffff00057882 */ /* 0x000fe20000000000 */
[----:B--2---:R-:W0:Y:S01]  /*ada0*/  F2F.F32.F64 R0, R24 ;  /* 0x0000001800007310 */ /* 0x004e220000301000 */
[----:B------:R-:W-:-:S14]  /*adb0*/  DSETP.GEU.AND P0, PT, |R24|, UR4, PT ;  /* 0x0000000418007e2a */ /* 0x000fdc000bf0e200 */
[----:B0-----:R-:W-:-:S05]  /*adc0*/  @!P0 FMUL R0, R0, 1.175494350822287508e-38 ;  /* 0x0080000000008820 */ /* 0x001fca0000400000 */
[----:B------:R-:W-:-:S05]  /*add0*/  F2FP.F16.F32.PACK_AB R0, RZ, R0 ;  /* 0x00000000ff00723e */ /* 0x000fca00000000ff */
[----:B------:R0:W-:Y:S01]  /*ade0*/  STG.E.U16 desc[UR36][R4.64], R0 ;  /* 0x0000000004007986 */ /* 0x0001e2000c101524 */
[----:B------:R-:W-:Y:S05]  /*adf0*/  BRA `(.L_x_9632) ;  /* 0x0000000c00607947 */ /* 0x000fea0003800000 */
.L_x_9635:
        /* <DEDUP_REMOVED lines=8> */
[----:B--2---:R-:W0:Y:S01]  /*ae80*/  F2F.F32.F64 R6, R24 ;  /* 0x0000001800067310 */ /* 0x004e220000301000 */
[----:B------:R-:W-:Y:S01]  /*ae90*/  DSETP.GEU.AND P0, PT, |R24|, UR4, PT ;  /* 0x0000000418007e2a */ /* 0x000fe2000bf0e200 */
[----:B------:R-:W-:-:S13]  /*aea0*/  IMAD.MOV.U32 R7, RZ, RZ, RZ ;  /* 0x000000ffff077224 */ /* 0x000fda00078e00ff */
[----:B0-----:R-:W-:-:S05]  /*aeb0*/  @!P0 FMUL R6, R6, 1.175494350822287508e-38 ;  /* 0x0080000006068820 */ /* 0x001fca0000400000 */
[----:B------:R0:W-:Y:S01]  /*aec0*/  STG.E.64 desc[UR36][R4.64], R6 ;  /* 0x0000000604007986 */ /* 0x0001e2000c101b24 */
[----:B------:R-:W-:Y:S05]  /*aed0*/  BRA `(.L_x_9632) ;  /* 0x0000000c00287947 */ /* 0x000fea0003800000 */
.L_x_9638:
[----:B------:R-:W-:Y:S01]  /*aee0*/  UMOV UR4, 0xf0000000 ;  /* 0xf000000000047882 */ /* 0x000fe20000000000 */
[----:B------:R-:W-:Y:S01]  /*aef0*/  UMOV UR5, 0x380fffff ;  /* 0x380fffff00057882 */ /* 0x000fe20000000000 */
[----:B--2---:R-:W0:Y:S01]  /*af00*/  F2F.F32.F64 R0, R24 ;  /* 0x0000001800007310 */ /* 0x004e220000301000 */
[----:B------:R-:W-:-:S14]  /*af10*/  DSETP.GEU.AND P0, PT, |R24|, UR4, PT ;  /* 0x0000000418007e2a */ /* 0x000fdc000bf0e200 */
[----:B0-----:R-:W-:-:S05]  /*af20*/  @!P0 FMUL R0, R0, 1.175494350822287508e-38 ;  /* 0x0080000000008820 */ /* 0x001fca0000400000 */
[----:B------:R-:W-:-:S04]  /*af30*/  F2FP.F16.F32.PACK_AB R3, RZ, R0 ;  /* 0x00000000ff03723e */ /* 0x000fc800000000ff */
[----:B------:R-:W-:-:S05]  /*af40*/  PRMT R3, R3, 0x5410, RZ ;  /* 0x0000541003037816 */ /* 0x000fca00000000ff */
[----:B------:R0:W-:Y:S01]  /*af50*/  STG.E desc[UR36][R4.64], R3 ;  /* 0x0000000304007986 */ /* 0x0001e2000c101924 */
[----:B------:R-:W-:Y:S05]  /*af60*/  BRA `(.L_x_9632) ;  /* 0x0000000c00047947 */ /* 0x000fea0003800000 */
.L_x_9637:
[----:B--2---:R0:W-:Y:S01]  /*af70*/  STG.E.64 desc[UR36][R4.64], R24 ;  /* 0x0000001804007986 */ /* 0x0041e2000c101b24 */
[----:B------:R-:W-:Y:S05]  /*af80*/  BRA `(.L_x_9632) ;  /* 0x0000000800fc7947 */ /* 0x000fea0003800000 */
.L_x_9627:
        /* <DEDUP_REMOVED lines=8> */
[----:B--2---:R-:W-:-:S06]  /*b010*/  DSETP.NEU.AND P0, PT, R24, RZ, PT ;  /* 0x000000ff1800722a */ /* 0x004fcc0003f0d000 */
[----:B------:R-:W-:-:S05]  /*b020*/  SEL R3, RZ, 0x1, !P0 ;  /* 0x00000001ff037807 */ /* 0x000fca0004000000 */
[----:B------:R0:W-:Y:S01]  /*b030*/  STG.E.U8 desc[UR36][R4.64], R3 ;  /* 0x0000000304007986 */ /* 0x0001e2000c101124 */
[----:B------:R-:W-:Y:S05]  /*b040*/  BRA `(.L_x_9632) ;  /* 0x0000000800cc7947 */ /* 0x000fea0003800000 */
.L_x_9641:
[----:B------:R-:W-:-:S05]  /*b050*/  CS2R R26, SRZ ;  /* 0x00000000001a7805 */ /* 0x000fca000001ff00 */
[----:B--2---:R0:W-:Y:S01]  /*b060*/  STG.E.128 desc[UR36][R4.64], R24 ;  /* 0x0000001804007986 */ /* 0x0041e2000c101d24 */
[----:B------:R-:W-:Y:S05]  /*b070*/  BRA `(.L_x_9632) ;  /* 0x0000000800c07947 */ /* 0x000fea0003800000 */
.L_x_9640:
        /* <DEDUP_REMOVED lines=25> */
.L_x_9645:
[----:B------:R-:W-:Y:S05]  /*b210*/  BSYNC B0 ;  /* 0x0000000000007941 */ /* 0x000fea0003800000 */
.L_x_9644:
[----:B------:R-:W-:-:S05]  /*b220*/  LOP3.LUT R7, R0, R7, RZ, 0xfc, !PT ;  /* 0x0000000700077212 */ /* 0x000fca00078efcff */
[----:B------:R0:W-:Y:S01]  /*b230*/  STG.E.U8 desc[UR36][R4.64], R7 ;  /* 0x0000000704007986 */ /* 0x0001e2000c101124 */
[----:B------:R-:W-:Y:S05]  /*b240*/  BRA `(.L_x_9632) ;  /* 0x00000008004c7947 */ /* 0x000fea0003800000 */
.L_x_9643:
[----:B------:R-:W-:Y:S01]  /*b250*/  UMOV UR4, 0xf0000000 ;  /* 0xf000000000047882 */ /* 0x000fe20000000000 */
[----:B------:R-:W-:Y:S01]  /*b260*/  UMOV UR5, 0x380fffff ;  /* 0x380fffff00057882 */ /* 0x000fe20000000000 */
[----:B--2---:R-:W0:Y:S01]  /*b270*/  F2F.F32.F64 R7, R24 ;  /* 0x0000001800077310 */ /* 0x004e220000301000 */
        /* <DEDUP_REMOVED lines=14> */
.L_x_9647:
[----:B------:R-:W-:Y:S01]  /*b360*/  IMAD.MOV.U32 R0, RZ, RZ, 0x7f ;  /* 0x0000007fff007424 */ /* 0x000fe200078e00ff */
[----:B------:R-:W-:-:S04]  /*b370*/  ISETP.GT.U32.AND P0, PT, R3, 0x7f800000, PT ;  /* 0x7f8000000300780c */ /* 0x000fc80003f04070 */
[----:B------:R-:W-:-:S09]  /*b380*/  SEL R0, R0, 0x7c, P0 ;  /* 0x0000007c00007807 */ /* 0x000fd20000000000 */
.L_x_9648:
[----:B------:R-:W-:Y:S05]  /*b390*/  BSYNC B0 ;  /* 0x0000000000007941 */ /* 0x000fea0003800000 */
.L_x_9646:
[----:B------:R-:W-:-:S04]  /*b3a0*/  LOP3.LUT R3, R7, 0x80000000, RZ, 0xc0, !PT ;  /* 0x8000000007037812 */ /* 0x000fc800078ec0ff */
[----:B------:R-:W-:-:S04]  /*b3b0*/  SHF.R.U32.HI R3, RZ, 0x18, R3 ;  /* 0x00000018ff037819 */ /* 0x000fc80000011603 */
[----:B------:R-:W-:-:S05]  /*b3c0*/  LOP3.LUT R3, R0, R3, RZ, 0xfc, !PT ;  /* 0x0000000300037212 */ /* 0x000fca00078efcff */
[----:B------:R0:W-:Y:S01]  /*b3d0*/  STG.E.U8 desc[UR36][R4.64], R3 ;  /* 0x0000000304007986 */ /* 0x0001e2000c101124 */
[----:B------:R-:W-:Y:S05]  /*b3e0*/  BRA `(.L_x_9632) ;  /* 0x0000000400e47947 */ /* 0x000fea0003800000 */
.L_x_9642:
[----:B------:R-:W-:Y:S01]  /*b3f0*/  UMOV UR4, 0xf0000000 ;  /* 0xf000000000047882 */ /* 0x000fe20000000000 */
[----:B------:R-:W-:Y:S01]  /*b400*/  UMOV UR5, 0x380fffff ;  /* 0x380fffff00057882 */ /* 0x000fe20000000000 */
[----:B--2---:R-:W0:Y:S01]  /*b410*/  F2F.F32.F64 R0, R24 ;  /* 0x0000001800007310 */ /* 0x004e220000301000 */
[----:B------:R-:W-:-:S14]  /*b420*/  DSETP.GEU.AND P0, PT, |R24|, UR4, PT ;  /* 0x0000000418007e2a */ /* 0x000fdc000bf0e200 */
[----:B0-----:R-:W-:-:S05]  /*b430*/  @!P0 FMUL R0, R0, 1.175494350822287508e-38 ;  /* 0x0080000000008820 */ /* 0x001fca0000400000 */
[----:B------:R-:W-:-:S05]  /*b440*/  F2FP.BF16.F32.PACK_AB R0, RZ, R0 ;  /* 0x00000000ff00723e */ /* 0x000fca00000010ff */
[----:B------:R0:W-:Y:S01]  /*b450*/  STG.E.U16 desc[UR36][R4.64], R0 ;  /* 0x0000000004007986 */ /* 0x0001e2000c101524 */
[----:B------:R-:W-:Y:S05]  /*b460*/  BRA `(.L_x_9632) ;  /* 0x0000000400c47947 */ /* 0x000fea0003800000 */
.L_x_9639:
        /* <DEDUP_REMOVED lines=8> */
[----:B--2---:R-:W0:Y:S02]  /*b4f0*/  F2I.U32.F64.TRUNC R25, R24 ;  /* 0x0000001800197311 */ /* 0x004e24000030d000 */
[----:B0-----:R0:W-:Y:S01]  /*b500*/  STG.E.U16 desc[UR36][R4.64], R25 ;  /* 0x0000001904007986 */ /* 0x0011e2000c101524 */
[----:B------:R-:W-:Y:S05]  /*b510*/  BRA `(.L_x_9632) ;  /* 0x0000000400987947 */ /* 0x000fea0003800000 */
.L_x_9651:
[----:B------:R-:W-:Y:S01]  /*b520*/  UMOV UR4, 0xf0000000 ;  /* 0xf000000000047882 */ /* 0x000fe20000000000 */
[----:B------:R-:W-:Y:S01]  /*b530*/  UMOV UR5, 0x380fffff ;  /* 0x380fffff00057882 */ /* 0x000fe20000000000 */
[----:B--2---:R-:W0:Y:S01]  /*b540*/  F2F.F32.F64 R7, R24 ;  /* 0x0000001800077310 */ /* 0x004e220000301000 */
        /* <DEDUP_REMOVED lines=18> */
.L_x_9654:
[----:B------:R-:W-:-:S04]  /*b670*/  LOP3.LUT R0, R7, 0x80000000, RZ, 0xc0, !PT ;  /* 0x8000000007007812 */ /* 0x000fc800078ec0ff */
[----:B------:R-:W-:-:S04]  /*b680*/  SHF.R.U32.HI R0, RZ, 0x18, R0 ;  /* 0x00000018ff007819 */ /* 0x000fc80000011600 */
[----:B------:R-:W-:-:S07]  /*b690*/  LOP3.LUT R0, R3, R0, RZ, 0xfc, !PT ;  /* 0x0000000003007212 */ /* 0x000fce00078efcff */
.L_x_9653:
[----:B------:R-:W-:Y:S05]  /*b6a0*/  BSYNC B0 ;  /* 0x0000000000007941 */ /* 0x000fea0003800000 */
.L_x_9652:
[----:B------:R0:W-:Y:S01]  /*b6b0*/  STG.E.U8 desc[UR36][R4.64], R0 ;  /* 0x0000000004007986 */ /* 0x0001e2000c101124 */
[----:B------:R-:W-:Y:S05]  /*b6c0*/  BRA `(.L_x_9632) ;  /* 0x00000004002c7947 */ /* 0x000fea0003800000 */
.L_x_9650:
        /* <DEDUP_REMOVED lines=21> */
.L_x_9657:
[----:B------:R-:W-:-:S04]  /*b820*/  LOP3.LUT R0, R7, 0x80000000, RZ, 0xc0, !PT ;  /* 0x8000000007007812 */ /* 0x000fc800078ec0ff */
[----:B------:R-:W-:-:S04]  /*b830*/  SHF.R.U32.HI R0, RZ, 0x18, R0 ;  /* 0x00000018ff007819 */ /* 0x000fc80000011600 */
[----:B------:R-:W-:-:S07]  /*b840*/  LOP3.LUT R0, R3, R0, RZ, 0xfc, !PT ;  /* 0x0000000003007212 */ /* 0x000fce00078efcff */
.L_x_9656:
[----:B------:R-:W-:Y:S05]  /*b850*/  BSYNC B0 ;  /* 0x0000000000007941 */ /* 0x000fea0003800000 */
.L_x_9655:
[----:B------:R4:W-:Y:S01]  /*b860*/  STG.E.U8 desc[UR36][R4.64], R0 ;  /* 0x0000000004007986 */ /* 0x0009e2000c101124 */
[----:B------:R-:W-:Y:S05]  /*b870*/  BRA `(.L_x_9632) ;  /* 0x0000000000c07947 */ /* 0x000fea0003800000 */
.L_x_9649:
        /* <DEDUP_REMOVED lines=26> */
.L_x_9631:
        /* <DEDUP_REMOVED lines=16> */
.L_x_9660:
[----:B------:R-:W-:Y:S05]  /*bb20*/  BRA `(.L_x_9632) ;  /* 0x0000000000147947 */ /* 0x000fea0003800000 */
.L_x_9659:
[----:B--2---:R-:W0:Y:S02]  /*bb30*/  F2I.U64.F64.TRUNC R24, R24 ;  /* 0x0000001800187311 */ /* 0x004e24000030d800 */
[----:B0-----:R1:W-:Y:S01]  /*bb40*/  STG.E.64 desc[UR36][R4.64], R24 ;  /* 0x0000001804007986 */ /* 0x0013e2000c101b24 */
[----:B------:R-:W-:Y:S05]  /*bb50*/  BRA `(.L_x_9632) ;  /* 0x0000000000087947 */ /* 0x000fea0003800000 */
.L_x_9658:
[----:B--2---:R-:W0:Y:S02]  /*bb60*/  F2I.U32.F64.TRUNC R25, R24 ;  /* 0x0000001800197311 */ /* 0x004e24000030d000 */
[----:B0-----:R0:W-:Y:S02]  /*bb70*/  STG.E desc[UR36][R4.64], R25 ;  /* 0x0000001904007986 */ /* 0x0011e4000c101924 */
.L_x_9632:
[----:B------:R-:W-:-:S07]  /*bb80*/  VIADD R2, R2, 0x80 ;  /* 0x0000008002027836 */ /* 0x000fce0000000000 */
.L_x_9592:
[----:B------:R-:W-:Y:S05]  /*bb90*/  BSYNC B6 ;  /* 0x0000000000067941 */ /* 0x000fea0003800000 */
.L_x_9591:
[----:B------:R-:W-:-:S13]  /*bba0*/  ISETP.GE.AND P0, PT, R2, R19, PT ;  /* 0x000000130200720c */ /* 0x000fda0003f06270 */
[----:B------:R-:W-:Y:S05]  /*bbb0*/  @P0 EXIT ;  /* 0x000000000000094d */ /* 0x000fea0003800000 */
[----:B0---4-:R-:W0:Y:S01]  /*bbc0*/  S2R R0, SR_CTAID.X ;  /* 0x0000000000007919 */ /* 0x011e220000002500 */
[----:B-12---:R-:W1:Y:S01]  /*bbd0*/  LDC.64 R4, c[0x0][0x230] ;  /* 0x00008c00ff047b82 */ /* 0x006e620000000a00 */
[----:B------:R-:W-:Y:S01]  /*bbe0*/  ULDC UR4, c[0x0][0x25c] ;  /* 0x0000970000047ab9 */ /* 0x000fe20000000800 */
[----:B0-----:R-:W-:Y:S01]  /*bbf0*/  IMAD R2, R0, 0x200, R2 ;  /* 0x0000020000027824 */ /* 0x001fe200078e0202 */
[----:B------:R-:W-:-:S03]  /*bc00*/  PRMT R0, R18, 0x9910, RZ ;  /* 0x0000991012007816 */ /* 0x000fc600000000ff */
[----:B------:R-:W-:Y:S01]  /*bc10*/  IMAD R3, R2, UR4, RZ ;  /* 0x0000000402037c24 */ /* 0x000fe2000f8e02ff */
[----:B------:R-:W-:-:S04]  /*bc20*/  ISETP.GT.AND P1, PT, R0, 0x9, PT ;  /* 0x000000090000780c */ /* 0x000fc80003f24270 */
[----:B-1----:R-:W-:-:S05]  /*bc30*/  IADD3 R2, P0, R3, R4, RZ ;  /* 0x0000000403027210 */ /* 0x002fca0007f1e0ff */
        /* <DEDUP_REMOVED lines=13> */
.L_x_9664:
[----:B------:R-:W0:Y:S02]  /*bd10*/  F2I.S64.F64.TRUNC R16, R16 ;  /* 0x0000001000107311 */ /* 0x000e24000030d900 */
[----:B0-----:R-:W-:-:S05]  /*bd20*/  IMAD.MOV.U32 R5, RZ, RZ, R16 ;  /* 0x000000ffff057224 */ /* 0x001fca00078e0010 */
[----:B------:R-:W-:Y:S01]  /*bd30*/  STG.E.U8 desc[UR36][R2.64], R5 ;  /* 0x0000000502007986 */ /* 0x000fe2000c101124 */
[----:B------:R-:W-:Y:S05]  /*bd40*/  EXIT ;  /* 0x000000000000794d */ /* 0x000fea0003800000 */
.L_x_9663:
        /* <DEDUP_REMOVED lines=9> */
.L_x_9667:
[----:B------:R-:W0:Y:S02]  /*bde0*/  F2I.F64.TRUNC R17, R16 ;  /* 0x0000001000117311 */ /* 0x000e24000030d100 */
[----:B0-----:R-:W-:Y:S01]  /*bdf0*/  STG.E desc[UR36][R2.64], R17 ;  /* 0x0000001102007986 */ /* 0x001fe2000c101924 */
[----:B------:R-:W-:Y:S05]  /*be00*/  EXIT ;  /* 0x000000000000794d */ /* 0x000fea0003800000 */
.L_x_9666:
[----:B------:R-:W0:Y:S02]  /*be10*/  F2I.F64.TRUNC R17, R16 ;  /* 0x0000001000117311 */ /* 0x000e24000030d100 */
[----:B0-----:R-:W-:Y:S01]  /*be20*/  STG.E.U16 desc[UR36][R2.64], R17 ;  /* 0x0000001102007986 */ /* 0x001fe2000c101524 */
[----:B------:R-:W-:Y:S05]  /*be30*/  EXIT ;  /* 0x000000000000794d */ /* 0x000fea0003800000 */
.L_x_9662:
        /* <DEDUP_REMOVED lines=13> */
.L_x_9669:
        /* <DEDUP_REMOVED lines=8> */
.L_x_9668:
        /* <DEDUP_REMOVED lines=14> */
.L_x_9671:
        /* <DEDUP_REMOVED lines=9> */
.L_x_9670:
[----:B------:R-:W-:Y:S01]  /*c100*/  STG.E.64 desc[UR36][R2.64], R16 ;  /* 0x0000001002007986 */ /* 0x000fe2000c101b24 */
[----:B------:R-:W-:Y:S05]  /*c110*/  EXIT ;  /* 0x000000000000794d */ /* 0x000fea0003800000 */
.L_x_9661:
        /* <DEDUP_REMOVED lines=12> */
.L_x_9674:
[----:B------:R-:W-:-:S05]  /*c1e0*/  CS2R R18, SRZ ;  /* 0x0000000000127805 */ /* 0x000fca000001ff00 */
[----:B------:R-:W-:Y:S01]  /*c1f0*/  STG.E.128 desc[UR36][R2.64], R16 ;  /* 0x0000001002007986 */ /* 0x000fe2000c101d24 */
[----:B------:R-:W-:Y:S05]  /*c200*/  EXIT ;  /* 0x000000000000794d */ /* 0x000fea0003800000 */
.L_x_9673:
        /* <DEDUP_REMOVED lines=25> */
.L_x_9678:
[----:B------:R-:W-:Y:S05]  /*c3a0*/  BSYNC B0 ;  /* 0x0000000000007941 */ /* 0x000fea0003800000 */
.L_x_9677:
[----:B------:R-:W-:-:S05]  /*c3b0*/  LOP3.LUT R5, R0, R5, RZ, 0xfc, !PT ;  /* 0x0000000500057212 */ /* 0x000fca00078efcff */
[----:B------:R-:W-:Y:S01]  /*c3c0*/  STG.E.U8 desc[UR36][R2.64], R5 ;  /* 0x0000000502007986 */ /* 0x000fe2000c101124 */
[----:B------:R-:W-:Y:S05]  /*c3d0*/  EXIT ;  /* 0x000000000000794d */ /* 0x000fea0003800000 */
.L_x_9676:
        /* <DEDUP_REMOVED lines=17> */
.L_x_9680:
[----:B------:R-:W-:Y:S01]  /*c4f0*/  IMAD.MOV.U32 R0, RZ, RZ, 0x7f ;  /* 0x0000007fff007424 */ /* 0x000fe200078e00ff */
[----:B------:R-:W-:-:S04]  /*c500*/  ISETP.GT.U32.AND P0, PT, R4, 0x7f800000, PT ;  /* 0x7f8000000400780c */ /* 0x000fc80003f04070 */
[----:B------:R-:W-:-:S09]  /*c510*/  SEL R0, R0, 0x7c, P0 ;  /* 0x0000007c00007807 */ /* 0x000fd20000000000 */
.L_x_9681:
[----:B------:R-:W-:Y:S05]  /*c520*/  BSYNC B0 ;  /* 0x0000000000007941 */ /* 0x000fea0003800000 */
.L_x_9679:
[----:B------:R-:W-:-:S04]  /*c530*/  LOP3.LUT R4, R5, 0x80000000, RZ, 0xc0, !PT ;  /* 0x8000000005047812 */ /* 0x000fc800078ec0ff */
[----:B------:R-:W-:-:S04]  /*c540*/  SHF.R.U32.HI R5, RZ, 0x18, R4 ;  /* 0x00000018ff057819 */ /* 0x000fc80000011604 */
[----:B------:R-:W-:-:S05]  /*c550*/  LOP3.LUT R5, R0, R5, RZ, 0xfc, !PT ;  /* 0x0000000500057212 */ /* 0x000fca00078efcff */
[----:B------:R-:W-:Y:S01]  /*c560*/  STG.E.U8 desc[UR36][R2.64], R5 ;  /* 0x0000000502007986 */ /* 0x000fe2000c101124 */
[----:B------:R-:W-:Y:S05]  /*c570*/  EXIT ;  /* 0x000000000000794d */ /* 0x000fea0003800000 */
.L_x_9675:
        /* <DEDUP_REMOVED lines=8> */
.L_x_9672:
        /* <DEDUP_REMOVED lines=11> */
.L_x_9684:
        /* <DEDUP_REMOVED lines=21> */
.L_x_9687:
[----:B------:R-:W-:-:S04]  /*c800*/  LOP3.LUT R0, R7, 0x80000000, RZ, 0xc0, !PT ;  /* 0x8000000007007812 */ /* 0x000fc800078ec0ff */
[----:B------:R-:W-:-:S04]  /*c810*/  SHF.R.U32.HI R5, RZ, 0x18, R0 ;  /* 0x00000018ff057819 */ /* 0x000fc80000011600 */
[----:B------:R-:W-:-:S04]  /*c820*/  LOP3.LUT R4, R4, R5, RZ, 0xfc, !PT ;  /* 0x0000000504047212 */ /* 0x000fc800078efcff */
[----:B------:R-:W-:-:S07]  /*c830*/  PRMT R0, R4, 0x7610, R0 ;  /* 0x0000761004007816 */ /* 0x000fce0000000000 */
.L_x_9686:
[----:B------:R-:W-:Y:S05]  /*c840*/  BSYNC B0 ;  /* 0x0000000000007941 */ /* 0x000fea0003800000 */
.L_x_9685:
[----:B------:R-:W-:Y:S01]  /*c850*/  STG.E.U8 desc[UR36][R2.64], R0 ;  /* 0x0000000002007986 */ /* 0x000fe2000c101124 */
[----:B------:R-:W-:Y:S05]  /*c860*/  EXIT ;  /* 0x000000000000794d */ /* 0x000fea0003800000 */
.L_x_9683:
        /* <DEDUP_REMOVED lines=21> */
.L_x_9690:
[----:B------:R-:W-:-:S04]  /*c9c0*/  LOP3.LUT R0, R7, 0x80000000, RZ, 0xc0, !PT ;  /* 0x8000000007007812 */ /* 0x000fc800078ec0ff */
[----:B------:R-:W-:-:S04]  /*c9d0*/  SHF.R.U32.HI R5, RZ, 0x18, R0 ;  /* 0x00000018ff057819 */ /* 0x000fc80000011600 */
[----:B------:R-:W-:-:S04]  /*c9e0*/  LOP3.LUT R4, R4, R5, RZ, 0xfc, !PT ;  /* 0x0000000504047212 */ /* 0x000fc800078efcff */
[----:B------:R-:W-:-:S07]  /*c9f0*/  PRMT R0, R4, 0x7610, R0 ;  /* 0x0000761004007816 */ /* 0x000fce0000000000 */
.L_x_9689:
[----:B------:R-:W-:Y:S05]  /*ca00*/  BSYNC B0 ;  /* 0x0000000000007941 */ /* 0x000fea0003800000 */
.L_x_9688:
[----:B------:R-:W-:Y:S01]  /*ca10*/  STG.E.U8 desc[UR36][R2.64], R0 ;  /* 0x0000000002007986 */ /* 0x000fe2000c101124 */
[----:B------:R-:W-:Y:S05]  /*ca20*/  EXIT ;  /* 0x000000000000794d */ /* 0x000fea0003800000 */
.L_x_9682:
        /* <DEDUP_REMOVED lines=26> */
.L_x_9665:
        /* <DEDUP_REMOVED lines=15> */
[----:B-1-3--:R-:W-:Y:S05]  /*ccc0*/  CALL.ABS.NOINC R2 ;  /* 0x0000000002007343 */ /* 0x00afea0003c00000 */
.L_x_9693:
[----:B------:R-:W-:Y:S05]  /*ccd0*/  EXIT ;  /* 0x000000000000794d */ /* 0x000fea0003800000 */
.L_x_9692:
[----:B------:R-:W0:Y:S02]  /*cce0*/  F2I.U64.F64.TRUNC R16, R16 ;  /* 0x0000001000107311 */ /* 0x000e24000030d800 */
[----:B0-----:R-:W-:Y:S01]  /*ccf0*/  STG.E.64 desc[UR36][R2.64], R16 ;  /* 0x0000001002007986 */ /* 0x001fe2000c101b24 */
[----:B------:R-:W-:Y:S05]  /*cd00*/  EXIT ;  /* 0x000000000000794d */ /* 0x000fea0003800000 */
.L_x_9691:
[----:B------:R-:W0:Y:S02]  /*cd10*/  F2I.U32.F64.TRUNC R17, R16 ;  /* 0x0000001000117311 */ /* 0x000e24000030d000 */
[----:B0-----:R-:W-:Y:S01]  /*cd20*/  STG.E desc[UR36][R2.64], R17 ;  /* 0x0000001102007986 */ /* 0x001fe2000c101924 */
[----:B------:R-:W-:Y:S05]  /*cd30*/  EXIT ;  /* 0x000000000000794d */ /* 0x000fea0003800000 */
        .weak           $__internal_1_$__cuda_sm20_div_rn_f64_full
        .type           $__internal_1_$__cuda_sm20_div_rn_f64_full,@function
        .size           $__internal_1_$__cuda_sm20_div_rn_f64_full,(.L_x_14573 - $__internal_1_$__cuda_sm20_div_rn_f64_full)
$__internal_1_$__cuda_sm20_div_rn_f64_full:
[C---:B------:R-:W-:Y:S01]  /*cd40*/  FSETP.GEU.AND P0, PT, |R3|.reuse, 1.469367938527859385e-39, PT ;  /* 0x001000000300780b */ /* 0x040fe20003f0e200 */
[----:B------:R-:W-:Y:S01]  /*cd50*/  IMAD.MOV.U32 R8, RZ, RZ, R6 ;  /* 0x000000ffff087224 */ /* 0x000fe200078e0006 */
[----:B------:R-:W-:Y:S01]  /*cd60*/  LOP3.LUT R7, R3, 0x800fffff, RZ, 0xc0, !PT ;  /* 0x800fffff03077812 */ /* 0x000fe200078ec0ff */
[----:B------:R-:W-:Y:S01]  /*cd70*/  IMAD.MOV.U32 R9, RZ, RZ, R3 ;  /* 0x000000ffff097224 */ /* 0x000fe200078e0003 */
[----:B------:R-:W-:Y:S01]  /*cd80*/  FSETP.GEU.AND P3, PT, |R11|, 1.469367938527859385e-39, PT ;  /* 0x001000000b00780b */ /* 0x000fe20003f6e200 */
[----:B------:R-:W-:Y:S01]  /*cd90*/  IMAD.MOV.U32 R12, RZ, RZ, 0x1 ;  /* 0x00000001ff0c7424 */ /* 0x000fe200078e00ff */
[----:B------:R-:W-:Y:S01]  /*cda0*/  LOP3.LUT R7, R7, 0x3ff00000, RZ, 0xfc, !PT ;  /* 0x3ff0000007077812 */ /* 0x000fe200078efcff */
[----:B------:R-:W-:Y:S01]  /*cdb0*/  IMAD.MOV.U32 R21, RZ, RZ, 0x1ca00000 ;  /* 0x1ca00000ff157424 */ /* 0x000fe200078e00ff */
[----:B------:R-:W-:Y:S01]  /*cdc0*/  LOP3.LUT R23, R11, 0x7ff00000, RZ, 0xc0, !PT ;  /* 0x7ff000000b177812 */ /* 0x000fe200078ec0ff */
[----:B------:R-:W-:Y:S01]  /*cdd0*/  BSSY B2, `(.L_x_9694) ;  /* 0x0000052000027945 */ /* 0x000fe20003800000 */
[----:B------:R-:W-:-:S03]  /*cde0*/  LOP3.LUT R3, R3, 0x7ff00000, RZ, 0xc0, !PT ;  /* 0x7ff0000003037812 */ /* 0x000fc600078ec0ff */
[----:B------:R-:W-:Y:S01]  /*cdf0*/  @!P0 DMUL R6, R8, 8.98846567431157953865e+307 ;  /* 0x7fe0000008068828 */ /* 0x000fe20000000000 */
[----:B------:R-:W-:Y:S01]  /*ce00*/  ISETP.GE.U32.AND P2, PT, R23, R3, PT ;  /* 0x000000031700720c */ /* 0x000fe20003f46070 */
[----:B------:R0:W-:Y:S02]  /*ce10*/  STL [R1], R23 ;  /* 0x0000001701007387 */ /* 0x0001e40000100800 */
[----:B------:R-:W-:Y:S02]  /*ce20*/  @!P3 LOP3.LUT R0, R9, 0x7ff00000, RZ, 0xc0, !PT ;  /* 0x7ff000000900b812 */ /* 0x000fe400078ec0ff */
[----:B------:R-:W1:Y:S02]  /*ce30*/  MUFU.RCP64H R13, R7 ;  /* 0x00000007000d7308 */ /* 0x000e640000001800 */
[----:B------:R-:W-:Y:S01]  /*ce40*/  @!P3 ISETP.GE.U32.AND P4, PT, R23, R0, PT ;  /* 0x000000001700b20c */ /* 0x000fe20003f86070 */
[----:B------:R-:W-:Y:S01]  /*ce50*/  IMAD.MOV.U32 R0, RZ, RZ, R23 ;  /* 0x000000ffff007224 */ /* 0x000fe200078e0017 */
[----:B------:R-:W-:-:S02]  /*ce60*/  @!P0 LOP3.LUT R3, R7, 0x7ff00000, RZ, 0xc0, !PT ;  /* 0x7ff0000007038812 */ /* 0x000fc400078ec0ff */
[----:B------:R-:W-:-:S04]  /*ce70*/  @!P3 SEL R20, R21, 0x63400000, !P4 ;  /* 0x634000001514b807 */ /* 0x000fc80006000000 */
[----:B------:R-:W-:Y:S01]  /*ce80*/  @!P3 LOP3.LUT R20, R20, 0x80000000, R11, 0xf8, !PT ;  /* 0x800000001414b812 */ /* 0x000fe200078ef80b */
[----:B-1----:R-:W-:-:S08]  /*ce90*/  DFMA R14, R12, -R6, 1 ;  /* 0x3ff000000c0e742b */ /* 0x002fd00000000806 */
[----:B------:R-:W-:-:S08]  /*cea0*/  DFMA R14, R14, R14, R14 ;  /* 0x0000000e0e0e722b */ /* 0x000fd0000000000e */
[----:B------:R-:W-:Y:S01]  /*ceb0*/  DFMA R14, R12, R14, R12 ;  /* 0x0000000e0c0e722b */ /* 0x000fe2000000000c */
[----:B------:R-:W-:Y:S02]  /*cec0*/  SEL R12, R21, 0x63400000, !P2 ;  /* 0x63400000150c7807 */ /* 0x000fe40005000000 */
[----:B------:R-:W-:Y:S01]  /*ced0*/  @!P3 LOP3.LUT R21, R20, 0x100000, RZ, 0xfc, !PT ;  /* 0x001000001415b812 */ /* 0x000fe200078efcff */
[----:B------:R-:W-:Y:S01]  /*cee0*/  @!P3 IMAD.MOV.U32 R20, RZ, RZ, RZ ;  /* 0x000000ffff14b224 */ /* 0x000fe200078e00ff */
[----:B------:R-:W-:Y:S01]  /*cef0*/  LOP3.LUT R13, R12, 0x800fffff, R11, 0xf8, !PT ;  /* 0x800fffff0c0d7812 */ /* 0x000fe200078ef80b */
[----:B------:R-:W-:Y:S02]  /*cf00*/  IMAD.MOV.U32 R12, RZ, RZ, R10 ;  /* 0x000000ffff0c7224 */ /* 0x000fe400078e000a */
[----:B------:R-:W-:-:S04]  /*cf10*/  DFMA R36, R14, -R6, 1 ;  /* 0x3ff000000e24742b */ /* 0x000fc80000000806 */
[----:B------:R-:W-:-:S04]  /*cf20*/  @!P3 DFMA R12, R12, 2, -R20 ;  /* 0x400000000c0cb82b */ /* 0x000fc80000000814 */
[----:B------:R-:W-:-:S06]  /*cf30*/  DFMA R14, R14, R36, R14 ;  /* 0x000000240e0e722b */ /* 0x000fcc000000000e */
[----:B------:R-:W-:Y:S02]  /*cf40*/  @!P3 LOP3.LUT R0, R13, 0x7ff00000, RZ, 0xc0, !PT ;  /* 0x7ff000000d00b812 */ /* 0x000fe400078ec0ff */
[----:B------:R-:W-:-:S03]  /*cf50*/  DMUL R20, R14, R12 ;  /* 0x0000000c0e147228 */ /* 0x000fc60000000000 */
[----:B0-----:R-:W-:-:S05]  /*cf60*/  VIADD R23, R0, 0xffffffff ;  /* 0xffffffff00177836 */ /* 0x001fca0000000000 */
[----:B------:R-:W-:Y:S01]  /*cf70*/  DFMA R36, R20, -R6, R12 ;  /* 0x800000061424722b */ /* 0x000fe2000000000c */
[----:B------:R-:W-:Y:S01]  /*cf80*/  ISETP.GT.U32.AND P0, PT, R23, 0x7feffffe, PT ;  /* 0x7feffffe1700780c */ /* 0x000fe20003f04070 */
[----:B------:R-:W-:-:S05]  /*cf90*/  VIADD R23, R3, 0xffffffff ;  /* 0xffffffff03177836 */ /* 0x000fca0000000000 */
[----:B------:R-:W-:Y:S01]  /*cfa0*/  ISETP.GT.U32.OR P0, PT, R23, 0x7feffffe, P0 ;  /* 0x7feffffe1700780c */ /* 0x000fe20000704470 */
[----:B------:R-:W-:-:S12]  /*cfb0*/  DFMA R14, R14, R36, R20 ;  /* 0x000000240e0e722b */ /* 0x000fd80000000014 */
[----:B------:R-:W-:Y:S05]  /*cfc0*/  @P0 BRA `(.L_x_9695) ;  /* 0x0000000000740947 */ /* 0x000fea0003800000 */
[----:B------:R-:W2:Y:S01]  /*cfd0*/  LDL.LU R21, [R1] ;  /* 0x0000000001157983 */ /* 0x000ea20000300800 */
[----:B------:R-:W-:Y:S01]  /*cfe0*/  LOP3.LUT R3, R9, 0x7ff00000, RZ, 0xc0, !PT ;  /* 0x7ff0000009037812 */ /* 0x000fe200078ec0ff */
[----:B------:R-:W-:Y:S02]  /*cff0*/  IMAD.MOV.U32 R23, RZ, RZ, 0x1ca00000 ;  /* 0x1ca00000ff177424 */ /* 0x000fe400078e00ff */
[----:B------:R-:W-:Y:S01]  /*d000*/  IMAD.MOV.U32 R10, RZ, RZ, RZ ;  /* 0x000000ffff0a7224 */ /* 0x000fe200078e00ff */
[CC--:B--2---:R-:W-:Y:S02]  /*d010*/  VIADDMNMX R0, R21.reuse, -R3.reuse, 0xb9600000, !PT ;  /* 0xb960000015007446 */ /* 0x0c4fe40007800903 */
[----:B------:R-:W-:Y:S02]  /*d020*/  ISETP.GE.U32.AND P0, PT, R21, R3, PT ;  /* 0x000000031500720c */ /* 0x000fe40003f06070 */
[----:B------:R-:W-:Y:S02]  /*d030*/  VIMNMX R0, R0, 0x46a00000, PT ;  /* 0x46a0000000007848 */ /* 0x000fe40003fe0100 */
[----:B------:R-:W-:-:S05]  /*d040*/  SEL R3, R23, 0x63400000, !P0 ;  /* 0x6340000017037807 */ /* 0x000fca0004000000 */
[----:B------:R-:W-:-:S04]  /*d050*/  IMAD.IADD R0, R0, 0x1, -R3 ;  /* 0x0000000100007824 */ /* 0x000fc800078e0a03 */
        /* <DEDUP_REMOVED lines=12> */
[----:B------:R-:W-:Y:S01]  /*d120*/  IMAD.MOV.U32 R6, RZ, RZ, RZ ;  /* 0x000000ffff067224 */ /* 0x000fe200078e00ff */
[----:B------:R-:W-:-:S05]  /*d130*/  IADD3 R3, -R0, -0x43300000, RZ ;  /* 0xbcd0000000037810 */ /* 0x000fca0007ffe1ff */
[----:B------:R-:W-:-:S10]  /*d140*/  DFMA R6, R20, -R6, R14 ;  /* 0x800000061406722b */ /* 0x000fd4000000000e */
[----:B------:R-:W-:Y:S02]  /*d150*/  FSETP.NEU.AND P0, PT, |R7|, R3, PT ;  /* 0x000000030700720b */ /* 0x000fe40003f0d200 */
[----:B------:R-:W-:Y:S02]  /*d160*/  LOP3.LUT R3, R11, R8, RZ, 0x3c, !PT ;  /* 0x000000080b037212 */ /* 0x000fe400078e3cff */
[----:B------:R-:W-:Y:S02]  /*d170*/  FSEL R20, R10, R20, !P0 ;  /* 0x000000140a147208 */ /* 0x000fe40004000000 */
[----:B------:R-:W-:Y:S01]  /*d180*/  FSEL R21, R3, R21, !P0 ;  /* 0x0000001503157208 */ /* 0x000fe20004000000 */
[----:B------:R-:W-:Y:S06]  /*d190*/  BRA `(.L_x_9696) ;  /* 0x0000000000547947 */ /* 0x000fec0003800000 */
.L_x_9695:
        /* <DEDUP_REMOVED lines=16> */
.L_x_9698:
[----:B------:R-:W-:Y:S01]  /*d2a0*/  LOP3.LUT R21, R9, 0x80000, RZ, 0xfc, !PT ;  /* 0x0008000009157812 */ /* 0x000fe200078efcff */
[----:B------:R-:W-:Y:S01]  /*d2b0*/  IMAD.MOV.U32 R20, RZ, RZ, R8 ;  /* 0x000000ffff147224 */ /* 0x000fe200078e0008 */
[----:B------:R-:W-:Y:S06]  /*d2c0*/  BRA `(.L_x_9696) ;  /* 0x0000000000087947 */ /* 0x000fec0003800000 */
.L_x_9697:
[----:B------:R-:W-:Y:S01]  /*d2d0*/  LOP3.LUT R21, R11, 0x80000, RZ, 0xfc, !PT ;  /* 0x000800000b157812 */ /* 0x000fe200078efcff */
[----:B------:R-:W-:-:S07]  /*d2e0*/  IMAD.MOV.U32 R20, RZ, RZ, R10 ;  /* 0x000000ffff147224 */ /* 0x000fce00078e000a */
.L_x_9696:
[----:B------:R-:W-:Y:S05]  /*d2f0*/  BSYNC B2 ;  /* 0x0000000000027941 */ /* 0x000fea0003800000 */
.L_x_9694:
[----:B------:R-:W-:Y:S02]  /*d300*/  IMAD.MOV.U32 R6, RZ, RZ, R16 ;  /* 0x000000ffff067224 */ /* 0x000fe400078e0010 */
[----:B------:R-:W-:-:S04]  /*d310*/  IMAD.MOV.U32 R7, RZ, RZ, 0x0 ;  /* 0x00000000ff077424 */ /* 0x000fc800078e00ff */
[----:B------:R-:W-:Y:S05]  /*d320*/  RET.REL.NODEC R6 `(_ZN2at6native27unrolled_elementwise_kernelIZZZNS0_26logit_backward_kernel_cudaERNS_18TensorIteratorBaseERKN3c106ScalarEENKUlvE_clEvENKUlvE_clEvEUlddE0_St5arrayIPcLm3EELi4E23TrivialOffsetCalculatorILi2EjESE_ILi1EjENS0_6memory12LoadWithCastILi2EEENSH_13StoreWithCastILi1EEEEEviT_T0_T2_T3_T4_T5_) ;  /* 0xffffff2c06347950 */ /* 0x000fea0003c3ffff */
.L_x_9699:
        /* <DEDUP_REMOVED lines=13> */
.L_x_14573:


//--------------------- .text._ZN2at6native18elementwise_kernelILi128ELi2EZNS0_22gpu_kernel_impl_nocastIZZZNS0_26logit_backward_kernel_cudaERNS_18TensorIteratorBaseERKN3c106ScalarEENKUlvE_clEvENKUlvE_clEvEUlddE0_EEvS4_RKT_EUliE_EEviT1_ --------------------------
	.section	.text._ZN2at6native18elementwise_kernelILi128ELi2EZNS0_22gpu_kernel_impl_nocastIZZZNS0_26logit_backward_kernel_cudaERNS_18TensorIteratorBaseERKN3c106ScalarEENKUlvE_clEvENKUlvE_clEvEUlddE0_EEvS4_RKT_EUliE_EEviT1_,"ax",@progbits
	.align	128
        .global         _ZN2at6native18elementwise_kernelILi128ELi2EZNS0_22gpu_kernel_impl_nocastIZZZNS0_26logit_backward_kernel_cudaERNS_18TensorIteratorBaseERKN3c106ScalarEENKUlvE_clEvENKUlvE_clEvEUlddE0_EEvS4_RKT_EUliE_EEviT1_
        .type           _ZN2at6native18elementwise_kernelILi128ELi2EZNS0_22gpu_kernel_impl_nocastIZZZNS0_26logit_backward_kernel_cudaERNS_18TensorIteratorBaseERKN3c106ScalarEENKUlvE_clEvENKUlvE_clEvEUlddE0_EEvS4_RKT_EUliE_EEviT1_,@function
        .size           _ZN2at6native18elementwise_kernelILi128ELi2EZNS0_22gpu_kernel_impl_nocastIZZZNS0_26logit_backward_kernel_cudaERNS_18TensorIteratorBaseERKN3c106ScalarEENKUlvE_clEvENKUlvE_clEvEUlddE0_EEvS4_RKT_EUliE_EEviT1_,(.L_x_14574 - _ZN2at6native18elementwise_kernelILi128ELi2EZNS0_22gpu_kernel_impl_nocastIZZZNS0_26logit_backward_kernel_cudaERNS_18TensorIteratorBaseERKN3c106ScalarEENKUlvE_clEvENKUlvE_clEvEUlddE0_EEvS4_RKT_EUliE_EEviT1_)
        .other          _ZN2at6native18elementwise_kernelILi128ELi2EZNS0_22gpu_kernel_impl_nocastIZZZNS0_26logit_backward_kernel_cudaERNS_18TensorIteratorBaseERKN3c106ScalarEENKUlvE_clEvENKUlvE_clEvEUlddE0_EEvS4_RKT_EUliE_EEviT1_,@"STO_CUDA_ENTRY STV_DEFAULT"
_ZN2at6native18elementwise_kernelILi128ELi2EZNS0_22gpu_kernel_impl_nocastIZZZNS0_26logit_backward_kernel_cudaERNS_18TensorIteratorBaseERKN3c106ScalarEENKUlvE_clEvENKUlvE_clEvEUlddE0_EEvS4_RKT_EUliE_EEviT1_:
.text._ZN2at6native18elementwise_kernelILi128ELi2EZNS0_22gpu_kernel_impl_nocastIZZZNS0_26logit_backward_kernel_cudaERNS_18TensorIteratorBaseERKN3c106ScalarEENKUlvE_clEvENKUlvE_clEvEUlddE0_EEvS4_RKT_EUliE_EEviT1_:
[----:B------:R-:W-:Y:S01]  /*0000*/  LDC R1, c[0x0][0x28] ;  /* 0x00000a00ff017b82 */ /* 0x000fe20000000800 */
[----:B------:R-:W0:Y:S01]  /*0010*/  S2R R14, SR_CTAID.X ;  /* 0x00000000000e7919 */ /* 0x000e220000002500 */
[----:B------:R-:W-:Y:S01]  /*0020*/  ULDC UR4, c[0x0][0x210] ;  /* 0x0000840000047ab9 */ /* 0x000fe20000000800 */
[----:B------:R-:W-:Y:S01]  /*0030*/  BSSY B0, `(.L_x_9700) ;  /* 0x0000194000007945 */ /* 0x000fe20003800000 */
[----:B------:R-:W0:Y:S02]  /*0040*/  S2R R13, SR_TID.X ;  /* 0x00000000000d7919 */ /* 0x000e240000002100 */
[----:B0-----:R-:W-:-:S04]  /*0050*/  LEA R3, R14, R13, 0x8 ;  /* 0x0000000d0e037211 */ /* 0x001fc800078e40ff */
[----:B------:R-:W-:Y:S01]  /*0060*/  ISETP.GE.AND P0, PT, R3, UR4, PT ;  /* 0x0000000403007c0c */ /* 0x000fe2000bf06270 */
[----:B------:R-:W-:-:S12]  /*0070*/  ULDC.64 UR4, c[0x0][0x208] ;  /* 0x0000820000047ab9 */ /* 0x000fd80000000a00 */
[----:B------:R-:W-:Y:S05]  /*0080*/  @P0 BRA `(.L_x_9701) ;  /* 0x0000001800380947 */ /* 0x000fea0003800000 */
[----:B------:R-:W0:Y:S01]  /*0090*/  LDC R4, c[0x0][0x218] ;  /* 0x00008600ff047b82 */ /* 0x000e220000000800 */
[----:B------:R-:W-:Y:S01]  /*00a0*/  HFMA2.MMA R2, -RZ, RZ, 0, 0 ;  /* 0x00000000ff027435 */ /* 0x000fe200000001ff */
[----:B------:R-:W-:Y:S01]  /*00b0*/  MOV R0, RZ ;  /* 0x000000ff00007202 */ /* 0x000fe20000000f00 */
[----:B------:R-:W-:Y:S01]  /*00c0*/  HFMA2.MMA R5, -RZ, RZ, 0, 0 ;  /* 0x00000000ff057435 */ /* 0x000fe200000001ff */
        /* <DEDUP_REMOVED lines=324> */
[----:B------:R-:W-:Y:S01]  /*1510*/  ISETP.NE.AND P0, PT, R4, 0x18, PT ;  /* 0x000000180400780c */ /* 0x000fe20003f05270 */
[----:B------:R-:W-:Y:S01]  /*1520*/  ULDC.64 UR8, c[0x0][0x330] ;  /* 0x0000cc0000087ab9 */ /* 0x000fe20000000a00 */
[----:B------:R-:W-:Y:S01]  /*1530*/  MOV R6, RZ ;  /* 0x000000ff00067202 */ /* 0x000fe20000000f00 */
[----:B------:R-:W-:-:S04]  /*1540*/  ULDC UR6, c[0x0][0x338] ;  /* 0x0000ce0000067ab9 */ /* 0x000fc80000000800 */
[----:B------:R-:W-:-:S05]  /*1550*/  IMAD.HI.U32 R10, R7, UR9, R6 ;  /* 0x00000009070a7c27 */ /* 0x000fca000f8e0006 */
[----:B------:R-:W-:Y:S01]  /*1560*/  SHF.R.U32.HI R11, RZ, UR6, R10 ;  /* 0x00000006ff0b7c19 */ /* 0x000fe2000801160a */
[----:B------:R-:W0:Y:S01]  /*1570*/  @P0 LDC.64 R16, c[0x0][0x340] ;  /* 0x0000d000ff100b82 */ /* 0x000e220000000a00 */
[----:B------:R-:W-:Y:S01]  /*1580*/  @P0 MOV R10, RZ ;  /* 0x000000ff000a0202 */ /* 0x000fe20000000f00 */
[----:B------:R-:W-:Y:S01]  /*1590*/  ULDC UR6, c[0x0][0x45c] ;  /* 0x0001170000067ab9 */ /* 0x000fe20000000800 */
[----:B------:R-:W-:-:S05]  /*15a0*/  IADD3 R3, -R11, RZ, RZ ;  /* 0x000000ff0b037210 */ /* 0x000fca0007ffe1ff */
[----:B------:R-:W1:Y:S01]  /*15b0*/  @P0 LDC R15, c[0x0][0x33c] ;  /* 0x0000cf00ff0f0b82 */ /* 0x000e620000000800 */
[----:B------:R-:W-:Y:S01]  /*15c0*/  IMAD R7, R3, UR8, R7 ;  /* 0x0000000803077c24 */ /* 0x000fe2000f8e0207 */
[----:B------:R-:W-:-:S03]  /*15d0*/  ULDC.64 UR8, c[0x0][0x460] ;  /* 0x0001180000087ab9 */ /* 0x000fc60000000a00 */
[C---:B------:R-:W-:Y:S02]  /*15e0*/  IMAD R5, R7.reuse, UR6, R5 ;  /* 0x0000000607057c24 */ /* 0x040fe4000f8e0205 */
[C---:B------:R-:W-:Y:S01]  /*15f0*/  IMAD R0, R7.reuse, UR8, R0 ;  /* 0x0000000807007c24 */ /* 0x040fe2000f8e0200 */
[----:B------:R-:W2:Y:S01]  /*1600*/  @P0 LDC.64 R8, c[0x0][0x468] ;  /* 0x00011a00ff080b82 */ /* 0x000ea20000000a00 */
[----:B------:R-:W-:-:S07]  /*1610*/  IMAD R2, R7, UR9, R2 ;  /* 0x0000000907027c24 */ /* 0x000fce000f8e0202 */
        /* <DEDUP_REMOVED lines=8> */
.L_x_9702:
[----:B------:R-:W-:Y:S01]  /*16a0*/  ULDC.64 UR6, c[0x0][0x488] ;  /* 0x0001220000067ab9 */ /* 0x000fe20000000a00 */
[----:B------:R-:W-:Y:S01]  /*16b0*/  ULDC.64 UR10, c[0x0][0x490] ;  /* 0x00012400000a7ab9 */ /* 0x000fe20000000a00 */
[----:B------:R-:W-:Y:S01]  /*16c0*/  IADD3 R2, P0, R2, UR6, RZ ;  /* 0x0000000602027c10 */ /* 0x000fe2000ff1e0ff */
[----:B------:R-:W-:-:S04]  /*16d0*/  ULDC.64 UR8, c[0x0][0x480] ;  /* 0x0001200000087ab9 */ /* 0x000fc80000000a00 */
[----:B------:R-:W-:Y:S01]  /*16e0*/  IMAD.X R3, RZ, RZ, UR7, P0 ;  /* 0x00000007ff037e24 */ /* 0x000fe200080e06ff */
[----:B------:R-:W-:-:S04]  /*16f0*/  ULDC.64 UR6, c[0x0][0x498] ;  /* 0x0001260000067ab9 */ /* 0x000fc80000000a00 */
[----:B------:R0:W2:Y:S01]  /*1700*/  LDG.E.64 R10, desc[UR4][R2.64] ;  /* 0x00000004020a7981 */ /* 0x0000a2000c1e1b00 */
[----:B------:R-:W-:Y:S01]  /*1710*/  IADD3 R6, P2, R0, UR8, RZ ;  /* 0x0000000800067c10 */ /* 0x000fe2000ff5e0ff */
[----:B------:R-:W-:Y:S03]  /*1720*/  BSSY B1, `(.L_x_9703) ;  /* 0x0000021000017945 */ /* 0x000fe60003800000 */
[----:B------:R-:W-:Y:S02]  /*1730*/  IADD3.X R7, RZ, UR9, RZ, P2, !PT ;  /* 0x00000009ff077c10 */ /* 0x000fe400097fe4ff */
[----:B0-----:R-:W-:Y:S01]  /*1740*/  CS2R R2, SRZ ;  /* 0x0000000000027805 */ /* 0x001fe2000001ff00 */
[----:B--2---:R-:W-:Y:S01]  /*1750*/  DSETP.GT.AND P0, PT, R10, UR6, PT ;  /* 0x000000060a007e2a */ /* 0x004fe2000bf04000 */
[----:B------:R-:W-:Y:S02]  /*1760*/  ULDC.64 UR6, c[0x0][0x478] ;  /* 0x00011e0000067ab9 */ /* 0x000fe40000000a00 */
[----:B------:R-:W-:-:S03]  /*1770*/  IADD3 R4, P1, R5, UR6, RZ ;  /* 0x0000000605047c10 */ /* 0x000fc6000ff3e0ff */
[----:B------:R-:W-:Y:S01]  /*1780*/  DSETP.LT.OR P0, PT, R10, UR10, P0 ;  /* 0x0000000a0a007e2a */ /* 0x000fe20008701400 */
[----:B------:R-:W-:-:S13]  /*1790*/  IADD3.X R5, RZ, UR7, RZ, P1, !PT ;  /* 0x00000007ff057c10 */ /* 0x000fda0008ffe4ff */
[----:B------:R-:W-:Y:S05]  /*17a0*/  @P0 BRA `(.L_x_9704) ;  /* 0x0000000000600947 */ /* 0x000fea0003800000 */
[----:B------:R-:W2:Y:S01]  /*17b0*/  LDG.E.64 R6, desc[UR4][R6.64] ;  /* 0x0000000406067981 */ /* 0x000ea2000c1e1b00 */
[C---:B------:R-:W-:Y:S01]  /*17c0*/  DADD R8, -R10.reuse, 1 ;  /* 0x3ff000000a087429 */ /* 0x040fe20000000100 */
[----:B------:R-:W-:Y:S01]  /*17d0*/  MOV R2, 0x1 ;  /* 0x0000000100027802 */ /* 0x000fe20000000f00 */
[----:B------:R-:W-:Y:S06]  /*17e0*/  BSSY B2, `(.L_x_9704) ;  /* 0x0000014000027945 */ /* 0x000fec0003800000 */
[----:B------:R-:W-:-:S06]  /*17f0*/  DMUL R8, R10, R8 ;  /* 0x000000080a087228 */ /* 0x000fcc0000000000 */
[----:B------:R-:W0:Y:S02]  /*1800*/  MUFU.RCP64H R3, R9 ;  /* 0x0000000900037308 */ /* 0x000e240000001800 */
[----:B0-----:R-:W-:-:S08]  /*1810*/  DFMA R10, -R8, R2, 1 ;  /* 0x3ff00000080a742b */ /* 0x001fd00000000102 */
[----:B------:R-:W-:-:S08]  /*1820*/  DFMA R10, R10, R10, R10 ;  /* 0x0000000a0a0a722b */ /* 0x000fd0000000000a */
[----:B------:R-:W-:-:S08]  /*1830*/  DFMA R10, R2, R10, R2 ;  /* 0x0000000a020a722b */ /* 0x000fd00000000002 */
[----:B------:R-:W-:-:S08]  /*1840*/  DFMA R2, -R8, R10, 1 ;  /* 0x3ff000000802742b */ /* 0x000fd0000000010a */
[----:B------:R-:W-:-:S08]  /*1850*/  DFMA R2, R10, R2, R10 ;  /* 0x000000020a02722b */ /* 0x000fd0000000000a */
[----:B--2---:R-:W-:Y:S01]  /*1860*/  DMUL R10, R6, R2 ;  /* 0x00000002060a7228 */ /* 0x004fe20000000000 */
[----:B------:R-:W-:-:S07]  /*1870*/  FSETP.GEU.AND P1, PT, |R7|, 6.5827683646048100446e-37, PT ;  /* 0x036000000700780b */ /* 0x000fce0003f2e200 */
[----:B------:R-:W-:-:S08]  /*1880*/  DFMA R16, -R8, R10, R6 ;  /* 0x0000000a0810722b */ /* 0x000fd00000000106 */
[----:B------:R-:W-:-:S10]  /*1890*/  DFMA R2, R2, R16, R10 ;  /* 0x000000100202722b */ /* 0x000fd4000000000a */
[----:B------:R-:W-:-:S05]  /*18a0*/  FFMA R0, RZ, R9, R3 ;  /* 0x00000009ff007223 */ /* 0x000fca0000000003 */
[----:B------:R-:W-:-:S13]  /*18b0*/  FSETP.GT.AND P0, PT, |R0|, 1.469367938527859385e-39, PT ;  /* 0x001000000000780b */ /* 0x000fda0003f04200 */
[----:B------:R-:W-:Y:S05]  /*18c0*/  @P0 BRA P1, `(.L_x_9705) ;  /* 0x0000000000140947 */ /* 0x000fea0000800000 */
[----:B------:R-:W-:Y:S01]  /*18d0*/  MOV R11, R7 ;  /* 0x00000007000b7202 */ /* 0x000fe20000000f00 */
[----:B------:R-:W-:Y:S01]  /*18e0*/  IMAD.MOV.U32 R7, RZ, RZ, R9 ;  /* 0x000000ffff077224 */ /* 0x000fe200078e0009 */
[----:B------:R-:W-:Y:S02]  /*18f0*/  MOV R0, R6 ;  /* 0x0000000600007202 */ /* 0x000fe40000000f00 */
[----:B------:R-:W-:-:S07]  /*1900*/  MOV R16, 0x1920 ;  /* 0x0000192000107802 */ /* 0x000fce0000000f00 */
[----:B------:R-:W-:Y:S05]  /*1910*/  CALL.REL.NOINC `($__internal_2_$__cuda_sm20_div_rn_f64_full) ;  /* 0x0000001800587944 */ /* 0x000fea0003c00000 */
.L_x_9705:
[----:B------:R-:W-:Y:S05]  /*1920*/  BSYNC B2 ;  /* 0x0000000000027941 */ /* 0x000fea0003800000 */
.L_x_9704:
[----:B------:R-:W-:Y:S05]  /*1930*/  BSYNC B1 ;  /* 0x0000000000017941 */ /* 0x000fea0003800000 */
.L_x_9703:
[----:B------:R-:W-:Y:S01]  /*1940*/  LEA R13, R14, R13, 0x8 ;  /* 0x0000000d0e0d7211 */ /* 0x000fe200078e40ff */
[----:B------:R0:W-:Y:S03]  /*1950*/  STG.E.64 desc[UR4][R4.64], R2 ;  /* 0x0000000204007986 */ /* 0x0001e6000c101b04 */
[----:B0-----:R-:W-:-:S07]  /*1960*/  IADD3 R3, R13, 0x80, RZ ;  /* 0x000000800d037810 */ /* 0x001fce0007ffe0ff */
.L_x_9701:
[----:B------:R-:W-:Y:S05]  /*1970*/  BSYNC B0 ;  /* 0x0000000000007941 */ /* 0x000fea0003800000 */
.L_x_9700:
[----:B------:R-:W-:Y:S02]  /*1980*/  ULDC UR6, c[0x0][0x210] ;  /* 0x0000840000067ab9 */ /* 0x000fe40000000800 */
[----:B------:R-:W-:-:S13]  /*1990*/  ISETP.GE.AND P0, PT, R3, UR6, PT ;  /* 0x0000000603007c0c */ /* 0x000fda000bf06270 */
[----:B------:R-:W-:Y:S05]  /*19a0*/  @P0 EXIT ;  /* 0x000000000000094d */ /* 0x000fea0003800000 */
[----:B------:R-:W0:Y:S01]  /*19b0*/  LDC R4, c[0x0][0x218] ;  /* 0x00008600ff047b82 */ /* 0x000e220000000800 */
[----:B------:R-:W-:Y:S01]  /*19c0*/  HFMA2.MMA R0, -RZ, RZ, 0, 0 ;  /* 0x00000000ff007435 */ /* 0x000fe200000001ff */
[----:B------:R-:W-:Y:S02]  /*19d0*/  MOV R2, RZ ;  /* 0x000000ff00027202 */ /* 0x000fe40000000f00 */
[----:B------:R-:W-:Y:S02]  /*19e0*/  MOV R5, RZ ;  /* 0x000000ff00057202 */ /* 0x000fe40000000f00 */
        /* <DEDUP_REMOVED lines=333> */
[----:B------:R-:W1:Y:S01]  /*2ec0*/  @P0 LDC R15, c[0x0][0x33c] ;  /* 0x0000cf00ff0f0b82 */ /* 0x000e620000000800 */
[----:B------:R-:W-:-:S04]  /*2ed0*/  IMAD.MOV R3, RZ, RZ, -R11 ;  /* 0x000000ffff037224 */ /* 0x000fc800078e0a0b */
[----:B------:R-:W-:Y:S01]  /*2ee0*/  IMAD R7, R3, UR8, R7 ;  /* 0x0000000803077c24 */ /* 0x000fe2000f8e0207 */
[----:B------:R-:W-:Y:S02]  /*2ef0*/  ULDC.64 UR8, c[0x0][0x460] ;  /* 0x0001180000087ab9 */ /* 0x000fe40000000a00 */
        /* <DEDUP_REMOVED lines=12> */
.L_x_9706:
[----:B------:R-:W-:Y:S01]  /*2fc0*/  ULDC.64 UR6, c[0x0][0x488] ;  /* 0x0001220000067ab9 */ /* 0x000fe20000000a00 */
[----:B------:R-:W-:Y:S01]  /*2fd0*/  ULDC.64 UR10, c[0x0][0x490] ;  /* 0x00012400000a7ab9 */ /* 0x000fe20000000a00 */
[----:B------:R-:W-:Y:S01]  /*2fe0*/  IADD3 R2, P0, R2, UR6, RZ ;  /* 0x0000000602027c10 */ /* 0x000fe2000ff1e0ff */
[----:B------:R-:W-:-:S03]  /*2ff0*/  ULDC.64 UR8, c[0x0][0x480] ;  /* 0x0001200000087ab9 */ /* 0x000fc60000000a00 */
[----:B------:R-:W-:Y:S01]  /*3000*/  IADD3.X R3, RZ, UR7, RZ, P0, !PT ;  /* 0x00000007ff037c10 */ /* 0x000fe200087fe4ff */
        /* <DEDUP_REMOVED lines=35> */
.L_x_9709:
[----:B------:R-:W-:Y:S05]  /*3240*/  BSYNC B1 ;  /* 0x0000000000017941 */ /* 0x000fea0003800000 */
.L_x_9708:
[----:B------:R-:W-:Y:S05]  /*3250*/  BSYNC B0 ;  /* 0x0000000000007941 */ /* 0x000fea0003800000 */
.L_x_9707:
[----:B------:R-:W-:Y:S01]  /*3260*/  STG.E.64 desc[UR4][R4.64], R2 ;  /* 0x0000000204007986 */ /* 0x000fe2000c101b04 */
[----:B------:R-:W-:Y:S05]  /*3270*/  EXIT ;  /* 0x000000000000794d */ /* 0x000fea0003800000 */
        .weak           $__internal_2_$__cuda_sm20_div_rn_f64_full
        .type           $__internal_2_$__cuda_sm20_div_rn_f64_full,@function
        .size           $__internal_2_$__cuda_sm20_div_rn_f64_full,(.L_x_14574 - $__internal_2_$__cuda_sm20_div_rn_f64_full)
$__internal_2_$__cuda_sm20_div_rn_f64_full:
[C---:B------:R-:W-:Y:S01]  /*3280*/  FSETP.GEU.AND P0, PT, |R7|.reuse, 1.469367938527859385e-39, PT ;  /* 0x001000000700780b */ /* 0x040fe20003f0e200 */
[----:B------:R-:W-:Y:S01]  /*3290*/  IMAD.MOV.U32 R9, RZ, RZ, R11 ;  /* 0x000000ffff097224 */ /* 0x000fe200078e000b */
[----:B------:R-:W-:Y:S01]  /*32a0*/  LOP3.LUT R2, R7, 0x800fffff, RZ, 0xc0, !PT ;  /* 0x800fffff07027812 */ /* 0x000fe200078ec0ff */
[----:B------:R-:W-:Y:S01]  /*32b0*/  HFMA2.MMA R18, -RZ, RZ, 0, 5.9604644775390625e-08 ;  /* 0x00000001ff127435 */ /* 0x000fe200000001ff */
[-C--:B------:R-:W-:Y:S01]  /*32c0*/  MOV R6, R8.reuse ;  /* 0x0000000800067202 */ /* 0x080fe20000000f00 */
[----:B------:R-:W-:Y:S01]  /*32d0*/  BSSY B3, `(.L_x_9710) ;  /* 0x0000055000037945 */ /* 0x000fe20003800000 */
[----:B------:R-:W-:Y:S02]  /*32e0*/  LOP3.LUT R3, R2, 0x3ff00000, RZ, 0xfc, !PT ;  /* 0x3ff0000002037812 */ /* 0x000fe400078efcff */
[----:B------:R-:W-:Y:S02]  /*32f0*/  MOV R2, R8 ;  /* 0x0000000800027202 */ /* 0x000fe40000000f00 */
[----:B------:R-:W-:-:S02]  /*3300*/  FSETP.GEU.AND P2, PT, |R9|, 1.469367938527859385e-39, PT ;  /* 0x001000000900780b */ /* 0x000fc40003f4e200 */
[----:B------:R-:W-:Y:S01]  /*3310*/  LOP3.LUT R12, R9, 0x7ff00000, RZ, 0xc0, !PT ;  /* 0x7ff00000090c7812 */ /* 0x000fe200078ec0ff */
[----:B------:R-:W-:Y:S01]  /*3320*/  @!P0 DMUL R2, R6, 8.98846567431157953865e+307 ;  /* 0x7fe0000006028828 */ /* 0x000fe20000000000 */
[----:B------:R-:W-:Y:S02]  /*3330*/  MOV R8, R0 ;  /* 0x0000000000087202 */ /* 0x000fe40000000f00 */
[----:B------:R-:W-:Y:S02]  /*3340*/  LOP3.LUT R15, R7, 0x7ff00000, RZ, 0xc0, !PT ;  /* 0x7ff00000070f7812 */ /* 0x000fe400078ec0ff */
[----:B------:R-:W-:Y:S01]  /*3350*/  MOV R0, 0x1ca00000 ;  /* 0x1ca0000000007802 */ /* 0x000fe20000000f00 */
[----:B------:R-:W0:Y:S01]  /*3360*/  MUFU.RCP64H R19, R3 ;  /* 0x0000000300137308 */ /* 0x000e220000001800 */
[----:B------:R-:W-:-:S03]  /*3370*/  ISETP.GE.U32.AND P1, PT, R12, R15, PT ;  /* 0x0000000f0c00720c */ /* 0x000fc60003f26070 */
[----:B------:R-:W-:Y:S02]  /*3380*/  @!P2 LOP3.LUT R17, R7, 0x7ff00000, RZ, 0xc0, !PT ;  /* 0x7ff000000711a812 */ /* 0x000fe400078ec0ff */
[----:B------:R-:W-:Y:S02]  /*3390*/  @!P2 MOV R22, RZ ;  /* 0x000000ff0016a202 */ /* 0x000fe40000000f00 */
[----:B------:R-:W-:Y:S02]  /*33a0*/  @!P2 ISETP.GE.U32.AND P3, PT, R12, R17, PT ;  /* 0x000000110c00a20c */ /* 0x000fe40003f66070 */
[----:B------:R-:W-:Y:S02]  /*33b0*/  @!P0 LOP3.LUT R15, R3, 0x7ff00000, RZ, 0xc0, !PT ;  /* 0x7ff00000030f8812 */ /* 0x000fe400078ec0ff */
[----:B------:R-:W-:Y:S02]  /*33c0*/  @!P2 SEL R17, R0, 0x63400000, !P3 ;  /* 0x634000000011a807 */ /* 0x000fe40005800000 */
[----:B------:R-:W-:-:S02]  /*33d0*/  IADD3 R25, R15, -0x1, RZ ;  /* 0xffffffff0f197810 */ /* 0x000fc40007ffe0ff */
[----:B------:R-:W-:Y:S01]  /*33e0*/  @!P2 LOP3.LUT R17, R17, 0x80000000, R9, 0xf8, !PT ;  /* 0x800000001111a812 */ /* 0x000fe200078ef809 */
[----:B0-----:R-:W-:-:S03]  /*33f0*/  DFMA R10, R18, -R2, 1 ;  /* 0x3ff00000120a742b */ /* 0x001fc60000000802 */
[----:B------:R-:W-:Y:S02]  /*3400*/  @!P2 LOP3.LUT R23, R17, 0x100000, RZ, 0xfc, !PT ;  /* 0x001000001117a812 */ /* 0x000fe400078efcff */
[----:B------:R-:W-:-:S03]  /*3410*/  MOV R17, R12 ;  /* 0x0000000c00117202 */ /* 0x000fc60000000f00 */
[----:B------:R-:W-:-:S08]  /*3420*/  DFMA R10, R10, R10, R10 ;  /* 0x0000000a0a0a722b */ /* 0x000fd0000000000a */
[----:B------:R-:W-:Y:S01]  /*3430*/  DFMA R18, R18, R10, R18 ;  /* 0x0000000a1212722b */ /* 0x000fe20000000012 */
[----:B------:R-:W-:Y:S02]  /*3440*/  SEL R11, R0, 0x63400000, !P1 ;  /* 0x63400000000b7807 */ /* 0x000fe40004800000 */
[----:B------:R-:W-:Y:S02]  /*3450*/  MOV R10, R8 ;  /* 0x00000008000a7202 */ /* 0x000fe40000000f00 */
[----:B------:R-:W-:-:S03]  /*3460*/  LOP3.LUT R11, R11, 0x800fffff, R9, 0xf8, !PT ;  /* 0x800fffff0b0b7812 */ /* 0x000fc600078ef809 */
[----:B------:R-:W-:-:S03]  /*3470*/  DFMA R20, R18, -R2, 1 ;  /* 0x3ff000001214742b */ /* 0x000fc60000000802 */
[----:B------:R-:W-:-:S05]  /*3480*/  @!P2 DFMA R10, R10, 2, -R22 ;  /* 0x400000000a0aa82b */ /* 0x000fca0000000816 */
[----:B------:R-:W-:-:S05]  /*3490*/  DFMA R20, R18, R20, R18 ;  /* 0x000000141214722b */ /* 0x000fca0000000012 */
[----:B------:R-:W-:-:S03]  /*34a0*/  @!P2 LOP3.LUT R17, R11, 0x7ff00000, RZ, 0xc0, !PT ;  /* 0x7ff000000b11a812 */ /* 0x000fc600078ec0ff */
[----:B------:R-:W-:Y:S02]  /*34b0*/  DMUL R18, R20, R10 ;  /* 0x0000000a14127228 */ /* 0x000fe40000000000 */
[----:B------:R-:W-:-:S05]  /*34c0*/  VIADD R24, R17, 0xffffffff ;  /* 0xffffffff11187836 */ /* 0x000fca0000000000 */
[----:B------:R-:W-:Y:S01]  /*34d0*/  ISETP.GT.U32.AND P0, PT, R24, 0x7feffffe, PT ;  /* 0x7feffffe1800780c */ /* 0x000fe20003f04070 */
[----:B------:R-:W-:-:S03]  /*34e0*/  DFMA R22, R18, -R2, R10 ;  /* 0x800000021216722b */ /* 0x000fc6000000000a */
[----:B------:R-:W-:-:S05]  /*34f0*/  ISETP.GT.U32.OR P0, PT, R25, 0x7feffffe, P0 ;  /* 0x7feffffe1900780c */ /* 0x000fca0000704470 */
[----:B------:R-:W-:-:S08]  /*3500*/  DFMA R22, R20, R22, R18 ;  /* 0x000000161416722b */ /* 0x000fd00000000012 */
[----:B------:R-:W-:Y:S05]  /*3510*/  @P0 BRA `(.L_x_9711) ;  /* 0x00000000006c0947 */ /* 0x000fea0003800000 */
[----:B------:R-:W-:-:S04]  /*3520*/  LOP3.LUT R9, R7, 0x7ff00000, RZ, 0xc0, !PT ;  /* 0x7ff0000007097812 */ /* 0x000fc800078ec0ff */
[CC--:B------:R-:W-:Y:S02]  /*3530*/  VIADDMNMX R8, R12.reuse, -R9.reuse, 0xb9600000, !PT ;  /* 0xb96000000c087446 */ /* 0x0c0fe40007800909 */
[----:B------:R-:W-:Y:S02]  /*3540*/  ISETP.GE.U32.AND P0, PT, R12, R9, PT ;  /* 0x000000090c00720c */ /* 0x000fe40003f06070 */
[----:B------:R-:W-:Y:S02]  /*3550*/  VIMNMX R8, R8, 0x46a00000, PT ;  /* 0x46a0000008087848 */ /* 0x000fe40003fe0100 */
[----:B------:R-:W-:-:S04]  /*3560*/  SEL R9, R0, 0x63400000, !P0 ;  /* 0x6340000000097807 */ /* 0x000fc80004000000 */
[----:B------:R-:W-:Y:S02]  /*3570*/  IADD3 R0, -R9, R8, RZ ;  /* 0x0000000809007210 */ /* 0x000fe40007ffe1ff */
[----:B------:R-:W-:Y:S02]  /*3580*/  MOV R8, RZ ;  /* 0x000000ff00087202 */ /* 0x000fe40000000f00 */
[----:B------:R-:W-:-:S06]  /*3590*/  IADD3 R9, R0, 0x7fe00000, RZ ;  /* 0x7fe0000000097810 */ /* 0x000fcc0007ffe0ff */
[----:B------:R-:W-:-:S10]  /*35a0*/  DMUL R18, R22, R8 ;  /* 0x0000000816127228 */ /* 0x000fd40000000000 */
[----:B------:R-:W-:-:S13]  /*35b0*/  FSETP.GTU.AND P0, PT, |R19|, 1.469367938527859385e-39, PT ;  /* 0x001000001300780b */ /* 0x000fda0003f0c200 */
[----:B------:R-:W-:Y:S05]  /*35c0*/  @P0 BRA `(.L_x_9712) ;  /* 0x0000000000940947 */ /* 0x000fea0003800000 */
[----:B------:R-:W-:Y:S01]  /*35d0*/  DFMA R2, R22, -R2, R10 ;  /* 0x800000021602722b */ /* 0x000fe2000000000a */
[----:B------:R-:W-:-:S09]  /*35e0*/  MOV R8, RZ ;  /* 0x000000ff00087202 */ /* 0x000fd20000000f00 */
[C---:B------:R-:W-:Y:S02]  /*35f0*/  FSETP.NEU.AND P0, PT, R3.reuse, RZ, PT ;  /* 0x000000ff0300720b */ /* 0x040fe40003f0d000 */
[----:B------:R-:W-:-:S04]  /*3600*/  LOP3.LUT R7, R3, 0x80000000, R7, 0x48, !PT ;  /* 0x8000000003077812 */ /* 0x000fc800078e4807 */
[----:B------:R-:W-:-:S07]  /*3610*/  LOP3.LUT R9, R7, R9, RZ, 0xfc, !PT ;  /* 0x0000000907097212 */ /* 0x000fce00078efcff */
[----:B------:R-:W-:Y:S05]  /*3620*/  @!P0 BRA `(.L_x_9712) ;  /* 0x00000000007c8947 */ /* 0x000fea0003800000 */
[----:B------:R-:W-:Y:S01]  /*3630*/  IMAD.MOV R3, RZ, RZ, -R0 ;  /* 0x000000ffff037224 */ /* 0x000fe200078e0a00 */
[----:B------:R-:W-:Y:S01]  /*3640*/  MOV R2, RZ ;  /* 0x000000ff00027202 */ /* 0x000fe20000000f00 */
[----:B------:R-:W-:-:S05]  /*3650*/  DMUL.RP R8, R22, R8 ;  /* 0x0000000816087228 */ /* 0x000fca0000008000 */
[----:B------:R-:W-:-:S05]  /*3660*/  DFMA R2, R18, -R2, R22 ;  /* 0x800000021202722b */ /* 0x000fca0000000016 */
[----:B------:R-:W-:Y:S02]  /*3670*/  LOP3.LUT R7, R9, R7, RZ, 0x3c, !PT ;  /* 0x0000000709077212 */ /* 0x000fe400078e3cff */
[----:B------:R-:W-:-:S04]  /*3680*/  IADD3 R2, -R0, -0x43300000, RZ ;  /* 0xbcd0000000027810 */ /* 0x000fc80007ffe1ff */
[----:B------:R-:W-:-:S04]  /*3690*/  FSETP.NEU.AND P0, PT, |R3|, R2, PT ;  /* 0x000000020300720b */ /* 0x000fc80003f0d200 */
[----:B------:R-:W-:Y:S02]  /*36a0*/  FSEL R18, R8, R18, !P0 ;  /* 0x0000001208127208 */ /* 0x000fe40004000000 */
[----:B------:R-:W-:Y:S01]  /*36b0*/  FSEL R19, R7, R19, !P0 ;  /* 0x0000001307137208 */ /* 0x000fe20004000000 */
[----:B------:R-:W-:Y:S06]  /*36c0*/  BRA `(.L_x_9712) ;  /* 0x0000000000547947 */ /* 0x000fec0003800000 */
.L_x_9711:
[----:B------:R-:W-:-:S14]  /*36d0*/  DSETP.NAN.AND P0, PT, R8, R8, PT ;  /* 0x000000080800722a */ /* 0x000fdc0003f08000 */
[----:B------:R-:W-:Y:S05]  /*36e0*/  @P0 BRA `(.L_x_9713) ;  /* 0x0000000000440947 */ /* 0x000fea0003800000 */
[----:B------:R-:W-:-:S14]  /*36f0*/  DSETP.NAN.AND P0, PT, R6, R6, PT ;  /* 0x000000060600722a */ /* 0x000fdc0003f08000 */
[----:B------:R-:W-:Y:S05]  /*3700*/  @P0 BRA `(.L_x_9714) ;  /* 0x0000000000300947 */ /* 0x000fea0003800000 */
[----:B------:R-:W-:Y:S02]  /*3710*/  ISETP.NE.AND P0, PT, R17, R15, PT ;  /* 0x0000000f1100720c */ /* 0x000fe40003f05270 */
[----:B------:R-:W-:Y:S02]  /*3720*/  MOV R18, 0x0 ;  /* 0x0000000000127802 */ /* 0x000fe40000000f00 */
[----:B------:R-:W-:-:S09]  /*3730*/  MOV R19, 0xfff80000 ;  /* 0xfff8000000137802 */ /* 0x000fd20000000f00 */
[----:B------:R-:W-:Y:S05]  /*3740*/  @!P0 BRA `(.L_x_9712) ;  /* 0x0000000000348947 */ /* 0x000fea0003800000 */
[----:B------:R-:W-:Y:S02]  /*3750*/  ISETP.NE.AND P0, PT, R17, 0x7ff00000, PT ;  /* 0x7ff000001100780c */ /* 0x000fe40003f05270 */
[----:B------:R-:W-:Y:S02]  /*3760*/  LOP3.LUT R19, R9, 0x80000000, R7, 0x48, !PT ;  /* 0x8000000009137812 */ /* 0x000fe400078e4807 */
[----:B------:R-:W-:-:S13]  /*3770*/  ISETP.EQ.OR P0, PT, R15, RZ, !P0 ;  /* 0x000000ff0f00720c */ /* 0x000fda0004702670 */
[----:B------:R-:W-:Y:S02]  /*3780*/  @P0 LOP3.LUT R0, R19, 0x7ff00000, RZ, 0xfc, !PT ;  /* 0x7ff0000013000812 */ /* 0x000fe400078efcff */
[----:B------:R-:W-:Y:S02]  /*3790*/  @!P0 MOV R18, RZ ;  /* 0x000000ff00128202 */ /* 0x000fe40000000f00 */
[----:B------:R-:W-:Y:S01]  /*37a0*/  @P0 MOV R18, RZ ;  /* 0x000000ff00120202 */ /* 0x000fe20000000f00 */
[----:B------:R-:W-:Y:S01]  /*37b0*/  @P0 IMAD.MOV.U32 R19, RZ, RZ, R0 ;  /* 0x000000ffff130224 */ /* 0x000fe200078e0000 */
[----:B------:R-:W-:Y:S06]  /*37c0*/  BRA `(.L_x_9712) ;  /* 0x0000000000147947 */ /* 0x000fec0003800000 */
.L_x_9714:
[----:B------:R-:W-:Y:S02]  /*37d0*/  LOP3.LUT R19, R7, 0x80000, RZ, 0xfc, !PT ;  /* 0x0008000007137812 */ /* 0x000fe400078efcff */
[----:B------:R-:W-:Y:S01]  /*37e0*/  MOV R18, R6 ;  /* 0x0000000600127202 */ /* 0x000fe20000000f00 */
[----:B------:R-:W-:Y:S06]  /*37f0*/  BRA `(.L_x_9712) ;  /* 0x0000000000087947 */ /* 0x000fec0003800000 */
.L_x_9713:
[----:B------:R-:W-:Y:S02]  /*3800*/  LOP3.LUT R19, R9, 0x80000, RZ, 0xfc, !PT ;  /* 0x0008000009137812 */ /* 0x000fe400078efcff */
[----:B------:R-:W-:-:S07]  /*3810*/  MOV R18, R8 ;  /* 0x0000000800127202 */ /* 0x000fce0000000f00 */
.L_x_9712:
[----:B------:R-:W-:Y:S05]  /*3820*/  BSYNC B3 ;  /* 0x0000000000037941 */ /* 0x000fea0003800000 */
.L_x_9710:
[----:B------:R-:W-:Y:S01]  /*3830*/  HFMA2.MMA R17, -RZ, RZ, 0, 0 ;  /* 0x00000000ff117435 */ /* 0x000fe200000001ff */
[----:B------:R-:W-:Y:S02]  /*3840*/  MOV R2, R18 ;  /* 0x0000001200027202 */ /* 0x000fe40000000f00 */
[----:B------:R-:W-:-:S03]  /*3850*/  MOV R3, R19 ;  /* 0x0000001300037202 */ /* 0x000fc60000000f00 */
[----:B------:R-:W-:Y:S05]  /*3860*/  RET.REL.NODEC R16 `(_ZN2at6native18elementwise_kernelILi128ELi2EZNS0_22gpu_kernel_impl_nocastIZZZNS0_26logit_backward_kernel_cudaERNS_18TensorIteratorBaseERKN3c106ScalarEENKUlvE_clEvENKUlvE_clEvEUlddE0_EEvS4_RKT_EUliE_EEviT1_) ;  /* 0xffffffc410e47950 */ /* 0x000fea0003c3ffff */
.L_x_9715:
        /* <DEDUP_REMOVED lines=9> */
.L_x_14574:


//--------------------- .text._ZN2at6native27unrolled_elementwise_kernelIZZZNS0_26logit_backward_kernel_cudaERNS_18TensorIteratorBaseERKN3c106ScalarEENKUlvE_clEvENKUlvE_clEvEUlddE0_St5arrayIPcLm3EELi4E23TrivialOffsetCalculatorILi2EjESE_ILi1EjENS0_6memory15LoadWithoutCastENSH_16StoreWithoutCastEEEviT_T0_T2_T3_T4_T5_ --------------------------
	.section	.text._ZN2at6native27unrolled_elementwise_kernelIZZZNS0_26logit_backward_kernel_cudaERNS_18TensorIteratorBaseERKN3c106ScalarEENKUlvE_clEvENKUlvE_clEvEUlddE0_St5arrayIPcLm3EELi4E23TrivialOffsetCalculatorILi2EjESE_ILi1EjENS0_6memory15LoadWithoutCastENSH_16StoreWithoutCastEEEviT_T0_T2_T3_T4_T5_,"ax",@progbits
	.align	128
        .global         _ZN2at6native27unrolled_elementwise_kernelIZZZNS0_26logit_backward_kernel_cudaERNS_18TensorIteratorBaseERKN3c106ScalarEENKUlvE_clEvENKUlvE_clEvEUlddE0_St5arrayIPcLm3EELi4E23TrivialOffsetCalculatorILi2EjESE_ILi1EjENS0_6memory15LoadWithoutCastENSH_16StoreWithoutCastEEEviT_T0_T2_T3_T4_T5_
        .type           _ZN2at6native27unrolled_elementwise_kernelIZZZNS0_26logit_backward_kernel_cudaERNS_18TensorIteratorBaseERKN3c106ScalarEENKUlvE_clEvENKUlvE_clEvEUlddE0_St5arrayIPcLm3EELi4E23TrivialOffsetCalculatorILi2EjESE_ILi1EjENS0_6memory15LoadWithoutCastENSH_16StoreWithoutCastEEEviT_T0_T2_T3_T4_T5_,@function
        .size           _ZN2at6native27unrolled_elementwise_kernelIZZZNS0_26logit_backward_kernel_cudaERNS_18TensorIteratorBaseERKN3c106ScalarEENKUlvE_clEvENKUlvE_clEvEUlddE0_St5arrayIPcLm3EELi4E23TrivialOffsetCalculatorILi2EjESE_ILi1EjENS0_6memory15LoadWithoutCastENSH_16StoreWithoutCastEEEviT_T0_T2_T3_T4_T5_,(.L_x_14575 - _ZN2at6native27unrolled_elementwise_kernelIZZZNS0_26logit_backward_kernel_cudaERNS_18TensorIteratorBaseERKN3c106ScalarEENKUlvE_clEvENKUlvE_clEvEUlddE0_St5arrayIPcLm3EELi4E23TrivialOffsetCalculatorILi2EjESE_ILi1EjENS0_6memory15LoadWithoutCastENSH_16StoreWithoutCastEEEviT_T0_T2_T3_T4_T5_)
        .other          _ZN2at6native27unrolled_elementwise_kernelIZZZNS0_26logit_backward_kernel_cudaERNS_18TensorIteratorBaseERKN3c106ScalarEENKUlvE_clEvENKUlvE_clEvEUlddE0_St5arrayIPcLm3EELi4E23TrivialOffsetCalculatorILi2EjESE_ILi1EjENS0_6memory15LoadWithoutCastENSH_16StoreWithoutCastEEEviT_T0_T2_T3_T4_T5_,@"STO_CUDA_ENTRY STV_DEFAULT"
_ZN2at6native27unrolled_elementwise_kernelIZZZNS0_26logit_backward_kernel_cudaERNS_18TensorIteratorBaseERKN3c106ScalarEENKUlvE_clEvENKUlvE_clEvEUlddE0_St5arrayIPcLm3EELi4E23TrivialOffsetCalculatorILi2EjESE_ILi1EjENS0_6memory15LoadWithoutCastENSH_16StoreWithoutCastEEEviT_T0_T2_T3_T4_T5_:
.text._ZN2at6native27unrolled_elementwise_kernelIZZZNS0_26logit_backward_kernel_cudaERNS_18TensorIteratorBaseERKN3c106ScalarEENKUlvE_clEvENKUlvE_clEvEUlddE0_St5arrayIPcLm3EELi4E23TrivialOffsetCalculatorILi2EjESE_ILi1EjENS0_6memory15LoadWithoutCastENSH_16StoreWithoutCastEEEviT_T0_T2_T3_T4_T5_:
[----:B------:R-:W-:Y:S01]  /*0000*/  LDC R1, c[0x0][0x28] ;  /* 0x00000a00ff017b82 */ /* 0x000fe20000000800 */
[----:B------:R-:W0:Y:S07]  /*0010*/  S2R R3, SR_CTAID.X ;  /* 0x0000000000037919 */ /* 0x000e2e0000002500 */
[----:B------:R-:W0:Y:S01]  /*0020*/  LDC R4, c[0x0][0x210] ;  /* 0x00008400ff047b82 */ /* 0x000e220000000800 */
[----:B------:R-:W-:Y:S02]  /*0030*/  CS2R R18, SRZ ;  /* 0x0000000000127805 */ /* 0x000fe4000001ff00 */
[----:B------:R-:W-:Y:S01]  /*0040*/  CS2R R20, SRZ ;  /* 0x0000000000147805 */ /* 0x000fe2000001ff00 */
[----:B------:R-:W1:Y:S01]  /*0050*/  S2R R5, SR_TID.X ;  /* 0x0000000000057919 */ /* 0x000e620000002100 */
[----:B------:R-:W-:Y:S01]  /*0060*/  CS2R R28, SRZ ;  /* 0x00000000001c7805 */ /* 0x000fe2000001ff00 */
[----:B------:R-:W-:Y:S01]  /*0070*/  ULDC.64 UR4, c[0x0][0x208] ;  /* 0x0000820000047ab9 */ /* 0x000fe20000000a00 */
[----:B0-----:R-:W-:-:S02]  /*0080*/  IMAD R4, R3, -0x200, R4 ;  /* 0xfffffe0003047824 */ /* 0x001fc400078e0204 */
[----:B-1----:R-:W-:-:S03]  /*0090*/  IMAD.MOV.U32 R6, RZ, RZ, R5 ;  /* 0x000000ffff067224 */ /* 0x002fc600078e0005 */
[----:B------:R-:W-:-:S13]  /*00a0*/  ISETP.GE.AND P1, PT, R5, R4, PT ;  /* 0x000000040500720c */ /* 0x000fda0003f26270 */
[----:B------:R-:W-:Y:S01]  /*00b0*/  @!P1 VIADD R5, R6, 0x80 ;  /* 0x0000008006059836 */ /* 0x000fe20000000000 */
[----:B------:R-:W0:Y:S01]  /*00c0*/  @!P1 LDC.64 R16, c[0x0][0x238] ;  /* 0x00008e00ff109b82 */ /* 0x000e220000000a00 */
[----:B------:R-:W-:-:S03]  /*00d0*/  @!P1 IMAD R7, R3, 0x200, R6 ;  /* 0x0000020003079824 */ /* 0x000fc600078e0206 */
[----:B------:R-:W-:-:S04]  /*00e0*/  ISETP.GE.AND P0, PT, R5, R4, PT ;  /* 0x000000040500720c */ /* 0x000fc80003f06270 */
[----:B------:R-:W1:Y:S09]  /*00f0*/  @!P1 LDC.64 R22, c[0x0][0x240] ;  /* 0x00009000ff169b82 */ /* 0x000e720000000a00 */
[----:B------:R-:W-:Y:S01]  /*0100*/  @!P0 IMAD R31, R3, 0x200, R5 ;  /* 0x00000200031f8824 */ /* 0x000fe200078e0205 */
[----:B------:R-:W2:Y:S01]  /*0110*/  @!P0 LDC.64 R24, c[0x0][0x238] ;  /* 0x00008e00ff188b82 */ /* 0x000ea20000000a00 */
[----:B------:R-:W-:-:S05]  /*0120*/  @!P0 VIADD R5, R5, 0x80 ;  /* 0x0000008005058836 */ /* 0x000fca0000000000 */
[----:B------:R-:W-:Y:S01]  /*0130*/  ISETP.GE.AND P3, PT, R5, R4, PT ;  /* 0x000000040500720c */ /* 0x000fe20003f66270 */
[C---:B0-----:R-:W-:Y:S01]  /*0140*/  @!P1 IMAD.WIDE.U32 R16, R7.reuse, 0x8, R16 ;  /* 0x0000000807109825 */ /* 0x041fe200078e0010 */
[----:B------:R-:W0:Y:S04]  /*0150*/  @!P0 LDC.64 R26, c[0x0][0x240] ;  /* 0x00009000ff1a8b82 */ /* 0x000e280000000a00 */
[----:B------:R3:W5:Y:S01]  /*0160*/  @!P1 LDG.E.64 R18, desc[UR4][R16.64] ;  /* 0x0000000410129981 */ /* 0x000762000c1e1b00 */
[----:B-1----:R-:W-:-:S06]  /*0170*/  @!P1 IMAD.WIDE.U32 R22, R7, 0x8, R22 ;  /* 0x0000000807169825 */ /* 0x002fcc00078e0016 */
[----:B------:R-:W-:Y:S01]  /*0180*/  @!P3 IMAD R39, R3, 0x200, R5 ;  /* 0x000002000327b824 */ /* 0x000fe200078e0205 */
[----:B------:R-:W1:Y:S01]  /*0190*/  @!P3 LDC.64 R14, c[0x0][0x238] ;  /* 0x00008e00ff0ebb82 */ /* 0x000e620000000a00 */
[----:B------:R-:W-:Y:S01]  /*01a0*/  @!P3 VIADD R5, R5, 0x80 ;  /* 0x000000800505b836 */ /* 0x000fe20000000000 */
[----:B------:R3:W5:Y:S01]  /*01b0*/  @!P1 LDG.E.64 R20, desc[UR4][R22.64] ;  /* 0x0000000416149981 */ /* 0x000762000c1e1b00 */
[----:B--2---:R-:W-:-:S03]  /*01c0*/  @!P0 IMAD.WIDE.U32 R24, R31, 0x8, R24 ;  /* 0x000000081f188825 */ /* 0x004fc600078e0018 */
[----:B------:R-:W-:Y:S02]  /*01d0*/  ISETP.GE.AND P2, PT, R5, R4, PT ;  /* 0x000000040500720c */ /* 0x000fe40003f46270 */
[----:B------:R-:W2:Y:S01]  /*01e0*/  @!P3 LDC.64 R12, c[0x0][0x240] ;  /* 0x00009000ff0cbb82 */ /* 0x000ea20000000a00 */
[----:B------:R3:W5:Y:S10]  /*01f0*/  @!P0 LDG.E.64 R28, desc[UR4][R24.64] ;  /* 0x00000004181c8981 */ /* 0x000774000c1e1b00 */
[----:B------:R-:W4:Y:S08]  /*0200*/  @!P2 LDC.64 R10, c[0x0][0x238] ;  /* 0x00008e00ff0aab82 */ /* 0x000f300000000a00 */
[----:B------:R-:W3:Y:S01]  /*0210*/  @!P2 LDC.64 R8, c[0x0][0x240] ;  /* 0x00009000ff08ab82 */ /* 0x000ee20000000a00 */
[----:B------:R-:W-:-:S02]  /*0220*/  @!P2 IMAD R35, R3, 0x200, R5 ;  /* 0x000002000323a824 */ /* 0x000fc400078e0205 */
[----:B-1----:R-:W-:Y:S01]  /*0230*/  @!P3 IMAD.WIDE.U32 R36, R39, 0x8, R14 ;  /* 0x000000082724b825 */ /* 0x002fe200078e000e */
[----:B------:R-:W-:-:S03]  /*0240*/  CS2R R14, SRZ ;  /* 0x00000000000e7805 */ /* 0x000fc6000001ff00 */
[----:B0-----:R-:W-:Y:S01]  /*0250*/  @!P0 IMAD.WIDE.U32 R26, R31, 0x8, R26 ;  /* 0x000000081f1a8825 */ /* 0x001fe200078e001a */
[----:B------:R-:W-:-:S03]  /*0260*/  CS2R R30, SRZ ;  /* 0x00000000001e7805 */ /* 0x000fc6000001ff00 */
[----:B--2---:R-:W-:Y:S01]  /*0270*/  @!P3 IMAD.WIDE.U32 R38, R39, 0x8, R12 ;  /* 0x000000082726b825 */ /* 0x004fe200078e000c */
[----:B------:R-:W-:Y:S02]  /*0280*/  CS2R R12, SRZ ;  /* 0x00000000000c7805 */ /* 0x000fe4000001ff00 */
[----:B------:R0:W5:Y:S01]  /*0290*/  @!P0 LDG.E.64 R30, desc[UR4][R26.64] ;  /* 0x000000041a1e8981 */ /* 0x000162000c1e1b00 */
[----:B----4-:R-:W-:Y:S01]  /*02a0*/  @!P2 IMAD.WIDE.U32 R32, R35, 0x8, R10 ;  /* 0x000000082320a825 */ /* 0x010fe200078e000a */
[----:B------:R-:W-:-:S04]  /*02b0*/  CS2R R10, SRZ ;  /* 0x00000000000a7805 */ /* 0x000fc8000001ff00 */
[----:B------:R0:W5:Y:S01]  /*02c0*/  @!P2 LDG.E.64 R12, desc[UR4][R32.64] ;  /* 0x00000004200ca981 */ /* 0x000162000c1e1b00 */
[----:B---3--:R-:W-:Y:S01]  /*02d0*/  @!P2 IMAD.WIDE.U32 R34, R35, 0x8, R8 ;  /* 0x000000082322a825 */ /* 0x008fe200078e0008 */
[----:B------:R-:W-:Y:S02]  /*02e0*/  CS2R R8, SRZ ;  /* 0x0000000000087805 */ /* 0x000fe4000001ff00 */
[----:B------:R0:W5:Y:S04]  /*02f0*/  @!P3 LDG.E.64 R10, desc[UR4][R38.64] ;  /* 0x00000004260ab981 */ /* 0x000168000c1e1b00 */
[----:B------:R0:W5:Y:S04]  /*0300*/  @!P2 LDG.E.64 R14, desc[UR4][R34.64] ;  /* 0x00000004220ea981 */ /* 0x000168000c1e1b00 */
[----:B------:R0:W5:Y:S01]  /*0310*/  @!P3 LDG.E.64 R8, desc[UR4][R36.64] ;  /* 0x000000042408b981 */ /* 0x000162000c1e1b00 */
[----:B------:R-:W-:Y:S04]  /*0320*/  BSSY B0, `(.L_x_9716) ;  /* 0x0000022000007945 */ /* 0x000fe80003800000 */
[----:B------:R-:W-:Y:S05]  /*0330*/  @P1 BRA `(.L_x_9717) ;  /* 0x0000000000801947 */ /* 0x000fea0003800000 */
[----:B------:R-:W-:Y:S01]  /*0340*/  ULDC.64 UR6, c[0x0][0x220] ;  /* 0x0000880000067ab9 */ /* 0x000fe20000000a00 */
[----:B------:R-:W-:Y:S01]  /*0350*/  CS2R R16, SRZ ;  /* 0x0000000000107805 */ /* 0x000fe2000001ff00 */
[----:B-----5:R-:W-:Y:S01]  /*0360*/  DSETP.GT.AND P0, PT, R20, UR6, PT ;  /* 0x0000000614007e2a */ /* 0x020fe2000bf04000 */
[----:B------:R-:W-:-:S05]  /*0370*/  ULDC.64 UR6, c[0x0][0x218] ;  /* 0x0000860000067ab9 */ /* 0x000fca0000000a00 */
[----:B------:R-:W-:-:S14]  /*0380*/  DSETP.LT.OR P0, PT, R20, UR6, P0 ;  /* 0x0000000614007e2a */ /* 0x000fdc0008701400 */
[----:B------:R-:W-:Y:S05]  /*0390*/  @P0 BRA `(.L_x_9717) ;  /* 0x0000000000680947 */ /* 0x000fea0003800000 */
[----:B------:R-:W-:Y:S01]  /*03a0*/  DADD R16, -R20, 1 ;  /* 0x3ff0000014107429 */ /* 0x000fe20000000100 */
[----:B------:R-:W-:Y:S01]  /*03b0*/  FSETP.GEU.AND P2, PT, |R19|, 6.5827683646048100446e-37, PT ;  /* 0x036000001300780b */ /* 0x000fe20003f4e200 */
[----:B------:R-:W-:Y:S06]  /*03c0*/  BSSY B1, `(.L_x_9717) ;  /* 0x0000017000017945 */ /* 0x000fec0003800000 */
[----:B------:R-:W-:Y:S01]  /*03d0*/  DMUL R20, R16, R20 ;  /* 0x0000001410147228 */ /* 0x000fe20000000000 */
[----:B------:R-:W-:-:S05]  /*03e0*/  MOV R16, 0x1 ;  /* 0x0000000100107802 */ /* 0x000fca0000000f00 */
[----:B------:R-:W1:Y:S02]  /*03f0*/  MUFU.RCP64H R17, R21 ;  /* 0x0000001500117308 */ /* 0x000e640000001800 */
[----:B-1----:R-:W-:-:S08]  /*0400*/  DFMA R22, -R20, R16, 1 ;  /* 0x3ff000001416742b */ /* 0x002fd00000000110 */
        /* <DEDUP_REMOVED lines=13> */
[----:B------:R-:W-:Y:S02]  /*04e0*/  IMAD.MOV.U32 R22, RZ, RZ, R20 ;  /* 0x000000ffff167224 */ /* 0x000fe400078e0014 */
[----:B------:R-:W-:-:S07]  /*04f0*/  IMAD.MOV.U32 R23, RZ, RZ, R21 ;  /* 0x000000ffff177224 */ /* 0x000fce00078e0015 */
[----:B0-----:R-:W-:Y:S05]  /*0500*/  CALL.REL.NOINC `($__internal_3_$__cuda_sm20_div_rn_f64_full) ;  /* 0x0000000800347944 */ /* 0x001fea0003c00000 */
[----:B------:R-:W-:Y:S02]  /*0510*/  IMAD.MOV.U32 R16, RZ, RZ, R32 ;  /* 0x000000ffff107224 */ /* 0x000fe400078e0020 */
[----:B------:R-:W-:-:S07]  /*0520*/  IMAD.MOV.U32 R17, RZ, RZ, R33 ;  /* 0x000000ffff117224 */ /* 0x000fce00078e0021 */
.L_x_9718:
[----:B------:R-:W-:Y:S05]  /*0530*/  BSYNC B1 ;  /* 0x0000000000017941 */ /* 0x000fea0003800000 */
.L_x_9717:
[----:B------:R-:W-:Y:S05]  /*0540*/  BSYNC B0 ;  /* 0x0000000000007941 */ /* 0x000fea0003800000 */
.L_x_9716:
[----:B------:R-:W-:Y:S01]  /*0550*/  VIADD R5, R6, 0x80 ;  /* 0x0000008006057836 */ /* 0x000fe20000000000 */
[----:B------:R-:W-:Y:S04]  /*0560*/  BSSY B0, `(.L_x_9719) ;  /* 0x0000023000007945 */ /* 0x000fe80003800000 */
[----:B------:R-:W-:-:S13]  /*0570*/  ISETP.GE.AND P0, PT, R5, R4, PT ;  /* 0x000000040500720c */ /* 0x000fda0003f06270 */
[----:B------:R-:W-:Y:S05]  /*0580*/  @P0 BRA `(.L_x_9720) ;  /* 0x0000000000800947 */ /* 0x000fea0003800000 */
[----:B------:R-:W-:Y:S01]  /*0590*/  ULDC.64 UR6, c[0x0][0x220] ;  /* 0x0000880000067ab9 */ /* 0x000fe20000000a00 */
[----:B-----5:R-:W-:Y:S01]  /*05a0*/  CS2R R18, SRZ ;  /* 0x0000000000127805 */ /* 0x020fe2000001ff00 */
[----:B------:R-:W-:Y:S01]  /*05b0*/  DSETP.GT.AND P0, PT, R30, UR6, PT ;  /* 0x000000061e007e2a */ /* 0x000fe2000bf04000 */
        /* <DEDUP_REMOVED lines=28> */
.L_x_9721:
[----:B------:R-:W-:Y:S05]  /*0780*/  BSYNC B1 ;  /* 0x0000000000017941 */ /* 0x000fea0003800000 */
.L_x_9720:
[----:B------:R-:W-:Y:S05]  /*0790*/  BSYNC B0 ;  /* 0x0000000000007941 */ /* 0x000fea0003800000 */
.L_x_9719:
        /* <DEDUP_REMOVED lines=35> */
.L_x_9724:
[----:B------:R-:W-:Y:S05]  /*09d0*/  BSYNC B1 ;  /* 0x0000000000017941 */ /* 0x000fea0003800000 */
.L_x_9723:
[----:B------:R-:W-:Y:S05]  /*09e0*/  BSYNC B0 ;  /* 0x0000000000007941 */ /* 0x000fea0003800000 */
.L_x_9722:
        /* <DEDUP_REMOVED lines=35> */
.L_x_9727:
[----:B------:R-:W-:Y:S05]  /*0c20*/  BSYNC B1 ;  /* 0x0000000000017941 */ /* 0x000fea0003800000 */
.L_x_9726:
[----:B------:R-:W-:Y:S05]  /*0c30*/  BSYNC B0 ;  /* 0x0000000000007941 */ /* 0x000fea0003800000 */
.L_x_9725:
[----:B-----5:R-:W1:Y:S01]  /*0c40*/  @!P1 LDC.64 R10, c[0x0][0x230] ;  /* 0x00008c00ff0a9b82 */ /* 0x020e620000000a00 */
[----:B------:R-:W-:Y:S01]  /*0c50*/  @!P1 IMAD R7, R3, 0x200, R6 ;  /* 0x0000020003079824 */ /* 0x000fe200078e0206 */
[----:B------:R-:W-:Y:S01]  /*0c60*/  @!P1 MOV R6, R5 ;  /* 0x0000000500069202 */ /* 0x000fe20000000f00 */
[----:B------:R-:W-:Y:S03]  /*0c70*/  BSSY B0, `(.L_x_9728) ;  /* 0x000000f000007945 */ /* 0x000fe60003800000 */
[----:B------:R-:W-:Y:S01]  /*0c80*/  ISETP.GE.AND P0, PT, R6, R4, PT ;  /* 0x000000040600720c */ /* 0x000fe20003f06270 */
[----:B-1----:R-:W-:-:S05]  /*0c90*/  @!P1 IMAD.WIDE.U32 R10, R7, 0x8, R10 ;  /* 0x00000008070a9825 */ /* 0x002fca00078e000a */
[----:B------:R1:W-:Y:S07]  /*0ca0*/  @!P1 STG.E.64 desc[UR4][R10.64], R16 ;  /* 0x000000100a009986 */ /* 0x0003ee000c101b04 */
[----:B------:R-:W-:Y:S05]  /*0cb0*/  @P0 BRA `(.L_x_9729) ;  /* 0x0000000000280947 */ /* 0x000fea0003800000 */
[----:B-1----:R-:W1:Y:S01]  /*0cc0*/  LDC.64 R10, c[0x0][0x230] ;  /* 0x00008c00ff0a7b82 */ /* 0x002e620000000a00 */
[----:B------:R-:W-:Y:S02]  /*0cd0*/  IMAD R13, R3, 0x200, R6 ;  /* 0x00000200030d7824 */ /* 0x000fe400078e0206 */
[----:B------:R-:W-:-:S05]  /*0ce0*/  VIADD R6, R6, 0x80 ;  /* 0x0000008006067836 */ /* 0x000fca0000000000 */
[----:B------:R-:W-:-:S13]  /*0cf0*/  ISETP.GE.AND P0, PT, R6, R4, PT ;  /* 0x000000040600720c */ /* 0x000fda0003f06270 */
[----:B------:R-:W-:Y:S02]  /*0d00*/  @!P0 IMAD R5, R3, 0x200, R6 ;  /* 0x0000020003058824 */ /* 0x000fe400078e0206 */
[----:B------:R-:W-:Y:S02]  /*0d10*/  @!P0 VIADD R6, R6, 0x80 ;  /* 0x0000008006068836 */ /* 0x000fe40000000000 */
[----:B-1----:R-:W-:-:S04]  /*0d20*/  IMAD.WIDE.U32 R12, R13, 0x8, R10 ;  /* 0x000000080d0c7825 */ /* 0x002fc800078e000a */
[----:B------:R-:W-:Y:S01]  /*0d30*/  @!P0 IMAD.WIDE.U32 R10, R5, 0x8, R10 ;  /* 0x00000008050a8825 */ /* 0x000fe200078e000a */
[----:B------:R2:W-:Y:S04]  /*0d40*/  STG.E.64 desc[UR4][R12.64], R18 ;  /* 0x000000120c007986 */ /* 0x0005e8000c101b04 */
[----:B------:R2:W-:Y:S02]  /*0d50*/  @!P0 STG.E.64 desc[UR4][R10.64], R28 ;  /* 0x0000001c0a008986 */ /* 0x0005e4000c101b04 */
.L_x_9729:
[----:B------:R-:W-:Y:S05]  /*0d60*/  BSYNC B0 ;  /* 0x0000000000007941 */ /* 0x000fea0003800000 */
.L_x_9728:
[----:B------:R-:W-:-:S13]  /*0d70*/  ISETP.GE.AND P0, PT, R6, R4, PT ;  /* 0x000000040600720c */ /* 0x000fda0003f06270 */
[----:B------:R-:W-:Y:S05]  /*0d80*/  @P0 EXIT ;  /* 0x000000000000094d */ /* 0x000fea0003800000 */
[----:B------:R-:W3:Y:S01]  /*0d90*/  LDC.64 R4, c[0x0][0x230] ;  /* 0x00008c00ff047b82 */ /* 0x000ee20000000a00 */
[----:B------:R-:W-:-:S04]  /*0da0*/  IMAD R3, R3, 0x200, R6 ;  /* 0x0000020003037824 */ /* 0x000fc800078e0206 */
[----:B---3--:R-:W-:-:S05]  /*0db0*/  IMAD.WIDE.U32 R2, R3, 0x8, R4 ;  /* 0x0000000803027825 */ /* 0x008fca00078e0004 */
[----:B------:R-:W-:Y:S01]  /*0dc0*/  STG.E.64 desc[UR4][R2.64], R8 ;  /* 0x0000000802007986 */ /* 0x000fe2000c101b04 */
[----:B------:R-:W-:Y:S05]  /*0dd0*/  EXIT ;  /* 0x000000000000794d */ /* 0x000fea0003800000 */
        .weak           $__internal_3_$__cuda_sm20_div_rn_f64_full
        .type           $__internal_3_$__cuda_sm20_div_rn_f64_full,@function
        .size           $__internal_3_$__cuda_sm20_div_rn_f64_full,(.L_x_14575 - $__internal_3_$__cuda_sm20_div_rn_f64_full)
$__internal_3_$__cuda_sm20_div_rn_f64_full:
[C---:B------:R-:W-:Y:S01]  /*0de0*/  FSETP.GEU.AND P0, PT, |R23|.reuse, 1.469367938527859385e-39, PT ;  /* 0x001000001700780b */ /* 0x040fe20003f0e200 */
[----:B------:R-:W-:Y:S01]  /*0df0*/  IMAD.MOV.U32 R26, RZ, RZ, 0x1 ;  /* 0x00000001ff1a7424 */ /* 0x000fe200078e00ff */
[----:B------:R-:W-:Y:S01]  /*0e00*/  LOP3.LUT R20, R23, 0x800fffff, RZ, 0xc0, !PT ;  /* 0x800fffff17147812 */ /* 0x000fe200078ec0ff */
[----:B------:R-:W-:Y:S01]  /*0e10*/  BSSY B2, `(.L_x_9730) ;  /* 0x0000054000027945 */ /* 0x000fe20003800000 */
[C---:B------:R-:W-:Y:S02]  /*0e20*/  FSETP.GEU.AND P3, PT, |R25|.reuse, 1.469367938527859385e-39, PT ;  /* 0x001000001900780b */ /* 0x040fe40003f6e200 */
[----:B------:R-:W-:Y:S01]  /*0e30*/  LOP3.LUT R21, R20, 0x3ff00000, RZ, 0xfc, !PT ;  /* 0x3ff0000014157812 */ /* 0x000fe200078efcff */
[----:B------:R-:W-:Y:S01]  /*0e40*/  IMAD.MOV.U32 R20, RZ, RZ, R22 ;  /* 0x000000ffff147224 */ /* 0x000fe200078e0016 */
[----:B------:R-:W-:Y:S02]  /*0e50*/  LOP3.LUT R7, R25, 0x7ff00000, RZ, 0xc0, !PT ;  /* 0x7ff0000019077812 */ /* 0x000fe400078ec0ff */
[----:B------:R-:W-:-:S03]  /*0e60*/  LOP3.LUT R38, R23, 0x7ff00000, RZ, 0xc0, !PT ;  /* 0x7ff0000017267812 */ /* 0x000fc600078ec0ff */
[----:B------:R-:W-:Y:S01]  /*0e70*/  @!P0 DMUL R20, R22, 8.98846567431157953865e+307 ;  /* 0x7fe0000016148828 */ /* 0x000fe20000000000 */
[----:B------:R-:W-:Y:S01]  /*0e80*/  ISETP.GE.U32.AND P2, PT, R7, R38, PT ;  /* 0x000000260700720c */ /* 0x000fe20003f46070 */
[----:B------:R-:W-:Y:S02]  /*0e90*/  IMAD.MOV.U32 R39, RZ, RZ, R7 ;  /* 0x000000ffff277224 */ /* 0x000fe400078e0007 */
[----:B------:R-:W-:Y:S02]  /*0ea0*/  @!P3 LOP3.LUT R0, R23, 0x7ff00000, RZ, 0xc0, !PT ;  /* 0x7ff000001700b812 */ /* 0x000fe400078ec0ff */
[----:B------:R-:W0:Y:S02]  /*0eb0*/  MUFU.RCP64H R27, R21 ;  /* 0x00000015001b7308 */ /* 0x000e240000001800 */
[----:B------:R-:W-:Y:S02]  /*0ec0*/  @!P3 ISETP.GE.U32.AND P4, PT, R7, R0, PT ;  /* 0x000000000700b20c */ /* 0x000fe40003f86070 */
[----:B------:R-:W-:-:S02]  /*0ed0*/  MOV R0, 0x1ca00000 ;  /* 0x1ca0000000007802 */ /* 0x000fc40000000f00 */
[----:B------:R-:W-:Y:S02]  /*0ee0*/  @!P0 LOP3.LUT R38, R21, 0x7ff00000, RZ, 0xc0, !PT ;  /* 0x7ff0000015268812 */ /* 0x000fe400078ec0ff */
[----:B------:R-:W-:-:S04]  /*0ef0*/  @!P3 SEL R35, R0, 0x63400000, !P4 ;  /* 0x634000000023b807 */ /* 0x000fc80006000000 */
[----:B------:R-:W-:-:S04]  /*0f00*/  @!P3 LOP3.LUT R36, R35, 0x80000000, R25, 0xf8, !PT ;  /* 0x800000002324b812 */ /* 0x000fc800078ef819 */
[----:B------:R-:W-:Y:S01]  /*0f10*/  @!P3 LOP3.LUT R37, R36, 0x100000, RZ, 0xfc, !PT ;  /* 0x001000002425b812 */ /* 0x000fe200078efcff */
[----:B0-----:R-:W-:Y:S01]  /*0f20*/  DFMA R32, R26, -R20, 1 ;  /* 0x3ff000001a20742b */ /* 0x001fe20000000814 */
[----:B------:R-:W-:-:S07]  /*0f30*/  @!P3 IMAD.MOV.U32 R36, RZ, RZ, RZ ;  /* 0x000000ffff24b224 */ /* 0x000fce00078e00ff */
[----:B------:R-:W-:-:S08]  /*0f40*/  DFMA R32, R32, R32, R32 ;  /* 0x000000202020722b */ /* 0x000fd00000000020 */
[----:B------:R-:W-:Y:S01]  /*0f50*/  DFMA R32, R26, R32, R26 ;  /* 0x000000201a20722b */ /* 0x000fe2000000001a */
[----:B------:R-:W-:Y:S01]  /*0f60*/  SEL R27, R0, 0x63400000, !P2 ;  /* 0x63400000001b7807 */ /* 0x000fe20005000000 */
[----:B------:R-:W-:-:S03]  /*0f70*/  IMAD.MOV.U32 R26, RZ, RZ, R24 ;  /* 0x000000ffff1a7224 */ /* 0x000fc600078e0018 */
        /* <DEDUP_REMOVED lines=8> */
[----:B------:R-:W-:Y:S01]  /*1000*/  VIADD R40, R38, 0xffffffff ;  /* 0xffffffff26287836 */ /* 0x000fe20000000000 */
[----:B------:R-:W-:-:S04]  /*1010*/  DFMA R36, R32, -R20, R26 ;  /* 0x800000142024722b */ /* 0x000fc8000000001a */
[----:B------:R-:W-:-:S04]  /*1020*/  ISETP.GT.U32.OR P0, PT, R40, 0x7feffffe, P0 ;  /* 0x7feffffe2800780c */ /* 0x000fc80000704470 */
[----:B------:R-:W-:-:S09]  /*1030*/  DFMA R36, R34, R36, R32 ;  /* 0x000000242224722b */ /* 0x000fd20000000020 */
[----:B------:R-:W-:Y:S05]  /*1040*/  @P0 BRA `(.L_x_9731) ;  /* 0x00000000006c0947 */ /* 0x000fea0003800000 */
[----:B------:R-:W-:-:S04]  /*1050*/  LOP3.LUT R32, R23, 0x7ff00000, RZ, 0xc0, !PT ;  /* 0x7ff0000017207812 */ /* 0x000fc800078ec0ff */
[CC--:B------:R-:W-:Y:S02]  /*1060*/  VIADDMNMX R24, R7.reuse, -R32.reuse, 0xb9600000, !PT ;  /* 0xb960000007187446 */ /* 0x0c0fe40007800920 */
[----:B------:R-:W-:Y:S02]  /*1070*/  ISETP.GE.U32.AND P0, PT, R7, R32, PT ;  /* 0x000000200700720c */ /* 0x000fe40003f06070 */
[----:B------:R-:W-:Y:S02]  /*1080*/  VIMNMX R24, R24, 0x46a00000, PT ;  /* 0x46a0000018187848 */ /* 0x000fe40003fe0100 */
[----:B------:R-:W-:-:S05]  /*1090*/  SEL R7, R0, 0x63400000, !P0 ;  /* 0x6340000000077807 */ /* 0x000fca0004000000 */
[----:B------:R-:W-:Y:S01]  /*10a0*/  IMAD.IADD R0, R24, 0x1, -R7 ;  /* 0x0000000118007824 */ /* 0x000fe200078e0a07 */
[----:B------:R-:W-:-:S03]  /*10b0*/  MOV R24, RZ ;  /* 0x000000ff00187202 */ /* 0x000fc60000000f00 */
        /* <DEDUP_REMOVED lines=14> */
[----:B------:R-:W-:-:S03]  /*11a0*/  DFMA R20, R32, -R20, R36 ;  /* 0x800000142014722b */ /* 0x000fc60000000024 */
[----:B------:R-:W-:-:S07]  /*11b0*/  LOP3.LUT R23, R25, R23, RZ, 0x3c, !PT ;  /* 0x0000001719177212 */ /* 0x000fce00078e3cff */
[----:B------:R-:W-:-:S04]  /*11c0*/  FSETP.NEU.AND P0, PT, |R21|, R7, PT ;  /* 0x000000071500720b */ /* 0x000fc80003f0d200 */
[----:B------:R-:W-:Y:S02]  /*11d0*/  FSEL R32, R24, R32, !P0 ;  /* 0x0000002018207208 */ /* 0x000fe40004000000 */
[----:B------:R-:W-:Y:S01]  /*11e0*/  FSEL R33, R23, R33, !P0 ;  /* 0x0000002117217208 */ /* 0x000fe20004000000 */
[----:B------:R-:W-:Y:S06]  /*11f0*/  BRA `(.L_x_9732) ;  /* 0x0000000000547947 */ /* 0x000fec0003800000 */
.L_x_9731:
        /* <DEDUP_REMOVED lines=12> */
[----:B------:R-:W-:Y:S01]  /*12c0*/  @!P0 IMAD.MOV.U32 R32, RZ, RZ, RZ ;  /* 0x000000ffff208224 */ /* 0x000fe200078e00ff */
[----:B------:R-:W-:-:S03]  /*12d0*/  @P0 MOV R32, RZ ;  /* 0x000000ff00200202 */ /* 0x000fc60000000f00 */
[----:B------:R-:W-:Y:S01]  /*12e0*/  @P0 IMAD.MOV.U32 R33, RZ, RZ, R0 ;  /* 0x000000ffff210224 */ /* 0x000fe200078e0000 */
[----:B------:R-:W-:Y:S06]  /*12f0*/  BRA `(.L_x_9732) ;  /* 0x0000000000147947 */ /* 0x000fec0003800000 */
.L_x_9734:
[----:B------:R-:W-:Y:S01]  /*1300*/  LOP3.LUT R33, R23, 0x80000, RZ, 0xfc, !PT ;  /* 0x0008000017217812 */ /* 0x000fe200078efcff */
[----:B------:R-:W-:Y:S01]  /*1310*/  IMAD.MOV.U32 R32, RZ, RZ, R22 ;  /* 0x000000ffff207224 */ /* 0x000fe200078e0016 */
[----:B------:R-:W-:Y:S06]  /*1320*/  BRA `(.L_x_9732) ;  /* 0x0000000000087947 */ /* 0x000fec0003800000 */
.L_x_9733:
[----:B------:R-:W-:Y:S01]  /*1330*/  LOP3.LUT R33, R25, 0x80000, RZ, 0xfc, !PT ;  /* 0x0008000019217812 */ /* 0x000fe200078efcff */
[----:B------:R-:W-:-:S07]  /*1340*/  IMAD.MOV.U32 R32, RZ, RZ, R24 ;  /* 0x000000ffff207224 */ /* 0x000fce00078e0018 */
.L_x_9732:
[----:B------:R-:W-:Y:S05]  /*1350*/  BSYNC B2 ;  /* 0x0000000000027941 */ /* 0x000fea0003800000 */
.L_x_9730:
[----:B------:R-:W-:Y:S02]  /*1360*/  IMAD.MOV.U32 R20, RZ, RZ, R2 ;  /* 0x000000ffff147224 */ /* 0x000fe400078e0002 */
[----:B------:R-:W-:-:S04]  /*1370*/  IMAD.MOV.U32 R21, RZ, RZ, 0x0 ;  /* 0x00000000ff157424 */ /* 0x000fc800078e00ff */
[----:B------:R-:W-:Y:S05]  /*1380*/  RET.REL.NODEC R20 `(_ZN2at6native27unrolled_elementwise_kernelIZZZNS0_26logit_backward_kernel_cudaERNS_18TensorIteratorBaseERKN3c106ScalarEENKUlvE_clEvENKUlvE_clEvEUlddE0_St5arrayIPcLm3EELi4E23TrivialOffsetCalculatorILi2EjESE_ILi1EjENS0_6memory15LoadWithoutCastENSH_16StoreWithoutCastEEEviT_T0_T2_T3_T4_T5_) ;  /* 0xffffffec141c7950 */ /* 0x000fea0003c3ffff */
.L_x_9735:
        /* <DEDUP_REMOVED lines=15> */
.L_x_14575:


//--------------------- .text._ZN2at6native29vectorized_elementwise_kernelILi2EZZZNS0_26logit_backward_kernel_cudaERNS_18TensorIteratorBaseERKN3c106ScalarEENKUlvE_clEvENKUlvE_clEvEUlddE0_St5arrayIPcLm3EEEEviT0_T1_ --------------------------
	.section	.text._ZN2at6native29vectorized_elementwise_kernelILi2EZZZNS0_26logit_backward_kernel_cudaERNS_18TensorIteratorBaseERKN3c106ScalarEENKUlvE_clEvENKUlvE_clEvEUlddE0_St5arrayIPcLm3EEEEviT0_T1_,"ax",@progbits
	.align	128
        .global         _ZN2at6native29vectorized_elementwise_kernelILi2EZZZNS0_26logit_backward_kernel_cudaERNS_18TensorIteratorBaseERKN3c106ScalarEENKUlvE_clEvENKUlvE_clEvEUlddE0_St5arrayIPcLm3EEEEviT0_T1_
        .type           _ZN2at6native29vectorized_elementwise_kernelILi2EZZZNS0_26logit_backward_kernel_cudaERNS_18TensorIteratorBaseERKN3c106ScalarEENKUlvE_clEvENKUlvE_clEvEUlddE0_St5arrayIPcLm3EEEEviT0_T1_,@function
        .size           _ZN2at6native29vectorized_elementwise_kernelILi2EZZZNS0_26logit_backward_kernel_cudaERNS_18TensorIteratorBaseERKN3c106ScalarEENKUlvE_clEvENKUlvE_clEvEUlddE0_St5arrayIPcLm3EEEEviT0_T1_,(.L_x_14576 - _ZN2at6native29vectorized_elementwise_kernelILi2EZZZNS0_26logit_backward_kernel_cudaERNS_18TensorIteratorBaseERKN3c106ScalarEENKUlvE_clEvENKUlvE_clEvEUlddE0_St5arrayIPcLm3EEEEviT0_T1_)
        .other          _ZN2at6native29vectorized_elementwise_kernelILi2EZZZNS0_26logit_backward_kernel_cudaERNS_18TensorIteratorBaseERKN3c106ScalarEENKUlvE_clEvENKUlvE_clEvEUlddE0_St5arrayIPcLm3EEEEviT0_T1_,@"STO_CUDA_ENTRY STV_DEFAULT"
_ZN2at6native29vectorized_elementwise_kernelILi2EZZZNS0_26logit_backward_kernel_cudaERNS_18TensorIteratorBaseERKN3c106ScalarEENKUlvE_clEvENKUlvE_clEvEUlddE0_St5arrayIPcLm3EEEEviT0_T1_:
.text._ZN2at6native29vectorized_elementwise_kernelILi2EZZZNS0_26logit_backward_kernel_cudaERNS_18TensorIteratorBaseERKN3c106ScalarEENKUlvE_clEvENKUlvE_clEvEUlddE0_St5arrayIPcLm3EEEEviT0_T1_:
        /* <DEDUP_REMOVED lines=14> */
[----:B------:R-:W3:Y:S01]  /*00e0*/  LDG.E.128 R36, desc[UR4][R40.64] ;  /* 0x0000000428247981 */ /* 0x000ee2000c1e1d00 */
[----:B--2---:R-:W-:-:S03]  /*00f0*/  IMAD.WIDE R2, R52, 0x8, R4 ;  /* 0x0000000834027825 */ /* 0x004fc600078e0204 */
[----:B------:R0:W5:Y:S01]  /*0100*/  LDG.E.128 R20, desc[UR4][R40.64+0x800] ;  /* 0x0008000428147981 */ /* 0x000162000c1e1d00 */
[----:B------:R-:W-:-:S03]  /*0110*/  IMAD.WIDE.U32 R2, R48, 0x10, R2 ;  /* 0x0000001030027825 */ /* 0x000fc600078e0002 */
[----:B------:R0:W5:Y:S04]  /*0120*/  LDG.E.128 R16, desc[UR4][R40.64+0x1000] ;  /* 0x0010000428107981 */ /* 0x000168000c1e1d00 */
[----:B------:R0:W5:Y:S04]  /*0130*/  LDG.E.128 R4, desc[UR4][R2.64] ;  /* 0x0000000402047981 */ /* 0x000168000c1e1d00 */
[----:B------:R0:W5:Y:S04]  /*0140*/  LDG.E.128 R32, desc[UR4][R2.64+0x800] ;  /* 0x0008000402207981 */ /* 0x000168000c1e1d00 */
[----:B------:R0:W5:Y:S04]  /*0150*/  LDG.E.128 R28, desc[UR4][R2.64+0x1000] ;  /* 0x00100004021c7981 */ /* 0x000168000c1e1d00 */
[----:B------:R0:W5:Y:S04]  /*0160*/  LDG.E.128 R24, desc[UR4][R2.64+0x1800] ;  /* 0x0018000402187981 */ /* 0x000168000c1e1d00 */
[----:B------:R0:W5:Y:S01]  /*0170*/  LDG.E.128 R12, desc[UR4][R40.64+0x1800] ;  /* 0x00180004280c7981 */ /* 0x000162000c1e1d00 */
[----:B------:R-:W-:Y:S01]  /*0180*/  BSSY B1, `(.L_x_9737) ;  /* 0x0000021000017945 */ /* 0x000fe20003800000 */
[----:B------:R-:W-:-:S02]  /*0190*/  CS2R R10, SRZ ;  /* 0x00000000000a7805 */ /* 0x000fc4000001ff00 */
[----:B------:R-:W-:Y:S01]  /*01a0*/  CS2R R8, SRZ ;  /* 0x0000000000087805 */ /* 0x000fe2000001ff00 */
[----:B---3--:R-:W-:Y:S01]  /*01b0*/  DSETP.GT.AND P0, PT, R36, UR6, PT ;  /* 0x0000000624007e2a */ /* 0x008fe2000bf04000 */
[----:B------:R-:W-:-:S05]  /*01c0*/  ULDC.64 UR6, c[0x0][0x218] ;  /* 0x0000860000067ab9 */ /* 0x000fca0000000a00 */
[----:B------:R-:W-:-:S14]  /*01d0*/  DSETP.LT.OR P0, PT, R36, UR6, P0 ;  /* 0x0000000624007e2a */ /* 0x000fdc0008701400 */
[----:B0-----:R-:W-:Y:S05]  /*01e0*/  @P0 BRA `(.L_x_9738) ;  /* 0x0000000000680947 */ /* 0x001fea0003800000 */
[C---:B------:R-:W-:Y:S01]  /*01f0*/  DADD R2, -R36.reuse, 1 ;  /* 0x3ff0000024027429 */ /* 0x040fe20000000100 */
[----:B-----5:R-:W-:Y:S01]  /*0200*/  FSETP.GEU.AND P1, PT, |R5|, 6.5827683646048100446e-37, PT ;  /* 0x036000000500780b */ /* 0x020fe20003f2e200 */
        /* <DEDUP_REMOVED lines=17> */
[----:B------:R-:W-:Y:S01]  /*0320*/  IMAD.MOV.U32 R4, RZ, RZ, R5 ;  /* 0x000000ffff047224 */ /* 0x000fe200078e0005 */
[----:B------:R-:W-:Y:S01]  /*0330*/  MOV R5, R36 ;  /* 0x0000002400057202 */ /* 0x000fe20000000f00 */
[----:B------:R-:W-:-:S07]  /*0340*/  IMAD.MOV.U32 R2, RZ, RZ, R37 ;  /* 0x000000ffff027224 */ /* 0x000fce00078e0025 */
[----:B------:R-:W-:Y:S05]  /*0350*/  CALL.REL.NOINC `($__internal_4_$__cuda_sm20_div_rn_f64_full) ;  /* 0x0000002800d07944 */ /* 0x000fea0003c00000 */
.L_x_9740:
[----:B------:R-:W-:Y:S05]  /*0360*/  BSYNC B2 ;  /* 0x0000000000027941 */ /* 0x000fea0003800000 */
.L_x_9739:
[----:B------:R-:W-:Y:S02]  /*0370*/  IMAD.MOV.U32 R8, RZ, RZ, R2 ;  /* 0x000000ffff087224 */ /* 0x000fe400078e0002 */
[----:B------:R-:W-:-:S07]  /*0380*/  IMAD.MOV.U32 R9, RZ, RZ, R3 ;  /* 0x000000ffff097224 */ /* 0x000fce00078e0003 */
.L_x_9738:
[----:B------:R-:W-:Y:S05]  /*0390*/  BSYNC B1 ;  /* 0x0000000000017941 */ /* 0x000fea0003800000 */
.L_x_9737:
[----:B------:R-:W-:Y:S01]  /*03a0*/  ULDC.64 UR6, c[0x0][0x220] ;  /* 0x0000880000067ab9 */ /* 0x000fe20000000a00 */
[----:B------:R-:W-:Y:S01]  /*03b0*/  BSSY B1, `(.L_x_9741) ;  /* 0x000001f000017945 */ /* 0x000fe20003800000 */
[----:B------:R-:W-:Y:S01]  /*03c0*/  DSETP.GT.AND P0, PT, R38, UR6, PT ;  /* 0x0000000626007e2a */ /* 0x000fe2000bf04000 */
[----:B------:R-:W-:-:S05]  /*03d0*/  ULDC.64 UR6, c[0x0][0x218] ;  /* 0x0000860000067ab9 */ /* 0x000fca0000000a00 */
[----:B------:R-:W-:-:S14]  /*03e0*/  DSETP.LT.OR P0, PT, R38, UR6, P0 ;  /* 0x0000000626007e2a */ /* 0x000fdc0008701400 */
[----:B------:R-:W-:Y:S05]  /*03f0*/  @P0 BRA `(.L_x_9742) ;  /* 0x0000000000680947 */ /* 0x000fea0003800000 */
        /* <DEDUP_REMOVED lines=17> */
[----:B------:R-:W-:Y:S01]  /*0510*/  MOV R3, R6 ;  /* 0x0000000600037202 */ /* 0x000fe20000000f00 */
[----:B------:R-:W-:Y:S01]  /*0520*/  IMAD.MOV.U32 R4, RZ, RZ, R7 ;  /* 0x000000ffff047224 */ /* 0x000fe200078e0007 */
[----:B------:R-:W-:Y:S01]  /*0530*/  MOV R0, 0x570 ;  /* 0x0000057000007802 */ /* 0x000fe20000000f00 */
[----:B------:R-:W-:Y:S02]  /*0540*/  IMAD.MOV.U32 R5, RZ, RZ, R38 ;  /* 0x000000ffff057224 */ /* 0x000fe400078e0026 */
[----:B------:R-:W-:-:S07]  /*0550*/  IMAD.MOV.U32 R2, RZ, RZ, R39 ;  /* 0x000000ffff027224 */ /* 0x000fce00078e0027 */
[----:B------:R-:W-:Y:S05]  /*0560*/  CALL.REL.NOINC `($__internal_4_$__cuda_sm20_div_rn_f64_full) ;  /* 0x00000028004c7944 */ /* 0x000fea0003c00000 */
.L_x_9744:
[----:B------:R-:W-:Y:S05]  /*0570*/  BSYNC B2 ;  /* 0x0000000000027941 */ /* 0x000fea0003800000 */
.L_x_9743:
[----:B------:R-:W-:Y:S01]  /*0580*/  MOV R10, R2 ;  /* 0x00000002000a7202 */ /* 0x000fe20000000f00 */
[----:B------:R-:W-:-:S07]  /*0590*/  IMAD.MOV.U32 R11, RZ, RZ, R3 ;  /* 0x000000ffff0b7224 */ /* 0x000fce00078e0003 */
.L_x_9742:
[----:B------:R-:W-:Y:S05]  /*05a0*/  BSYNC B1 ;  /* 0x0000000000017941 */ /* 0x000fea0003800000 */
.L_x_9741:
[----:B------:R-:W-:Y:S01]  /*05b0*/  ULDC.64 UR6, c[0x0][0x220] ;  /* 0x0000880000067ab9 */ /* 0x000fe20000000a00 */
[----:B------:R-:W-:Y:S01]  /*05c0*/  BSSY B1, `(.L_x_9745) ;  /* 0x0000021000017945 */ /* 0x000fe20003800000 */
[C---:B-----5:R-:W-:Y:S01]  /*05d0*/  DSETP.GT.AND P0, PT, R20.reuse, UR6, PT ;  /* 0x0000000614007e2a */ /* 0x060fe2000bf04000 */
[----:B------:R-:W-:Y:S01]  /*05e0*/  ULDC.64 UR6, c[0x0][0x218] ;  /* 0x0000860000067ab9 */ /* 0x000fe20000000a00 */
[----:B------:R-:W-:Y:S02]  /*05f0*/  CS2R R38, SRZ ;  /* 0x0000000000267805 */ /* 0x000fe4000001ff00 */
[----:B------:R-:W-:Y:S02]  /*0600*/  CS2R R36, SRZ ;  /* 0x0000000000247805 */ /* 0x000fe4000001ff00 */
[----:B------:R-:W-:-:S14]  /*0610*/  DSETP.LT.OR P0, PT, R20, UR6, P0 ;  /* 0x0000000614007e2a */ /* 0x000fdc0008701400 */
[----:B------:R-:W-:Y:S05]  /*0620*/  @P0 BRA `(.L_x_9746) ;  /* 0x0000000000680947 */ /* 0x000fea0003800000 */
[C---:B------:R-:W-:Y:S01]  /*0630*/  DADD R2, -R20.reuse, 1 ;  /* 0x3ff0000014027429 */ /* 0x040fe20000000100 */
[----:B------:R-:W-:Y:S01]  /*0640*/  FSETP.GEU.AND P1, PT, |R33|, 6.5827683646048100446e-37, PT ;  /* 0x036000002100780b */ /* 0x000fe20003f2e200 */
        /* <DEDUP_REMOVED lines=16> */
[----:B------:R-:W-:Y:S01]  /*0750*/  MOV R4, R33 ;  /* 0x0000002100047202 */ /* 0x000fe20000000f00 */
[----:B------:R-:W-:Y:S01]  /*0760*/  IMAD.MOV.U32 R5, RZ, RZ, R20 ;  /* 0x000000ffff057224 */ /* 0x000fe200078e0014 */
[----:B------:R-:W-:Y:S01]  /*0770*/  MOV R0, 0x7a0 ;  /* 0x000007a000007802 */ /* 0x000fe20000000f00 */
[----:B------:R-:W-:-:S07]  /*0780*/  IMAD.MOV.U32 R2, RZ, RZ, R21 ;  /* 0x000000ffff027224 */ /* 0x000fce00078e0015 */
[----:B------:R-:W-:Y:S05]  /*0790*/  CALL.REL.NOINC `($__internal_4_$__cuda_sm20_div_rn_f64_full) ;  /* 0x0000002400c07944 */ /* 0x000fea0003c00000 */
.L_x_9748:
[----:B------:R-:W-:Y:S05]  /*07a0*/  BSYNC B2 ;  /* 0x0000000000027941 */ /* 0x000fea0003800000 */
.L_x_9747:
[----:B------:R-:W-:Y:S01]  /*07b0*/  IMAD.MOV.U32 R36, RZ, RZ, R2 ;  /* 0x000000ffff247224 */ /* 0x000fe200078e0002 */
[----:B------:R-:W-:-:S07]  /*07c0*/  MOV R37, R3 ;  /* 0x0000000300257202 */ /* 0x000fce0000000f00 */
.L_x_9746:
[----:B------:R-:W-:Y:S05]  /*07d0*/  BSYNC B1 ;  /* 0x0000000000017941 */ /* 0x000fea0003800000 */
.L_x_9745:
[----:B------:R-:W-:Y:S01]  /*07e0*/  ULDC.64 UR6, c[0x0][0x220] ;  /* 0x0000880000067ab9 */ /* 0x000fe20000000a00 */
[----:B------:R-:W-:Y:S01]  /*07f0*/  BSSY B1, `(.L_x_9749) ;  /* 0x000001f000017945 */ /* 0x000fe20003800000 */
[----:B------:R-:W-:Y:S01]  /*0800*/  DSETP.GT.AND P0, PT, R22, UR6, PT ;  /* 0x0000000616007e2a */ /* 0x000fe2000bf04000 */
[----:B------:R-:W-:-:S05]  /*0810*/  ULDC.64 UR6, c[0x0][0x218] ;  /* 0x0000860000067ab9 */ /* 0x000fca0000000a00 */
        /* <DEDUP_REMOVED lines=25> */
.L_x_9752:
[----:B------:R-:W-:Y:S05]  /*09b0*/  BSYNC B2 ;  /* 0x0000000000027941 */ /* 0x000fea0003800000 */
.L_x_9751:
[----:B------:R-:W-:Y:S02]  /*09c0*/  IMAD.MOV.U32 R38, RZ, RZ, R2 ;  /* 0x000000ffff267224 */ /* 0x000fe400078e0002 */
[----:B------:R-:W-:-:S07]  /*09d0*/  IMAD.MOV.U32 R39, RZ, RZ, R3 ;  /* 0x000000ffff277224 */ /* 0x000fce00078e0003 */
.L_x_9750:
[----:B------:R-:W-:Y:S05]  /*09e0*/  BSYNC B1 ;  /* 0x0000000000017941 */ /* 0x000fea0003800000 */
.L_x_9749:
[----:B------:R-:W-:Y:S01]  /*09f0*/  ULDC.64 UR6, c[0x0][0x220] ;  /* 0x0000880000067ab9 */ /* 0x000fe20000000a00 */
[----:B------:R-:W-:Y:S01]  /*0a00*/  BSSY B1, `(.L_x_9753) ;  /* 0x0000021000017945 */ /* 0x000fe20003800000 */
[C---:B------:R-:W-:Y:S01]  /*0a10*/  DSETP.GT.AND P0, PT, R16.reuse, UR6, PT ;  /* 0x0000000610007e2a */ /* 0x040fe2000bf04000 */
        /* <DEDUP_REMOVED lines=9> */
[----:B------:R-:W-:-:S05]  /*0ab0*/  MOV R2, 0x1 ;  /* 0x0000000100027802 */ /* 0x000fca0000000f00 */
        /* <DEDUP_REMOVED lines=18> */
.L_x_9756:
[----:B------:R-:W-:Y:S05]  /*0be0*/  BSYNC B2 ;  /* 0x0000000000027941 */ /* 0x000fea0003800000 */
.L_x_9755:
[----:B------:R-:W-:Y:S02]  /*0bf0*/  IMAD.MOV.U32 R20, RZ, RZ, R2 ;  /* 0x000000ffff147224 */ /* 0x000fe400078e0002 */
[----:B------:R-:W-:-:S07]  /*0c00*/  IMAD.MOV.U32 R21, RZ, RZ, R3 ;  /* 0x000000ffff157224 */ /* 0x000fce00078e0003 */
.L_x_9754:
[----:B------:R-:W-:Y:S05]  /*0c10*/  BSYNC B1 ;  /* 0x0000000000017941 */ /* 0x000fea0003800000 */
.L_x_9753:
        /* <DEDUP_REMOVED lines=29> */
.L_x_9760:
[----:B------:R-:W-:Y:S05]  /*0df0*/  BSYNC B2 ;  /* 0x0000000000027941 */ /* 0x000fea0003800000 */
.L_x_9759:
[----:B------:R-:W-:Y:S01]  /*0e00*/  MOV R22, R2 ;  /* 0x0000000200167202 */ /* 0x000fe20000000f00 */
[----:B------:R-:W-:-:S07]  /*0e10*/  IMAD.MOV.U32 R23, RZ, RZ, R3 ;  /* 0x000000ffff177224 */ /* 0x000fce00078e0003 */
.L_x_9758:
[----:B------:R-:W-:Y:S05]  /*0e20*/  BSYNC B1 ;  /* 0x0000000000017941 */ /* 0x000fea0003800000 */
.L_x_9757:
        /* <DEDUP_REMOVED lines=31> */
.L_x_9764:
[----:B------:R-:W-:Y:S05]  /*1020*/  BSYNC B2 ;  /* 0x0000000000027941 */ /* 0x000fea0003800000 */
.L_x_9763:
[----:B------:R-:W-:Y:S01]  /*1030*/  IMAD.MOV.U32 R16, RZ, RZ, R2 ;  /* 0x000000ffff107224 */ /* 0x000fe200078e0002 */
[----:B------:R-:W-:-:S07]  /*1040*/  MOV R17, R3 ;  /* 0x0000000300117202 */ /* 0x000fce0000000f00 */
.L_x_9762:
[----:B------:R-:W-:Y:S05]  /*1050*/  BSYNC B1 ;  /* 0x0000000000017941 */ /* 0x000fea0003800000 */
.L_x_9761:
        /* <DEDUP_REMOVED lines=29> */
.L_x_9768:
[----:B------:R-:W-:Y:S05]  /*1230*/  BSYNC B2 ;  /* 0x0000000000027941 */ /* 0x000fea0003800000 */
.L_x_9767:
[----:B------:R-:W-:Y:S02]  /*1240*/  IMAD.MOV.U32 R18, RZ, RZ, R2 ;  /* 0x000000ffff127224 */ /* 0x000fe400078e0002 */
[----:B------:R-:W-:-:S07]  /*1250*/  IMAD.MOV.U32 R19, RZ, RZ, R3 ;  /* 0x000000ffff137224 */ /* 0x000fce00078e0003 */
.L_x_9766:
[----:B------:R-:W-:Y:S05]  /*1260*/  BSYNC B1 ;  /* 0x0000000000017941 */ /* 0x000fea0003800000 */
.L_x_9765:
[----:B------:R-:W0:Y:S02]  /*1270*/  LDC.64 R2, c[0x0][0x230] ;  /* 0x00008c00ff027b82 */ /* 0x000e240000000a00 */
[----:B0-----:R-:W-:-:S04]  /*1280*/  IMAD.WIDE.U32 R52, R52, 0x8, R2 ;  /* 0x0000000834347825 */ /* 0x001fc800078e0002 */
[----:B------:R-:W-:-:S05]  /*1290*/  IMAD.WIDE R52, R48, 0x10, R52 ;  /* 0x0000001030347825 */ /* 0x000fca00078e0234 */
[----:B------:R-:W-:Y:S04]  /*12a0*/  STG.E.128 desc[UR4][R52.64], R8 ;  /* 0x0000000834007986 */ /* 0x000fe8000c101d04 */
[----:B------:R-:W-:Y:S04]  /*12b0*/  STG.E.128 desc[UR4][R52.64+0x800], R36 ;  /* 0x0008002434007986 */ /* 0x000fe8000c101d04 */
[----:B------:R-:W-:Y:S04]  /*12c0*/  STG.E.128 desc[UR4][R52.64+0x1000], R20 ;  /* 0x0010001434007986 */ /* 0x000fe8000c101d04 */
[----:B------:R-:W-:Y:S01]  /*12d0*/  STG.E.128 desc[UR4][R52.64+0x1800], R16 ;  /* 0x0018001034007986 */ /* 0x000fe2000c101d04 */
[----:B------:R-:W-:Y:S05]  /*12e0*/  EXIT ;  /* 0x000000000000794d */ /* 0x000fea0003800000 */
.L_x_9736:
[----:B------:R-:W0:Y:S01]  /*12f0*/  S2R R34, SR_TID.X ;  /* 0x0000000000227919 */ /* 0x000e220000002100 */
[----:B------:R-:W-:Y:S02]  /*1300*/  CS2R R6, SRZ ;  /* 0x0000000000067805 */ /* 0x000fe4000001ff00 */
[----:B0-----:R-:W-:Y:S02]  /*1310*/  ISETP.GE.AND P1, PT, R34, R35, PT ;  /* 0x000000232200720c */ /* 0x001fe40003f26270 */
[----:B------:R-:W-:-:S11]  /*1320*/  MOV R41, R34 ;  /* 0x0000002200297202 */ /* 0x000fd60000000f00 */
[----:B------:R-:W-:Y:S01]  /*1330*/  @!P1 IMAD.IADD R39, R52, 0x1, R41 ;  /* 0x0000000134279824 */ /* 0x000fe200078e0229 */
[----:B------:R-:W0:Y:S01]  /*1340*/  @!P1 LDC.64 R32, c[0x0][0x238] ;  /* 0x00008e00ff209b82 */ /* 0x000e220000000a00 */
[----:B------:R-:W-:-:S05]  /*1350*/  @!P1 VIADD R41, R41, 0x80 ;  /* 0x0000008029299836 */ /* 0x000fca0000000000 */
[CC--:B------:R-:W-:Y:S02]  /*1360*/  ISETP.GE.AND P6, PT, R41.reuse, R35.reuse, PT ;  /* 0x000000232900720c */ /* 0x0c0fe40003fc6270 */
[----:B------:R-:W1:Y:S11]  /*1370*/  @!P1 LDC.64 R36, c[0x0][0x240] ;  /* 0x00009000ff249b82 */ /* 0x000e760000000a00 */
[----:B------:R-:W-:Y:S01]  /*1380*/  @!P6 IMAD.IADD R9, R52, 0x1, R41 ;  /* 0x000000013409e824 */ /* 0x000fe200078e0229 */
[----:B------:R-:W-:Y:S01]  /*1390*/  @!P6 IADD3 R41, R41, 0x80, RZ ;  /* 0x000000802929e810 */ /* 0x000fe20007ffe0ff */
[----:B------:R-:W2:Y:S03]  /*13a0*/  @!P6 LDC.64 R2, c[0x0][0x238] ;  /* 0x00008e00ff02eb82 */ /* 0x000ea60000000a00 */
[----:B------:R-:W-:-:S05]  /*13b0*/  ISETP.GE.AND P5, PT, R41, R35, PT ;  /* 0x000000232900720c */ /* 0x000fca0003fa6270 */
[----:B------:R-:W3:Y:S08]  /*13c0*/  @!P6 LDC.64 R4, c[0x0][0x240] ;  /* 0x00009000ff04eb82 */ /* 0x000ef00000000a00 */
[----:B------:R-:W-:Y:S01]  /*13d0*/  @!P5 IMAD.IADD R13, R52, 0x1, R41 ;  /* 0x00000001340dd824 */ /* 0x000fe200078e0229 */
[----:B------:R-:W4:Y:S01]  /*13e0*/  @!P5 LDC.64 R46, c[0x0][0x238] ;  /* 0x00008e00ff2edb82 */ /* 0x000f220000000a00 */
[----:B------:R-:W-:-:S05]  /*13f0*/  @!P5 VIADD R41, R41, 0x80 ;  /* 0x000000802929d836 */ /* 0x000fca0000000000 */
[----:B------:R-:W-:Y:S01]  /*1400*/  ISETP.GE.AND P4, PT, R41, R35, PT ;  /* 0x000000232900720c */ /* 0x000fe20003f86270 */
[C---:B--2---:R-:W-:Y:S01]  /*1410*/  @!P6 IMAD.WIDE.U32 R2, R9.reuse, 0x8, R2 ;  /* 0x000000080902e825 */ /* 0x044fe200078e0002 */
[----:B------:R-:W2:Y:S04]  /*1420*/  @!P5 LDC.64 R48, c[0x0][0x240] ;  /* 0x00009000ff30db82 */ /* 0x000ea80000000a00 */
[----:B------:R0:W5:Y:S01]  /*1430*/  @!P6 LDG.E.64 R6, desc[UR4][R2.64] ;  /* 0x000000040206e981 */ /* 0x000162000c1e1b00 */
[----:B---3--:R-:W-:Y:S01]  /*1440*/  @!P6 IMAD.WIDE.U32 R4, R9, 0x8, R4 ;  /* 0x000000080904e825 */ /* 0x008fe200078e0004 */
[----:B------:R-:W-:-:S05]  /*1450*/  CS2R R8, SRZ ;  /* 0x0000000000087805 */ /* 0x000fca000001ff00 */
[----:B------:R-:W-:Y:S01]  /*1460*/  @!P4 IMAD.IADD R55, R52, 0x1, R41 ;  /* 0x000000013437c824 */ /* 0x000fe200078e0229 */
[----:B------:R-:W-:Y:S01]  /*1470*/  @!P4 IADD3 R41, R41, 0x80, RZ ;  /* 0x000000802929c810 */ /* 0x000fe20007ffe0ff */
[----:B------:R-:W3:Y:S01]  /*1480*/  @!P4 LDC.64 R50, c[0x0][0x238] ;  /* 0x00008e00ff32cb82 */ /* 0x000ee20000000a00 */
[----:B------:R1:W5:Y:S02]  /*1490*/  @!P6 LDG.E.64 R8, desc[UR4][R4.64] ;  /* 0x000000040408e981 */ /* 0x000364000c1e1b00 */
[----:B------:R-:W-:-:S05]  /*14a0*/  ISETP.GE.AND P3, PT, R41, R35, PT ;  /* 0x000000232900720c */ /* 0x000fca0003f66270 */
[----:B------:R-:W4:Y:S08]  /*14b0*/  @!P4 LDC.64 R10, c[0x0][0x240] ;  /* 0x00009000ff0acb82 */ /* 0x000f300000000a00 */
[----:B------:R-:W-:Y:S01]  /*14c0*/  @!P3 IMAD.IADD R23, R52, 0x1, R41 ;  /* 0x000000013417b824 */ /* 0x000fe200078e0229 */
[----:B------:R-:W2:Y:S01]  /*14d0*/  @!P3 LDC.64 R20, c[0x0][0x238] ;  /* 0x00008e00ff14bb82 */ /* 0x000ea20000000a00 */
[----:B------:R-:W-:-:S05]  /*14e0*/  @!P3 VIADD R41, R41, 0x80 ;  /* 0x000000802929b836 */ /* 0x000fca0000000000 */
[CC--:B------:R-:W-:Y:S02]  /*14f0*/  ISETP.GE.AND P2, PT, R41.reuse, R35.reuse, PT ;  /* 0x000000232900720c */ /* 0x0c0fe40003f46270 */
[----:B------:R-:W2:Y:S11]  /*1500*/  @!P3 LDC.64 R24, c[0x0][0x240] ;  /* 0x00009000ff18bb82 */ /* 0x000eb60000000a00 */
[----:B------:R-:W-:Y:S01]  /*1510*/  @!P2 IMAD.IADD R0, R52, 0x1, R41 ;  /* 0x000000013400a824 */ /* 0x000fe200078e0229 */
[----:B------:R-:W-:Y:S01]  /*1520*/  @!P2 IADD3 R41, R41, 0x80, RZ ;  /* 0x000000802929a810 */ /* 0x000fe20007ffe0ff */
[----:B------:R-:W2:Y:S03]  /*1530*/  @!P2 LDC.64 R26, c[0x0][0x238] ;  /* 0x00008e00ff1aab82 */ /* 0x000ea60000000a00 */
[----:B------:R-:W-:-:S05]  /*1540*/  ISETP.GE.AND P0, PT, R41, R35, PT ;  /* 0x000000232900720c */ /* 0x000fca0003f06270 */
[----:B------:R-:W2:Y:S08]  /*1550*/  @!P2 LDC.64 R44, c[0x0][0x240] ;  /* 0x00009000ff2cab82 */ /* 0x000eb00000000a00 */
[----:B------:R-:W-:Y:S01]  /*1560*/  @!P0 IMAD.IADD R43, R52, 0x1, R41 ;  /* 0x00000001342b8824 */ /* 0x000fe200078e0229 */
[----:B0-----:R-:W0:Y:S01]  /*1570*/  @!P0 LDC.64 R2, c[0x0][0x238] ;  /* 0x00008e00ff028b82 */ /* 0x001e220000000a00 */
[----:B------:R-:W-:-:S05]  /*1580*/  @!P0 VIADD R41, R41, 0x80 ;  /* 0x0000008029298836 */ /* 0x000fca0000000000 */
[----:B------:R-:W-:Y:S02]  /*1590*/  ISETP.GE.AND P6, PT, R41, R35, PT ;  /* 0x000000232900720c */ /* 0x000fe40003fc6270 */
[----:B-1----:R-:W1:Y:S01]  /*15a0*/  @!P0 LDC.64 R4, c[0x0][0x240] ;  /* 0x00009000ff048b82 */ /* 0x002e620000000a00 */
[----:B---3--:R-:W-:-:S10]  /*15b0*/  @!P4 IMAD.WIDE.U32 R50, R55, 0x8, R50 ;  /* 0x000000083732c825 */ /* 0x008fd400078e0032 */
[----:B------:R-:W3:Y:S08]  /*15c0*/  @!P6 LDC.64 R28, c[0x0][0x238] ;  /* 0x00008e00ff1ceb82 */ /* 0x000ef00000000a00 */
[----:B------:R-:W3:Y:S01]  /*15d0*/  @!P6 LDC.64 R30, c[0x0][0x240] ;  /* 0x00009000ff1eeb82 */ /* 0x000ee20000000a00 */
[----:B----4-:R-:W-:Y:S01]  /*15e0*/  @!P4 IMAD.WIDE.U32 R54, R55, 0x8, R10 ;  /* 0x000000083736c825 */ /* 0x010fe200078e000a */
[----:B------:R-:W-:-:S03]  /*15f0*/  CS2R R10, SRZ ;  /* 0x00000000000a7805 */ /* 0x000fc6000001ff00 */
[----:B------:R-:W-:-:S04]  /*1600*/  @!P5 IMAD.WIDE.U32 R46, R13, 0x8, R46 ;  /* 0x000000080d2ed825 */ /* 0x000fc800078e002e */
[----:B--2---:R-:W-:Y:S01]  /*1610*/  @!P5 IMAD.WIDE.U32 R48, R13, 0x8, R48 ;  /* 0x000000080d30d825 */ /* 0x004fe200078e0030 */
[----:B------:R-:W-:Y:S01]  /*1620*/  CS2R R12, SRZ ;  /* 0x00000000000c7805 */ /* 0x000fe2000001ff00 */
[----:B------:R0:W5:Y:S05]  /*1630*/  @!P5 LDG.E.64 R10, desc[UR4][R46.64] ;  /* 0x000000042e0ad981 */ /* 0x00016a000c1e1b00 */
[----:B------:R1:W5:Y:S01]  /*1640*/  @!P5 LDG.E.64 R12, desc[UR4][R48.64] ;  /* 0x00000004300cd981 */ /* 0x000362000c1e1b00 */
[----:B0-----:R-:W-:-:S04]  /*1650*/  @!P0 IMAD.WIDE.U32 R46, R43, 0x8, R2 ;  /* 0x000000082b2e8825 */ /* 0x001fc800078e0002 */
[----:B------:R-:W-:Y:S02]  /*1660*/  @!P6 IMAD.IADD R3, R52, 0x1, R41 ;  /* 0x000000013403e824 */ /* 0x000fe400078e0229 */
[----:B-1----:R-:W-:Y:S01]  /*1670*/  @!P0 IMAD.WIDE.U32 R48, R43, 0x8, R4 ;  /* 0x000000082b308825 */ /* 0x002fe200078e0004 */
[----:B------:R-:W-:-:S03]  /*1680*/  CS2R R14, SRZ ;  /* 0x00000000000e7805 */ /* 0x000fc6000001ff00 */
[----:B---3--:R-:W-:Y:S01]  /*1690*/  @!P6 IMAD.WIDE.U32 R40, R3, 0x8, R28 ;  /* 0x000000080328e825 */ /* 0x008fe200078e001c */
[----:B------:R-:W-:-:S03]  /*16a0*/  CS2R R16, SRZ ;  /* 0x0000000000107805 */ /* 0x000fc6000001ff00 */
[----:B------:R-:W-:Y:S01]  /*16b0*/  @!P6 IMAD.WIDE.U32 R42, R3, 0x8, R30 ;  /* 0x00000008032ae825 */ /* 0x000fe200078e001e */
[----:B------:R-:W-:Y:S02]  /*16c0*/  CS2R R18, SRZ ;  /* 0x0000000000127805 */ /* 0x000fe4000001ff00 */
[----:B------:R-:W-:Y:S02]  /*16d0*/  CS2R R28, SRZ ;  /* 0x00000000001c7805 */ /* 0x000fe4000001ff00 */
[----:B------:R-:W-:Y:S01]  /*16e0*/  CS2R R4, SRZ ;  /* 0x0000000000047805 */ /* 0x000fe2000001ff00 */
[----:B------:R-:W-:Y:S01]  /*16f0*/  @!P1 IMAD.WIDE.U32 R2, R39, 0x8, R32 ;  /* 0x0000000827029825 */ /* 0x000fe200078e0020 */
[----:B------:R-:W-:Y:S02]  /*1700*/  CS2R R30, SRZ ;  /* 0x00000000001e7805 */ /* 0x000fe4000001ff00 */
[----:B------:R-:W-:Y:S01]  /*1710*/  CS2R R32, SRZ ;  /* 0x0000000000207805 */ /* 0x000fe2000001ff00 */
[----:B------:R0:W5:Y:S01]  /*1720*/  @!P4 LDG.E.64 R14, desc[UR4][R50.64] ;  /* 0x00000004320ec981 */ /* 0x000162000c1e1b00 */
[----:B------:R-:W-:Y:S01]  /*1730*/  @!P3 IMAD.WIDE.U32 R56, R23, 0x8, R20 ;  /* 0x000000081738b825 */ /* 0x000fe200078e0014 */
[----:B------:R-:W-:-:S02]  /*1740*/  CS2R R20, SRZ ;  /* 0x0000000000147805 */ /* 0x000fc4000001ff00 */
[----:B------:R0:W5:Y:S01]  /*1750*/  @!P4 LDG.E.64 R16, desc[UR4][R54.64] ;  /* 0x000000043610c981 */ /* 0x000162000c1e1b00 */
[----:B------:R-:W-:Y:S01]  /*1760*/  @!P3 IMAD.WIDE.U32 R58, R23, 0x8, R24 ;  /* 0x00000008173ab825 */ /* 0x000fe200078e0018 */
[----:B------:R-:W-:Y:S02]  /*1770*/  CS2R R22, SRZ ;  /* 0x0000000000167805 */ /* 0x000fe4000001ff00 */
[----:B------:R-:W-:Y:S01]  /*1780*/  CS2R R24, SRZ ;  /* 0x0000000000187805 */ /* 0x000fe2000001ff00 */
[----:B------:R0:W5:Y:S01]  /*1790*/  @!P3 LDG.E.64 R18, desc[UR4][R56.64] ;  /* 0x000000043812b981 */ /* 0x000162000c1e1b00 */
[----:B------:R-:W-:Y:S01]  /*17a0*/  @!P2 IMAD.WIDE.U32 R60, R0, 0x8, R26 ;  /* 0x00000008003ca825 */ /* 0x000fe200078e001a */
[----:B------:R-:W-:Y:S02]  /*17b0*/  CS2R R26, SRZ ;  /* 0x00000000001a7805 */ /* 0x000fe4000001ff00 */
[----:B------:R0:W5:Y:S01]  /*17c0*/  @!P3 LDG.E.64 R20, desc[UR4][R58.64] ;  /* 0x000000043a14b981 */ /* 0x000162000c1e1b00 */
[----:B------:R-:W-:Y:S01]  /*17d0*/  @!P1 IMAD.WIDE.U32 R38, R39, 0x8, R36 ;  /* 0x0000000827269825 */ /* 0x000fe200078e0024 */
[----:B------:R-:W-:-:S02]  /*17e0*/  CS2R R36, SRZ ;  /* 0x0000000000247805 */ /* 0x000fc4000001ff00 */
[----:B------:R0:W5:Y:S01]  /*17f0*/  @!P2 LDG.E.64 R22, desc[UR4][R60.64] ;  /* 0x000000043c16a981 */ /* 0x000162000c1e1b00 */
[----:B------:R-:W-:-:S03]  /*1800*/  @!P2 IMAD.WIDE.U32 R44, R0, 0x8, R44 ;  /* 0x00000008002ca825 */ /* 0x000fc600078e002c */
[----:B------:R0:W5:Y:S04]  /*1810*/  @!P0 LDG.E.64 R26, desc[UR4][R46.64] ;  /* 0x000000042e1a8981 */ /* 0x000168000c1e1b00 */
[----:B------:R0:W5:Y:S04]  /*1820*/  @!P2 LDG.E.64 R24, desc[UR4][R44.64] ;  /* 0x000000042c18a981 */ /* 0x000168000c1e1b00 */
[----:B------:R0:W5:Y:S04]  /*1830*/  @!P0 LDG.E.64 R28, desc[UR4][R48.64] ;  /* 0x00000004301c8981 */ /* 0x000168000c1e1b00 */
[----:B------:R0:W5:Y:S04]  /*1840*/  @!P6 LDG.E.64 R30, desc[UR4][R40.64] ;  /* 0x00000004281ee981 */ /* 0x000168000c1e1b00 */
[----:B------:R0:W5:Y:S04]  /*1850*/  @!P6 LDG.E.64 R32, desc[UR4][R42.64] ;  /* 0x000000042a20e981 */ /* 0x000168000c1e1b00 */
[----:B------:R0:W5:Y:S04]  /*1860*/  @!P1 LDG.E.64 R4, desc[UR4][R2.64] ;  /* 0x0000000402049981 */ /* 0x000168000c1e1b00 */
[----:B------:R0:W5:Y:S01]  /*1870*/  @!P1 LDG.E.64 R36, desc[UR4][R38.64] ;  /* 0x0000000426249981 */ /* 0x000162000c1e1b00 */
[----:B------:R-:W-:Y:S04]  /*1880*/  BSSY B1, `(.L_x_9769) ;  /* 0x0000022000017945 */ /* 0x000fe80003800000 */
[----:B------:R-:W-:Y:S05]  /*1890*/  @P1 BRA `(.L_x_9770) ;  /* 0x0000000000801947 */ /* 0x000fea0003800000 */
[----:B------:R-:W-:Y:S01]  /*18a0*/  ULDC.64 UR6, c[0x0][0x220] ;  /* 0x0000880000067ab9 */ /* 0x000fe20000000a00 */
[----:B0-----:R-:W-:Y:S01]  /*18b0*/  CS2R R48, SRZ ;  /* 0x0000000000307805 */ /* 0x001fe2000001ff00 */
        /* <DEDUP_REMOVED lines=27> */
.L_x_9772:
[----:B------:R-:W-:Y:S05]  /*1a70*/  BSYNC B2 ;  /* 0x0000000000027941 */ /* 0x000fea0003800000 */
.L_x_9771:
[----:B------:R-:W-:Y:S02]  /*1a80*/  IMAD.MOV.U32 R48, RZ, RZ, R2 ;  /* 0x000000ffff307224 */ /* 0x000fe400078e0002 */
[----:B------:R-:W-:-:S07]  /*1a90*/  IMAD.MOV.U32 R49, RZ, RZ, R3 ;  /* 0x000000ffff317224 */ /* 0x000fce00078e0003 */
.L_x_9770:
[----:B------:R-:W-:Y:S05]  /*1aa0*/  BSYNC B1 ;  /* 0x0000000000017941 */ /* 0x000fea0003800000 */
.L_x_9769:
[----:B------:R-:W-:Y:S01]  /*1ab0*/  VIADD R53, R34, 0x80 ;  /* 0x0000008022357836 */ /* 0x000fe20000000000 */
[----:B------:R-:W-:Y:S04]  /*1ac0*/  BSSY B1, `(.L_x_9773) ;  /* 0x0000023000017945 */ /* 0x000fe80003800000 */
[----:B------:R-:W-:-:S13]  /*1ad0*/  ISETP.GE.AND P0, PT, R53, R35, PT ;  /* 0x000000233500720c */ /* 0x000fda0003f06270 */
        /* <DEDUP_REMOVED lines=30> */
.L_x_9776:
[----:B------:R-:W-:Y:S05]  /*1cc0*/  BSYNC B2 ;  /* 0x0000000000027941 */ /* 0x000fea0003800000 */
.L_x_9775:
[----:B------:R-:W-:Y:S02]  /*1cd0*/  IMAD.MOV.U32 R38, RZ, RZ, R2 ;  /* 0x000000ffff267224 */ /* 0x000fe400078e0002 */
[----:B------:R-:W-:-:S07]  /*1ce0*/  IMAD.MOV.U32 R39, RZ, RZ, R3 ;  /* 0x000000ffff277224 */ /* 0x000fce00078e0003 */
.L_x_9774:
[----:B------:R-:W-:Y:S05]  /*1cf0*/  BSYNC B1 ;  /* 0x0000000000017941 */ /* 0x000fea0003800000 */
.L_x_9773:
        /* <DEDUP_REMOVED lines=10> */
[----:B0-----:R-:W-:Y:S01]  /*1da0*/  DADD R2, -R12, 1 ;  /* 0x3ff000000c027429 */ /* 0x001fe20000000100 */
        /* <DEDUP_REMOVED lines=22> */
.L_x_9780:
[----:B------:R-:W-:Y:S05]  /*1f10*/  BSYNC B2 ;  /* 0x0000000000027941 */ /* 0x000fea0003800000 */
.L_x_9779:
[----:B------:R-:W-:Y:S02]  /*1f20*/  IMAD.MOV.U32 R36, RZ, RZ, R2 ;  /* 0x000000ffff247224 */ /* 0x000fe400078e0002 */
[----:B------:R-:W-:-:S07]  /*1f30*/  IMAD.MOV.U32 R37, RZ, RZ, R3 ;  /* 0x000000ffff257224 */ /* 0x000fce00078e0003 */
.L_x_9778:
[----:B------:R-:W-:Y:S05]  /*1f40*/  BSYNC B1 ;  /* 0x0000000000017941 */ /* 0x000fea0003800000 */
.L_x_9777:
        /* <DEDUP_REMOVED lines=33> */
.L_x_9784:
[----:B------:R-:W-:Y:S05]  /*2160*/  BSYNC B2 ;  /* 0x0000000000027941 */ /* 0x000fea0003800000 */
.L_x_9783:
[----:B------:R-:W-:Y:S02]  /*2170*/  IMAD.MOV.U32 R6, RZ, RZ, R2 ;  /* 0x000000ffff067224 */ /* 0x000fe400078e0002 */
[----:B------:R-:W-:-:S07]  /*2180*/  IMAD.MOV.U32 R7, RZ, RZ, R3 ;  /* 0x000000ffff077224 */ /* 0x000fce00078e0003 */
.L_x_9782:
[----:B------:R-:W-:Y:S05]  /*2190*/  BSYNC B1 ;  /* 0x0000000000017941 */ /* 0x000fea0003800000 */
.L_x_9781:
        /* <DEDUP_REMOVED lines=33> */
.L_x_9788:
[----:B------:R-:W-:Y:S05]  /*23b0*/  BSYNC B2 ;  /* 0x0000000000027941 */ /* 0x000fea0003800000 */
.L_x_9787:
[----:B------:R-:W-:Y:S02]  /*23c0*/  IMAD.MOV.U32 R8, RZ, RZ, R2 ;  /* 0x000000ffff087224 */ /* 0x000fe400078e0002 */
[----:B------:R-:W-:-:S07]  /*23d0*/  IMAD.MOV.U32 R9, RZ, RZ, R3 ;  /* 0x000000ffff097224 */ /* 0x000fce00078e0003 */
.L_x_9786:
[----:B------:R-:W-:Y:S05]  /*23e0*/  BSYNC B1 ;  /* 0x0000000000017941 */ /* 0x000fea0003800000 */
.L_x_9785:
        /* <DEDUP_REMOVED lines=33> */
.L_x_9792:
[----:B------:R-:W-:Y:S05]  /*2600*/  BSYNC B2 ;  /* 0x0000000000027941 */ /* 0x000fea0003800000 */
.L_x_9791:
[----:B------:R-:W-:Y:S02]  /*2610*/  IMAD.MOV.U32 R10, RZ, RZ, R2 ;  /* 0x000000ffff0a7224 */ /* 0x000fe400078e0002 */
[----:B------:R-:W-:-:S07]  /*2620*/  IMAD.MOV.U32 R11, RZ, RZ, R3 ;  /* 0x000000ffff0b7224 */ /* 0x000fce00078e0003 */
.L_x_9790:
[----:B------:R-:W-:Y:S05]  /*2630*/  BSYNC B1 ;  /* 0x0000000000017941 */ /* 0x000fea0003800000 */
.L_x_9789:
        /* <DEDUP_REMOVED lines=33> */
.L_x_9796:
[----:B------:R-:W-:Y:S05]  /*2850*/  BSYNC B2 ;  /* 0x0000000000027941 */ /* 0x000fea0003800000 */
.L_x_9795:
[----:B------:R-:W-:Y:S02]  /*2860*/  IMAD.MOV.U32 R12, RZ, RZ, R2 ;  /* 0x000000ffff0c7224 */ /* 0x000fe400078e0002 */
[----:B------:R-:W-:-:S07]  /*2870*/  IMAD.MOV.U32 R13, RZ, RZ, R3 ;  /* 0x000000ffff0d7224 */ /* 0x000fce00078e0003 */
.L_x_9794:
[----:B------:R-:W-:Y:S05]  /*2880*/  BSYNC B1 ;  /* 0x0000000000017941 */ /* 0x000fea0003800000 */
.L_x_9793:
        /* <DEDUP_REMOVED lines=33> */
.L_x_9800:
[----:B------:R-:W-:Y:S05]  /*2aa0*/  BSYNC B2 ;  /* 0x0000000000027941 */ /* 0x000fea0003800000 */
.L_x_9799:
[----:B------:R-:W-:Y:S02]  /*2ab0*/  IMAD.MOV.U32 R14, RZ, RZ, R2 ;  /* 0x000000ffff0e7224 */ /* 0x000fe400078e0002 */
[----:B------:R-:W-:-:S07]  /*2ac0*/  IMAD.MOV.U32 R15, RZ, RZ, R3 ;  /* 0x000000ffff0f7224 */ /* 0x000fce00078e0003 */
.L_x_9798:
[----:B------:R-:W-:Y:S05]  /*2ad0*/  BSYNC B1 ;  /* 0x0000000000017941 */ /* 0x000fea0003800000 */
.L_x_9797:
[----:B-----5:R-:W1:Y:S01]  /*2ae0*/  @!P1 S2R R5, SR_TID.X ;  /* 0x0000000000059919 */ /* 0x020e620000002100 */
[----:B0-----:R-:W0:Y:S01]  /*2af0*/  @!P1 LDC.64 R2, c[0x0][0x230] ;  /* 0x00008c00ff029b82 */ /* 0x001e220000000a00 */
[----:B------:R-:W-:Y:S01]  /*2b00*/  @!P1 MOV R34, R53 ;  /* 0x0000003500229202 */ /* 0x000fe20000000f00 */
[----:B------:R-:W-:Y:S04]  /*2b10*/  BSSY B0, `(.L_x_9801) ;  /* 0x0000030000007945 */ /* 0x000fe80003800000 */
[----:B------:R-:W-:Y:S01]  /*2b20*/  BSSY B1, `(.L_x_9802) ;  /* 0x0000028000017945 */ /* 0x000fe20003800000 */
[----:B------:R-:W-:Y:S01]  /*2b30*/  ISETP.GE.AND P0, PT, R34, R35, PT ;  /* 0x000000232200720c */ /* 0x000fe20003f06270 */
[----:B-1----:R-:W-:-:S04]  /*2b40*/  @!P1 IMAD.IADD R5, R52, 0x1, R5 ;  /* 0x0000000134059824 */ /* 0x002fc800078e0205 */
[----:B0-----:R-:W-:-:S05]  /*2b50*/  @!P1 IMAD.WIDE.U32 R2, R5, 0x8, R2 ;  /* 0x0000000805029825 */ /* 0x001fca00078e0002 */
[----:B------:R0:W-:Y:S03]  /*2b60*/  @!P1 STG.E.64 desc[UR4][R2.64], R48 ;  /* 0x0000003002009986 */ /* 0x0001e6000c101b04 */
[----:B------:R-:W-:Y:S05]  /*2b70*/  @P0 BRA `(.L_x_9803) ;  /* 0x0000000000300947 */ /* 0x000fea0003800000 */
[----:B0-----:R-:W0:Y:S01]  /*2b80*/  LDC.64 R2, c[0x0][0x230] ;  /* 0x00008c00ff027b82 */ /* 0x001e220000000a00 */
[----:B------:R-:W-:Y:S02]  /*2b90*/  IMAD.IADD R5, R52, 0x1, R34 ;  /* 0x0000000134057824 */ /* 0x000fe400078e0222 */
[----:B------:R-:W-:-:S05]  /*2ba0*/  VIADD R34, R34, 0x80 ;  /* 0x0000008022227836 */ /* 0x000fca0000000000 */
[----:B------:R-:W-:Y:S01]  /*2bb0*/  ISETP.GE.AND P0, PT, R34, R35, PT ;  /* 0x000000232200720c */ /* 0x000fe20003f06270 */
[----:B0-----:R-:W-:-:S05]  /*2bc0*/  IMAD.WIDE.U32 R2, R5, 0x8, R2 ;  /* 0x0000000805027825 */ /* 0x001fca00078e0002 */
[----:B------:R0:W-:Y:S07]  /*2bd0*/  STG.E.64 desc[UR4][R2.64], R38 ;  /* 0x0000002602007986 */ /* 0x0001ee000c101b04 */
[----:B------:R-:W-:Y:S05]  /*2be0*/  @P0 BRA `(.L_x_9804) ;  /* 0x0000000000300947 */ /* 0x000fea0003800000 */
[----:B0-----:R-:W0:Y:S01]  /*2bf0*/  LDC.64 R2, c[0x0][0x230] ;  /* 0x00008c00ff027b82 */ /* 0x001e220000000a00 */
[----:B------:R-:W-:Y:S01]  /*2c00*/  IMAD.IADD R5, R52, 0x1, R34 ;  /* 0x0000000134057824 */ /* 0x000fe200078e0222 */
[----:B------:R-:W-:-:S03]  /*2c10*/  IADD3 R34, R34, 0x80, RZ ;  /* 0x0000008022227810 */ /* 0x000fc60007ffe0ff */
[----:B0-----:R-:W-:-:S05]  /*2c20*/  IMAD.WIDE.U32 R2, R5, 0x8, R2 ;  /* 0x0000000805027825 */ /* 0x001fca00078e0002 */
[----:B------:R1:W-:Y:S02]  /*2c30*/  STG.E.64 desc[UR4][R2.64], R36 ;  /* 0x0000002402007986 */ /* 0x0003e4000c101b04 */
.L_x_9803:
[----:B------:R-:W-:-:S13]  /*2c40*/  ISETP.GE.AND P0, PT, R34, R35, PT ;  /* 0x000000232200720c */ /* 0x000fda0003f06270 */
[----:B------:R-:W-:Y:S05]  /*2c50*/  @P0 BRA `(.L_x_9805) ;  /* 0x0000000000300947 */ /* 0x000fea0003800000 */
[----:B01----:R-:W0:Y:S01]  /*2c60*/  LDC.64 R2, c[0x0][0x230] ;  /* 0x00008c00ff027b82 */ /* 0x003e220000000a00 */
[----:B------:R-:W-:Y:S02]  /*2c70*/  IMAD.IADD R5, R52, 0x1, R34 ;  /* 0x0000000134057824 */ /* 0x000fe400078e0222 */
[----:B------:R-:W-:Y:S02]  /*2c80*/  VIADD R34, R34, 0x80 ;  /* 0x0000008022227836 */ /* 0x000fe40000000000 */
[----:B0-----:R-:W-:-:S05]  /*2c90*/  IMAD.WIDE.U32 R2, R5, 0x8, R2 ;  /* 0x0000000805027825 */ /* 0x001fca00078e0002 */
[----:B------:R1:W-:Y:S02]  /*2ca0*/  STG.E.64 desc[UR4][R2.64], R6 ;  /* 0x0000000602007986 */ /* 0x0003e4000c101b04 */
.L_x_9804:
[----:B------:R-:W-:-:S13]  /*2cb0*/  ISETP.GE.AND P0, PT, R34, R35, PT ;  /* 0x000000232200720c */ /* 0x000fda0003f06270 */
[----:B------:R-:W-:Y:S05]  /*2cc0*/  @P0 BRA `(.L_x_9806) ;  /* 0x0000000000340947 */ /* 0x000fea0003800000 */
[----:B01----:R-:W0:Y:S01]  /*2cd0*/  LDC.64 R2, c[0x0][0x230] ;  /* 0x00008c00ff027b82 */ /* 0x003e220000000a00 */
[----:B------:R-:W-:Y:S01]  /*2ce0*/  IMAD.IADD R5, R52, 0x1, R34 ;  /* 0x0000000134057824 */ /* 0x000fe200078e0222 */
[----:B------:R-:W-:-:S03]  /*2cf0*/  IADD3 R34, R34, 0x80, RZ ;  /* 0x0000008022227810 */ /* 0x000fc60007ffe0ff */
[----:B0-----:R-:W-:-:S05]  /*2d00*/  IMAD.WIDE.U32 R2, R5, 0x8, R2 ;  /* 0x0000000805027825 */ /* 0x001fca00078e0002 */
[----:B------:R2:W-:Y:S02]  /*2d10*/  STG.E.64 desc[UR4][R2.64], R8 ;  /* 0x0000000802007986 */ /* 0x0005e4000c101b04 */
.L_x_9805:
[----:B------:R-:W-:-:S13]  /*2d20*/  ISETP.GE.AND P0, PT, R34, R35, PT ;  /* 0x000000232200720c */ /* 0x000fda0003f06270 */
[----:B------:R-:W-:Y:S05]  /*2d30*/  @P0 BREAK B1 ;  /* 0x0000000000010942 */ /* 0x000fea0003800000 */
[----:B------:R-:W-:Y:S05]  /*2d40*/  @P0 BRA `(.L_x_9807) ;  /* 0x0000000000300947 */ /* 0x000fea0003800000 */
[----:B012---:R-:W0:Y:S01]  /*2d50*/  LDC.64 R2, c[0x0][0x230] ;  /* 0x00008c00ff027b82 */ /* 0x007e220000000a00 */
[----:B------:R-:W-:Y:S02]  /*2d60*/  IMAD.IADD R5, R52, 0x1, R34 ;  /* 0x0000000134057824 */ /* 0x000fe400078e0222 */
[----:B------:R-:W-:Y:S02]  /*2d70*/  VIADD R34, R34, 0x80 ;  /* 0x0000008022227836 */ /* 0x000fe40000000000 */
[----:B0-----:R-:W-:-:S05]  /*2d80*/  IMAD.WIDE.U32 R2, R5, 0x8, R2 ;  /* 0x0000000805027825 */ /* 0x001fca00078e0002 */
[----:B------:R2:W-:Y:S02]  /*2d90*/  STG.E.64 desc[UR4][R2.64], R10 ;  /* 0x0000000a02007986 */ /* 0x0005e4000c101b04 */
.L_x_9806:
[----:B------:R-:W-:Y:S05]  /*2da0*/  BSYNC B1 ;  /* 0x0000000000017941 */ /* 0x000fea0003800000 */
.L_x_9802:
[----:B------:R-:W-:-:S13]  /*2db0*/  ISETP.GE.AND P0, PT, R34, R35, PT ;  /* 0x000000232200720c */ /* 0x000fda0003f06270 */
[----:B012---:R-:W0:Y:S01]  /*2dc0*/  @!P0 LDC.64 R2, c[0x0][0x230] ;  /* 0x00008c00ff028b82 */ /* 0x007e220000000a00 */
[----:B------:R-:W-:Y:S01]  /*2dd0*/  @!P0 IMAD.IADD R5, R52, 0x1, R34 ;  /* 0x0000000134058824 */ /* 0x000fe200078e0222 */
[----:B------:R-:W-:-:S03]  /*2de0*/  @!P0 IADD3 R34, R34, 0x80, RZ ;  /* 0x0000008022228810 */ /* 0x000fc60007ffe0ff */
[----:B0-----:R-:W-:-:S05]  /*2df0*/  @!P0 IMAD.WIDE.U32 R2, R5, 0x8, R2 ;  /* 0x0000000805028825 */ /* 0x001fca00078e0002 */
[----:B------:R3:W-:Y:S02]  /*2e00*/  @!P0 STG.E.64 desc[UR4][R2.64], R12 ;  /* 0x0000000c02008986 */ /* 0x0007e4000c101b04 */
.L_x_9807:
[----:B------:R-:W-:Y:S05]  /*2e10*/  BSYNC B0 ;  /* 0x0000000000007941 */ /* 0x000fea0003800000 */
.L_x_9801:
[----:B------:R-:W-:Y:S05]  /*2e20*/  WARPSYNC.ALL ;  /* 0x0000000000007948 */ /* 0x000fea0003800000 */
[----:B------:R-:W-:-:S13]  /*2e30*/  ISETP.GE.AND P0, PT, R34, R35, PT ;  /* 0x000000232200720c */ /* 0x000fda0003f06270 */
[----:B------:R-:W-:Y:S05]  /*2e40*/  @P0 EXIT ;  /* 0x000000000000094d */ /* 0x000fea0003800000 */
[----:B0123--:R-:W0:Y:S01]  /*2e50*/  LDC.64 R2, c[0x0][0x230] ;  /* 0x00008c00ff027b82 */ /* 0x00fe220000000a00 */
[----:B------:R-:W-:-:S04]  /*2e60*/  IMAD.IADD R5, R52, 0x1, R34 ;  /* 0x0000000134057824 */ /* 0x000fc800078e0222 */
[----:B0-----:R-:W-:-:S05]  /*2e70*/  IMAD.WIDE.U32 R2, R5, 0x8, R2 ;  /* 0x0000000805027825 */ /* 0x001fca00078e0002 */
[----:B------:R-:W-:Y:S01]  /*2e80*/  STG.E.64 desc[UR4][R2.64], R14 ;  /* 0x0000000e02007986 */ /* 0x000fe2000c101b04 */
[----:B------:R-:W-:Y:S05]  /*2e90*/  EXIT ;  /* 0x000000000000794d */ /* 0x000fea0003800000 */
        .weak           $__internal_4_$__cuda_sm20_div_rn_f64_full
        .type           $__internal_4_$__cuda_sm20_div_rn_f64_full,@function
        .size           $__internal_4_$__cuda_sm20_div_rn_f64_full,(.L_x_14576 - $__internal_4_$__cuda_sm20_div_rn_f64_full)
$__internal_4_$__cuda_sm20_div_rn_f64_full:
[C---:B------:R-:W-:Y:S01]  /*2ea0*/  FSETP.GEU.AND P0, PT, |R2|.reuse, 1.469367938527859385e-39, PT ;  /* 0x001000000200780b */ /* 0x040fe20003f0e200 */
[----:B------:R-:W-:Y:S01]  /*2eb0*/  IMAD.MOV.U32 R40, RZ, RZ, R5 ;  /* 0x000000ffff287224 */ /* 0x000fe200078e0005 */
[C---:B------:R-:W-:Y:S01]  /*2ec0*/  LOP3.LUT R42, R2.reuse, 0x800fffff, RZ, 0xc0, !PT ;  /* 0x800fffff022a7812 */ /* 0x040fe200078ec0ff */
[----:B------:R-:W-:Y:S01]  /*2ed0*/  IMAD.MOV.U32 R41, RZ, RZ, R2 ;  /* 0x000000ffff297224 */ /* 0x000fe200078e0002 */
[----:B------:R-:W-:Y:S01]  /*2ee0*/  LOP3.LUT R54, R2, 0x7ff00000, RZ, 0xc0, !PT ;  /* 0x7ff0000002367812 */ /* 0x000fe200078ec0ff */
[----:B------:R-:W-:Y:S01]  /*2ef0*/  IMAD.MOV.U32 R45, RZ, RZ, R4 ;  /* 0x000000ffff2d7224 */ /* 0x000fe200078e0004 */
[----:B------:R-:W-:Y:S01]  /*2f00*/  LOP3.LUT R43, R42, 0x3ff00000, RZ, 0xfc, !PT ;  /* 0x3ff000002a2b7812 */ /* 0x000fe200078efcff */
[----:B------:R-:W-:Y:S01]  /*2f10*/  IMAD.MOV.U32 R4, RZ, RZ, 0x1 ;  /* 0x00000001ff047424 */ /* 0x000fe200078e00ff */
[----:B------:R-:W-:Y:S01]  /*2f20*/  MOV R42, R5 ;  /* 0x00000005002a7202 */ /* 0x000fe20000000f00 */
[----:B------:R-:W-:Y:S01]  /*2f30*/  IMAD.MOV.U32 R44, RZ, RZ, R3 ;  /* 0x000000ffff2c7224 */ /* 0x000fe200078e0003 */
[C---:B------:R-:W-:Y:S01]  /*2f40*/  FSETP.GEU.AND P3, PT, |R45|.reuse, 1.469367938527859385e-39, PT ;  /* 0x001000002d00780b */ /* 0x040fe20003f6e200 */
[----:B------:R-:W-:Y:S01]  /*2f50*/  BSSY B0, `(.L_x_9808) ;  /* 0x0000056000007945 */ /* 0x000fe20003800000 */
[----:B------:R-:W-:Y:S01]  /*2f60*/  LOP3.LUT R55, R45, 0x7ff00000, RZ, 0xc0, !PT ;  /* 0x7ff000002d377812 */ /* 0x000fe200078ec0ff */
[----:B------:R-:W-:Y:S01]  /*2f70*/  @!P0 DMUL R42, R40, 8.98846567431157953865e+307 ;  /* 0x7fe00000282a8828 */ /* 0x000fe20000000000 */
[----:B------:R-:W-:-:S02]  /*2f80*/  MOV R56, 0x1ca00000 ;  /* 0x1ca0000000387802 */ /* 0x000fc40000000f00 */
[----:B------:R-:W-:-:S03]  /*2f90*/  ISETP.GE.U32.AND P2, PT, R55, R54, PT ;  /* 0x000000363700720c */ /* 0x000fc60003f46070 */
[----:B------:R-:W0:Y:S04]  /*2fa0*/  MUFU.RCP64H R5, R43 ;  /* 0x0000002b00057308 */ /* 0x000e280000001800 */
[----:B------:R-:W-:-:S04]  /*2fb0*/  @!P3 LOP3.LUT R3, R41, 0x7ff00000, RZ, 0xc0, !PT ;  /* 0x7ff000002903b812 */ /* 0x000fc800078ec0ff */
[----:B------:R-:W-:-:S04]  /*2fc0*/  @!P3 ISETP.GE.U32.AND P4, PT, R55, R3, PT ;  /* 0x000000033700b20c */ /* 0x000fc80003f86070 */
[----:B------:R-:W-:-:S04]  /*2fd0*/  @!P3 SEL R2, R56, 0x63400000, !P4 ;  /* 0x634000003802b807 */ /* 0x000fc80006000000 */
[----:B------:R-:W-:Y:S01]  /*2fe0*/  @!P3 LOP3.LUT R2, R2, 0x80000000, R45, 0xf8, !PT ;  /* 0x800000000202b812 */ /* 0x000fe200078ef82d */
[----:B0-----:R-:W-:-:S03]  /*2ff0*/  DFMA R46, R4, -R42, 1 ;  /* 0x3ff00000042e742b */ /* 0x001fc6000000082a */
[----:B------:R-:W-:Y:S01]  /*3000*/  @!P3 LOP3.LUT R3, R2, 0x100000, RZ, 0xfc, !PT ;  /* 0x001000000203b812 */ /* 0x000fe200078efcff */
[----:B------:R-:W-:-:S04]  /*3010*/  @!P3 IMAD.MOV.U32 R2, RZ, RZ, RZ ;  /* 0x000000ffff02b224 */ /* 0x000fc800078e00ff */
[----:B------:R-:W-:-:S08]  /*3020*/  DFMA R46, R46, R46, R46 ;  /* 0x0000002e2e2e722b */ /* 0x000fd0000000002e */
[----:B------:R-:W-:Y:S01]  /*3030*/  DFMA R46, R4, R46, R4 ;  /* 0x0000002e042e722b */ /* 0x000fe20000000004 */
[----:B------:R-:W-:-:S04]  /*3040*/  SEL R4, R56, 0x63400000, !P2 ;  /* 0x6340000038047807 */ /* 0x000fc80005000000 */
[----:B------:R-:W-:Y:S01]  /*3050*/  LOP3.LUT R5, R4, 0x800fffff, R45, 0xf8, !PT ;  /* 0x800fffff04057812 */ /* 0x000fe200078ef82d */
[----:B------:R-:W-:Y:S02]  /*3060*/  IMAD.MOV.U32 R4, RZ, RZ, R44 ;  /* 0x000000ffff047224 */ /* 0x000fe400078e002c */
[----:B------:R-:W-:-:S04]  /*3070*/  DFMA R50, R46, -R42, 1 ;  /* 0x3ff000002e32742b */ /* 0x000fc8000000082a */
[----:B------:R-:W-:-:S04]  /*3080*/  @!P3 DFMA R4, R4, 2, -R2 ;  /* 0x400000000404b82b */ /* 0x000fc80000000802 */
[----:B------:R-:W-:-:S08]  /*3090*/  DFMA R2, R46, R50, R46 ;  /* 0x000000322e02722b */ /* 0x000fd0000000002e */
[----:B------:R-:W-:-:S08]  /*30a0*/  DMUL R46, R2, R4 ;  /* 0x00000004022e7228 */ /* 0x000fd00000000000 */
[----:B------:R-:W-:-:S08]  /*30b0*/  DFMA R50, R46, -R42, R4 ;  /* 0x8000002a2e32722b */ /* 0x000fd00000000004 */
[----:B------:R-:W-:Y:S01]  /*30c0*/  DFMA R46, R2, R50, R46 ;  /* 0x00000032022e722b */ /* 0x000fe2000000002e */
[----:B------:R-:W-:Y:S01]  /*30d0*/  IMAD.MOV.U32 R50, RZ, RZ, R55 ;  /* 0x000000ffff327224 */ /* 0x000fe200078e0037 */
[----:B------:R-:W-:Y:S02]  /*30e0*/  @!P3 LOP3.LUT R50, R5, 0x7ff00000, RZ, 0xc0, !PT ;  /* 0x7ff000000532b812 */ /* 0x000fe400078ec0ff */
[----:B------:R-:W-:Y:S02]  /*30f0*/  MOV R51, R54 ;  /* 0x0000003600337202 */ /* 0x000fe40000000f00 */
[----:B------:R-:W-:Y:S01]  /*3100*/  @!P0 LOP3.LUT R51, R43, 0x7ff00000, RZ, 0xc0, !PT ;  /* 0x7ff000002b338812 */ /* 0x000fe200078ec0ff */
[----:B------:R-:W-:-:S05]  /*3110*/  VIADD R2, R50, 0xffffffff ;  /* 0xffffffff32027836 */ /* 0x000fca0000000000 */
[----:B------:R-:W-:Y:S01]  /*3120*/  ISETP.GT.U32.AND P0, PT, R2, 0x7feffffe, PT ;  /* 0x7feffffe0200780c */ /* 0x000fe20003f04070 */
[----:B------:R-:W-:-:S05]  /*3130*/  VIADD R2, R51, 0xffffffff ;  /* 0xffffffff33027836 */ /* 0x000fca0000000000 */
[----:B------:R-:W-:-:S13]  /*3140*/  ISETP.GT.U32.OR P0, PT, R2, 0x7feffffe, P0 ;  /* 0x7feffffe0200780c */ /* 0x000fda0000704470 */
[----:B------:R-:W-:Y:S05]  /*3150*/  @P0 BRA `(.L_x_9809) ;  /* 0x0000000000740947 */ /* 0x000fea0003800000 */
[----:B------:R-:W-:Y:S01]  /*3160*/  LOP3.LUT R2, R41, 0x7ff00000, RZ, 0xc0, !PT ;  /* 0x7ff0000029027812 */ /* 0x000fe200078ec0ff */
[----:B------:R-:W-:-:S03]  /*3170*/  IMAD.MOV.U32 R44, RZ, RZ, RZ ;  /* 0x000000ffff2c7224 */ /* 0x000fc600078e00ff */
[CC--:B------:R-:W-:Y:S02]  /*3180*/  VIADDMNMX R3, R55.reuse, -R2.reuse, 0xb9600000, !PT ;  /* 0xb960000037037446 */ /* 0x0c0fe40007800902 */
[----:B------:R-:W-:Y:S02]  /*3190*/  ISETP.GE.U32.AND P0, PT, R55, R2, PT ;  /* 0x000000023700720c */ /* 0x000fe40003f06070 */
[----:B------:R-:W-:Y:S02]  /*31a0*/  VIMNMX R2, R3, 0x46a00000, PT ;  /* 0x46a0000003027848 */ /* 0x000fe40003fe0100 */
[----:B------:R-:W-:-:S05]  /*31b0*/  SEL R50, R56, 0x63400000, !P0 ;  /* 0x6340000038327807 */ /* 0x000fca0004000000 */
[----:B------:R-:W-:-:S05]  /*31c0*/  IMAD.IADD R50, R2, 0x1, -R50 ;  /* 0x0000000102327824 */ /* 0x000fca00078e0a32 */
[----:B------:R-:W-:-:S06]  /*31d0*/  IADD3 R45, R50, 0x7fe00000, RZ ;  /* 0x7fe00000322d7810 */ /* 0x000fcc0007ffe0ff */
        /* <DEDUP_REMOVED lines=10> */
[----:B------:R-:W-:Y:S01]  /*3280*/  MOV R4, RZ ;  /* 0x000000ff00047202 */ /* 0x000fe20000000f00 */
[----:B------:R-:W-:Y:S01]  /*3290*/  DMUL.RP R44, R46, R44 ;  /* 0x0000002c2e2c7228 */ /* 0x000fe20000008000 */
[----:B------:R-:W-:-:S04]  /*32a0*/  IADD3 R50, -R50, -0x43300000, RZ ;  /* 0xbcd0000032327810 */ /* 0x000fc80007ffe1ff */
[----:B------:R-:W-:-:S05]  /*32b0*/  DFMA R4, R2, -R4, R46 ;  /* 0x800000040204722b */ /* 0x000fca000000002e */
[----:B------:R-:W-:-:S05]  /*32c0*/  LOP3.LUT R40, R45, R40, RZ, 0x3c, !PT ;  /* 0x000000282d287212 */ /* 0x000fca00078e3cff */
[----:B------:R-:W-:-:S04]  /*32d0*/  FSETP.NEU.AND P0, PT, |R5|, R50, PT ;  /* 0x000000320500720b */ /* 0x000fc80003f0d200 */
[----:B------:R-:W-:Y:S02]  /*32e0*/  FSEL R44, R44, R2, !P0 ;  /* 0x000000022c2c7208 */ /* 0x000fe40004000000 */
[----:B------:R-:W-:-:S05]  /*32f0*/  FSEL R2, R40, R3, !P0 ;  /* 0x0000000328027208 */ /* 0x000fca0004000000 */
[----:B------:R-:W-:Y:S02]  /*3300*/  IMAD.MOV.U32 R3, RZ, RZ, R2 ;  /* 0x000000ffff037224 */ /* 0x000fe400078e0002 */
[----:B------:R-:W-:Y:S01]  /*3310*/  IMAD.MOV.U32 R2, RZ, RZ, R44 ;  /* 0x000000ffff027224 */ /* 0x000fe200078e002c */
[----:B------:R-:W-:Y:S06]  /*3320*/  BRA `(.L_x_9810) ;  /* 0x0000000000607947 */ /* 0x000fec0003800000 */
.L_x_9809:
[----:B------:R-:W-:-:S14]  /*3330*/  DSETP.NAN.AND P0, PT, R44, R44, PT ;  /* 0x0000002c2c00722a */ /* 0x000fdc0003f08000 */
[----:B------:R-:W-:Y:S05]  /*3340*/  @P0 BRA `(.L_x_9811) ;  /* 0x00000000004c0947 */ /* 0x000fea0003800000 */
[----:B------:R-:W-:-:S14]  /*3350*/  DSETP.NAN.AND P0, PT, R40, R40, PT ;  /* 0x000000282800722a */ /* 0x000fdc0003f08000 */
[----:B------:R-:W-:Y:S05]  /*3360*/  @P0 BRA `(.L_x_9812) ;  /* 0x0000000000340947 */ /* 0x000fea0003800000 */
[----:B------:R-:W-:Y:S01]  /*3370*/  ISETP.NE.AND P0, PT, R50, R51, PT ;  /* 0x000000333200720c */ /* 0x000fe20003f05270 */
[----:B------:R-:W-:Y:S01]  /*3380*/  IMAD.MOV.U32 R2, RZ, RZ, 0x0 ;  /* 0x00000000ff027424 */ /* 0x000fe200078e00ff */
[----:B------:R-:W-:-:S11]  /*3390*/  MOV R3, 0xfff80000 ;  /* 0xfff8000000037802 */ /* 0x000fd60000000f00 */
[----:B------:R-:W-:Y:S05]  /*33a0*/  @!P0 BRA `(.L_x_9810) ;  /* 0x0000000000408947 */ /* 0x000fea0003800000 */
[----:B------:R-:W-:Y:S02]  /*33b0*/  ISETP.NE.AND P0, PT, R50, 0x7ff00000, PT ;  /* 0x7ff000003200780c */ /* 0x000fe40003f05270 */
[----:B------:R-:W-:Y:S02]  /*33c0*/  LOP3.LUT R2, R45, 0x80000000, R41, 0x48, !PT ;  /* 0x800000002d027812 */ /* 0x000fe400078e4829 */
[----:B------:R-:W-:-:S13]  /*33d0*/  ISETP.EQ.OR P0, PT, R51, RZ, !P0 ;  /* 0x000000ff3300720c */ /* 0x000fda0004702670 */
[----:B------:R-:W-:Y:S01]  /*33e0*/  @P0 LOP3.LUT R4, R2, 0x7ff00000, RZ, 0xfc, !PT ;  /* 0x7ff0000002040812 */ /* 0x000fe200078efcff */
[----:B------:R-:W-:Y:S02]  /*33f0*/  @!P0 IMAD.MOV.U32 R3, RZ, RZ, R2 ;  /* 0x000000ffff038224 */ /* 0x000fe400078e0002 */
[----:B------:R-:W-:Y:S01]  /*3400*/  @!P0 IMAD.MOV.U32 R2, RZ, RZ, RZ ;  /* 0x000000ffff028224 */ /* 0x000fe200078e00ff */
[----:B------:R-:W-:Y:S01]  /*3410*/  @P0 MOV R3, R4 ;  /* 0x0000000400030202 */ /* 0x000fe20000000f00 */
[----:B------:R-:W-:Y:S01]  /*3420*/  @P0 IMAD.MOV.U32 R2, RZ, RZ, RZ ;  /* 0x000000ffff020224 */ /* 0x000fe200078e00ff */
[----:B------:R-:W-:Y:S06]  /*3430*/  BRA `(.L_x_9810) ;  /* 0x00000000001c7947 */ /* 0x000fec0003800000 */
.L_x_9812:
[----:B------:R-:W-:-:S05]  /*3440*/  LOP3.LUT R2, R41, 0x80000, RZ, 0xfc, !PT ;  /* 0x0008000029027812 */ /* 0x000fca00078efcff */
[----:B------:R-:W-:Y:S02]  /*3450*/  IMAD.MOV.U32 R3, RZ, RZ, R2 ;  /* 0x000000ffff037224 */ /* 0x000fe400078e0002 */
[----:B------:R-:W-:Y:S01]  /*3460*/  IMAD.MOV.U32 R2, RZ, RZ, R40 ;  /* 0x000000ffff027224 */ /* 0x000fe200078e0028 */
[----:B------:R-:W-:Y:S06]  /*3470*/  BRA `(.L_x_9810) ;  /* 0x00000000000c7947 */ /* 0x000fec0003800000 */
.L_x_9811:
[----:B------:R-:W-:-:S05]  /*3480*/  LOP3.LUT R2, R45, 0x80000, RZ, 0xfc, !PT ;  /* 0x000800002d027812 */ /* 0x000fca00078efcff */
[----:B------:R-:W-:Y:S01]  /*3490*/  IMAD.MOV.U32 R3, RZ, RZ, R2 ;  /* 0x000000ffff037224 */ /* 0x000fe200078e0002 */
[----:B------:R-:W-:-:S07]  /*34a0*/  MOV R2, R44 ;  /* 0x0000002c00027202 */ /* 0x000fce0000000f00 */
.L_x_9810:
[----:B------:R-:W-:Y:S05]  /*34b0*/  BSYNC B0 ;  /* 0x0000000000007941 */ /* 0x000fea0003800000 */
.L_x_9808:
[----:B------:R-:W-:Y:S02]  /*34c0*/  IMAD.MOV.U32 R4, RZ, RZ, R0 ;  /* 0x000000ffff047224 */ /* 0x000fe400078e0000 */
[----:B------:R-:W-:-:S04]  /*34d0*/  IMAD.MOV.U32 R5, RZ, RZ, 0x0 ;  /* 0x00000000ff057424 */ /* 0x000fc800078e00ff */
[----:B------:R-:W-:Y:S05]  /*34e0*/  RET.REL.NODEC R4 `(_ZN2at6native29vectorized_elementwise_kernelILi2EZZZNS0_26logit_backward_kernel_cudaERNS_18TensorIteratorBaseERKN3c106ScalarEENKUlvE_clEvENKUlvE_clEvEUlddE0_St5arrayIPcLm3EEEEviT0_T1_) ;  /* 0xffffffc804c47950 */ /* 0x000fea0003c3ffff */
.L_x_9813:
        /* <DEDUP_REMOVED lines=9> */
.L_x_14576:


//--------------------- .text._ZN2at6native29vectorized_elementwise_kernelILi4EZZZNS0_26logit_backward_kernel_cudaERNS_18TensorIteratorBaseERKN3c106ScalarEENKUlvE_clEvENKUlvE_clEvEUlddE0_St5arrayIPcLm3EEEEviT0_T1_ --------------------------
	.section	.text._ZN2at6native29vectorized_elementwise_kernelILi4EZZZNS0_26logit_backward_kernel_cudaERNS_18TensorIteratorBaseERKN3c106ScalarEENKUlvE_clEvENKUlvE_clEvEUlddE0_St5arrayIPcLm3EEEEviT0_T1_,"ax",@progbits
	.align	128
        .global         _ZN2at6native29vectorized_elementwise_kernelILi4EZZZNS0_26logit_backward_kernel_cudaERNS_18TensorIteratorBaseERKN3c106ScalarEENKUlvE_clEvENKUlvE_clEvEUlddE0_St5arrayIPcLm3EEEEviT0_T1_
        .type           _ZN2at6native29vectorized_elementwise_kernelILi4EZZZNS0_26logit_backward_kernel_cudaERNS_18TensorIteratorBaseERKN3c106ScalarEENKUlvE_clEvENKUlvE_clEvEUlddE0_St5arrayIPcLm3EEEEviT0_T1_,@function
        .size           _ZN2at6native29vectorized_elementwise_kernelILi4EZZZNS0_26logit_backward_kernel_cudaERNS_18TensorIteratorBaseERKN3c106ScalarEENKUlvE_clEvENKUlvE_clEvEUlddE0_St5arrayIPcLm3EEEEviT0_T1_,(.L_x_14577 - _ZN2at6native29vectorized_elementwise_kernelILi4EZZZNS0_26logit_backward_kernel_cudaERNS_18TensorIteratorBaseERKN3c106ScalarEENKUlvE_clEvENKUlvE_clEvEUlddE0_St5arrayIPcLm3EEEEviT0_T1_)
        .other          _ZN2at6native29vectorized_elementwise_kernelILi4EZZZNS0_26logit_backward_kernel_cudaERNS_18TensorIteratorBaseERKN3c106ScalarEENKUlvE_clEvENKUlvE_clEvEUlddE0_St5arrayIPcLm3EEEEviT0_T1_,@"STO_CUDA_ENTRY STV_DEFAULT"
_ZN2at6native29vectorized_elementwise_kernelILi4EZZZNS0_26logit_backward_kernel_cudaERNS_18TensorIteratorBaseERKN3c106ScalarEENKUlvE_clEvENKUlvE_clEvEUlddE0_St5arrayIPcLm3EEEEviT0_T1_:
.text._ZN2at6native29vectorized_elementwise_kernelILi4EZZZNS0_26logit_backward_kernel_cudaERNS_18TensorIteratorBaseERKN3c106ScalarEENKUlvE_clEvENKUlvE_clEvEUlddE0_St5arrayIPcLm3EEEEviT0_T1_:
        /* <DEDUP_REMOVED lines=53> */
[----:B------:R-:W-:Y:S05]  /*0350*/  CALL.REL.NOINC `($__internal_5_$__cuda_sm20_div_rn_f64_full) ;  /* 0x0000002800d07944 */ /* 0x000fea0003c00000 */
.L_x_9818:
[----:B------:R-:W-:Y:S05]  /*0360*/  BSYNC B2 ;  /* 0x0000000000027941 */ /* 0x000fea0003800000 */
.L_x_9817:
[----:B------:R-:W-:Y:S02]  /*0370*/  IMAD.MOV.U32 R8, RZ, RZ, R2 ;  /* 0x000000ffff087224 */ /* 0x000fe400078e0002 */
[----:B------:R-:W-:-:S07]  /*0380*/  IMAD.MOV.U32 R9, RZ, RZ, R3 ;  /* 0x000000ffff097224 */ /* 0x000fce00078e0003 */
.L_x_9816:
[----:B------:R-:W-:Y:S05]  /*0390*/  BSYNC B1 ;  /* 0x0000000000017941 */ /* 0x000fea0003800000 */
.L_x_9815:
        /* <DEDUP_REMOVED lines=28> */
[----:B------:R-:W-:Y:S05]  /*0560*/  CALL.REL.NOINC `($__internal_5_$__cuda_sm20_div_rn_f64_full) ;  /* 0x00000028004c7944 */ /* 0x000fea0003c00000 */
.L_x_9822:
[----:B------:R-:W-:Y:S05]  /*0570*/  BSYNC B2 ;  /* 0x0000000000027941 */ /* 0x000fea0003800000 */
.L_x_9821:
[----:B------:R-:W-:Y:S01]  /*0580*/  MOV R10, R2 ;  /* 0x00000002000a7202 */ /* 0x000fe20000000f00 */
[----:B------:R-:W-:-:S07]  /*0590*/  IMAD.MOV.U32 R11, RZ, RZ, R3 ;  /* 0x000000ffff0b7224 */ /* 0x000fce00078e0003 */
.L_x_9820:
[----:B------:R-:W-:Y:S05]  /*05a0*/  BSYNC B1 ;  /* 0x0000000000017941 */ /* 0x000fea0003800000 */
.L_x_9819:
        /* <DEDUP_REMOVED lines=30> */
[----:B------:R-:W-:Y:S05]  /*0790*/  CALL.REL.NOINC `($__internal_5_$__cuda_sm20_div_rn_f64_full) ;  /* 0x0000002400c07944 */ /* 0x000fea0003c00000 */
.L_x_9826:
[----:B------:R-:W-:Y:S05]  /*07a0*/  BSYNC B2 ;  /* 0x0000000000027941 */ /* 0x000fea0003800000 */
.L_x_9825:
[----:B------:R-:W-:Y:S01]  /*07b0*/  IMAD.MOV.U32 R36, RZ, RZ, R2 ;  /* 0x000000ffff247224 */ /* 0x000fe200078e0002 */
[----:B------:R-:W-:-:S07]  /*07c0*/  MOV R37, R3 ;  /* 0x0000000300257202 */ /* 0x000fce0000000f00 */
.L_x_9824:
[----:B------:R-:W-:Y:S05]  /*07d0*/  BSYNC B1 ;  /* 0x0000000000017941 */ /* 0x000fea0003800000 */
.L_x_9823:
        /* <DEDUP_REMOVED lines=29> */
.L_x_9830:
[----:B------:R-:W-:Y:S05]  /*09b0*/  BSYNC B2 ;  /* 0x0000000000027941 */ /* 0x000fea0003800000 */
.L_x_9829:
[----:B------:R-:W-:Y:S02]  /*09c0*/  IMAD.MOV.U32 R38, RZ, RZ, R2 ;  /* 0x000000ffff267224 */ /* 0x000fe400078e0002 */
[----:B------:R-:W-:-:S07]  /*09d0*/  IMAD.MOV.U32 R39, RZ, RZ, R3 ;  /* 0x000000ffff277224 */ /* 0x000fce00078e0003 */
.L_x_9828:
[----:B------:R-:W-:Y:S05]  /*09e0*/  BSYNC B1 ;  /* 0x0000000000017941 */ /* 0x000fea0003800000 */
.L_x_9827:
        /* <DEDUP_REMOVED lines=31> */
.L_x_9834:
[----:B------:R-:W-:Y:S05]  /*0be0*/  BSYNC B2 ;  /* 0x0000000000027941 */ /* 0x000fea0003800000 */
.L_x_9833:
[----:B------:R-:W-:Y:S02]  /*0bf0*/  IMAD.MOV.U32 R20, RZ, RZ, R2 ;  /* 0x000000ffff147224 */ /* 0x000fe400078e0002 */
[----:B------:R-:W-:-:S07]  /*0c00*/  IMAD.MOV.U32 R21, RZ, RZ, R3 ;  /* 0x000000ffff157224 */ /* 0x000fce00078e0003 */
.L_x_9832:
[----:B------:R-:W-:Y:S05]  /*0c10*/  BSYNC B1 ;  /* 0x0000000000017941 */ /* 0x000fea0003800000 */
.L_x_9831:
        /* <DEDUP_REMOVED lines=29> */
.L_x_9838:
[----:B------:R-:W-:Y:S05]  /*0df0*/  BSYNC B2 ;  /* 0x0000000000027941 */ /* 0x000fea0003800000 */
.L_x_9837:
[----:B------:R-:W-:Y:S01]  /*0e00*/  MOV R22, R2 ;  /* 0x0000000200167202 */ /* 0x000fe20000000f00 */
[----:B------:R-:W-:-:S07]  /*0e10*/  IMAD.MOV.U32 R23, RZ, RZ, R3 ;  /* 0x000000ffff177224 */ /* 0x000fce00078e0003 */
.L_x_9836:
[----:B------:R-:W-:Y:S05]  /*0e20*/  BSYNC B1 ;  /* 0x0000000000017941 */ /* 0x000fea0003800000 */
.L_x_9835:
        /* <DEDUP_REMOVED lines=31> */
.L_x_9842:
[----:B------:R-:W-:Y:S05]  /*1020*/  BSYNC B2 ;  /* 0x0000000000027941 */ /* 0x000fea0003800000 */
.L_x_9841:
[----:B------:R-:W-:Y:S01]  /*1030*/  IMAD.MOV.U32 R16, RZ, RZ, R2 ;  /* 0x000000ffff107224 */ /* 0x000fe200078e0002 */
[----:B------:R-:W-:-:S07]  /*1040*/  MOV R17, R3 ;  /* 0x0000000300117202 */ /* 0x000fce0000000f00 */
.L_x_9840:
[----:B------:R-:W-:Y:S05]  /*1050*/  BSYNC B1 ;  /* 0x0000000000017941 */ /* 0x000fea0003800000 */
.L_x_9839:
        /* <DEDUP_REMOVED lines=29> */
.L_x_9846:
[----:B------:R-:W-:Y:S05]  /*1230*/  BSYNC B2 ;  /* 0x0000000000027941 */ /* 0x000fea0003800000 */
.L_x_9845:
[----:B------:R-:W-:Y:S02]  /*1240*/  IMAD.MOV.U32 R18, RZ, RZ, R2 ;  /* 0x000000ffff127224 */ /* 0x000fe400078e0002 */
[----:B------:R-:W-:-:S07]  /*1250*/  IMAD.MOV.U32 R19, RZ, RZ, R3 ;  /* 0x000000ffff137224 */ /* 0x000fce00078e0003 */
.L_x_9844:
[----:B------:R-:W-:Y:S05]  /*1260*/  BSYNC B1 ;  /* 0x0000000000017941 */ /* 0x000fea0003800000 */
.L_x_9843:
        /* <DEDUP_REMOVED lines=8> */
.L_x_9814:
        /* <DEDUP_REMOVED lines=120> */
.L_x_9850:
[----:B------:R-:W-:Y:S05]  /*1a70*/  BSYNC B2 ;  /* 0x0000000000027941 */ /* 0x000fea0003800000 */
.L_x_9849:
[----:B------:R-:W-:Y:S02]  /*1a80*/  IMAD.MOV.U32 R48, RZ, RZ, R2 ;  /* 0x000000ffff307224 */ /* 0x000fe400078e0002 */
[----:B------:R-:W-:-:S07]  /*1a90*/  IMAD.MOV.U32 R49, RZ, RZ, R3 ;  /* 0x000000ffff317224 */ /* 0x000fce00078e0003 */
.L_x_9848:
[----:B------:R-:W-:Y:S05]  /*1aa0*/  BSYNC B1 ;  /* 0x0000000000017941 */ /* 0x000fea0003800000 */
.L_x_9847:
        /* <DEDUP_REMOVED lines=33> */
.L_x_9854:
[----:B------:R-:W-:Y:S05]  /*1cc0*/  BSYNC B2 ;  /* 0x0000000000027941 */ /* 0x000fea0003800000 */
.L_x_9853:
[----:B------:R-:W-:Y:S02]  /*1cd0*/  IMAD.MOV.U32 R38, RZ, RZ, R2 ;  /* 0x000000ffff267224 */ /* 0x000fe400078e0002 */
[----:B------:R-:W-:-:S07]  /*1ce0*/  IMAD.MOV.U32 R39, RZ, RZ, R3 ;  /* 0x000000ffff277224 */ /* 0x000fce00078e0003 */
.L_x_9852:
[----:B------:R-:W-:Y:S05]  /*1cf0*/  BSYNC B1 ;  /* 0x0000000000017941 */ /* 0x000fea0003800000 */
.L_x_9851:
        /* <DEDUP_REMOVED lines=33> */
.L_x_9858:
[----:B------:R-:W-:Y:S05]  /*1f10*/  BSYNC B2 ;  /* 0x0000000000027941 */ /* 0x000fea0003800000 */
.L_x_9857:
[----:B------:R-:W-:Y:S02]  /*1f20*/  IMAD.MOV.U32 R36, RZ, RZ, R2 ;  /* 0x000000ffff247224 */ /* 0x000fe400078e0002 */
[----:B------:R-:W-:-:S07]  /*1f30*/  IMAD.MOV.U32 R37, RZ, RZ, R3 ;  /* 0x000000ffff257224 */ /* 0x000fce00078e0003 */
.L_x_9856:
[----:B------:R-:W-:Y:S05]  /*1f40*/  BSYNC B1 ;  /* 0x0000000000017941 */ /* 0x000fea0003800000 */
.L_x_9855:
        /* <DEDUP_REMOVED lines=33> */
.L_x_9862:
[----:B------:R-:W-:Y:S05]  /*2160*/  BSYNC B2 ;  /* 0x0000000000027941 */ /* 0x000fea0003800000 */
.L_x_9861:
[----:B------:R-:W-:Y:S02]  /*2170*/  IMAD.MOV.U32 R6, RZ, RZ, R2 ;  /* 0x000000ffff067224 */ /* 0x000fe400078e0002 */
[----:B------:R-:W-:-:S07]  /*2180*/  IMAD.MOV.U32 R7, RZ, RZ, R3 ;  /* 0x000000ffff077224 */ /* 0x000fce00078e0003 */
.L_x_9860:
[----:B------:R-:W-:Y:S05]  /*2190*/  BSYNC B1 ;  /* 0x0000000000017941 */ /* 0x000fea0003800000 */
.L_x_9859:
        /* <DEDUP_REMOVED lines=33> */
.L_x_9866:
[----:B------:R-:W-:Y:S05]  /*23b0*/  BSYNC B2 ;  /* 0x0000000000027941 */ /* 0x000fea0003800000 */
.L_x_9865:
[----:B------:R-:W-:Y:S02]  /*23c0*/  IMAD.MOV.U32 R8, RZ, RZ, R2 ;  /* 0x000000ffff087224 */ /* 0x000fe400078e0002 */
[----:B------:R-:W-:-:S07]  /*23d0*/  IMAD.MOV.U32 R9, RZ, RZ, R3 ;  /* 0x000000ffff097224 */ /* 0x000fce00078e0003 */
.L_x_9864:
[----:B------:R-:W-:Y:S05]  /*23e0*/  BSYNC B1 ;  /* 0x0000000000017941 */ /* 0x000fea0003800000 */
.L_x_9863:
        /* <DEDUP_REMOVED lines=33> */
.L_x_9870:
[----:B------:R-:W-:Y:S05]  /*2600*/  BSYNC B2 ;  /* 0x0000000000027941 */ /* 0x000fea0003800000 */
.L_x_9869:
[----:B------:R-:W-:Y:S02]  /*2610*/  IMAD.MOV.U32 R10, RZ, RZ, R2 ;  /* 0x000000ffff0a7224 */ /* 0x000fe400078e0002 */
[----:B------:R-:W-:-:S07]  /*2620*/  IMAD.MOV.U32 R11, RZ, RZ, R3 ;  /* 0x000000ffff0b7224 */ /* 0x000fce00078e0003 */
.L_x_9868:
[----:B------:R-:W-:Y:S05]  /*2630*/  BSYNC B1 ;  /* 0x0000000000017941 */ /* 0x000fea0003800000 */
.L_x_9867:
        /* <DEDUP_REMOVED lines=33> */
.L_x_9874:
[----:B------:R-:W-:Y:S05]  /*2850*/  BSYNC B2 ;  /* 0x0000000000027941 */ /* 0x000fea0003800000 */
.L_x_9873:
[----:B------:R-:W-:Y:S02]  /*2860*/  IMAD.MOV.U32 R12, RZ, RZ, R2 ;  /* 0x000000ffff0c7224 */ /* 0x000fe400078e0002 */
[----:B------:R-:W-:-:S07]  /*2870*/  IMAD.MOV.U32 R13, RZ, RZ, R3 ;  /* 0x000000ffff0d7224 */ /* 0x000fce00078e0003 */
.L_x_9872:
[----:B------:R-:W-:Y:S05]  /*2880*/  BSYNC B1 ;  /* 0x0000000000017941 */ /* 0x000fea0003800000 */
.L_x_9871:
        /* <DEDUP_REMOVED lines=33> */
.L_x_9878:
[----:B------:R-:W-:Y:S05]  /*2aa0*/  BSYNC B2 ;  /* 0x0000000000027941 */ /* 0x000fea0003800000 */
.L_x_9877:
[----:B------:R-:W-:Y:S02]  /*2ab0*/  IMAD.MOV.U32 R14, RZ, RZ, R2 ;  /* 0x000000ffff0e7224 */ /* 0x000fe400078e0002 */
[----:B------:R-:W-:-:S07]  /*2ac0*/  IMAD.MOV.U32 R15, RZ, RZ, R3 ;  /* 0x000000ffff0f7224 */ /* 0x000fce00078e0003 */
.L_x_9876:
[----:B------:R-:W-:Y:S05]  /*2ad0*/  BSYNC B1 ;  /* 0x0000000000017941 */ /* 0x000fea0003800000 */
.L_x_9875:
        /* <DEDUP_REMOVED lines=22> */
.L_x_9881:
[----:B------:R-:W-:-:S13]  /*2c40*/  ISETP.GE.AND P0, PT, R34, R35, PT ;  /* 0x000000232200720c */ /* 0x000fda0003f06270 */
[----:B------:R-:W-:Y:S05]  /*2c50*/  @P0 BRA `(.L_x_9883) ;  /* 0x0000000000300947 */ /* 0x000fea0003800000 */
[----:B01----:R-:W0:Y:S01]  /*2c60*/  LDC.64 R2, c[0x0][0x230] ;  /* 0x00008c00ff027b82 */ /* 0x003e220000000a00 */
[----:B------:R-:W-:Y:S02]  /*2c70*/  IMAD.IADD R5, R52, 0x1, R34 ;  /* 0x0000000134057824 */ /* 0x000fe400078e0222 */
[----:B------:R-:W-:Y:S02]  /*2c80*/  VIADD R34, R34, 0x80 ;  /* 0x0000008022227836 */ /* 0x000fe40000000000 */
[----:B0-----:R-:W-:-:S05]  /*2c90*/  IMAD.WIDE.U32 R2, R5, 0x8, R2 ;  /* 0x0000000805027825 */ /* 0x001fca00078e0002 */
[----:B------:R1:W-:Y:S02]  /*2ca0*/  STG.E.64 desc[UR4][R2.64], R6 ;  /* 0x0000000602007986 */ /* 0x0003e4000c101b04 */
.L_x_9882:
[----:B------:R-:W-:-:S13]  /*2cb0*/  ISETP.GE.AND P0, PT, R34, R35, PT ;  /* 0x000000232200720c */ /* 0x000fda0003f06270 */
[----:B------:R-:W-:Y:S05]  /*2cc0*/  @P0 BRA `(.L_x_9884) ;  /* 0x0000000000340947 */ /* 0x000fea0003800000 */
[----:B01----:R-:W0:Y:S01]  /*2cd0*/  LDC.64 R2, c[0x0][0x230] ;  /* 0x00008c00ff027b82 */ /* 0x003e220000000a00 */
[----:B------:R-:W-:Y:S01]  /*2ce0*/  IMAD.IADD R5, R52, 0x1, R34 ;  /* 0x0000000134057824 */ /* 0x000fe200078e0222 */
[----:B------:R-:W-:-:S03]  /*2cf0*/  IADD3 R34, R34, 0x80, RZ ;  /* 0x0000008022227810 */ /* 0x000fc60007ffe0ff */
[----:B0-----:R-:W-:-:S05]  /*2d00*/  IMAD.WIDE.U32 R2, R5, 0x8, R2 ;  /* 0x0000000805027825 */ /* 0x001fca00078e0002 */
[----:B------:R2:W-:Y:S02]  /*2d10*/  STG.E.64 desc[UR4][R2.64], R8 ;  /* 0x0000000802007986 */ /* 0x0005e4000c101b04 */
.L_x_9883:
        /* <DEDUP_REMOVED lines=8> */
.L_x_9884:
[----:B------:R-:W-:Y:S05]  /*2da0*/  BSYNC B1 ;  /* 0x0000000000017941 */ /* 0x000fea0003800000 */
.L_x_9880:
[----:B------:R-:W-:-:S13]  /*2db0*/  ISETP.GE.AND P0, PT, R34, R35, PT ;  /* 0x000000232200720c */ /* 0x000fda0003f06270 */
[----:B012---:R-:W0:Y:S01]  /*2dc0*/  @!P0 LDC.64 R2, c[0x0][0x230] ;  /* 0x00008c00ff028b82 */ /* 0x007e220000000a00 */
[----:B------:R-:W-:Y:S01]  /*2dd0*/  @!P0 IMAD.IADD R5, R52, 0x1, R34 ;  /* 0x0000000134058824 */ /* 0x000fe200078e0222 */
[----:B------:R-:W-:-:S03]  /*2de0*/  @!P0 IADD3 R34, R34, 0x80, RZ ;  /* 0x0000008022228810 */ /* 0x000fc60007ffe0ff */
[----:B0-----:R-:W-:-:S05]  /*2df0*/  @!P0 IMAD.WIDE.U32 R2, R5, 0x8, R2 ;  /* 0x0000000805028825 */ /* 0x001fca00078e0002 */
[----:B------:R3:W-:Y:S02]  /*2e00*/  @!P0 STG.E.64 desc[UR4][R2.64], R12 ;  /* 0x0000000c02008986 */ /* 0x0007e4000c101b04 */
.L_x_9885:
[----:B------:R-:W-:Y:S05]  /*2e10*/  BSYNC B0 ;  /* 0x0000000000007941 */ /* 0x000fea0003800000 */
.L_x_9879:
        /* <DEDUP_REMOVED lines=8> */
        .weak           $__internal_5_$__cuda_sm20_div_rn_f64_full
        .type           $__internal_5_$__cuda_sm20_div_rn_f64_full,@function
        .size           $__internal_5_$__cuda_sm20_div_rn_f64_full,(.L_x_14577 - $__internal_5_$__cuda_sm20_div_rn_f64_full)
$__internal_5_$__cuda_sm20_div_rn_f64_full:
        /* <DEDUP_REMOVED lines=73> */
.L_x_9887:
        /* <DEDUP_REMOVED lines=17> */
.L_x_9890:
[----:B------:R-:W-:-:S05]  /*3440*/  LOP3.LUT R2, R41, 0x80000, RZ, 0xfc, !PT ;  /* 0x0008000029027812 */ /* 0x000fca00078efcff */
[----:B------:R-:W-:Y:S02]  /*3450*/  IMAD.MOV.U32 R3, RZ, RZ, R2 ;  /* 0x000000ffff037224 */ /* 0x000fe400078e0002 */
[----:B------:R-:W-:Y:S01]  /*3460*/  IMAD.MOV.U32 R2, RZ, RZ, R40 ;  /* 0x000000ffff027224 */ /* 0x000fe200078e0028 */
[----:B------:R-:W-:Y:S06]  /*3470*/  BRA `(.L_x_9888) ;  /* 0x00000000000c7947 */ /* 0x000fec0003800000 */
.L_x_9889:
[----:B------:R-:W-:-:S05]  /*3480*/  LOP3.LUT R2, R45, 0x80000, RZ, 0xfc, !PT ;  /* 0x000800002d027812 */ /* 0x000fca00078efcff */
[----:B------:R-:W-:Y:S01]  /*3490*/  IMAD.MOV.U32 R3, RZ, RZ, R2 ;  /* 0x000000ffff037224 */ /* 0x000fe200078e0002 */
[----:B------:R-:W-:-:S07]  /*34a0*/  MOV R2, R44 ;  /* 0x0000002c00027202 */ /* 0x000fce0000000f00 */
.L_x_9888:
[----:B------:R-:W-:Y:S05]  /*34b0*/  BSYNC B0 ;  /* 0x0000000000007941 */ /* 0x000fea0003800000 */
.L_x_9886:
[----:B------:R-:W-:Y:S02]  /*34c0*/  IMAD.MOV.U32 R4, RZ, RZ, R0 ;  /* 0x000000ffff047224 */ /* 0x000fe400078e0000 */
[----:B------:R-:W-:-:S04]  /*34d0*/  IMAD.MOV.U32 R5, RZ, RZ, 0x0 ;  /* 0x00000000ff057424 */ /* 0x000fc800078e00ff */
[----:B------:R-:W-:Y:S05]  /*34e0*/  RET.REL.NODEC R4 `(_ZN2at6native29vectorized_elementwise_kernelILi4EZZZNS0_26logit_backward_kernel_cudaERNS_18TensorIteratorBaseERKN3c106ScalarEENKUlvE_clEvENKUlvE_clEvEUlddE0_St5arrayIPcLm3EEEEviT0_T1_) ;  /* 0xffffffc804c47950 */ /* 0x000fea0003c3ffff */
.L_x_9891:
        /* <DEDUP_REMOVED lines=9> */
.L_x_14577:


//--------------------- .text._ZN2at6native29vectorized_elementwise_kernelILi8EZZZNS0_26logit_backward_kernel_cudaERNS_18TensorIteratorBaseERKN3c106ScalarEENKUlvE_clEvENKUlvE_clEvEUlddE0_St5arrayIPcLm3EEEEviT0_T1_ --------------------------
	.section	.text._ZN2at6native29vectorized_elementwise_kernelILi8EZZZNS0_26logit_backward_kernel_cudaERNS_18TensorIteratorBaseERKN3c106ScalarEENKUlvE_clEvENKUlvE_clEvEUlddE0_St5arrayIPcLm3EEEEviT0_T1_,"ax",@progbits
	.align	128
        .global         _ZN2at6native29vectorized_elementwise_kernelILi8EZZZNS0_26logit_backward_kernel_cudaERNS_18TensorIteratorBaseERKN3c106ScalarEENKUlvE_clEvENKUlvE_clEvEUlddE0_St5arrayIPcLm3EEEEviT0_T1_
        .type           _ZN2at6native29vectorized_elementwise_kernelILi8EZZZNS0_26logit_backward_kernel_cudaERNS_18TensorIteratorBaseERKN3c106ScalarEENKUlvE_clEvENKUlvE_clEvEUlddE0_St5arrayIPcLm3EEEEviT0_T1_,@function
        .size           _ZN2at6native29vectorized_elementwise_kernelILi8EZZZNS0_26logit_backward_kernel_cudaERNS_18TensorIteratorBaseERKN3c106ScalarEENKUlvE_clEvENKUlvE_clEvEUlddE0_St5arrayIPcLm3EEEEviT0_T1_,(.L_x_14578 - _ZN2at6native29vectorized_elementwise_kernelILi8EZZZNS0_26logit_backward_kernel_cudaERNS_18TensorIteratorBaseERKN3c106ScalarEENKUlvE_clEvENKUlvE_clEvEUlddE0_St5arrayIPcLm3EEEEviT0_T1_)
        .other          _ZN2at6native29vectorized_elementwise_kernelILi8EZZZNS0_26logit_backward_kernel_cudaERNS_18TensorIteratorBaseERKN3c106ScalarEENKUlvE_clEvENKUlvE_clEvEUlddE0_St5arrayIPcLm3EEEEviT0_T1_,@"STO_CUDA_ENTRY STV_DEFAULT"
_ZN2at6native29vectorized_elementwise_kernelILi8EZZZNS0_26logit_backward_kernel_cudaERNS_18TensorIteratorBaseERKN3c106ScalarEENKUlvE_clEvENKUlvE_clEvEUlddE0_St5arrayIPcLm3EEEEviT0_T1_:
.text._ZN2at6native29vectorized_elementwise_kernelILi8EZZZNS0_26logit_backward_kernel_cudaERNS_18TensorIteratorBaseERKN3c106ScalarEENKUlvE_clEvENKUlvE_clEvEUlddE0_St5arrayIPcLm3EEEEviT0_T1_:
        /* <DEDUP_REMOVED lines=53> */
[----:B------:R-:W-:Y:S05]  /*0350*/  CALL.REL.NOINC `($__internal_6_$__cuda_sm20_div_rn_f64_full) ;  /* 0x0000002800d07944 */ /* 0x000fea0003c00000 */
.L_x_9896:
[----:B------:R-:W-:Y:S05]  /*0360*/  BSYNC B2 ;  /* 0x0000000000027941 */ /* 0x000fea0003800000 */
.L_x_9895:
[----:B------:R-:W-:Y:S02]  /*0370*/  IMAD.MOV.U32 R8, RZ, RZ, R2 ;  /* 0x000000ffff087224 */ /* 0x000fe400078e0002 */
[----:B------:R-:W-:-:S07]  /*0380*/  IMAD.MOV.U32 R9, RZ, RZ, R3 ;  /* 0x000000ffff097224 */ /* 0x000fce00078e0003 */
.L_x_9894:
[----:B------:R-:W-:Y:S05]  /*0390*/  BSYNC B1 ;  /* 0x0000000000017941 */ /* 0x000fea0003800000 */
.L_x_9893:
        /* <DEDUP_REMOVED lines=28> */
[----:B------:R-:W-:Y:S05]  /*0560*/  CALL.REL.NOINC `($__internal_6_$__cuda_sm20_div_rn_f64_full) ;  /* 0x00000028004c7944 */ /* 0x000fea0003c00000 */
.L_x_9900:
[----:B------:R-:W-:Y:S05]  /*0570*/  BSYNC B2 ;  /* 0x0000000000027941 */ /* 0x000fea0003800000 */
.L_x_9899:
[----:B------:R-:W-:Y:S01]  /*0580*/  MOV R10, R2 ;  /* 0x00000002000a7202 */ /* 0x000fe20000000f00 */
[----:B------:R-:W-:-:S07]  /*0590*/  IMAD.MOV.U32 R11, RZ, RZ, R3 ;  /* 0x000000ffff0b7224 */ /* 0x000fce00078e0003 */
.L_x_9898:
[----:B------:R-:W-:Y:S05]  /*05a0*/  BSYNC B1 ;  /* 0x0000000000017941 */ /* 0x000fea0003800000 */
.L_x_9897:
        /* <DEDUP_REMOVED lines=30> */
[----:B------:R-:W-:Y:S05]  /*0790*/  CALL.REL.NOINC `($__internal_6_$__cuda_sm20_div_rn_f64_full) ;  /* 0x0000002400c07944 */ /* 0x000fea0003c00000 */
.L_x_9904:
[----:B------:R-:W-:Y:S05]  /*07a0*/  BSYNC B2 ;  /* 0x0000000000027941 */ /* 0x000fea0003800000 */
.L_x_9903:
[----:B------:R-:W-:Y:S01]  /*07b0*/  IMAD.MOV.U32 R36, RZ, RZ, R2 ;  /* 0x000000ffff247224 */ /* 0x000fe200078e0002 */
[----:B------:R-:W-:-:S07]  /*07c0*/  MOV R37, R3 ;  /* 0x0000000300257202 */ /* 0x000fce0000000f00 */
.L_x_9902:
[----:B------:R-:W-:Y:S05]  /*07d0*/  BSYNC B1 ;  /* 0x0000000000017941 */ /* 0x000fea0003800000 */
.L_x_9901:
        /* <DEDUP_REMOVED lines=29> */
.L_x_9908:
[----:B------:R-:W-:Y:S05]  /*09b0*/  BSYNC B2 ;  /* 0x0000000000027941 */ /* 0x000fea0003800000 */
.L_x_9907:
[----:B------:R-:W-:Y:S02]  /*09c0*/  IMAD.MOV.U32 R38, RZ, RZ, R2 ;  /* 0x000000ffff267224 */ /* 0x000fe400078e0002 */
[----:B------:R-:W-:-:S07]  /*09d0*/  IMAD.MOV.U32 R39, RZ, RZ, R3 ;  /* 0x000000ffff277224 */ /* 0x000fce00078e0003 */
.L_x_9906:
[----:B------:R-:W-:Y:S05]  /*09e0*/  BSYNC B1 ;  /* 0x0000000000017941 */ /* 0x000fea0003800000 */
.L_x_9905:
        /* <DEDUP_REMOVED lines=31> */
.L_x_9912:
[----:B------:R-:W-:Y:S05]  /*0be0*/  BSYNC B2 ;  /* 0x0000000000027941 */ /* 0x000fea0003800000 */
.L_x_9911:
[----:B------:R-:W-:Y:S02]  /*0bf0*/  IMAD.MOV.U32 R20, RZ, RZ, R2 ;  /* 0x000000ffff147224 */ /* 0x000fe400078e0002 */
[----:B------:R-:W-:-:S07]  /*0c00*/  IMAD.MOV.U32 R21, RZ, RZ, R3 ;  /* 0x000000ffff157224 */ /* 0x000fce00078e0003 */
.L_x_9910:
[----:B------:R-:W-:Y:S05]  /*0c10*/  BSYNC B1 ;  /* 0x0000000000017941 */ /* 0x000fea0003800000 */
.L_x_9909:
        /* <DEDUP_REMOVED lines=29> */
.L_x_9916:
[----:B------:R-:W-:Y:S05]  /*0df0*/  BSYNC B2 ;  /* 0x0000000000027941 */ /* 0x000fea0003800000 */
.L_x_9915:
[----:B------:R-:W-:Y:S01]  /*0e00*/  MOV R22, R2 ;  /* 0x0000000200167202 */ /* 0x000fe20000000f00 */
[----:B------:R-:W-:-:S07]  /*0e10*/  IMAD.MOV.U32 R23, RZ, RZ, R3 ;  /* 0x000000ffff177224 */ /* 0x000fce00078e0003 */
.L_x_9914:
[----:B------:R-:W-:Y:S05]  /*0e20*/  BSYNC B1 ;  /* 0x0000000000017941 */ /* 0x000fea0003800000 */
.L_x_9913:
        /* <DEDUP_REMOVED lines=31> */
.L_x_9920:
[----:B------:R-:W-:Y:S05]  /*1020*/  BSYNC B2 ;  /* 0x0000000000027941 */ /* 0x000fea0003800000 */
.L_x_9919:
[----:B------:R-:W-:Y:S01]  /*1030*/  IMAD.MOV.U32 R16, RZ, RZ, R2 ;  /* 0x000000ffff107224 */ /* 0x000fe200078e0002 */
[----:B------:R-:W-:-:S07]  /*1040*/  MOV R17, R3 ;  /* 0x0000000300117202 */ /* 0x000fce0000000f00 */
.L_x_9918:
[----:B------:R-:W-:Y:S05]  /*1050*/  BSYNC B1 ;  /* 0x0000000000017941 */ /* 0x000fea0003800000 */
.L_x_9917:
        /* <DEDUP_REMOVED lines=29> */
.L_x_9924:
[----:B------:R-:W-:Y:S05]  /*1230*/  BSYNC B2 ;  /* 0x0000000000027941 */ /* 0x000fea0003800000 */
.L_x_9923:
[----:B------:R-:W-:Y:S02]  /*1240*/  IMAD.MOV.U32 R18, RZ, RZ, R2 ;  /* 0x000000ffff127224 */ /* 0x000fe400078e0002 */
[----:B------:R-:W-:-:S07]  /*1250*/  IMAD.MOV.U32 R19, RZ, RZ, R3 ;  /* 0x000000ffff137224 */ /* 0x000fce00078e0003 */
.L_x_9922:
[----:B------:R-:W-:Y:S05]  /*1260*/  BSYNC B1 ;  /* 0x0000000000017941 */ /* 0x000fea0003800000 */
.L_x_9921:
        /* <DEDUP_REMOVED lines=8> */
.L_x_9892:
        /* <DEDUP_REMOVED lines=120> */
.L_x_9928:
[----:B------:R-:W-:Y:S05]  /*1a70*/  BSYNC B2 ;  /* 0x0000000000027941 */ /* 0x000fea0003800000 */
.L_x_9927:
[----:B------:R-:W-:Y:S02]  /*1a80*/  IMAD.MOV.U32 R48, RZ, RZ, R2 ;  /* 0x000000ffff307224 */ /* 0x000fe400078e0002 */
[----:B------:R-:W-:-:S07]  /*1a90*/  IMAD.MOV.U32 R49, RZ, RZ, R3 ;  /* 0x000000ffff317224 */ /* 0x000fce00078e0003 */
.L_x_9926:
[----:B------:R-:W-:Y:S05]  /*1aa0*/  BSYNC B1 ;  /* 0x0000000000017941 */ /* 0x000fea0003800000 */
.L_x_9925:
        /* <DEDUP_REMOVED lines=33> */
.L_x_9932:
[----:B------:R-:W-:Y:S05]  /*1cc0*/  BSYNC B2 ;  /* 0x0000000000027941 */ /* 0x000fea0003800000 */
.L_x_9931:
[----:B------:R-:W-:Y:S02]  /*1cd0*/  IMAD.MOV.U32 R38, RZ, RZ, R2 ;  /* 0x000000ffff267224 */ /* 0x000fe400078e0002 */
[----:B------:R-:W-:-:S07]  /*1ce0*/  IMAD.MOV.U32 R39, RZ, RZ, R3 ;  /* 0x000000ffff277224 */ /* 0x000fce00078e0003 */
.L_x_9930:
[----:B------:R-:W-:Y:S05]  /*1cf0*/  BSYNC B1 ;  /* 0x0000000000017941 */ /* 0x000fea0003800000 */
.L_x_9929:
        /* <DEDUP_REMOVED lines=33> */
.L_x_9936:
[----:B------:R-:W-:Y:S05]  /*1f10*/  BSYNC B2 ;  /* 0x0000000000027941 */ /* 0x000fea0003800000 */
.L_x_9935:
[----:B------:R-:W-:Y:S02]  /*1f20*/  IMAD.MOV.U32 R36, RZ, RZ, R2 ;  /* 0x000000ffff247224 */ /* 0x000fe400078e0002 */
[----:B------:R-:W-:-:S07]  /*1f30*/  IMAD.MOV.U32 R37, RZ, RZ, R3 ;  /* 0x000000ffff257224 */ /* 0x000fce00078e0003 */
.L_x_9934:
[----:B------:R-:W-:Y:S05]  /*1f40*/  BSYNC B1 ;  /* 0x0000000000017941 */ /* 0x000fea0003800000 */
.L_x_9933:
        /* <DEDUP_REMOVED lines=33> */
.L_x_9940:
[----:B------:R-:W-:Y:S05]  /*2160*/  BSYNC B2 ;  /* 0x0000000000027941 */ /* 0x000fea0003800000 */
.L_x_9939:
[----:B------:R-:W-:Y:S02]  /*2170*/  IMAD.MOV.U32 R6, RZ, RZ, R2 ;  /* 0x000000ffff067224 */ /* 0x000fe400078e0002 */
[----:B------:R-:W-:-:S07]  /*2180*/  IMAD.MOV.U32 R7, RZ, RZ, R3 ;  /* 0x000000ffff077224 */ /* 0x000fce00078e0003 */
.L_x_9938:
[----:B------:R-:W-:Y:S05]  /*2190*/  BSYNC B1 ;  /* 0x0000000000017941 */ /* 0x000fea0003800000 */
.L_x_9937:
        /* <DEDUP_REMOVED lines=33> */
.L_x_9944:
[----:B------:R-:W-:Y:S05]  /*23b0*/  BSYNC B2 ;  /* 0x0000000000027941 */ /* 0x000fea0003800000 */
.L_x_9943:
[----:B------:R-:W-:Y:S02]  /*23c0*/  IMAD.MOV.U32 R8, RZ, RZ, R2 ;  /* 0x000000ffff087224 */ /* 0x000fe400078e0002 */
[----:B------:R-:W-:-:S07]  /*23d0*/  IMAD.MOV.U32 R9, RZ, RZ, R3 ;  /* 0x000000ffff097224 */ /* 0x000fce00078e0003 */
.L_x_9942:
[----:B------:R-:W-:Y:S05]  /*23e0*/  BSYNC B1 ;  /* 0x0000000000017941 */ /* 0x000fea0003800000 */
.L_x_9941:
        /* <DEDUP_REMOVED lines=33> */
.L_x_9948:
[----:B------:R-:W-:Y:S05]  /*2600*/  BSYNC B2 ;  /* 0x0000000000027941 */ /* 0x000fea0003800000 */
.L_x_9947:
[----:B------:R-:W-:Y:S02]  /*2610*/  IMAD.MOV.U32 R10, RZ, RZ, R2 ;  /* 0x000000ffff0a7224 */ /* 0x000fe400078e0002 */
[----:B------:R-:W-:-:S07]  /*2620*/  IMAD.MOV.U32 R11, RZ, RZ, R3 ;  /* 0x000000ffff0b7224 */ /* 0x000fce00078e0003 */
.L_x_9946:
[----:B------:R-:W-:Y:S05]  /*2630*/  BSYNC B1 ;  /* 0x0000000000017941 */ /* 0x000fea0003800000 */
.L_x_9945:
        /* <DEDUP_REMOVED lines=33> */
.L_x_9952:
[----:B------:R-:W-:Y:S05]  /*2850*/  BSYNC B2 ;  /* 0x0000000000027941 */ /* 0x000fea0003800000 */
.L_x_9951:
[----:B------:R-:W-:Y:S02]  /*2860*/  IMAD.MOV.U32 R12, RZ, RZ, R2 ;  /* 0x000000ffff0c7224 */ /* 0x000fe400078e0002 */
[----:B------:R-:W-:-:S07]  /*2870*/  IMAD.MOV.U32 R13, RZ, RZ, R3 ;  /* 0x000000ffff0d7224 */ /* 0x000fce00078e0003 */
.L_x_9950:
[----:B------:R-:W-:Y:S05]  /*2880*/  BSYNC B1 ;  /* 0x0000000000017941 */ /* 0x000fea0003800000 */
.L_x_9949:
        /* <DEDUP_REMOVED lines=33> */
.L_x_9956:
[----:B------:R-:W-:Y:S05]  /*2aa0*/  BSYNC B2 ;  /* 0x0000000000027941 */ /* 0x000fea0003800000 */
.L_x_9955:
[----:B------:R-:W-:Y:S02]  /*2ab0*/  IMAD.MOV.U32 R14, RZ, RZ, R2 ;  /* 0x000000ffff0e7224 */ /* 0x000fe400078e0002 */
[----:B------:R-:W-:-:S07]  /*2ac0*/  IMAD.MOV.U32 R15, RZ, RZ, R3 ;  /* 0x000000ffff0f7224 */ /* 0x000fce00078e0003 */
.L_x_9954:
[----:B------:R-:W-:Y:S05]  /*2ad0*/  BSYNC B1 ;  /* 0x0000000000017941 */ /* 0x000fea0003800000 */
.L_x_9953:
        /* <DEDUP_REMOVED lines=22> */
.L_x_9959:
[----:B------:R-:W-:-:S13]  /*2c40*/  ISETP.GE.AND P0, PT, R34, R35, PT ;  /* 0x000000232200720c */ /* 0x000fda0003f06270 */
[----:B------:R-:W-:Y:S05]  /*2c50*/  @P0 BRA `(.L_x_9961) ;  /* 0x0000000000300947 */ /* 0x000fea0003800000 */
[----:B01----:R-:W0:Y:S01]  /*2c60*/  LDC.64 R2, c[0x0][0x230] ;  /* 0x00008c00ff027b82 */ /* 0x003e220000000a00 */
[----:B------:R-:W-:Y:S02]  /*2c70*/  IMAD.IADD R5, R52, 0x1, R34 ;  /* 0x0000000134057824 */ /* 0x000fe400078e0222 */
[----:B------:R-:W-:Y:S02]  /*2c80*/  VIADD R34, R34, 0x80 ;  /* 0x0000008022227836 */ /* 0x000fe40000000000 */
[----:B0-----:R-:W-:-:S05]  /*2c90*/  IMAD.WIDE.U32 R2, R5, 0x8, R2 ;  /* 0x0000000805027825 */ /* 0x001fca00078e0002 */
[----:B------:R1:W-:Y:S02]  /*2ca0*/  STG.E.64 desc[UR4][R2.64], R6 ;  /* 0x0000000602007986 */ /* 0x0003e4000c101b04 */
.L_x_9960:
[----:B------:R-:W-:-:S13]  /*2cb0*/  ISETP.GE.AND P0, PT, R34, R35, PT ;  /* 0x000000232200720c */ /* 0x000fda0003f06270 */
[----:B------:R-:W-:Y:S05]  /*2cc0*/  @P0 BRA `(.L_x_9962) ;  /* 0x0000000000340947 */ /* 0x000fea0003800000 */
[----:B01----:R-:W0:Y:S01]  /*2cd0*/  LDC.64 R2, c[0x0][0x230] ;  /* 0x00008c00ff027b82 */ /* 0x003e220000000a00 */
[----:B------:R-:W-:Y:S01]  /*2ce0*/  IMAD.IADD R5, R52, 0x1, R34 ;  /* 0x0000000134057824 */ /* 0x000fe200078e0222 */
[----:B------:R-:W-:-:S03]  /*2cf0*/  IADD3 R34, R34, 0x80, RZ ;  /* 0x0000008022227810 */ /* 0x000fc60007ffe0ff */
[----:B0-----:R-:W-:-:S05]  /*2d00*/  IMAD.WIDE.U32 R2, R5, 0x8, R2 ;  /* 0x0000000805027825 */ /* 0x001fca00078e0002 */
[----:B------:R2:W-:Y:S02]  /*2d10*/  STG.E.64 desc[UR4][R2.64], R8 ;  /* 0x0000000802007986 */ /* 0x0005e4000c101b04 */
.L_x_9961:
        /* <DEDUP_REMOVED lines=8> */
.L_x_9962:
[----:B------:R-:W-:Y:S05]  /*2da0*/  BSYNC B1 ;  /* 0x0000000000017941 */ /* 0x000fea0003800000 */
.L_x_9958:
[----:B------:R-:W-:-:S13]  /*2db0*/  ISETP.GE.AND P0, PT, R34, R35, PT ;  /* 0x000000232200720c */ /* 0x000fda0003f06270 */
[----:B012---:R-:W0:Y:S01]  /*2dc0*/  @!P0 LDC.64 R2, c[0x0][0x230] ;  /* 0x00008c00ff028b82 */ /* 0x007e220000000a00 */
[----:B------:R-:W-:Y:S01]  /*2dd0*/  @!P0 IMAD.IADD R5, R52, 0x1, R34 ;  /* 0x0000000134058824 */ /* 0x000fe200078e0222 */
[----:B------:R-:W-:-:S03]  /*2de0*/  @!P0 IADD3 R34, R34, 0x80, RZ ;  /* 0x0000008022228810 */ /* 0x000fc60007ffe0ff */
[----:B0-----:R-:W-:-:S05]  /*2df0*/  @!P0 IMAD.WIDE.U32 R2, R5, 0x8, R2 ;  /* 0x0000000805028825 */ /* 0x001fca00078e0002 */
[----:B------:R3:W-:Y:S02]  /*2e00*/  @!P0 STG.E.64 desc[UR4][R2.64], R12 ;  /* 0x0000000c02008986 */ /* 0x0007e4000c101b04 */
.L_x_9963:
[----:B------:R-:W-:Y:S05]  /*2e10*/  BSYNC B0 ;  /* 0x0000000000007941 */ /* 0x000fea0003800000 */
.L_x_9957:
        /* <DEDUP_REMOVED lines=8> */
        .weak           $__internal_6_$__cuda_sm20_div_rn_f64_full
        .type           $__internal_6_$__cuda_sm20_div_rn_f64_full,@function
        .size           $__internal_6_$__cuda_sm20_div_rn_f64_full,(.L_x_14578 - $__internal_6_$__cuda_sm20_div_rn_f64_full)
$__internal_6_$__cuda_sm20_div_rn_f64_full:
        /* <DEDUP_REMOVED lines=73> */
.L_x_9965:
        /* <DEDUP_REMOVED lines=17> */
.L_x_9968:
[----:B------:R-:W-:-:S05]  /*3440*/  LOP3.LUT R2, R41, 0x80000, RZ, 0xfc, !PT ;  /* 0x0008000029027812 */ /* 0x000fca00078efcff */
[----:B------:R-:W-:Y:S02]  /*3450*/  IMAD.MOV.U32 R3, RZ, RZ, R2 ;  /* 0x000000ffff037224 */ /* 0x000fe400078e0002 */
[----:B------:R-:W-:Y:S01]  /*3460*/  IMAD.MOV.U32 R2, RZ, RZ, R40 ;  /* 0x000000ffff027224 */ /* 0x000fe200078e0028 */
[----:B------:R-:W-:Y:S06]  /*3470*/  BRA `(.L_x_9966) ;  /* 0x00000000000c7947 */ /* 0x000fec0003800000 */
.L_x_9967:
[----:B------:R-:W-:-:S05]  /*3480*/  LOP3.LUT R2, R45, 0x80000, RZ, 0xfc, !PT ;  /* 0x000800002d027812 */ /* 0x000fca00078efcff */
[----:B------:R-:W-:Y:S01]  /*3490*/  IMAD.MOV.U32 R3, RZ, RZ, R2 ;  /* 0x000000ffff037224 */ /* 0x000fe200078e0002 */
[----:B------:R-:W-:-:S07]  /*34a0*/  MOV R2, R44 ;  /* 0x0000002c00027202 */ /* 0x000fce0000000f00 */
.L_x_9966:
[----:B------:R-:W-:Y:S05]  /*34b0*/  BSYNC B0 ;  /* 0x0000000000007941 */ /* 0x000fea0003800000 */
.L_x_9964:
[----:B------:R-:W-:Y:S02]  /*34c0*/  IMAD.MOV.U32 R4, RZ, RZ, R0 ;  /* 0x000000ffff047224 */ /* 0x000fe400078e0000 */
[----:B------:R-:W-:-:S04]  /*34d0*/  IMAD.MOV.U32 R5, RZ, RZ, 0x0 ;  /* 0x00000000ff057424 */ /* 0x000fc800078e00ff */
[----:B------:R-:W-:Y:S05]  /*34e0*/  RET.REL.NODEC R4 `(_ZN2at6native29vectorized_elementwise_kernelILi8EZZZNS0_26logit_backward_kernel_cudaERNS_18TensorIteratorBaseERKN3c106ScalarEENKUlvE_clEvENKUlvE_clEvEUlddE0_St5arrayIPcLm3EEEEviT0_T1_) ;  /* 0xffffffc804c47950 */ /* 0x000fea0003c3ffff */
.L_x_9969:
        /* <DEDUP_REMOVED lines=9> */
.L_x_14578:


//--------------------- .text._ZN2at6native18elementwise_kernelILi128ELi4EZNS0_15gpu_kernel_implIZZZNS0_26logit_backward_kernel_cudaERNS_18TensorIteratorBaseERKN3c106ScalarEENKUlvE_clEvENKUlvE_clEvEUlddE_EEvS4_RKT_EUliE_EEviT1_ --------------------------
	.section	.text._ZN2at6native18elementwise_kernelILi128ELi4EZNS0_15gpu_kernel_implIZZZNS0_26logit_backward_kernel_cudaERNS_18TensorIteratorBaseERKN3c106ScalarEENKUlvE_clEvENKUlvE_clEvEUlddE_EEvS4_RKT_EUliE_EEviT1_,"ax",@progbits
	.align	128
        .global         _ZN2at6native18elementwise_kernelILi128ELi4EZNS0_15gpu_kernel_implIZZZNS0_26logit_backward_kernel_cudaERNS_18TensorIteratorBaseERKN3c106ScalarEENKUlvE_clEvENKUlvE_clEvEUlddE_EEvS4_RKT_EUliE_EEviT1_
        .type           _ZN2at6native18elementwise_kernelILi128ELi4EZNS0_15gpu_kernel_implIZZZNS0_26logit_backward_kernel_cudaERNS_18TensorIteratorBaseERKN3c106ScalarEENKUlvE_clEvENKUlvE_clEvEUlddE_EEvS4_RKT_EUliE_EEviT1_,@function
        .size           _ZN2at6native18elementwise_kernelILi128ELi4EZNS0_15gpu_kernel_implIZZZNS0_26logit_backward_kernel_cudaERNS_18TensorIteratorBaseERKN3c106ScalarEENKUlvE_clEvENKUlvE_clEvEUlddE_EEvS4_RKT_EUliE_EEviT1_,(.L_x_14579 - _ZN2at6native18elementwise_kernelILi128ELi4EZNS0_15gpu_kernel_implIZZZNS0_26logit_backward_kernel_cudaERNS_18TensorIteratorBaseERKN3c106ScalarEENKUlvE_clEvENKUlvE_clEvEUlddE_EEvS4_RKT_EUliE_EEviT1_)
        .other          _ZN2at6native18elementwise_kernelILi128ELi4EZNS0_15gpu_kernel_implIZZZNS0_26logit_backward_kernel_cudaERNS_18TensorIteratorBaseERKN3c106ScalarEENKUlvE_clEvENKUlvE_clEvEUlddE_EEvS4_RKT_EUliE_EEviT1_,@"STO_CUDA_ENTRY STV_DEFAULT"
_ZN2at6native18elementwise_kernelILi128ELi4EZNS0_15gpu_kernel_implIZZZNS0_26logit_backward_kernel_cudaERNS_18TensorIteratorBaseERKN3c106ScalarEENKUlvE_clEvENKUlvE_clEvEUlddE_EEvS4_RKT_EUliE_EEviT1_:
.text._ZN2at6native18elementwise_kernelILi128ELi4EZNS0_15gpu_kernel_implIZZZNS0_26logit_backward_kernel_cudaERNS_18TensorIteratorBaseERKN3c106ScalarEENKUlvE_clEvENKUlvE_clEvEUlddE_EEvS4_RKT_EUliE_EEviT1_:
        /* <DEDUP_REMOVED lines=364> */
.L_x_9972:
        /* <DEDUP_REMOVED lines=21> */
.L_x_9976:
[----:B------:R-:W2:Y:S02]  /*1810*/  LDG.E.U8 R4, desc[UR36][R4.64] ;  /* 0x0000002404047981 */ /* 0x000ea4000c1e1100 */
[----:B--2---:R0:W1:Y:S01]  /*1820*/  I2F.F64.U16 R18, R4 ;  /* 0x0000000400127312 */ /* 0x0040620000101800 */
[----:B------:R-:W-:Y:S05]  /*1830*/  BRA `(.L_x_9978) ;  /* 0x0000000c00707947 */ /* 0x000fea0003800000 */
.L_x_9975:
        /* <DEDUP_REMOVED lines=9> */
.L_x_9980:
[----:B------:R-:W2:Y:S02]  /*18d0*/  LDG.E R4, desc[UR36][R4.64] ;  /* 0x0000002404047981 */ /* 0x000ea4000c1e1900 */
[----:B--2---:R0:W1:Y:S01]  /*18e0*/  I2F.F64 R18, R4 ;  /* 0x0000000400127312 */ /* 0x0040620000201c00 */
[----:B------:R-:W-:Y:S05]  /*18f0*/  BRA `(.L_x_9978) ;  /* 0x0000000c00407947 */ /* 0x000fea0003800000 */
.L_x_9979:
[----:B------:R-:W2:Y:S02]  /*1900*/  LDG.E.U16 R4, desc[UR36][R4.64] ;  /* 0x0000002404047981 */ /* 0x000ea4000c1e1500 */
[----:B--2---:R0:W1:Y:S01]  /*1910*/  I2F.F64.S16 R18, R4 ;  /* 0x0000000400127312 */ /* 0x0040620000101c00 */
[----:B------:R-:W-:Y:S05]  /*1920*/  BRA `(.L_x_9978) ;  /* 0x0000000c00347947 */ /* 0x000fea0003800000 */
.L_x_9974:
        /* <DEDUP_REMOVED lines=10> */
.L_x_9982:
[----:B------:R-:W2:Y:S02]  /*19d0*/  LDG.E.U16 R0, desc[UR36][R4.64] ;  /* 0x0000002404007981 */ /* 0x000ea4000c1e1500 */
[----:B--2---:R-:W-:-:S05]  /*19e0*/  HADD2.F32 R0, -RZ, R0.H0_H0 ;  /* 0x20000000ff007230 */ /* 0x004fca0000004100 */
[----:B------:R-:W-:-:S04]  /*19f0*/  FMUL.FTZ R0, R0, 1 ;  /* 0x3f80000000007820 */ /* 0x000fc80000410000 */
[----:B------:R0:W1:Y:S01]  /*1a00*/  F2F.F64.F32 R18, R0 ;  /* 0x0000000000127310 */ /* 0x0000620000201800 */
[----:B------:R-:W-:Y:S05]  /*1a10*/  BRA `(.L_x_9978) ;  /* 0x0000000800f87947 */ /* 0x000fea0003800000 */
.L_x_9981:
        /* <DEDUP_REMOVED lines=10> */
.L_x_9984:
[----:B------:R-:W2:Y:S02]  /*1ac0*/  LDG.E.U16 R4, desc[UR36][R4.64] ;  /* 0x0000002404047981 */ /* 0x000ea4000c1e1500 */
[----:B--2---:R-:W-:-:S05]  /*1ad0*/  HADD2.F32 R0, -RZ, R4.H0_H0 ;  /* 0x20000004ff007230 */ /* 0x004fca0000004100 */
[----:B------:R-:W-:-:S04]  /*1ae0*/  FMUL.FTZ R0, R0, 1 ;  /* 0x3f80000000007820 */ /* 0x000fc80000410000 */
[----:B------:R0:W1:Y:S01]  /*1af0*/  F2F.F64.F32 R18, R0 ;  /* 0x0000000000127310 */ /* 0x0000620000201800 */
[----:B------:R-:W-:Y:S05]  /*1b00*/  BRA `(.L_x_9978) ;  /* 0x0000000800bc7947 */ /* 0x000fea0003800000 */
.L_x_9983:
[----:B------:R0:W5:Y:S01]  /*1b10*/  LDG.E.64 R18, desc[UR36][R4.64] ;  /* 0x0000002404127981 */ /* 0x000162000c1e1b00 */
[----:B------:R-:W-:Y:S05]  /*1b20*/  BRA `(.L_x_9978) ;  /* 0x0000000800b47947 */ /* 0x000fea0003800000 */
.L_x_9973:
        /* <DEDUP_REMOVED lines=13> */
.L_x_9987:
[----:B------:R0:W5:Y:S01]  /*1c00*/  LDG.E.64 R18, desc[UR36][R4.64] ;  /* 0x0000002404127981 */ /* 0x000162000c1e1b00 */
[----:B------:R-:W-:Y:S05]  /*1c10*/  BRA `(.L_x_9978) ;  /* 0x0000000800787947 */ /* 0x000fea0003800000 */
.L_x_9986:
        /* <DEDUP_REMOVED lines=28> */
.L_x_9989:
        /* <DEDUP_REMOVED lines=10> */
[----:B------:R-:W-:-:S04]  /*1e80*/  SHF.L.U32 R0, R4, 0x18, RZ ;  /* 0x0000001804007819 */ /* 0x000fc800000006ff */
[----:B------:R-:W-:-:S05]  /*1e90*/  LOP3.LUT R0, R3, 0x80000000, R0, 0xf8, !PT ;  /* 0x8000000003007812 */ /* 0x000fca00078ef800 */
[----:B------:R-:W-:-:S04]  /*1ea0*/  FMUL.FTZ R0, R0, 1 ;  /* 0x3f80000000007820 */ /* 0x000fc80000410000 */
[----:B------:R0:W1:Y:S01]  /*1eb0*/  F2F.F64.F32 R18, R0 ;  /* 0x0000000000127310 */ /* 0x0000620000201800 */
[----:B------:R-:W-:Y:S05]  /*1ec0*/  BRA `(.L_x_9978) ;  /* 0x0000000400cc7947 */ /* 0x000fea0003800000 */
.L_x_9988:
[----:B------:R-:W2:Y:S02]  /*1ed0*/  LDG.E.U16 R0, desc[UR36][R4.64] ;  /* 0x0000002404007981 */ /* 0x000ea4000c1e1500 */
[----:B--2---:R-:W-:-:S04]  /*1ee0*/  IMAD.U32 R0, R0, 0x10000, RZ ;  /* 0x0001000000007824 */ /* 0x004fc800078e00ff */
[----:B------:R-:W-:-:S04]  /*1ef0*/  FMUL.FTZ R0, R0, 1 ;  /* 0x3f80000000007820 */ /* 0x000fc80000410000 */
[----:B------:R0:W1:Y:S01]  /*1f00*/  F2F.F64.F32 R18, R0 ;  /* 0x0000000000127310 */ /* 0x0000620000201800 */
[----:B------:R-:W-:Y:S05]  /*1f10*/  BRA `(.L_x_9978) ;  /* 0x0000000400b87947 */ /* 0x000fea0003800000 */
.L_x_9985:
        /* <DEDUP_REMOVED lines=11> */
.L_x_9992:
        /* <DEDUP_REMOVED lines=21> */
.L_x_9996:
[----:B------:R-:W-:Y:S05]  /*2120*/  BSYNC B1 ;  /* 0x0000000000017941 */ /* 0x000fea0003800000 */
.L_x_9995:
[----:B------:R-:W-:Y:S01]  /*2130*/  LEA R5, R0, 0x3b800000, 0x17 ;  /* 0x3b80000000057811 */ /* 0x000fe200078eb8ff */
[----:B------:R-:W-:-:S05]  /*2140*/  IMAD.SHL.U32 R0, R3, 0x100000, RZ ;  /* 0x0010000003007824 */ /* 0x000fca00078e00ff */
[----:B------:R-:W-:-:S07]  /*2150*/  LOP3.LUT R0, R5, R0, R6, 0xfe, !PT ;  /* 0x0000000005007212 */ /* 0x000fce00078efe06 */
.L_x_9994:
[----:B------:R-:W-:Y:S05]  /*2160*/  BSYNC B0 ;  /* 0x0000000000007941 */ /* 0x000fea0003800000 */
.L_x_9993:
[----:B------:R-:W-:-:S04]  /*2170*/  FMUL.FTZ R0, R0, 1 ;  /* 0x3f80000000007820 */ /* 0x000fc80000410000 */
[----:B------:R2:W3:Y:S01]  /*2180*/  F2F.F64.F32 R18, R0 ;  /* 0x0000000000127310 */ /* 0x0004e20000201800 */
[----:B------:R-:W-:Y:S05]  /*2190*/  BRA `(.L_x_9978) ;  /* 0x0000000400187947 */ /* 0x000fea0003800000 */
.L_x_9991:
        /* <DEDUP_REMOVED lines=21> */
.L_x_10000:
[----:B------:R-:W-:Y:S05]  /*22f0*/  BSYNC B1 ;  /* 0x0000000000017941 */ /* 0x000fea0003800000 */
.L_x_9999:
[----:B------:R-:W-:Y:S01]  /*2300*/  LEA R5, R0, 0x37800000, 0x17 ;  /* 0x3780000000057811 */ /* 0x000fe200078eb8ff */
[----:B------:R-:W-:-:S05]  /*2310*/  IMAD.SHL.U32 R0, R3, 0x200000, RZ ;  /* 0x0020000003007824 */ /* 0x000fca00078e00ff */
[----:B------:R-:W-:-:S07]  /*2320*/  LOP3.LUT R0, R5, R0, R6, 0xfe, !PT ;  /* 0x0000000005007212 */ /* 0x000fce00078efe06 */
.L_x_9998:
[----:B------:R-:W-:Y:S05]  /*2330*/  BSYNC B0 ;  /* 0x0000000000007941 */ /* 0x000fea0003800000 */
.L_x_9997:
[----:B------:R-:W-:-:S04]  /*2340*/  FMUL.FTZ R0, R0, 1 ;  /* 0x3f80000000007820 */ /* 0x000fc80000410000 */
[----:B------:R4:W0:Y:S01]  /*2350*/  F2F.F64.F32 R18, R0 ;  /* 0x0000000000127310 */ /* 0x0008220000201800 */
[----:B------:R-:W-:Y:S05]  /*2360*/  BRA `(.L_x_9978) ;  /* 0x0000000000a47947 */ /* 0x000fea0003800000 */
.L_x_9990:
        /* <DEDUP_REMOVED lines=14> */
.L_x_10004:
[----:B------:R-:W-:Y:S05]  /*2450*/  BSYNC B0 ;  /* 0x0000000000007941 */ /* 0x000fea0003800000 */
.L_x_10003:
[----:B------:R-:W-:-:S04]  /*2460*/  FMUL.FTZ R0, R0, 1 ;  /* 0x3f80000000007820 */ /* 0x000fc80000410000 */
[----:B------:R0:W1:Y:S01]  /*2470*/  F2F.F64.F32 R18, R0 ;  /* 0x0000000000127310 */ /* 0x0000620000201800 */
[----:B------:R-:W-:Y:S05]  /*2480*/  BRA `(.L_x_9978) ;  /* 0x00000000005c7947 */ /* 0x000fea0003800000 */
.L_x_9977:
[----:B------:R-:W-:Y:S01]  /*2490*/  MOV R14, 0x0 ;  /* 0x00000000000e7802 */ /* 0x000fe20000000f00 */
[----:B------:R-:W-:Y:S01]  /*24a0*/  ULDC.64 UR4, c[0x4][0x128] ;  /* 0x01004a0000047ab9 */ /* 0x000fe20000000a00 */
[----:B------:R-:W-:Y:S01]  /*24b0*/  ULDC.64 UR6, c[0x4][0x8] ;  /* 0x0100020000067ab9 */ /* 0x000fe20000000a00 */
[----:B------:R-:W-:Y:S01]  /*24c0*/  IMAD.U32 R4, RZ, RZ, UR4 ;  /* 0x00000004ff047e24 */ /* 0x000fe2000f8e00ff */
[----:B------:R-:W-:Y:S01]  /*24d0*/  HFMA2.MMA R12, -RZ, RZ, 0, 5.9604644775390625e-08 ;  /* 0x00000001ff0c7435 */ /* 0x000fe200000001ff */
        /* <DEDUP_REMOVED lines=11> */
.L_x_10005:
[----:B------:R-:W-:Y:S01]  /*2590*/  CS2R R18, SRZ ;  /* 0x0000000000127805 */ /* 0x000fe2000001ff00 */
[----:B------:R-:W-:Y:S06]  /*25a0*/  BRA `(.L_x_9978) ;  /* 0x0000000000147947 */ /* 0x000fec0003800000 */
.L_x_10002:
[----:B------:R-:W2:Y:S02]  /*25b0*/  LDG.E.64 R18, desc[UR36][R4.64] ;  /* 0x0000002404127981 */ /* 0x000ea4000c1e1b00 */
[----:B--2---:R-:W0:Y:S01]  /*25c0*/  I2F.F64.U64 R18, R18 ;  /* 0x0000001200127312 */ /* 0x004e220000301800 */
[----:B------:R-:W-:Y:S05]  /*25d0*/  BRA `(.L_x_9978) ;  /* 0x0000000000087947 */ /* 0x000fea0003800000 */
.L_x_10001:
[----:B------:R-:W2:Y:S02]  /*25e0*/  LDG.E R4, desc[UR36][R4.64] ;  /* 0x0000002404047981 */ /* 0x000ea4000c1e1900 */
[----:B--2---:R0:W1:Y:S02]  /*25f0*/  I2F.F64.U32 R18, R4 ;  /* 0x0000000400127312 */ /* 0x0040640000201800 */
.L_x_9978:
        /* <DEDUP_REMOVED lines=18> */
.L_x_10009:
[----:B------:R-:W2:Y:S02]  /*2720*/  LDG.E.U8 R4, desc[UR36][R4.64] ;  /* 0x0000002404047981 */ /* 0x000ea4000c1e1100 */
[----:B--2---:R0:W2:Y:S01]  /*2730*/  I2F.F64.U16 R6, R4 ;  /* 0x0000000400067312 */ /* 0x0040a20000101800 */
[----:B------:R-:W-:Y:S05]  /*2740*/  BRA `(.L_x_10011) ;  /* 0x0000000c00707947 */ /* 0x000fea0003800000 */
.L_x_10008:
        /* <DEDUP_REMOVED lines=9> */
.L_x_10013:
[----:B------:R-:W2:Y:S02]  /*27e0*/  LDG.E R4, desc[UR36][R4.64] ;  /* 0x0000002404047981 */ /* 0x000ea4000c1e1900 */
[----:B--2---:R2:W4:Y:S01]  /*27f0*/  I2F.F64 R6, R4 ;  /* 0x0000000400067312 */ /* 0x0045220000201c00 */
[----:B------:R-:W-:Y:S05]  /*2800*/  BRA `(.L_x_10011) ;  /* 0x0000000c00407947 */ /* 0x000fea0003800000 */
.L_x_10012:
[----:B------:R-:W2:Y:S02]  /*2810*/  LDG.E.U16 R4, desc[UR36][R4.64] ;  /* 0x0000002404047981 */ /* 0x000ea4000c1e1500 */
[----:B--2---:R0:W2:Y:S01]  /*2820*/  I2F.F64.S16 R6, R4 ;  /* 0x0000000400067312 */ /* 0x0040a20000101c00 */
[----:B------:R-:W-:Y:S05]  /*2830*/  BRA `(.L_x_10011) ;  /* 0x0000000c00347947 */ /* 0x000fea0003800000 */
.L_x_10007:
        /* <DEDUP_REMOVED lines=10> */
.L_x_10015:
[----:B------:R-:W2:Y:S02]  /*28e0*/  LDG.E.U16 R0, desc[UR36][R4.64] ;  /* 0x0000002404007981 */ /* 0x000ea4000c1e1500 */
[----:B--2---:R-:W-:-:S05]  /*28f0*/  HADD2.F32 R0, -RZ, R0.H0_H0 ;  /* 0x20000000ff007230 */ /* 0x004fca0000004100 */
[----:B------:R-:W-:-:S04]  /*2900*/  FMUL.FTZ R0, R0, 1 ;  /* 0x3f80000000007820 */ /* 0x000fc80000410000 */
[----:B------:R0:W2:Y:S01]  /*2910*/  F2F.F64.F32 R6, R0 ;  /* 0x0000000000067310 */ /* 0x0000a20000201800 */
[----:B------:R-:W-:Y:S05]  /*2920*/  BRA `(.L_x_10011) ;  /* 0x0000000800f87947 */ /* 0x000fea0003800000 */
.L_x_10014:
        /* <DEDUP_REMOVED lines=10> */
.L_x_10017:
[----:B------:R-:W2:Y:S02]  /*29d0*/  LDG.E.U16 R4, desc[UR36][R4.64] ;  /* 0x0000002404047981 */ /* 0x000ea4000c1e1500 */
[----:B--2---:R-:W-:-:S05]  /*29e0*/  HADD2.F32 R0, -RZ, R4.H0_H0 ;  /* 0x20000004ff007230 */ /* 0x004fca0000004100 */
[----:B------:R-:W-:-:S04]  /*29f0*/  FMUL.FTZ R0, R0, 1 ;  /* 0x3f80000000007820 */ /* 0x000fc80000410000 */
[----:B------:R0:W2:Y:S01]  /*2a00*/  F2F.F64.F32 R6, R0 ;  /* 0x0000000000067310 */ /* 0x0000a20000201800 */
[----:B------:R-:W-:Y:S05]  /*2a10*/  BRA `(.L_x_10011) ;  /* 0x0000000800bc7947 */ /* 0x000fea0003800000 */
.L_x_10016:
[----:B------:R0:W5:Y:S01]  /*2a20*/  LDG.E.64 R6, desc[UR36][R4.64] ;  /* 0x0000002404067981 */ /* 0x000162000c1e1b00 */
[----:B------:R-:W-:Y:S05]  /*2a30*/  BRA `(.L_x_10011) ;  /* 0x0000000800b47947 */ /* 0x000fea0003800000 */
.L_x_10006:
        /* <DEDUP_REMOVED lines=13> */
.L_x_10020:
[----:B------:R0:W5:Y:S01]  /*2b10*/  LDG.E.64 R6, desc[UR36][R4.64] ;  /* 0x0000002404067981 */ /* 0x000162000c1e1b00 */
[----:B------:R-:W-:Y:S05]  /*2b20*/  BRA `(.L_x_10011) ;  /* 0x0000000800787947 */ /* 0x000fea0003800000 */
.L_x_10019:
        /* <DEDUP_REMOVED lines=28> */
.L_x_10022:
        /* <DEDUP_REMOVED lines=15> */
.L_x_10021:
[----:B------:R-:W2:Y:S02]  /*2de0*/  LDG.E.U16 R0, desc[UR36][R4.64] ;  /* 0x0000002404007981 */ /* 0x000ea4000c1e1500 */
[----:B--2---:R-:W-:-:S04]  /*2df0*/  IMAD.U32 R0, R0, 0x10000, RZ ;  /* 0x0001000000007824 */ /* 0x004fc800078e00ff */
[----:B------:R-:W-:-:S04]  /*2e00*/  FMUL.FTZ R0, R0, 1 ;  /* 0x3f80000000007820 */ /* 0x000fc80000410000 */
[----:B------:R0:W2:Y:S01]  /*2e10*/  F2F.F64.F32 R6, R0 ;  /* 0x0000000000067310 */ /* 0x0000a20000201800 */
[----:B------:R-:W-:Y:S05]  /*2e20*/  BRA `(.L_x_10011) ;  /* 0x0000000400b87947 */ /* 0x000fea0003800000 */
.L_x_10018:
        /* <DEDUP_REMOVED lines=11> */
.L_x_10025:
        /* <DEDUP_REMOVED lines=21> */
.L_x_10029:
[----:B------:R-:W-:Y:S05]  /*3030*/  BSYNC B1 ;  /* 0x0000000000017941 */ /* 0x000fea0003800000 */
.L_x_10028:
[----:B------:R-:W-:Y:S01]  /*3040*/  LEA R5, R0, 0x3b800000, 0x17 ;  /* 0x3b80000000057811 */ /* 0x000fe200078eb8ff */
[----:B------:R-:W-:-:S05]  /*3050*/  IMAD.SHL.U32 R0, R3, 0x100000, RZ ;  /* 0x0010000003007824 */ /* 0x000fca00078e00ff */
[----:B------:R-:W-:-:S07]  /*3060*/  LOP3.LUT R0, R5, R0, R6, 0xfe, !PT ;  /* 0x0000000005007212 */ /* 0x000fce00078efe06 */
.L_x_10027:
[----:B------:R-:W-:Y:S05]  /*3070*/  BSYNC B0 ;  /* 0x0000000000007941 */ /* 0x000fea0003800000 */
.L_x_10026:
[----:B------:R-:W-:-:S04]  /*3080*/  FMUL.FTZ R0, R0, 1 ;  /* 0x3f80000000007820 */ /* 0x000fc80000410000 */
[----:B------:R0:W2:Y:S01]  /*3090*/  F2F.F64.F32 R6, R0 ;  /* 0x0000000000067310 */ /* 0x0000a20000201800 */
[----:B------:R-:W-:Y:S05]  /*30a0*/  BRA `(.L_x_10011) ;  /* 0x0000000400187947 */ /* 0x000fea0003800000 */
.L_x_10024:
        /* <DEDUP_REMOVED lines=17> */
[----:B------:R-:W-:Y:S02]  /*31c0*/  IADD3 R4, R5, -0x1d, RZ ;  /* 0xffffffe305047810 */ /* 0x000fe40007ffe0ff */
[----:B------:R-:W-:Y:S02]  /*31d0*/  IADD3 R0, R0, 0x1e, -R5 ;  /* 0x0000001e00007810 */ /* 0x000fe40007ffe805 */
[----:B------:R-:W-:-:S04]  /*31e0*/  SHF.L.U32 R4, R3, R4, RZ ;  /* 0x0000000403047219 */ /* 0x000fc800000006ff */
[----:B------:R-:W-:-:S07]  /*31f0*/  LOP3.LUT R3, R4, 0x3, RZ, 0xc0, !PT ;  /* 0x0000000304037812 */ /* 0x000fce00078ec0ff */
.L_x_10033:
[----:B------:R-:W-:Y:S05]  /*3200*/  BSYNC B1 ;  /* 0x0000000000017941 */ /* 0x000fea0003800000 */
.L_x_10032:
[----:B------:R-:W-:Y:S01]  /*3210*/  LEA R5, R0, 0x37800000, 0x17 ;  /* 0x3780000000057811 */ /* 0x000fe200078eb8ff */
[----:B------:R-:W-:-:S05]  /*3220*/  IMAD.SHL.U32 R0, R3, 0x200000, RZ ;  /* 0x0020000003007824 */ /* 0x000fca00078e00ff */
[----:B------:R-:W-:-:S07]  /*3230*/  LOP3.LUT R0, R5, R0, R6, 0xfe, !PT ;  /* 0x0000000005007212 */ /* 0x000fce00078efe06 */
.L_x_10031:
[----:B------:R-:W-:Y:S05]  /*3240*/  BSYNC B0 ;  /* 0x0000000000007941 */ /* 0x000fea0003800000 */
.L_x_10030:
[----:B------:R-:W-:-:S04]  /*3250*/  FMUL.FTZ R0, R0, 1 ;  /* 0x3f80000000007820 */ /* 0x000fc80000410000 */
[----:B------:R0:W2:Y:S01]  /*3260*/  F2F.F64.F32 R6, R0 ;  /* 0x0000000000067310 */ /* 0x0000a20000201800 */
[----:B------:R-:W-:Y:S05]  /*3270*/  BRA `(.L_x_10011) ;  /* 0x0000000000a47947 */ /* 0x000fea0003800000 */
.L_x_10023:
        /* <DEDUP_REMOVED lines=14> */
.L_x_10037:
[----:B------:R-:W-:Y:S05]  /*3360*/  BSYNC B0 ;  /* 0x0000000000007941 */ /* 0x000fea0003800000 */
.L_x_10036:
[----:B------:R-:W-:-:S04]  /*3370*/  FMUL.FTZ R0, R0, 1 ;  /* 0x3f80000000007820 */ /* 0x000fc80000410000 */
[----:B------:R0:W2:Y:S01]  /*3380*/  F2F.F64.F32 R6, R0 ;  /* 0x0000000000067310 */ /* 0x0000a20000201800 */
[----:B------:R-:W-:Y:S05]  /*3390*/  BRA `(.L_x_10011) ;  /* 0x00000000005c7947 */ /* 0x000fea0003800000 */
.L_x_10010:
        /* <DEDUP_REMOVED lines=16> */
.L_x_10038:
[----:B------:R-:W-:Y:S01]  /*34a0*/  CS2R R6, SRZ ;  /* 0x0000000000067805 */ /* 0x000fe2000001ff00 */
[----:B------:R-:W-:Y:S06]  /*34b0*/  BRA `(.L_x_10011) ;  /* 0x0000000000147947 */ /* 0x000fec0003800000 */
.L_x_10035:
[----:B------:R-:W2:Y:S02]  /*34c0*/  LDG.E.64 R6, desc[UR36][R4.64] ;  /* 0x0000002404067981 */ /* 0x000ea4000c1e1b00 */
[----:B--2---:R-:W0:Y:S01]  /*34d0*/  I2F.F64.U64 R6, R6 ;  /* 0x0000000600067312 */ /* 0x004e220000301800 */
[----:B------:R-:W-:Y:S05]  /*34e0*/  BRA `(.L_x_10011) ;  /* 0x0000000000087947 */ /* 0x000fea0003800000 */
.L_x_10034:
[----:B------:R-:W2:Y:S02]  /*34f0*/  LDG.E R4, desc[UR36][R4.64] ;  /* 0x0000002404047981 */ /* 0x000ea4000c1e1900 */
[----:B--2---:R0:W2:Y:S02]  /*3500*/  I2F.F64.U32 R6, R4 ;  /* 0x0000000400067312 */ /* 0x0040a40000201800 */
.L_x_10011:
[C---:B0-2-45:R-:W-:Y:S01]  /*3510*/  DSETP.GT.AND P0, PT, R6.reuse, 1, PT ;  /* 0x3ff000000600742a */ /* 0x075fe20003f04000 */
[----:B------:R-:W-:Y:S01]  /*3520*/  BSSY B0, `(.L_x_10039) ;  /* 0x000001d000007945 */ /* 0x000fe20003800000 */
[----:B------:R-:W-:Y:S02]  /*3530*/  IMAD.MOV.U32 R4, RZ, RZ, 0x0 ;  /* 0x00000000ff047424 */ /* 0x000fe400078e00ff */
[----:B------:R-:W-:Y:S02]  /*3540*/  IMAD.MOV.U32 R5, RZ, RZ, 0x7ff80000 ;  /* 0x7ff80000ff057424 */ /* 0x000fe400078e00ff */
[----:B------:R-:W-:-:S14]  /*3550*/  DSETP.LT.OR P0, PT, R6, RZ, P0 ;  /* 0x000000ff0600722a */ /* 0x000fdc0000701400 */
        /* <DEDUP_REMOVED lines=22> */
[----:B------:R-:W-:Y:S05]  /*36c0*/  CALL.REL.NOINC `($__internal_7_$__cuda_sm20_div_rn_f64_full) ;  /* 0x000000e800387944 */ /* 0x000fea0003c00000 */
[----:B------:R-:W-:-:S07]  /*36d0*/  IMAD.MOV.U32 R5, RZ, RZ, R3 ;  /* 0x000000ffff057224 */ /* 0x000fce00078e0003 */
.L_x_10041:
[----:B------:R-:W-:Y:S05]  /*36e0*/  BSYNC B1 ;  /* 0x0000000000017941 */ /* 0x000fea0003800000 */
.L_x_10040:
[----:B------:R-:W-:Y:S05]  /*36f0*/  BSYNC B0 ;  /* 0x0000000000007941 */ /* 0x000fea0003800000 */
.L_x_10039:
        /* <DEDUP_REMOVED lines=15> */
.L_x_10045:
[----:B------:R-:W0:Y:S02]  /*37f0*/  F2I.S64.F64.TRUNC R4, R4 ;  /* 0x0000000400047311 */ /* 0x000e24000030d900 */
[----:B0-----:R-:W-:-:S05]  /*3800*/  MOV R3, R4 ;  /* 0x0000000400037202 */ /* 0x001fca0000000f00 */
[----:B------:R0:W-:Y:S01]  /*3810*/  STG.E.U8 desc[UR36][R16.64], R3 ;  /* 0x0000000310007986 */ /* 0x0001e2000c101124 */
[----:B------:R-:W-:Y:S05]  /*3820*/  BRA `(.L_x_10047) ;  /* 0x0000000c00f87947 */ /* 0x000fea0003800000 */
.L_x_10044:
        /* <DEDUP_REMOVED lines=9> */
.L_x_10049:
[----:B------:R-:W0:Y:S02]  /*38c0*/  F2I.F64.TRUNC R5, R4 ;  /* 0x0000000400057311 */ /* 0x000e24000030d100 */
[----:B0-----:R0:W-:Y:S01]  /*38d0*/  STG.E desc[UR36][R16.64], R5 ;  /* 0x0000000510007986 */ /* 0x0011e2000c101924 */
[----:B------:R-:W-:Y:S05]  /*38e0*/  BRA `(.L_x_10047) ;  /* 0x0000000c00c87947 */ /* 0x000fea0003800000 */
.L_x_10048:
[----:B------:R-:W0:Y:S02]  /*38f0*/  F2I.F64.TRUNC R5, R4 ;  /* 0x0000000400057311 */ /* 0x000e24000030d100 */
[----:B0-----:R0:W-:Y:S01]  /*3900*/  STG.E.U16 desc[UR36][R16.64], R5 ;  /* 0x0000000510007986 */ /* 0x0011e2000c101524 */
[----:B------:R-:W-:Y:S05]  /*3910*/  BRA `(.L_x_10047) ;  /* 0x0000000c00bc7947 */ /* 0x000fea0003800000 */
.L_x_10043:
        /* <DEDUP_REMOVED lines=13> */
.L_x_10051:
        /* <DEDUP_REMOVED lines=8> */
.L_x_10050:
        /* <DEDUP_REMOVED lines=14> */
.L_x_10053:
        /* <DEDUP_REMOVED lines=9> */
.L_x_10052:
[----:B------:R0:W-:Y:S01]  /*3be0*/  STG.E.64 desc[UR36][R16.64], R4 ;  /* 0x0000000410007986 */ /* 0x0001e2000c101b24 */
[----:B------:R-:W-:Y:S05]  /*3bf0*/  BRA `(.L_x_10047) ;  /* 0x0000000c00047947 */ /* 0x000fea0003800000 */
.L_x_10042:
        /* <DEDUP_REMOVED lines=12> */
.L_x_10056:
[----:B------:R-:W-:-:S05]  /*3cc0*/  CS2R R6, SRZ ;  /* 0x0000000000067805 */ /* 0x000fca000001ff00 */
[----:B------:R0:W-:Y:S01]  /*3cd0*/  STG.E.128 desc[UR36][R16.64], R4 ;  /* 0x0000000410007986 */ /* 0x0001e2000c101d24 */
[----:B------:R-:W-:Y:S05]  /*3ce0*/  BRA `(.L_x_10047) ;  /* 0x0000000800c87947 */ /* 0x000fea0003800000 */
.L_x_10055:
        /* <DEDUP_REMOVED lines=25> */
.L_x_10060:
[----:B------:R-:W-:Y:S05]  /*3e80*/  BSYNC B0 ;  /* 0x0000000000007941 */ /* 0x000fea0003800000 */
.L_x_10059:
[----:B------:R-:W-:-:S05]  /*3e90*/  LOP3.LUT R7, R0, R7, RZ, 0xfc, !PT ;  /* 0x0000000700077212 */ /* 0x000fca00078efcff */
[----:B------:R0:W-:Y:S01]  /*3ea0*/  STG.E.U8 desc[UR36][R16.64], R7 ;  /* 0x0000000710007986 */ /* 0x0001e2000c101124 */
[----:B------:R-:W-:Y:S05]  /*3eb0*/  BRA `(.L_x_10047) ;  /* 0x0000000800547947 */ /* 0x000fea0003800000 */
.L_x_10058:
        /* <DEDUP_REMOVED lines=17> */
.L_x_10062:
[----:B------:R-:W-:Y:S01]  /*3fd0*/  IMAD.MOV.U32 R0, RZ, RZ, 0x7f ;  /* 0x0000007fff007424 */ /* 0x000fe200078e00ff */
[----:B------:R-:W-:-:S04]  /*3fe0*/  ISETP.GT.U32.AND P0, PT, R3, 0x7f800000, PT ;  /* 0x7f8000000300780c */ /* 0x000fc80003f04070 */
[----:B------:R-:W-:-:S09]  /*3ff0*/  SEL R0, R0, 0x7c, P0 ;  /* 0x0000007c00007807 */ /* 0x000fd20000000000 */
.L_x_10063:
[----:B------:R-:W-:Y:S05]  /*4000*/  BSYNC B0 ;  /* 0x0000000000007941 */ /* 0x000fea0003800000 */
.L_x_10061:
[----:B------:R-:W-:-:S04]  /*4010*/  LOP3.LUT R3, R7, 0x80000000, RZ, 0xc0, !PT ;  /* 0x8000000007037812 */ /* 0x000fc800078ec0ff */
[----:B------:R-:W-:-:S04]  /*4020*/  SHF.R.U32.HI R3, RZ, 0x18, R3 ;  /* 0x00000018ff037819 */ /* 0x000fc80000011603 */
[----:B------:R-:W-:-:S05]  /*4030*/  LOP3.LUT R3, R0, R3, RZ, 0xfc, !PT ;  /* 0x0000000300037212 */ /* 0x000fca00078efcff */
[----:B------:R0:W-:Y:S01]  /*4040*/  STG.E.U8 desc[UR36][R16.64], R3 ;  /* 0x0000000310007986 */ /* 0x0001e2000c101124 */
[----:B------:R-:W-:Y:S05]  /*4050*/  BRA `(.L_x_10047) ;  /* 0x0000000400ec7947 */ /* 0x000fea0003800000 */
.L_x_10057:
        /* <DEDUP_REMOVED lines=8> */
.L_x_10054:
        /* <DEDUP_REMOVED lines=11> */
.L_x_10066:
        /* <DEDUP_REMOVED lines=21> */
.L_x_10069:
[----:B------:R-:W-:-:S04]  /*42e0*/  LOP3.LUT R3, R7, 0x80000000, RZ, 0xc0, !PT ;  /* 0x8000000007037812 */ /* 0x000fc800078ec0ff */
[----:B------:R-:W-:-:S04]  /*42f0*/  SHF.R.U32.HI R3, RZ, 0x18, R3 ;  /* 0x00000018ff037819 */ /* 0x000fc80000011603 */
[----:B------:R-:W-:-:S04]  /*4300*/  LOP3.LUT R0, R0, R3, RZ, 0xfc, !PT ;  /* 0x0000000300007212 */ /* 0x000fc800078efcff */
[----:B------:R-:W-:-:S07]  /*4310*/  PRMT R8, R0, 0x7610, R8 ;  /* 0x0000761000087816 */ /* 0x000fce0000000008 */
.L_x_10068:
[----:B------:R-:W-:Y:S05]  /*4320*/  BSYNC B0 ;  /* 0x0000000000007941 */ /* 0x000fea0003800000 */
.L_x_10067:
[----:B------:R0:W-:Y:S01]  /*4330*/  STG.E.U8 desc[UR36][R16.64], R8 ;  /* 0x0000000810007986 */ /* 0x0001e2000c101124 */
[----:B------:R-:W-:Y:S05]  /*4340*/  BRA `(.L_x_10047) ;  /* 0x0000000400307947 */ /* 0x000fea0003800000 */
.L_x_10065:
        /* <DEDUP_REMOVED lines=21> */
.L_x_10072:
[----:B------:R-:W-:-:S04]  /*44a0*/  LOP3.LUT R3, R7, 0x80000000, RZ, 0xc0, !PT ;  /* 0x8000000007037812 */ /* 0x000fc800078ec0ff */
[----:B------:R-:W-:-:S04]  /*44b0*/  SHF.R.U32.HI R3, RZ, 0x18, R3 ;  /* 0x00000018ff037819 */ /* 0x000fc80000011603 */
[----:B------:R-:W-:-:S04]  /*44c0*/  LOP3.LUT R0, R0, R3, RZ, 0xfc, !PT ;  /* 0x0000000300007212 */ /* 0x000fc800078efcff */
[----:B------:R-:W-:-:S07]  /*44d0*/  PRMT R8, R0, 0x7610, R8 ;  /* 0x0000761000087816 */ /* 0x000fce0000000008 */
.L_x_10071:
[----:B------:R-:W-:Y:S05]  /*44e0*/  BSYNC B0 ;  /* 0x0000000000007941 */ /* 0x000fea0003800000 */
.L_x_10070:
[----:B------:R0:W-:Y:S01]  /*44f0*/  STG.E.U8 desc[UR36][R16.64], R8 ;  /* 0x0000000810007986 */ /* 0x0001e2000c101124 */
[----:B------:R-:W-:Y:S05]  /*4500*/  BRA `(.L_x_10047) ;  /* 0x0000000000c07947 */ /* 0x000fea0003800000 */
.L_x_10064:
        /* <DEDUP_REMOVED lines=26> */
.L_x_10046:
        /* <DEDUP_REMOVED lines=16> */
.L_x_10075:
[----:B------:R-:W-:Y:S05]  /*47b0*/  BRA `(.L_x_10047) ;  /* 0x0000000000147947 */ /* 0x000fea0003800000 */
.L_x_10074:
[----:B------:R-:W0:Y:S02]  /*47c0*/  F2I.U64.F64.TRUNC R4, R4 ;  /* 0x0000000400047311 */ /* 0x000e24000030d800 */
[----:B0-----:R2:W-:Y:S01]  /*47d0*/  STG.E.64 desc[UR36][R16.64], R4 ;  /* 0x0000000410007986 */ /* 0x0015e2000c101b24 */
[----:B------:R-:W-:Y:S05]  /*47e0*/  BRA `(.L_x_10047) ;  /* 0x0000000000087947 */ /* 0x000fea0003800000 */
.L_x_10073:
[----:B------:R-:W0:Y:S02]  /*47f0*/  F2I.U32.F64.TRUNC R5, R4 ;  /* 0x0000000400057311 */ /* 0x000e24000030d000 */
[----:B0-----:R0:W-:Y:S02]  /*4800*/  STG.E desc[UR36][R16.64], R5 ;  /* 0x0000000510007986 */ /* 0x0011e4000c101924 */
.L_x_10047:
[----:B------:R-:W-:-:S05]  /*4810*/  LEA R2, R2, R23, 0x9 ;  /* 0x0000001702027211 */ /* 0x000fca00078e48ff */
[----:B-1-3--:R-:W-:-:S07]  /*4820*/  VIADD R19, R2, 0x80 ;  /* 0x0000008002137836 */ /* 0x00afce0000000000 */
.L_x_9971:
[----:B------:R-:W-:Y:S05]  /*4830*/  BSYNC B6 ;  /* 0x0000000000067941 */ /* 0x000fea0003800000 */
.L_x_9970:
        /* <DEDUP_REMOVED lines=358> */
.L_x_10078:
        /* <DEDUP_REMOVED lines=21> */
.L_x_10082:
[----:B------:R-:W2:Y:S02]  /*5ff0*/  LDG.E.U8 R2, desc[UR36][R2.64] ;  /* 0x0000002402027981 */ /* 0x000ea4000c1e1100 */
[----:B--2---:R0:W1:Y:S01]  /*6000*/  I2F.F64.U16 R22, R2 ;  /* 0x0000000200167312 */ /* 0x0040620000101800 */
[----:B------:R-:W-:Y:S05]  /*6010*/  BRA `(.L_x_10084) ;  /* 0x0000000c00707947 */ /* 0x000fea0003800000 */
.L_x_10081:
        /* <DEDUP_REMOVED lines=9> */
.L_x_10086:
[----:B------:R-:W2:Y:S02]  /*60b0*/  LDG.E R2, desc[UR36][R2.64] ;  /* 0x0000002402027981 */ /* 0x000ea4000c1e1900 */
[----:B--2---:R0:W1:Y:S01]  /*60c0*/  I2F.F64 R22, R2 ;  /* 0x0000000200167312 */ /* 0x0040620000201c00 */
[----:B------:R-:W-:Y:S05]  /*60d0*/  BRA `(.L_x_10084) ;  /* 0x0000000c00407947 */ /* 0x000fea0003800000 */
.L_x_10085:
[----:B------:R-:W2:Y:S02]  /*60e0*/  LDG.E.U16 R2, desc[UR36][R2.64] ;  /* 0x0000002402027981 */ /* 0x000ea4000c1e1500 */
[----:B--2---:R0:W1:Y:S01]  /*60f0*/  I2F.F64.S16 R22, R2 ;  /* 0x0000000200167312 */ /* 0x0040620000101c00 */
[----:B------:R-:W-:Y:S05]  /*6100*/  BRA `(.L_x_10084) ;  /* 0x0000000c00347947 */ /* 0x000fea0003800000 */
.L_x_10080:
        /* <DEDUP_REMOVED lines=10> */
.L_x_10088:
[----:B------:R-:W2:Y:S02]  /*61b0*/  LDG.E.U16 R0, desc[UR36][R2.64] ;  /* 0x0000002402007981 */ /* 0x000ea4000c1e1500 */
[----:B--2---:R-:W-:-:S05]  /*61c0*/  HADD2.F32 R0, -RZ, R0.H0_H0 ;  /* 0x20000000ff007230 */ /* 0x004fca0000004100 */
[----:B------:R-:W-:-:S04]  /*61d0*/  FMUL.FTZ R0, R0, 1 ;  /* 0x3f80000000007820 */ /* 0x000fc80000410000 */
[----:B------:R0:W1:Y:S01]  /*61e0*/  F2F.F64.F32 R22, R0 ;  /* 0x0000000000167310 */ /* 0x0000620000201800 */
[----:B------:R-:W-:Y:S05]  /*61f0*/  BRA `(.L_x_10084) ;  /* 0x0000000800f87947 */ /* 0x000fea0003800000 */
.L_x_10087:
        /* <DEDUP_REMOVED lines=10> */
.L_x_10090:
[----:B------:R-:W2:Y:S02]  /*62a0*/  LDG.E.U16 R2, desc[UR36][R2.64] ;  /* 0x0000002402027981 */ /* 0x000ea4000c1e1500 */
[----:B--2---:R-:W-:-:S05]  /*62b0*/  HADD2.F32 R0, -RZ, R2.H0_H0 ;  /* 0x20000002ff007230 */ /* 0x004fca0000004100 */
[----:B------:R-:W-:-:S04]  /*62c0*/  FMUL.FTZ R0, R0, 1 ;  /* 0x3f80000000007820 */ /* 0x000fc80000410000 */
[----:B------:R0:W1:Y:S01]  /*62d0*/  F2F.F64.F32 R22, R0 ;  /* 0x0000000000167310 */ /* 0x0000620000201800 */
[----:B------:R-:W-:Y:S05]  /*62e0*/  BRA `(.L_x_10084) ;  /* 0x0000000800bc7947 */ /* 0x000fea0003800000 */
.L_x_10089:
[----:B------:R0:W5:Y:S01]  /*62f0*/  LDG.E.64 R22, desc[UR36][R2.64] ;  /* 0x0000002402167981 */ /* 0x000162000c1e1b00 */
[----:B------:R-:W-:Y:S05]  /*6300*/  BRA `(.L_x_10084) ;  /* 0x0000000800b47947 */ /* 0x000fea0003800000 */
.L_x_10079:
        /* <DEDUP_REMOVED lines=13> */
.L_x_10093:
[----:B------:R0:W5:Y:S01]  /*63e0*/  LDG.E.64 R22, desc[UR36][R2.64] ;  /* 0x0000002402167981 */ /* 0x000162000c1e1b00 */
[----:B------:R-:W-:Y:S05]  /*63f0*/  BRA `(.L_x_10084) ;  /* 0x0000000800787947 */ /* 0x000fea0003800000 */
.L_x_10092:
        /* <DEDUP_REMOVED lines=28> */
.L_x_10095:
[----:B------:R-:W2:Y:S02]  /*65c0*/  LDG.E.U8 R2, desc[UR36][R2.64] ;  /* 0x0000002402027981 */ /* 0x000ea4000c1e1100 */
[C---:B--2---:R-:W-:Y:S01]  /*65d0*/  SHF.L.U32 R0, R2.reuse, 0x19, RZ ;  /* 0x0000001902007819 */ /* 0x044fe200000006ff */
        /* <DEDUP_REMOVED lines=13> */
.L_x_10094:
[----:B------:R-:W2:Y:S02]  /*66b0*/  LDG.E.U16 R0, desc[UR36][R2.64] ;  /* 0x0000002402007981 */ /* 0x000ea4000c1e1500 */
[----:B--2---:R-:W-:-:S04]  /*66c0*/  IMAD.U32 R0, R0, 0x10000, RZ ;  /* 0x0001000000007824 */ /* 0x004fc800078e00ff */
[----:B------:R-:W-:-:S04]  /*66d0*/  FMUL.FTZ R0, R0, 1 ;  /* 0x3f80000000007820 */ /* 0x000fc80000410000 */
[----:B------:R0:W1:Y:S01]  /*66e0*/  F2F.F64.F32 R22, R0 ;  /* 0x0000000000167310 */ /* 0x0000620000201800 */
[----:B------:R-:W-:Y:S05]  /*66f0*/  BRA `(.L_x_10084) ;  /* 0x0000000400b87947 */ /* 0x000fea0003800000 */
.L_x_10091:
        /* <DEDUP_REMOVED lines=11> */
.L_x_10098:
        /* <DEDUP_REMOVED lines=21> */
.L_x_10102:
[----:B------:R-:W-:Y:S05]  /*6900*/  BSYNC B1 ;  /* 0x0000000000017941 */ /* 0x000fea0003800000 */
.L_x_10101:
[----:B------:R-:W-:Y:S01]  /*6910*/  LEA R3, R0, 0x3b800000, 0x17 ;  /* 0x3b80000000037811 */ /* 0x000fe200078eb8ff */
[----:B------:R-:W-:-:S05]  /*6920*/  IMAD.SHL.U32 R0, R2, 0x100000, RZ ;  /* 0x0010000002007824 */ /* 0x000fca00078e00ff */
[----:B------:R-:W-:-:S07]  /*6930*/  LOP3.LUT R0, R3, R0, R4, 0xfe, !PT ;  /* 0x0000000003007212 */ /* 0x000fce00078efe04 */
.L_x_10100:
[----:B------:R-:W-:Y:S05]  /*6940*/  BSYNC B0 ;  /* 0x0000000000007941 */ /* 0x000fea0003800000 */
.L_x_10099:
[----:B------:R-:W-:-:S04]  /*6950*/  FMUL.FTZ R0, R0, 1 ;  /* 0x3f80000000007820 */ /* 0x000fc80000410000 */
[----:B------:R0:W1:Y:S01]  /*6960*/  F2F.F64.F32 R22, R0 ;  /* 0x0000000000167310 */ /* 0x0000620000201800 */
[----:B------:R-:W-:Y:S05]  /*6970*/  BRA `(.L_x_10084) ;  /* 0x0000000400187947 */ /* 0x000fea0003800000 */
.L_x_10097:
        /* <DEDUP_REMOVED lines=21> */
.L_x_10106:
[----:B------:R-:W-:Y:S05]  /*6ad0*/  BSYNC B1 ;  /* 0x0000000000017941 */ /* 0x000fea0003800000 */
.L_x_10105:
[----:B------:R-:W-:Y:S01]  /*6ae0*/  LEA R3, R0, 0x37800000, 0x17 ;  /* 0x3780000000037811 */ /* 0x000fe200078eb8ff */
[----:B------:R-:W-:-:S05]  /*6af0*/  IMAD.SHL.U32 R0, R2, 0x200000, RZ ;  /* 0x0020000002007824 */ /* 0x000fca00078e00ff */
[----:B------:R-:W-:-:S07]  /*6b00*/  LOP3.LUT R0, R3, R0, R4, 0xfe, !PT ;  /* 0x0000000003007212 */ /* 0x000fce00078efe04 */
.L_x_10104:
[----:B------:R-:W-:Y:S05]  /*6b10*/  BSYNC B0 ;  /* 0x0000000000007941 */ /* 0x000fea0003800000 */
.L_x_10103:
[----:B------:R-:W-:-:S04]  /*6b20*/  FMUL.FTZ R0, R0, 1 ;  /* 0x3f80000000007820 */ /* 0x000fc80000410000 */
[----:B------:R0:W1:Y:S01]  /*6b30*/  F2F.F64.F32 R22, R0 ;  /* 0x0000000000167310 */ /* 0x0000620000201800 */
[----:B------:R-:W-:Y:S05]  /*6b40*/  BRA `(.L_x_10084) ;  /* 0x0000000000a47947 */ /* 0x000fea0003800000 */
.L_x_10096:
        /* <DEDUP_REMOVED lines=14> */
.L_x_10110:
[----:B------:R-:W-:Y:S05]  /*6c30*/  BSYNC B0 ;  /* 0x0000000000007941 */ /* 0x000fea0003800000 */
.L_x_10109:
[----:B------:R-:W-:-:S04]  /*6c40*/  FMUL.FTZ R0, R0, 1 ;  /* 0x3f80000000007820 */ /* 0x000fc80000410000 */
[----:B------:R0:W1:Y:S01]  /*6c50*/  F2F.F64.F32 R22, R0 ;  /* 0x0000000000167310 */ /* 0x0000620000201800 */
[----:B------:R-:W-:Y:S05]  /*6c60*/  BRA `(.L_x_10084) ;  /* 0x00000000005c7947 */ /* 0x000fea0003800000 */
.L_x_10083:
[----:B------:R-:W-:Y:S01]  /*6c70*/  MOV R2, 0x0 ;  /* 0x0000000000027802 */ /* 0x000fe20000000f00 */
[----:B------:R-:W-:Y:S01]  /*6c80*/  ULDC.64 UR4, c[0x4][0x128] ;  /* 0x01004a0000047ab9 */ /* 0x000fe20000000a00 */
[----:B------:R-:W-:Y:S01]  /*6c90*/  ULDC.64 UR6, c[0x4][0x8] ;  /* 0x0100020000067ab9 */ /* 0x000fe20000000a00 */
[----:B------:R-:W-:Y:S02]  /*6ca0*/  IMAD.U32 R4, RZ, RZ, UR4 ;  /* 0x00000004ff047e24 */ /* 0x000fe4000f8e00ff */
[----:B------:R-:W-:Y:S01]  /*6cb0*/  IMAD.U32 R5, RZ, RZ, UR5 ;  /* 0x00000005ff057e24 */ /* 0x000fe2000f8e00ff */
[----:B------:R-:W0:Y:S01]  /*6cc0*/  LDC.64 R2, c[0x4][R2] ;  /* 0x0100000002027b82 */ /* 0x000e220000000a00 */
[----:B------:R-:W-:Y:S01]  /*6cd0*/  ULDC.64 UR4, c[0x4][0x130] ;  /* 0x01004c0000047ab9 */ /* 0x000fe20000000a00 */
[----:B------:R-:W-:Y:S01]  /*6ce0*/  IMAD.U32 R10, RZ, RZ, UR6 ;  /* 0x00000006ff0a7e24 */ /* 0x000fe2000f8e00ff */
[----:B------:R-:W-:Y:S01]  /*6cf0*/  MOV R7, UR5 ;  /* 0x0000000500077c02 */ /* 0x000fe20008000f00 */
[----:B------:R-:W-:-:S02]  /*6d00*/  IMAD.U32 R6, RZ, RZ, UR4 ;  /* 0x00000004ff067e24 */ /* 0x000fc4000f8e00ff */
[----:B------:R-:W-:Y:S02]  /*6d10*/  IMAD.U32 R11, RZ, RZ, UR7 ;  /* 0x00000007ff0b7e24 */ /* 0x000fe4000f8e00ff */
[----:B------:R-:W-:Y:S02]  /*6d20*/  IMAD.MOV.U32 R8, RZ, RZ, 0x4e ;  /* 0x0000004eff087424 */ /* 0x000fe400078e00ff */
[----:B------:R-:W-:Y:S02]  /*6d30*/  IMAD.MOV.U32 R12, RZ, RZ, 0x1 ;  /* 0x00000001ff0c7424 */ /* 0x000fe400078e00ff */
[----:B------:R-:W-:-:S07]  /*6d40*/  IMAD.MOV.U32 R13, RZ, RZ, RZ ;  /* 0x000000ffff0d7224 */ /* 0x000fce00078e00ff */
[----:B------:R-:W-:-:S07]  /*6d50*/  LEPC R20, `(.L_x_10111) ;  /* 0x000000001014794e */ /* 0x000fce0000000000 */
[----:B0-----:R-:W-:Y:S05]  /*6d60*/  CALL.ABS.NOINC R2 ;  /* 0x0000000002007343 */ /* 0x001fea0003c00000 */
.L_x_10111:
[----:B------:R-:W-:Y:S01]  /*6d70*/  CS2R R22, SRZ ;  /* 0x0000000000167805 */ /* 0x000fe2000001ff00 */
[----:B------:R-:W-:Y:S06]  /*6d80*/  BRA `(.L_x_10084) ;  /* 0x0000000000147947 */ /* 0x000fec0003800000 */
.L_x_10108:
[----:B------:R-:W2:Y:S02]  /*6d90*/  LDG.E.64 R22, desc[UR36][R2.64] ;  /* 0x0000002402167981 */ /* 0x000ea4000c1e1b00 */
[----:B--2---:R-:W0:Y:S01]  /*6da0*/  I2F.F64.U64 R22, R22 ;  /* 0x0000001600167312 */ /* 0x004e220000301800 */
[----:B------:R-:W-:Y:S05]  /*6db0*/  BRA `(.L_x_10084) ;  /* 0x0000000000087947 */ /* 0x000fea0003800000 */
.L_x_10107:
[----:B------:R-:W2:Y:S02]  /*6dc0*/  LDG.E R2, desc[UR36][R2.64] ;  /* 0x0000002402027981 */ /* 0x000ea4000c1e1900 */
[----:B--2---:R0:W1:Y:S02]  /*6dd0*/  I2F.F64.U32 R22, R2 ;  /* 0x0000000200167312 */ /* 0x0040640000201800 */
.L_x_10084:
        /* <DEDUP_REMOVED lines=18> */
.L_x_10115:
[----:B------:R-:W2:Y:S02]  /*6f00*/  LDG.E.U8 R2, desc[UR36][R4.64] ;  /* 0x0000002404027981 */ /* 0x000ea4000c1e1100 */
[----:B--2---:R-:W0:Y:S01]  /*6f10*/  I2F.F64.U16 R2, R2 ;  /* 0x0000000200027312 */ /* 0x004e220000101800 */
[----:B------:R-:W-:Y:S05]  /*6f20*/  BRA `(.L_x_10117) ;  /* 0x0000000c00707947 */ /* 0x000fea0003800000 */
.L_x_10114:
        /* <DEDUP_REMOVED lines=9> */
.L_x_10119:
[----:B------:R-:W2:Y:S02]  /*6fc0*/  LDG.E R2, desc[UR36][R4.64] ;  /* 0x0000002404027981 */ /* 0x000ea4000c1e1900 */
[----:B--2---:R-:W0:Y:S01]  /*6fd0*/  I2F.F64 R2, R2 ;  /* 0x0000000200027312 */ /* 0x004e220000201c00 */
[----:B------:R-:W-:Y:S05]  /*6fe0*/  BRA `(.L_x_10117) ;  /* 0x0000000c00407947 */ /* 0x000fea0003800000 */
.L_x_10118:
[----:B------:R-:W2:Y:S02]  /*6ff0*/  LDG.E.U16 R2, desc[UR36][R4.64] ;  /* 0x0000002404027981 */ /* 0x000ea4000c1e1500 */
[----:B--2---:R-:W0:Y:S01]  /*7000*/  I2F.F64.S16 R2, R2 ;  /* 0x0000000200027312 */ /* 0x004e220000101c00 */
[----:B------:R-:W-:Y:S05]  /*7010*/  BRA `(.L_x_10117) ;  /* 0x0000000c00347947 */ /* 0x000fea0003800000 */
.L_x_10113:
        /* <DEDUP_REMOVED lines=10> */
.L_x_10121:
[----:B------:R-:W2:Y:S02]  /*70c0*/  LDG.E.U16 R0, desc[UR36][R4.64] ;  /* 0x0000002404007981 */ /* 0x000ea4000c1e1500 */
[----:B--2---:R-:W-:-:S05]  /*70d0*/  HADD2.F32 R0, -RZ, R0.H0_H0 ;  /* 0x20000000ff007230 */ /* 0x004fca0000004100 */
[----:B------:R-:W-:-:S04]  /*70e0*/  FMUL.FTZ R0, R0, 1 ;  /* 0x3f80000000007820 */ /* 0x000fc80000410000 */
[----:B------:R0:W2:Y:S01]  /*70f0*/  F2F.F64.F32 R2, R0 ;  /* 0x0000000000027310 */ /* 0x0000a20000201800 */
[----:B------:R-:W-:Y:S05]  /*7100*/  BRA `(.L_x_10117) ;  /* 0x0000000800f87947 */ /* 0x000fea0003800000 */
.L_x_10120:
        /* <DEDUP_REMOVED lines=10> */
.L_x_10123:
[----:B------:R-:W2:Y:S02]  /*71b0*/  LDG.E.U16 R4, desc[UR36][R4.64] ;  /* 0x0000002404047981 */ /* 0x000ea4000c1e1500 */
[----:B--2---:R-:W-:-:S05]  /*71c0*/  HADD2.F32 R0, -RZ, R4.H0_H0 ;  /* 0x20000004ff007230 */ /* 0x004fca0000004100 */
[----:B------:R-:W-:-:S04]  /*71d0*/  FMUL.FTZ R0, R0, 1 ;  /* 0x3f80000000007820 */ /* 0x000fc80000410000 */
[----:B------:R0:W2:Y:S01]  /*71e0*/  F2F.F64.F32 R2, R0 ;  /* 0x0000000000027310 */ /* 0x0000a20000201800 */
[----:B------:R-:W-:Y:S05]  /*71f0*/  BRA `(.L_x_10117) ;  /* 0x0000000800bc7947 */ /* 0x000fea0003800000 */
.L_x_10122:
[----:B------:R0:W5:Y:S01]  /*7200*/  LDG.E.64 R2, desc[UR36][R4.64] ;  /* 0x0000002404027981 */ /* 0x000162000c1e1b00 */
[----:B------:R-:W-:Y:S05]  /*7210*/  BRA `(.L_x_10117) ;  /* 0x0000000800b47947 */ /* 0x000fea0003800000 */
.L_x_10112:
        /* <DEDUP_REMOVED lines=13> */
.L_x_10126:
[----:B------:R0:W5:Y:S01]  /*72f0*/  LDG.E.64 R2, desc[UR36][R4.64] ;  /* 0x0000002404027981 */ /* 0x000162000c1e1b00 */
[----:B------:R-:W-:Y:S05]  /*7300*/  BRA `(.L_x_10117) ;  /* 0x0000000800787947 */ /* 0x000fea0003800000 */
.L_x_10125:
        /* <DEDUP_REMOVED lines=28> */
.L_x_10128:
        /* <DEDUP_REMOVED lines=15> */
.L_x_10127:
[----:B------:R-:W2:Y:S02]  /*75c0*/  LDG.E.U16 R0, desc[UR36][R4.64] ;  /* 0x0000002404007981 */ /* 0x000ea4000c1e1500 */
[----:B--2---:R-:W-:-:S04]  /*75d0*/  IMAD.U32 R0, R0, 0x10000, RZ ;  /* 0x0001000000007824 */ /* 0x004fc800078e00ff */
[----:B------:R-:W-:-:S04]  /*75e0*/  FMUL.FTZ R0, R0, 1 ;  /* 0x3f80000000007820 */ /* 0x000fc80000410000 */
[----:B------:R2:W4:Y:S01]  /*75f0*/  F2F.F64.F32 R2, R0 ;  /* 0x0000000000027310 */ /* 0x0005220000201800 */
[----:B------:R-:W-:Y:S05]  /*7600*/  BRA `(.L_x_10117) ;  /* 0x0000000400b87947 */ /* 0x000fea0003800000 */
.L_x_10124:
        /* <DEDUP_REMOVED lines=11> */
.L_x_10131:
        /* <DEDUP_REMOVED lines=21> */
.L_x_10135:
[----:B------:R-:W-:Y:S05]  /*7810*/  BSYNC B1 ;  /* 0x0000000000017941 */ /* 0x000fea0003800000 */
.L_x_10134:
[----:B------:R-:W-:Y:S01]  /*7820*/  LEA R3, R0, 0x3b800000, 0x17 ;  /* 0x3b80000000037811 */ /* 0x000fe200078eb8ff */
[----:B------:R-:W-:-:S05]  /*7830*/  IMAD.SHL.U32 R0, R2, 0x100000, RZ ;  /* 0x0010000002007824 */ /* 0x000fca00078e00ff */
[----:B------:R-:W-:-:S07]  /*7840*/  LOP3.LUT R0, R3, R0, R4, 0xfe, !PT ;  /* 0x0000000003007212 */ /* 0x000fce00078efe04 */
.L_x_10133:
[----:B------:R-:W-:Y:S05]  /*7850*/  BSYNC B0 ;  /* 0x0000000000007941 */ /* 0x000fea0003800000 */
.L_x_10132:
[----:B------:R-:W-:-:S04]  /*7860*/  FMUL.FTZ R0, R0, 1 ;  /* 0x3f80000000007820 */ /* 0x000fc80000410000 */
[----:B------:R0:W2:Y:S01]  /*7870*/  F2F.F64.F32 R2, R0 ;  /* 0x0000000000027310 */ /* 0x0000a20000201800 */
[----:B------:R-:W-:Y:S05]  /*7880*/  BRA `(.L_x_10117) ;  /* 0x0000000400187947 */ /* 0x000fea0003800000 */
.L_x_10130:
        /* <DEDUP_REMOVED lines=21> */
.L_x_10139:
[----:B------:R-:W-:Y:S05]  /*79e0*/  BSYNC B1 ;  /* 0x0000000000017941 */ /* 0x000fea0003800000 */
.L_x_10138:
[----:B------:R-:W-:Y:S01]  /*79f0*/  LEA R3, R0, 0x37800000, 0x17 ;  /* 0x3780000000037811 */ /* 0x000fe200078eb8ff */
[----:B------:R-:W-:-:S05]  /*7a00*/  IMAD.SHL.U32 R0, R2, 0x200000, RZ ;  /* 0x0020000002007824 */ /* 0x000fca00078e00ff */
[----:B------:R-:W-:-:S07]  /*7a10*/  LOP3.LUT R0, R3, R0, R4, 0xfe, !PT ;  /* 0x0000000003007212 */ /* 0x000fce00078efe04 */
.L_x_10137:
[----:B------:R-:W-:Y:S05]  /*7a20*/  BSYNC B0 ;  /* 0x0000000000007941 */ /* 0x000fea0003800000 */
.L_x_10136:
[----:B------:R-:W-:-:S04]  /*7a30*/  FMUL.FTZ R0, R0, 1 ;  /* 0x3f80000000007820 */ /* 0x000fc80000410000 */
[----:B------:R0:W2:Y:S01]  /*7a40*/  F2F.F64.F32 R2, R0 ;  /* 0x0000000000027310 */ /* 0x0000a20000201800 */
[----:B------:R-:W-:Y:S05]  /*7a50*/  BRA `(.L_x_10117) ;  /* 0x0000000000a47947 */ /* 0x000fea0003800000 */
.L_x_10129:
        /* <DEDUP_REMOVED lines=14> */
.L_x_10143:
[----:B------:R-:W-:Y:S05]  /*7b40*/  BSYNC B0 ;  /* 0x0000000000007941 */ /* 0x000fea0003800000 */
.L_x_10142:
[----:B------:R-:W-:-:S04]  /*7b50*/  FMUL.FTZ R0, R0, 1 ;  /* 0x3f80000000007820 */ /* 0x000fc80000410000 */
[----:B------:R0:W2:Y:S01]  /*7b60*/  F2F.F64.F32 R2, R0 ;  /* 0x0000000000027310 */ /* 0x0000a20000201800 */
[----:B------:R-:W-:Y:S05]  /*7b70*/  BRA `(.L_x_10117) ;  /* 0x00000000005c7947 */ /* 0x000fea0003800000 */
.L_x_10116:
        /* <DEDUP_REMOVED lines=16> */
.L_x_10144:
[----:B------:R-:W-:Y:S01]  /*7c80*/  CS2R R2, SRZ ;  /* 0x0000000000027805 */ /* 0x000fe2000001ff00 */
[----:B------:R-:W-:Y:S06]  /*7c90*/  BRA `(.L_x_10117) ;  /* 0x0000000000147947 */ /* 0x000fec0003800000 */
.L_x_10141:
[----:B------:R-:W2:Y:S02]  /*7ca0*/  LDG.E.64 R2, desc[UR36][R4.64] ;  /* 0x0000002404027981 */ /* 0x000ea4000c1e1b00 */
[----:B--2---:R-:W0:Y:S01]  /*7cb0*/  I2F.F64.U64 R2, R2 ;  /* 0x0000000200027312 */ /* 0x004e220000301800 */
[----:B------:R-:W-:Y:S05]  /*7cc0*/  BRA `(.L_x_10117) ;  /* 0x0000000000087947 */ /* 0x000fea0003800000 */
.L_x_10140:
[----:B------:R-:W2:Y:S02]  /*7cd0*/  LDG.E R2, desc[UR36][R4.64] ;  /* 0x0000002404027981 */ /* 0x000ea4000c1e1900 */
[----:B--2---:R-:W0:Y:S02]  /*7ce0*/  I2F.F64.U32 R2, R2 ;  /* 0x0000000200027312 */ /* 0x004e240000201800 */
.L_x_10117:
        /* <DEDUP_REMOVED lines=26> */
[----:B------:R-:W-:Y:S05]  /*7e90*/  CALL.REL.NOINC `($__internal_7_$__cuda_sm20_div_rn_f64_full) ;  /* 0x000000a000447944 */ /* 0x000fea0003c00000 */
[----:B------:R-:W-:-:S07]  /*7ea0*/  IMAD.MOV.U32 R2, RZ, RZ, R4 ;  /* 0x000000ffff027224 */ /* 0x000fce00078e0004 */
.L_x_10148:
[----:B------:R-:W-:Y:S05]  /*7eb0*/  BSYNC B1 ;  /* 0x0000000000017941 */ /* 0x000fea0003800000 */
.L_x_10147:
[----:B------:R-:W-:Y:S02]  /*7ec0*/  IMAD.MOV.U32 R4, RZ, RZ, R2 ;  /* 0x000000ffff047224 */ /* 0x000fe400078e0002 */
[----:B------:R-:W-:-:S07]  /*7ed0*/  IMAD.MOV.U32 R5, RZ, RZ, R3 ;  /* 0x000000ffff057224 */ /* 0x000fce00078e0003 */
.L_x_10146:
[----:B------:R-:W-:Y:S05]  /*7ee0*/  BSYNC B0 ;  /* 0x0000000000007941 */ /* 0x000fea0003800000 */
.L_x_10145:
        /* <DEDUP_REMOVED lines=15> */
.L_x_10152:
[----:B------:R-:W0:Y:S02]  /*7fe0*/  F2I.S64.F64.TRUNC R4, R4 ;  /* 0x0000000400047311 */ /* 0x000e24000030d900 */
[----:B0-----:R-:W-:-:S05]  /*7ff0*/  IMAD.MOV.U32 R3, RZ, RZ, R4 ;  /* 0x000000ffff037224 */ /* 0x001fca00078e0004 */
[----:B------:R0:W-:Y:S01]  /*8000*/  STG.E.U8 desc[UR36][R16.64], R3 ;  /* 0x0000000310007986 */ /* 0x0001e2000c101124 */
[----:B------:R-:W-:Y:S05]  /*8010*/  BRA `(.L_x_10154) ;  /* 0x0000000c00f87947 */ /* 0x000fea0003800000 */
.L_x_10151:
        /* <DEDUP_REMOVED lines=9> */
.L_x_10156:
[----:B------:R-:W0:Y:S02]  /*80b0*/  F2I.F64.TRUNC R5, R4 ;  /* 0x0000000400057311 */ /* 0x000e24000030d100 */
[----:B0-----:R0:W-:Y:S01]  /*80c0*/  STG.E desc[UR36][R16.64], R5 ;  /* 0x0000000510007986 */ /* 0x0011e2000c101924 */
[----:B------:R-:W-:Y:S05]  /*80d0*/  BRA `(.L_x_10154) ;  /* 0x0000000c00c87947 */ /* 0x000fea0003800000 */
.L_x_10155:
[----:B------:R-:W0:Y:S02]  /*80e0*/  F2I.F64.TRUNC R5, R4 ;  /* 0x0000000400057311 */ /* 0x000e24000030d100 */
[----:B0-----:R0:W-:Y:S01]  /*80f0*/  STG.E.U16 desc[UR36][R16.64], R5 ;  /* 0x0000000510007986 */ /* 0x0011e2000c101524 */
[----:B------:R-:W-:Y:S05]  /*8100*/  BRA `(.L_x_10154) ;  /* 0x0000000c00bc7947 */ /* 0x000fea0003800000 */
.L_x_10150:
        /* <DEDUP_REMOVED lines=13> */
.L_x_10158:
        /* <DEDUP_REMOVED lines=8> */
.L_x_10157:
        /* <DEDUP_REMOVED lines=14> */
.L_x_10160:
        /* <DEDUP_REMOVED lines=9> */
.L_x_10159:
[----:B------:R0:W-:Y:S01]  /*83d0*/  STG.E.64 desc[UR36][R16.64], R4 ;  /* 0x0000000410007986 */ /* 0x0001e2000c101b24 */
[----:B------:R-:W-:Y:S05]  /*83e0*/  BRA `(.L_x_10154) ;  /* 0x0000000c00047947 */ /* 0x000fea0003800000 */
.L_x_10149:
        /* <DEDUP_REMOVED lines=12> */
.L_x_10163:
[----:B------:R-:W-:-:S05]  /*84b0*/  CS2R R6, SRZ ;  /* 0x0000000000067805 */ /* 0x000fca000001ff00 */
[----:B------:R0:W-:Y:S01]  /*84c0*/  STG.E.128 desc[UR36][R16.64], R4 ;  /* 0x0000000410007986 */ /* 0x0001e2000c101d24 */
[----:B------:R-:W-:Y:S05]  /*84d0*/  BRA `(.L_x_10154) ;  /* 0x0000000800c87947 */ /* 0x000fea0003800000 */
.L_x_10162:
        /* <DEDUP_REMOVED lines=25> */
.L_x_10167:
[----:B------:R-:W-:Y:S05]  /*8670*/  BSYNC B0 ;  /* 0x0000000000007941 */ /* 0x000fea0003800000 */
.L_x_10166:
[----:B------:R-:W-:-:S05]  /*8680*/  LOP3.LUT R3, R0, R3, RZ, 0xfc, !PT ;  /* 0x0000000300037212 */ /* 0x000fca00078efcff */
[----:B------:R0:W-:Y:S01]  /*8690*/  STG.E.U8 desc[UR36][R16.64], R3 ;  /* 0x0000000310007986 */ /* 0x0001e2000c101124 */
[----:B------:R-:W-:Y:S05]  /*86a0*/  BRA `(.L_x_10154) ;  /* 0x0000000800547947 */ /* 0x000fea0003800000 */
.L_x_10165:
        /* <DEDUP_REMOVED lines=17> */
.L_x_10169:
[----:B------:R-:W-:Y:S01]  /*87c0*/  IMAD.MOV.U32 R0, RZ, RZ, 0x7f ;  /* 0x0000007fff007424 */ /* 0x000fe200078e00ff */
[----:B------:R-:W-:-:S04]  /*87d0*/  ISETP.GT.U32.AND P0, PT, R2, 0x7f800000, PT ;  /* 0x7f8000000200780c */ /* 0x000fc80003f04070 */
[----:B------:R-:W-:-:S09]  /*87e0*/  SEL R0, R0, 0x7c, P0 ;  /* 0x0000007c00007807 */ /* 0x000fd20000000000 */
.L_x_10170:
[----:B------:R-:W-:Y:S05]  /*87f0*/  BSYNC B0 ;  /* 0x0000000000007941 */ /* 0x000fea0003800000 */
.L_x_10168:
[----:B------:R-:W-:-:S04]  /*8800*/  LOP3.LUT R2, R3, 0x80000000, RZ, 0xc0, !PT ;  /* 0x8000000003027812 */ /* 0x000fc800078ec0ff */
[----:B------:R-:W-:-:S04]  /*8810*/  SHF.R.U32.HI R3, RZ, 0x18, R2 ;  /* 0x00000018ff037819 */ /* 0x000fc80000011602 */
[----:B------:R-:W-:-:S05]  /*8820*/  LOP3.LUT R3, R0, R3, RZ, 0xfc, !PT ;  /* 0x0000000300037212 */ /* 0x000fca00078efcff */
[----:B------:R0:W-:Y:S01]  /*8830*/  STG.E.U8 desc[UR36][R16.64], R3 ;  /* 0x0000000310007986 */ /* 0x0001e2000c101124 */
[----:B------:R-:W-:Y:S05]  /*8840*/  BRA `(.L_x_10154) ;  /* 0x0000000400ec7947 */ /* 0x000fea0003800000 */
.L_x_10164:
        /* <DEDUP_REMOVED lines=8> */
.L_x_10161:
        /* <DEDUP_REMOVED lines=11> */
.L_x_10173:
        /* <DEDUP_REMOVED lines=21> */
.L_x_10176:
[----:B------:R-:W-:-:S04]  /*8ad0*/  LOP3.LUT R2, R3, 0x80000000, RZ, 0xc0, !PT ;  /* 0x8000000003027812 */ /* 0x000fc800078ec0ff */
[----:B------:R-:W-:-:S04]  /*8ae0*/  SHF.R.U32.HI R3, RZ, 0x18, R2 ;  /* 0x00000018ff037819 */ /* 0x000fc80000011602 */
[----:B------:R-:W-:-:S04]  /*8af0*/  LOP3.LUT R0, R0, R3, RZ, 0xfc, !PT ;  /* 0x0000000300007212 */ /* 0x000fc800078efcff */
[----:B------:R-:W-:-:S07]  /*8b00*/  PRMT R8, R0, 0x7610, R8 ;  /* 0x0000761000087816 */ /* 0x000fce0000000008 */
.L_x_10175:
[----:B------:R-:W-:Y:S05]  /*8b10*/  BSYNC B0 ;  /* 0x0000000000007941 */ /* 0x000fea0003800000 */
.L_x_10174:
[----:B------:R0:W-:Y:S01]  /*8b20*/  STG.E.U8 desc[UR36][R16.64], R8 ;  /* 0x0000000810007986 */ /* 0x0001e2000c101124 */
[----:B------:R-:W-:Y:S05]  /*8b30*/  BRA `(.L_x_10154) ;  /* 0x0000000400307947 */ /* 0x000fea0003800000 */
.L_x_10172:
        /* <DEDUP_REMOVED lines=21> */
.L_x_10179:
[----:B------:R-:W-:-:S04]  /*8c90*/  LOP3.LUT R2, R3, 0x80000000, RZ, 0xc0, !PT ;  /* 0x8000000003027812 */ /* 0x000fc800078ec0ff */
[----:B------:R-:W-:-:S04]  /*8ca0*/  SHF.R.U32.HI R3, RZ, 0x18, R2 ;  /* 0x00000018ff037819 */ /* 0x000fc80000011602 */
[----:B------:R-:W-:-:S04]  /*8cb0*/  LOP3.LUT R0, R0, R3, RZ, 0xfc, !PT ;  /* 0x0000000300007212 */ /* 0x000fc800078efcff */
[----:B------:R-:W-:-:S07]  /*8cc0*/  PRMT R8, R0, 0x7610, R8 ;  /* 0x0000761000087816 */ /* 0x000fce0000000008 */
.L_x_10178:
[----:B------:R-:W-:Y:S05]  /*8cd0*/  BSYNC B0 ;  /* 0x0000000000007941 */ /* 0x000fea0003800000 */
.L_x_10177:
[----:B------:R0:W-:Y:S01]  /*8ce0*/  STG.E.U8 desc[UR36][R16.64], R8 ;  /* 0x0000000810007986 */ /* 0x0001e2000c101124 */
[----:B------:R-:W-:Y:S05]  /*8cf0*/  BRA `(.L_x_10154) ;  /* 0x0000000000c07947 */ /* 0x000fea0003800000 */
.L_x_10171:
        /* <DEDUP_REMOVED lines=26> */
.L_x_10153:
        /* <DEDUP_REMOVED lines=16> */
.L_x_10182:
[----:B------:R-:W-:Y:S05]  /*8fa0*/  BRA `(.L_x_10154) ;  /* 0x0000000000147947 */ /* 0x000fea0003800000 */
.L_x_10181:
[----:B------:R-:W0:Y:S02]  /*8fb0*/  F2I.U64.F64.TRUNC R4, R4 ;  /* 0x0000000400047311 */ /* 0x000e24000030d800 */
[----:B0-----:R2:W-:Y:S01]  /*8fc0*/  STG.E.64 desc[UR36][R16.64], R4 ;  /* 0x0000000410007986 */ /* 0x0015e2000c101b24 */
[----:B------:R-:W-:Y:S05]  /*8fd0*/  BRA `(.L_x_10154) ;  /* 0x0000000000087947 */ /* 0x000fea0003800000 */
.L_x_10180:
[----:B------:R-:W0:Y:S02]  /*8fe0*/  F2I.U32.F64.TRUNC R5, R4 ;  /* 0x0000000400057311 */ /* 0x000e24000030d000 */
[----:B0-----:R0:W-:Y:S02]  /*8ff0*/  STG.E desc[UR36][R16.64], R5 ;  /* 0x0000000510007986 */ /* 0x0011e4000c101924 */
.L_x_10154:
[----:B------:R-:W-:-:S07]  /*9000*/  VIADD R19, R19, 0x80 ;  /* 0x0000008013137836 */ /* 0x000fce0000000000 */
.L_x_10077:
[----:B------:R-:W-:Y:S05]  /*9010*/  BSYNC B6 ;  /* 0x0000000000067941 */ /* 0x000fea0003800000 */
.L_x_10076:
        /* <DEDUP_REMOVED lines=358> */
.L_x_10185:
        /* <DEDUP_REMOVED lines=21> */
.L_x_10189:
[----:B------:R-:W1:Y:S02]  /*a7d0*/  LDG.E.U8 R2, desc[UR36][R2.64] ;  /* 0x0000002402027981 */ /* 0x000e64000c1e1100 */
[----:B-1-3--:R0:W1:Y:S01]  /*a7e0*/  I2F.F64.U16 R22, R2 ;  /* 0x0000000200167312 */ /* 0x00a0620000101800 */
[----:B------:R-:W-:Y:S05]  /*a7f0*/  BRA `(.L_x_10191) ;  /* 0x0000000c00707947 */ /* 0x000fea0003800000 */
.L_x_10188:
        /* <DEDUP_REMOVED lines=9> */
.L_x_10193:
[----:B------:R-:W1:Y:S02]  /*a890*/  LDG.E R2, desc[UR36][R2.64] ;  /* 0x0000002402027981 */ /* 0x000e64000c1e1900 */
[----:B-1-3--:R0:W1:Y:S01]  /*a8a0*/  I2F.F64 R22, R2 ;  /* 0x0000000200167312 */ /* 0x00a0620000201c00 */
[----:B------:R-:W-:Y:S05]  /*a8b0*/  BRA `(.L_x_10191) ;  /* 0x0000000c00407947 */ /* 0x000fea0003800000 */
.L_x_10192:
[----:B------:R-:W1:Y:S02]  /*a8c0*/  LDG.E.U16 R2, desc[UR36][R2.64] ;  /* 0x0000002402027981 */ /* 0x000e64000c1e1500 */
[----:B-1-3--:R0:W1:Y:S01]  /*a8d0*/  I2F.F64.S16 R22, R2 ;  /* 0x0000000200167312 */ /* 0x00a0620000101c00 */
[----:B------:R-:W-:Y:S05]  /*a8e0*/  BRA `(.L_x_10191) ;  /* 0x0000000c00347947 */ /* 0x000fea0003800000 */
.L_x_10187:
        /* <DEDUP_REMOVED lines=10> */
.L_x_10195:
[----:B------:R-:W2:Y:S02]  /*a990*/  LDG.E.U16 R0, desc[UR36][R2.64] ;  /* 0x0000002402007981 */ /* 0x000ea4000c1e1500 */
[----:B--2---:R-:W-:-:S05]  /*a9a0*/  HADD2.F32 R0, -RZ, R0.H0_H0 ;  /* 0x20000000ff007230 */ /* 0x004fca0000004100 */
[----:B------:R-:W-:-:S04]  /*a9b0*/  FMUL.FTZ R0, R0, 1 ;  /* 0x3f80000000007820 */ /* 0x000fc80000410000 */
[----:B-1-3--:R0:W1:Y:S01]  /*a9c0*/  F2F.F64.F32 R22, R0 ;  /* 0x0000000000167310 */ /* 0x00a0620000201800 */
[----:B------:R-:W-:Y:S05]  /*a9d0*/  BRA `(.L_x_10191) ;  /* 0x0000000800f87947 */ /* 0x000fea0003800000 */
.L_x_10194:
        /* <DEDUP_REMOVED lines=10> */
.L_x_10197:
[----:B------:R-:W2:Y:S02]  /*aa80*/  LDG.E.U16 R2, desc[UR36][R2.64] ;  /* 0x0000002402027981 */ /* 0x000ea4000c1e1500 */
[----:B--2---:R-:W-:-:S05]  /*aa90*/  HADD2.F32 R0, -RZ, R2.H0_H0 ;  /* 0x20000002ff007230 */ /* 0x004fca0000004100 */
[----:B------:R-:W-:-:S04]  /*aaa0*/  FMUL.FTZ R0, R0, 1 ;  /* 0x3f80000000007820 */ /* 0x000fc80000410000 */
[----:B-1-3--:R0:W1:Y:S01]  /*aab0*/  F2F.F64.F32 R22, R0 ;  /* 0x0000000000167310 */ /* 0x00a0620000201800 */
[----:B------:R-:W-:Y:S05]  /*aac0*/  BRA `(.L_x_10191) ;  /* 0x0000000800bc7947 */ /* 0x000fea0003800000 */
.L_x_10196:
[----:B-1-3--:R0:W5:Y:S01]  /*aad0*/  LDG.E.64 R22, desc[UR36][R2.64] ;  /* 0x0000002402167981 */ /* 0x00a162000c1e1b00 */
[----:B------:R-:W-:Y:S05]  /*aae0*/  BRA `(.L_x_10191) ;  /* 0x0000000800b47947 */ /* 0x000fea0003800000 */
.L_x_10186:
        /* <DEDUP_REMOVED lines=13> */
.L_x_10200:
[----:B-1-3--:R0:W5:Y:S01]  /*abc0*/  LDG.E.64 R22, desc[UR36][R2.64] ;  /* 0x0000002402167981 */ /* 0x00a162000c1e1b00 */
[----:B------:R-:W-:Y:S05]  /*abd0*/  BRA `(.L_x_10191) ;  /* 0x0000000800787947 */ /* 0x000fea0003800000 */
.L_x_10199:
        /* <DEDUP_REMOVED lines=28> */
.L_x_10202:
        /* <DEDUP_REMOVED lines=15> */
.L_x_10201:
[----:B------:R-:W2:Y:S02]  /*ae90*/  LDG.E.U16 R0, desc[UR36][R2.64] ;  /* 0x0000002402007981 */ /* 0x000ea4000c1e1500 */
[----:B--2---:R-:W-:-:S04]  /*aea0*/  IMAD.U32 R0, R0, 0x10000, RZ ;  /* 0x0001000000007824 */ /* 0x004fc800078e00ff */
[----:B------:R-:W-:-:S04]  /*aeb0*/  FMUL.FTZ R0, R0, 1 ;  /* 0x3f80000000007820 */ /* 0x000fc80000410000 */
[----:B-1-3--:R0:W1:Y:S01]  /*aec0*/  F2F.F64.F32 R22, R0 ;  /* 0x0000000000167310 */ /* 0x00a0620000201800 */
[----:B------:R-:W-:Y:S05]  /*aed0*/  BRA `(.L_x_10191) ;  /* 0x0000000400b87947 */ /* 0x000fea0003800000 */
.L_x_10198:
        /* <DEDUP_REMOVED lines=11> */
.L_x_10205:
        /* <DEDUP_REMOVED lines=21> */
.L_x_10209:
[----:B------:R-:W-:Y:S05]  /*b0e0*/  BSYNC B1 ;  /* 0x0000000000017941 */ /* 0x000fea0003800000 */
.L_x_10208:
[----:B------:R-:W-:Y:S01]  /*b0f0*/  LEA R3, R0, 0x3b800000, 0x17 ;  /* 0x3b80000000037811 */ /* 0x000fe200078eb8ff */
[----:B------:R-:W-:-:S05]  /*b100*/  IMAD.SHL.U32 R0, R2, 0x100000, RZ ;  /* 0x0010000002007824 */ /* 0x000fca00078e00ff */
[----:B------:R-:W-:-:S07]  /*b110*/  LOP3.LUT R0, R3, R0, R4, 0xfe, !PT ;  /* 0x0000000003007212 */ /* 0x000fce00078efe04 */
.L_x_10207:
[----:B------:R-:W-:Y:S05]  /*b120*/  BSYNC B0 ;  /* 0x0000000000007941 */ /* 0x000fea0003800000 */
.L_x_10206:
[----:B------:R-:W-:-:S04]  /*b130*/  FMUL.FTZ R0, R0, 1 ;  /* 0x3f80000000007820 */ /* 0x000fc80000410000 */
[----:B-1-3--:R4:W0:Y:S01]  /*b140*/  F2F.F64.F32 R22, R0 ;  /* 0x0000000000167310 */ /* 0x00a8220000201800 */
[----:B------:R-:W-:Y:S05]  /*b150*/  BRA `(.L_x_10191) ;  /* 0x0000000400187947 */ /* 0x000fea0003800000 */
.L_x_10204:
        /* <DEDUP_REMOVED lines=21> */
.L_x_10213:
[----:B------:R-:W-:Y:S05]  /*b2b0*/  BSYNC B1 ;  /* 0x0000000000017941 */ /* 0x000fea0003800000 */
.L_x_10212:
[----:B------:R-:W-:Y:S01]  /*b2c0*/  LEA R3, R0, 0x37800000, 0x17 ;  /* 0x3780000000037811 */ /* 0x000fe200078eb8ff */
[----:B------:R-:W-:-:S05]  /*b2d0*/  IMAD.SHL.U32 R0, R2, 0x200000, RZ ;  /* 0x0020000002007824 */ /* 0x000fca00078e00ff */
[----:B------:R-:W-:-:S07]  /*b2e0*/  LOP3.LUT R0, R3, R0, R4, 0xfe, !PT ;  /* 0x0000000003007212 */ /* 0x000fce00078efe04 */
.L_x_10211:
[----:B------:R-:W-:Y:S05]  /*b2f0*/  BSYNC B0 ;  /* 0x0000000000007941 */ /* 0x000fea0003800000 */
.L_x_10210:
[----:B------:R-:W-:-:S04]  /*b300*/  FMUL.FTZ R0, R0, 1 ;  /* 0x3f80000000007820 */ /* 0x000fc80000410000 */
[----:B-1-3--:R0:W1:Y:S01]  /*b310*/  F2F.F64.F32 R22, R0 ;  /* 0x0000000000167310 */ /* 0x00a0620000201800 */
[----:B------:R-:W-:Y:S05]  /*b320*/  BRA `(.L_x_10191) ;  /* 0x0000000000a47947 */ /* 0x000fea0003800000 */
.L_x_10203:
        /* <DEDUP_REMOVED lines=14> */
.L_x_10217:
[----:B------:R-:W-:Y:S05]  /*b410*/  BSYNC B0 ;  /* 0x0000000000007941 */ /* 0x000fea0003800000 */
.L_x_10216:
[----:B------:R-:W-:-:S04]  /*b420*/  FMUL.FTZ R0, R0, 1 ;  /* 0x3f80000000007820 */ /* 0x000fc80000410000 */
[----:B-1-3--:R0:W1:Y:S01]  /*b430*/  F2F.F64.F32 R22, R0 ;  /* 0x0000000000167310 */ /* 0x00a0620000201800 */
[----:B------:R-:W-:Y:S05]  /*b440*/  BRA `(.L_x_10191) ;  /* 0x00000000005c7947 */ /* 0x000fea0003800000 */
.L_x_10190:
        /* <DEDUP_REMOVED lines=16> */
.L_x_10218:
[----:B------:R-:W-:Y:S01]  /*b550*/  CS2R R22, SRZ ;  /* 0x0000000000167805 */ /* 0x000fe2000001ff00 */
[----:B------:R-:W-:Y:S06]  /*b560*/  BRA `(.L_x_10191) ;  /* 0x0000000000147947 */ /* 0x000fec0003800000 */
.L_x_10215:
[----:B-1-3--:R-:W2:Y:S02]  /*b570*/  LDG.E.64 R22, desc[UR36][R2.64] ;  /* 0x0000002402167981 */ /* 0x00aea4000c1e1b00 */
[----:B--2---:R-:W0:Y:S01]  /*b580*/  I2F.F64.U64 R22, R22 ;  /* 0x0000001600167312 */ /* 0x004e220000301800 */
[----:B------:R-:W-:Y:S05]  /*b590*/  BRA `(.L_x_10191) ;  /* 0x0000000000087947 */ /* 0x000fea0003800000 */
.L_x_10214:
[----:B------:R-:W1:Y:S02]  /*b5a0*/  LDG.E R2, desc[UR36][R2.64] ;  /* 0x0000002402027981 */ /* 0x000e64000c1e1900 */
[----:B-1-3--:R0:W1:Y:S02]  /*b5b0*/  I2F.F64.U32 R22, R2 ;  /* 0x0000000200167312 */ /* 0x00a0640000201800 */
.L_x_10191:
        /* <DEDUP_REMOVED lines=18> */
.L_x_10222:
[----:B------:R-:W2:Y:S02]  /*b6e0*/  LDG.E.U8 R2, desc[UR36][R4.64] ;  /* 0x0000002404027981 */ /* 0x000ea4000c1e1100 */
[----:B--2---:R-:W0:Y:S01]  /*b6f0*/  I2F.F64.U16 R2, R2 ;  /* 0x0000000200027312 */ /* 0x004e220000101800 */
[----:B------:R-:W-:Y:S05]  /*b700*/  BRA `(.L_x_10224) ;  /* 0x0000000c00707947 */ /* 0x000fea0003800000 */
.L_x_10221:
        /* <DEDUP_REMOVED lines=9> */
.L_x_10226:
[----:B------:R-:W2:Y:S02]  /*b7a0*/  LDG.E R2, desc[UR36][R4.64] ;  /* 0x0000002404027981 */ /* 0x000ea4000c1e1900 */
[----:B--2---:R-:W4:Y:S01]  /*b7b0*/  I2F.F64 R2, R2 ;  /* 0x0000000200027312 */ /* 0x004f220000201c00 */
[----:B------:R-:W-:Y:S05]  /*b7c0*/  BRA `(.L_x_10224) ;  /* 0x0000000c00407947 */ /* 0x000fea0003800000 */
.L_x_10225:
[----:B------:R-:W2:Y:S02]  /*b7d0*/  LDG.E.U16 R2, desc[UR36][R4.64] ;  /* 0x0000002404027981 */ /* 0x000ea4000c1e1500 */
[----:B--2---:R-:W0:Y:S01]  /*b7e0*/  I2F.F64.S16 R2, R2 ;  /* 0x0000000200027312 */ /* 0x004e220000101c00 */
[----:B------:R-:W-:Y:S05]  /*b7f0*/  BRA `(.L_x_10224) ;  /* 0x0000000c00347947 */ /* 0x000fea0003800000 */
.L_x_10220:
        /* <DEDUP_REMOVED lines=10> */
.L_x_10228:
[----:B------:R-:W2:Y:S02]  /*b8a0*/  LDG.E.U16 R0, desc[UR36][R4.64] ;  /* 0x0000002404007981 */ /* 0x000ea4000c1e1500 */
[----:B--2---:R-:W-:-:S05]  /*b8b0*/  HADD2.F32 R0, -RZ, R0.H0_H0 ;  /* 0x20000000ff007230 */ /* 0x004fca0000004100 */
[----:B------:R-:W-:-:S04]  /*b8c0*/  FMUL.FTZ R0, R0, 1 ;  /* 0x3f80000000007820 */ /* 0x000fc80000410000 */
[----:B------:R0:W2:Y:S01]  /*b8d0*/  F2F.F64.F32 R2, R0 ;  /* 0x0000000000027310 */ /* 0x0000a20000201800 */
[----:B------:R-:W-:Y:S05]  /*b8e0*/  BRA `(.L_x_10224) ;  /* 0x0000000800f87947 */ /* 0x000fea0003800000 */
.L_x_10227:
        /* <DEDUP_REMOVED lines=10> */
.L_x_10230:
[----:B------:R-:W2:Y:S02]  /*b990*/  LDG.E.U16 R4, desc[UR36][R4.64] ;  /* 0x0000002404047981 */ /* 0x000ea4000c1e1500 */
[----:B--2---:R-:W-:-:S05]  /*b9a0*/  HADD2.F32 R0, -RZ, R4.H0_H0 ;  /* 0x20000004ff007230 */ /* 0x004fca0000004100 */
[----:B------:R-:W-:-:S04]  /*b9b0*/  FMUL.FTZ R0, R0, 1 ;  /* 0x3f80000000007820 */ /* 0x000fc80000410000 */
[----:B------:R0:W2:Y:S01]  /*b9c0*/  F2F.F64.F32 R2, R0 ;  /* 0x0000000000027310 */ /* 0x0000a20000201800 */
[----:B------:R-:W-:Y:S05]  /*b9d0*/  BRA `(.L_x_10224) ;  /* 0x0000000800bc7947 */ /* 0x000fea0003800000 */
.L_x_10229:
[----:B------:R0:W5:Y:S01]  /*b9e0*/  LDG.E.64 R2, desc[UR36][R4.64] ;  /* 0x0000002404027981 */ /* 0x000162000c1e1b00 */
[----:B------:R-:W-:Y:S05]  /*b9f0*/  BRA `(.L_x_10224) ;  /* 0x0000000800b47947 */ /* 0x000fea0003800000 */
.L_x_10219:
        /* <DEDUP_REMOVED lines=13> */
.L_x_10233:
[----:B------:R0:W5:Y:S01]  /*bad0*/  LDG.E.64 R2, desc[UR36][R4.64] ;  /* 0x0000002404027981 */ /* 0x000162000c1e1b00 */
[----:B------:R-:W-:Y:S05]  /*bae0*/  BRA `(.L_x_10224) ;  /* 0x0000000800787947 */ /* 0x000fea0003800000 */
.L_x_10232:
        /* <DEDUP_REMOVED lines=28> */
.L_x_10235:
[----:B------:R-:W2:Y:S02]  /*bcb0*/  LDG.E.U8 R3, desc[UR36][R4.64] ;  /* 0x0000002404037981 */ /* 0x000ea4000c1e1100 */
[----:B--2---:R-:W-:-:S05]  /*bcc0*/  IMAD.SHL.U32 R0, R3, 0x2000000, RZ ;  /* 0x0200000003007824 */ /* 0x004fca00078e00ff */
[----:B------:R-:W-:-:S13]  /*bcd0*/  ISETP.GE.U32.AND P0, PT, R0, 0x8000000, PT ;  /* 0x080000000000780c */ /* 0x000fda0003f06070 */
[C---:B------:R-:W-:Y:S02]  /*bce0*/  @!P0 IMAD.SHL.U32 R0, R3.reuse, 0x100, RZ ;  /* 0x0000010003008824 */ /* 0x040fe400078e00ff */
[C---:B------:R-:W-:Y:S01]  /*bcf0*/  @P0 IMAD.SHL.U32 R2, R3.reuse, 0x200000, RZ ;  /* 0x0020000003020824 */ /* 0x040fe200078e00ff */
[----:B------:R-:W-:Y:S02]  /*bd00*/  SHF.L.U32 R3, R3, 0x18, RZ ;  /* 0x0000001803037819 */ /* 0x000fe400000006ff */
        /* <DEDUP_REMOVED lines=9> */
.L_x_10234:
[----:B------:R-:W2:Y:S02]  /*bda0*/  LDG.E.U16 R0, desc[UR36][R4.64] ;  /* 0x0000002404007981 */ /* 0x000ea4000c1e1500 */
[----:B--2---:R-:W-:-:S04]  /*bdb0*/  IMAD.U32 R0, R0, 0x10000, RZ ;  /* 0x0001000000007824 */ /* 0x004fc800078e00ff */
[----:B------:R-:W-:-:S04]  /*bdc0*/  FMUL.FTZ R0, R0, 1 ;  /* 0x3f80000000007820 */ /* 0x000fc80000410000 */
[----:B------:R0:W2:Y:S01]  /*bdd0*/  F2F.F64.F32 R2, R0 ;  /* 0x0000000000027310 */ /* 0x0000a20000201800 */
[----:B------:R-:W-:Y:S05]  /*bde0*/  BRA `(.L_x_10224) ;  /* 0x0000000400b87947 */ /* 0x000fea0003800000 */
.L_x_10231:
        /* <DEDUP_REMOVED lines=11> */
.L_x_10238:
        /* <DEDUP_REMOVED lines=21> */
.L_x_10242:
[----:B------:R-:W-:Y:S05]  /*bff0*/  BSYNC B1 ;  /* 0x0000000000017941 */ /* 0x000fea0003800000 */
.L_x_10241:
[----:B------:R-:W-:Y:S01]  /*c000*/  LEA R3, R0, 0x3b800000, 0x17 ;  /* 0x3b80000000037811 */ /* 0x000fe200078eb8ff */
[----:B------:R-:W-:-:S05]  /*c010*/  IMAD.SHL.U32 R0, R2, 0x100000, RZ ;  /* 0x0010000002007824 */ /* 0x000fca00078e00ff */
[----:B------:R-:W-:-:S07]  /*c020*/  LOP3.LUT R0, R3, R0, R4, 0xfe, !PT ;  /* 0x0000000003007212 */ /* 0x000fce00078efe04 */
.L_x_10240:
[----:B------:R-:W-:Y:S05]  /*c030*/  BSYNC B0 ;  /* 0x0000000000007941 */ /* 0x000fea0003800000 */
.L_x_10239:
[----:B------:R-:W-:-:S04]  /*c040*/  FMUL.FTZ R0, R0, 1 ;  /* 0x3f80000000007820 */ /* 0x000fc80000410000 */
[----:B------:R0:W2:Y:S01]  /*c050*/  F2F.F64.F32 R2, R0 ;  /* 0x0000000000027310 */ /* 0x0000a20000201800 */
[----:B------:R-:W-:Y:S05]  /*c060*/  BRA `(.L_x_10224) ;  /* 0x0000000400187947 */ /* 0x000fea0003800000 */
.L_x_10237:
        /* <DEDUP_REMOVED lines=21> */
.L_x_10246:
[----:B------:R-:W-:Y:S05]  /*c1c0*/  BSYNC B1 ;  /* 0x0000000000017941 */ /* 0x000fea0003800000 */
.L_x_10245:
[----:B------:R-:W-:Y:S01]  /*c1d0*/  LEA R3, R0, 0x37800000, 0x17 ;  /* 0x3780000000037811 */ /* 0x000fe200078eb8ff */
[----:B------:R-:W-:-:S05]  /*c1e0*/  IMAD.SHL.U32 R0, R2, 0x200000, RZ ;  /* 0x0020000002007824 */ /* 0x000fca00078e00ff */
[----:B------:R-:W-:-:S07]  /*c1f0*/  LOP3.LUT R0, R3, R0, R4, 0xfe, !PT ;  /* 0x0000000003007212 */ /* 0x000fce00078efe04 */
.L_x_10244:
[----:B------:R-:W-:Y:S05]  /*c200*/  BSYNC B0 ;  /* 0x0000000000007941 */ /* 0x000fea0003800000 */
.L_x_10243:
[----:B------:R-:W-:-:S04]  /*c210*/  FMUL.FTZ R0, R0, 1 ;  /* 0x3f80000000007820 */ /* 0x000fc80000410000 */
[----:B------:R0:W2:Y:S01]  /*c220*/  F2F.F64.F32 R2, R0 ;  /* 0x0000000000027310 */ /* 0x0000a20000201800 */
[----:B------:R-:W-:Y:S05]  /*c230*/  BRA `(.L_x_10224) ;  /* 0x0000000000a47947 */ /* 0x000fea0003800000 */
.L_x_10236:
        /* <DEDUP_REMOVED lines=14> */
.L_x_10250:
[----:B------:R-:W-:Y:S05]  /*c320*/  BSYNC B0 ;  /* 0x0000000000007941 */ /* 0x000fea0003800000 */
.L_x_10249:
[----:B------:R-:W-:-:S04]  /*c330*/  FMUL.FTZ R0, R0, 1 ;  /* 0x3f80000000007820 */ /* 0x000fc80000410000 */
[----:B------:R0:W2:Y:S01]  /*c340*/  F2F.F64.F32 R2, R0 ;  /* 0x0000000000027310 */ /* 0x0000a20000201800 */
[----:B------:R-:W-:Y:S05]  /*c350*/  BRA `(.L_x_10224) ;  /* 0x00000000005c7947 */ /* 0x000fea0003800000 */
.L_x_10223:
        /* <DEDUP_REMOVED lines=15> */
[----:B01-3-5:R-:W-:Y:S05]  /*c450*/  CALL.ABS.NOINC R2 ;  /* 0x0000000002007343 */ /* 0x02bfea0003c00000 */
.L_x_10251:
[----:B------:R-:W-:Y:S01]  /*c460*/  CS2R R2, SRZ ;  /* 0x0000000000027805 */ /* 0x000fe2000001ff00 */
[----:B------:R-:W-:Y:S06]  /*c470*/  BRA `(.L_x_10224) ;  /* 0x0000000000147947 */ /* 0x000fec0003800000 */
.L_x_10248:
[----:B------:R-:W2:Y:S02]  /*c480*/  LDG.E.64 R2, desc[UR36][R4.64] ;  /* 0x0000002404027981 */ /* 0x000ea4000c1e1b00 */
[----:B--2---:R-:W0:Y:S01]  /*c490*/  I2F.F64.U64 R2, R2 ;  /* 0x0000000200027312 */ /* 0x004e220000301800 */
[----:B------:R-:W-:Y:S05]  /*c4a0*/  BRA `(.L_x_10224) ;  /* 0x0000000000087947 */ /* 0x000fea0003800000 */
.L_x_10247:
[----:B------:R-:W2:Y:S02]  /*c4b0*/  LDG.E R2, desc[UR36][R4.64] ;  /* 0x0000002404027981 */ /* 0x000ea4000c1e1900 */
[----:B--2---:R-:W0:Y:S02]  /*c4c0*/  I2F.F64.U32 R2, R2 ;  /* 0x0000000200027312 */ /* 0x004e240000201800 */
.L_x_10224:
        /* <DEDUP_REMOVED lines=28> */
.L_x_10255:
[----:B------:R-:W-:Y:S05]  /*c690*/  BSYNC B1 ;  /* 0x0000000000017941 */ /* 0x000fea0003800000 */
.L_x_10254:
[----:B------:R-:W-:Y:S02]  /*c6a0*/  IMAD.MOV.U32 R4, RZ, RZ, R2 ;  /* 0x000000ffff047224 */ /* 0x000fe400078e0002 */
[----:B------:R-:W-:-:S07]  /*c6b0*/  IMAD.MOV.U32 R5, RZ, RZ, R3 ;  /* 0x000000ffff057224 */ /* 0x000fce00078e0003 */
.L_x_10253:
[----:B------:R-:W-:Y:S05]  /*c6c0*/  BSYNC B0 ;  /* 0x0000000000007941 */ /* 0x000fea0003800000 */
.L_x_10252:
        /* <DEDUP_REMOVED lines=15> */
.L_x_10259:
[----:B------:R-:W0:Y:S02]  /*c7c0*/  F2I.S64.F64.TRUNC R4, R4 ;  /* 0x0000000400047311 */ /* 0x000e24000030d900 */
[----:B0-----:R-:W-:-:S05]  /*c7d0*/  IMAD.MOV.U32 R3, RZ, RZ, R4 ;  /* 0x000000ffff037224 */ /* 0x001fca00078e0004 */
[----:B------:R0:W-:Y:S01]  /*c7e0*/  STG.E.U8 desc[UR36][R16.64], R3 ;  /* 0x0000000310007986 */ /* 0x0001e2000c101124 */
[----:B------:R-:W-:Y:S05]  /*c7f0*/  BRA `(.L_x_10261) ;  /* 0x0000000c00f87947 */ /* 0x000fea0003800000 */
.L_x_10258:
        /* <DEDUP_REMOVED lines=9> */
.L_x_10263:
[----:B------:R-:W0:Y:S02]  /*c890*/  F2I.F64.TRUNC R5, R4 ;  /* 0x0000000400057311 */ /* 0x000e24000030d100 */
[----:B0-----:R0:W-:Y:S01]  /*c8a0*/  STG.E desc[UR36][R16.64], R5 ;  /* 0x0000000510007986 */ /* 0x0011e2000c101924 */
[----:B------:R-:W-:Y:S05]  /*c8b0*/  BRA `(.L_x_10261) ;  /* 0x0000000c00c87947 */ /* 0x000fea0003800000 */
.L_x_10262:
[----:B------:R-:W0:Y:S02]  /*c8c0*/  F2I.F64.TRUNC R5, R4 ;  /* 0x0000000400057311 */ /* 0x000e24000030d100 */
[----:B0-----:R0:W-:Y:S01]  /*c8d0*/  STG.E.U16 desc[UR36][R16.64], R5 ;  /* 0x0000000510007986 */ /* 0x0011e2000c101524 */
[----:B------:R-:W-:Y:S05]  /*c8e0*/  BRA `(.L_x_10261) ;  /* 0x0000000c00bc7947 */ /* 0x000fea0003800000 */
.L_x_10257:
        /* <DEDUP_REMOVED lines=13> */
.L_x_10265:
        /* <DEDUP_REMOVED lines=8> */
.L_x_10264:
        /* <DEDUP_REMOVED lines=14> */
.L_x_10267:
        /* <DEDUP_REMOVED lines=9> */
.L_x_10266:
[----:B------:R0:W-:Y:S01]  /*cbb0*/  STG.E.64 desc[UR36][R16.64], R4 ;  /* 0x0000000410007986 */ /* 0x0001e2000c101b24 */
[----:B------:R-:W-:Y:S05]  /*cbc0*/  BRA `(.L_x_10261) ;  /* 0x0000000c00047947 */ /* 0x000fea0003800000 */
.L_x_10256:
        /* <DEDUP_REMOVED lines=12> */
.L_x_10270:
[----:B------:R-:W-:-:S05]  /*cc90*/  CS2R R6, SRZ ;  /* 0x0000000000067805 */ /* 0x000fca000001ff00 */
[----:B------:R0:W-:Y:S01]  /*cca0*/  STG.E.128 desc[UR36][R16.64], R4 ;  /* 0x0000000410007986 */ /* 0x0001e2000c101d24 */
[----:B------:R-:W-:Y:S05]  /*ccb0*/  BRA `(.L_x_10261) ;  /* 0x0000000800c87947 */ /* 0x000fea0003800000 */
.L_x_10269:
        /* <DEDUP_REMOVED lines=25> */
.L_x_10274:
[----:B------:R-:W-:Y:S05]  /*ce50*/  BSYNC B0 ;  /* 0x0000000000007941 */ /* 0x000fea0003800000 */
.L_x_10273:
[----:B------:R-:W-:-:S05]  /*ce60*/  LOP3.LUT R3, R0, R3, RZ, 0xfc, !PT ;  /* 0x0000000300037212 */ /* 0x000fca00078efcff */
[----:B------:R0:W-:Y:S01]  /*ce70*/  STG.E.U8 desc[UR36][R16.64], R3 ;  /* 0x0000000310007986 */ /* 0x0001e2000c101124 */
[----:B------:R-:W-:Y:S05]  /*ce80*/  BRA `(.L_x_10261) ;  /* 0x0000000800547947 */ /* 0x000fea0003800000 */
.L_x_10272:
        /* <DEDUP_REMOVED lines=17> */
.L_x_10276:
[----:B------:R-:W-:Y:S01]  /*cfa0*/  IMAD.MOV.U32 R0, RZ, RZ, 0x7f ;  /* 0x0000007fff007424 */ /* 0x000fe200078e00ff */
[----:B------:R-:W-:-:S04]  /*cfb0*/  ISETP.GT.U32.AND P0, PT, R2, 0x7f800000, PT ;  /* 0x7f8000000200780c */ /* 0x000fc80003f04070 */
[----:B------:R-:W-:-:S09]  /*cfc0*/  SEL R0, R0, 0x7c, P0 ;  /* 0x0000007c00007807 */ /* 0x000fd20000000000 */
.L_x_10277:
[----:B------:R-:W-:Y:S05]  /*cfd0*/  BSYNC B0 ;  /* 0x0000000000007941 */ /* 0x000fea0003800000 */
.L_x_10275:
[----:B------:R-:W-:-:S04]  /*cfe0*/  LOP3.LUT R2, R3, 0x80000000, RZ, 0xc0, !PT ;  /* 0x8000000003027812 */ /* 0x000fc800078ec0ff */
[----:B------:R-:W-:-:S04]  /*cff0*/  SHF.R.U32.HI R3, RZ, 0x18, R2 ;  /* 0x00000018ff037819 */ /* 0x000fc80000011602 */
[----:B------:R-:W-:-:S05]  /*d000*/  LOP3.LUT R3, R0, R3, RZ, 0xfc, !PT ;  /* 0x0000000300037212 */ /* 0x000fca00078efcff */
[----:B------:R0:W-:Y:S01]  /*d010*/  STG.E.U8 desc[UR36][R16.64], R3 ;  /* 0x0000000310007986 */ /* 0x0001e2000c101124 */
[----:B------:R-:W-:Y:S05]  /*d020*/  BRA `(.L_x_10261) ;  /* 0x0000000400ec7947 */ /* 0x000fea0003800000 */
.L_x_10271:
        /* <DEDUP_REMOVED lines=8> */
.L_x_10268:
        /* <DEDUP_REMOVED lines=11> */
.L_x_10280:
        /* <DEDUP_REMOVED lines=21> */
.L_x_10283:
[----:B------:R-:W-:-:S04]  /*d2b0*/  LOP3.LUT R2, R3, 0x80000000, RZ, 0xc0, !PT ;  /* 0x8000000003027812 */ /* 0x000fc800078ec0ff */
[----:B------:R-:W-:-:S04]  /*d2c0*/  SHF.R.U32.HI R3, RZ, 0x18, R2 ;  /* 0x00000018ff037819 */ /* 0x000fc80000011602 */
[----:B------:R-:W-:-:S04]  /*d2d0*/  LOP3.LUT R0, R0, R3, RZ, 0xfc, !PT ;  /* 0x0000000300007212 */ /* 0x000fc800078efcff */
[----:B------:R-:W-:-:S07]  /*d2e0*/  PRMT R8, R0, 0x7610, R8 ;  /* 0x0000761000087816 */ /* 0x000fce0000000008 */
.L_x_10282:
[----:B------:R-:W-:Y:S05]  /*d2f0*/  BSYNC B0 ;  /* 0x0000000000007941 */ /* 0x000fea0003800000 */
.L_x_10281:
[----:B------:R0:W-:Y:S01]  /*d300*/  STG.E.U8 desc[UR36][R16.64], R8 ;  /* 0x0000000810007986 */ /* 0x0001e2000c101124 */
[----:B------:R-:W-:Y:S05]  /*d310*/  BRA `(.L_x_10261) ;  /* 0x0000000400307947 */ /* 0x000fea0003800000 */
.L_x_10279:
        /* <DEDUP_REMOVED lines=21> */
.L_x_10286:
[----:B------:R-:W-:-:S04]  /*d470*/  LOP3.LUT R2, R3, 0x80000000, RZ, 0xc0, !PT ;  /* 0x8000000003027812 */ /* 0x000fc800078ec0ff */
[----:B------:R-:W-:-:S04]  /*d480*/  SHF.R.U32.HI R3, RZ, 0x18, R2 ;  /* 0x00000018ff037819 */ /* 0x000fc80000011602 */
[----:B------:R-:W-:-:S04]  /*d490*/  LOP3.LUT R0, R0, R3, RZ, 0xfc, !PT ;  /* 0x0000000300007212 */ /* 0x000fc800078efcff */
[----:B------:R-:W-:-:S07]  /*d4a0*/  PRMT R8, R0, 0x7610, R8 ;  /* 0x0000761000087816 */ /* 0x000fce0000000008 */
.L_x_10285:
[----:B------:R-:W-:Y:S05]  /*d4b0*/  BSYNC B0 ;  /* 0x0000000000007941 */ /* 0x000fea0003800000 */
.L_x_10284:
[----:B------:R0:W-:Y:S01]  /*d4c0*/  STG.E.U8 desc[UR36][R16.64], R8 ;  /* 0x0000000810007986 */ /* 0x0001e2000c101124 */
[----:B------:R-:W-:Y:S05]  /*d4d0*/  BRA `(.L_x_10261) ;  /* 0x0000000000c07947 */ /* 0x000fea0003800000 */
.L_x_10278:
        /* <DEDUP_REMOVED lines=22> */
[----:B------:R-:W-:-:S05]  /*d640*/  @!P0 IADD3 R0, R2, RZ, RZ ;  /* 0x000000ff02008210 */ /* 0x000fca0007ffe0ff */
[----:B------:R-:W-:-:S05]  /*d650*/  @P2 IMAD.MOV.U32 R3, RZ, RZ, R0 ;  /* 0x000000ffff032224 */ /* 0x000fca00078e0000 */
[----:B------:R0:W-:Y:S01]  /*d660*/  STG.E.U8 desc[UR36][R16.64], R3 ;  /* 0x0000000310007986 */ /* 0x0001e2000c101124 */
[----:B------:R-:W-:Y:S05]  /*d670*/  BRA `(.L_x_10261) ;  /* 0x0000000000587947 */ /* 0x000fea0003800000 */
.L_x_10260:
        /* <DEDUP_REMOVED lines=16> */
.L_x_10289:
[----:B------:R-:W-:Y:S05]  /*d780*/  BRA `(.L_x_10261) ;  /* 0x0000000000147947 */ /* 0x000fea0003800000 */
.L_x_10288:
[----:B------:R-:W0:Y:S02]  /*d790*/  F2I.U64.F64.TRUNC R4, R4 ;  /* 0x0000000400047311 */ /* 0x000e24000030d800 */
[----:B0-----:R0:W-:Y:S01]  /*d7a0*/  STG.E.64 desc[UR36][R16.64], R4 ;  /* 0x0000000410007986 */ /* 0x0011e2000c101b24 */
[----:B------:R-:W-:Y:S05]  /*d7b0*/  BRA `(.L_x_10261) ;  /* 0x0000000000087947 */ /* 0x000fea0003800000 */
.L_x_10287:
[----:B------:R-:W0:Y:S02]  /*d7c0*/  F2I.U32.F64.TRUNC R5, R4 ;  /* 0x0000000400057311 */ /* 0x000e24000030d000 */
[----:B0-----:R0:W-:Y:S02]  /*d7d0*/  STG.E desc[UR36][R16.64], R5 ;  /* 0x0000000510007986 */ /* 0x0011e4000c101924 */
.L_x_10261:
[----:B------:R-:W-:-:S07]  /*d7e0*/  VIADD R19, R19, 0x80 ;  /* 0x0000008013137836 */ /* 0x000fce0000000000 */
.L_x_10184:
[----:B------:R-:W-:Y:S05]  /*d7f0*/  BSYNC B6 ;  /* 0x0000000000067941 */ /* 0x000fea0003800000 */
.L_x_10183:
        /* <DEDUP_REMOVED lines=347> */
[----:B------:R-:W-:-:S03]  /*edb0*/  ULDC UR6, c[0x0][0x470] ;  /* 0x00011c0000067ab9 */ /* 0x000fc60000000800 */
        /* <DEDUP_REMOVED lines=9> */
.L_x_10290:
        /* <DEDUP_REMOVED lines=21> */
.L_x_10294:
[----:B------:R-:W2:Y:S02]  /*efa0*/  LDG.E.U8 R2, desc[UR36][R2.64] ;  /* 0x0000002402027981 */ /* 0x000ea4000c1e1100 */
[----:B--2---:R0:W1:Y:S01]  /*efb0*/  I2F.F64.U16 R18, R2 ;  /* 0x0000000200127312 */ /* 0x0040620000101800 */
[----:B------:R-:W-:Y:S05]  /*efc0*/  BRA `(.L_x_10296) ;  /* 0x0000000c00707947 */ /* 0x000fea0003800000 */
.L_x_10293:
        /* <DEDUP_REMOVED lines=9> */
.L_x_10298:
[----:B------:R-:W2:Y:S02]  /*f060*/  LDG.E R2, desc[UR36][R2.64] ;  /* 0x0000002402027981 */ /* 0x000ea4000c1e1900 */
[----:B--2---:R0:W1:Y:S01]  /*f070*/  I2F.F64 R18, R2 ;  /* 0x0000000200127312 */ /* 0x0040620000201c00 */
[----:B------:R-:W-:Y:S05]  /*f080*/  BRA `(.L_x_10296) ;  /* 0x0000000c00407947 */ /* 0x000fea0003800000 */
.L_x_10297:
[----:B------:R-:W2:Y:S02]  /*f090*/  LDG.E.U16 R2, desc[UR36][R2.64] ;  /* 0x0000002402027981 */ /* 0x000ea4000c1e1500 */
[----:B--2---:R0:W1:Y:S01]  /*f0a0*/  I2F.F64.S16 R18, R2 ;  /* 0x0000000200127312 */ /* 0x0040620000101c00 */
[----:B------:R-:W-:Y:S05]  /*f0b0*/  BRA `(.L_x_10296) ;  /* 0x0000000c00347947 */ /* 0x000fea0003800000 */
.L_x_10292:
        /* <DEDUP_REMOVED lines=10> */
.L_x_10300:
[----:B------:R-:W2:Y:S02]  /*f160*/  LDG.E.U16 R0, desc[UR36][R2.64] ;  /* 0x0000002402007981 */ /* 0x000ea4000c1e1500 */
[----:B--2---:R-:W-:-:S05]  /*f170*/  HADD2.F32 R0, -RZ, R0.H0_H0 ;  /* 0x20000000ff007230 */ /* 0x004fca0000004100 */
[----:B------:R-:W-:-:S04]  /*f180*/  FMUL.FTZ R0, R0, 1 ;  /* 0x3f80000000007820 */ /* 0x000fc80000410000 */
[----:B------:R0:W1:Y:S01]  /*f190*/  F2F.F64.F32 R18, R0 ;  /* 0x0000000000127310 */ /* 0x0000620000201800 */
[----:B------:R-:W-:Y:S05]  /*f1a0*/  BRA `(.L_x_10296) ;  /* 0x0000000800f87947 */ /* 0x000fea0003800000 */
.L_x_10299:
        /* <DEDUP_REMOVED lines=10> */
.L_x_10302:
[----:B------:R-:W2:Y:S02]  /*f250*/  LDG.E.U16 R2, desc[UR36][R2.64] ;  /* 0x0000002402027981 */ /* 0x000ea4000c1e1500 */
[----:B--2---:R-:W-:-:S05]  /*f260*/  HADD2.F32 R0, -RZ, R2.H0_H0 ;  /* 0x20000002ff007230 */ /* 0x004fca0000004100 */
[----:B------:R-:W-:-:S04]  /*f270*/  FMUL.FTZ R0, R0, 1 ;  /* 0x3f80000000007820 */ /* 0x000fc80000410000 */
[----:B------:R0:W1:Y:S01]  /*f280*/  F2F.F64.F32 R18, R0 ;  /* 0x0000000000127310 */ /* 0x0000620000201800 */
[----:B------:R-:W-:Y:S05]  /*f290*/  BRA `(.L_x_10296) ;  /* 0x0000000800bc7947 */ /* 0x000fea0003800000 */
.L_x_10301:
[----:B------:R0:W5:Y:S01]  /*f2a0*/  LDG.E.64 R18, desc[UR36][R2.64] ;  /* 0x0000002402127981 */ /* 0x000162000c1e1b00 */
[----:B------:R-:W-:Y:S05]  /*f2b0*/  BRA `(.L_x_10296) ;  /* 0x0000000800b47947 */ /* 0x000fea0003800000 */
.L_x_10291:
        /* <DEDUP_REMOVED lines=13> */
.L_x_10305:
[----:B------:R0:W5:Y:S01]  /*f390*/  LDG.E.64 R18, desc[UR36][R2.64] ;  /* 0x0000002402127981 */ /* 0x000162000c1e1b00 */
[----:B------:R-:W-:Y:S05]  /*f3a0*/  BRA `(.L_x_10296) ;  /* 0x0000000800787947 */ /* 0x000fea0003800000 */
.L_x_10304:
        /* <DEDUP_REMOVED lines=28> */
.L_x_10307:
        /* <DEDUP_REMOVED lines=15> */
.L_x_10306:
[----:B------:R-:W2:Y:S02]  /*f660*/  LDG.E.U16 R0, desc[UR36][R2.64] ;  /* 0x0000002402007981 */ /* 0x000ea4000c1e1500 */
[----:B--2---:R-:W-:-:S04]  /*f670*/  IMAD.U32 R0, R0, 0x10000, RZ ;  /* 0x0001000000007824 */ /* 0x004fc800078e00ff */
[----:B------:R-:W-:-:S04]  /*f680*/  FMUL.FTZ R0, R0, 1 ;  /* 0x3f80000000007820 */ /* 0x000fc80000410000 */
[----:B------:R0:W1:Y:S01]  /*f690*/  F2F.F64.F32 R18, R0 ;  /* 0x0000000000127310 */ /* 0x0000620000201800 */
[----:B------:R-:W-:Y:S05]  /*f6a0*/  BRA `(.L_x_10296) ;  /* 0x0000000400b87947 */ /* 0x000fea0003800000 */
.L_x_10303:
        /* <DEDUP_REMOVED lines=11> */
.L_x_10310:
        /* <DEDUP_REMOVED lines=21> */
.L_x_10314:
[----:B------:R-:W-:Y:S05]  /*f8b0*/  BSYNC B1 ;  /* 0x0000000000017941 */ /* 0x000fea0003800000 */
.L_x_10313:
[----:B------:R-:W-:Y:S01]  /*f8c0*/  LEA R3, R0, 0x3b800000, 0x17 ;  /* 0x3b80000000037811 */ /* 0x000fe200078eb8ff */
[----:B------:R-:W-:-:S05]  /*f8d0*/  IMAD.SHL.U32 R0, R2, 0x100000, RZ ;  /* 0x0010000002007824 */ /* 0x000fca00078e00ff */
[----:B------:R-:W-:-:S07]  /*f8e0*/  LOP3.LUT R0, R3, R0, R4, 0xfe, !PT ;  /* 0x0000000003007212 */ /* 0x000fce00078efe04 */
.L_x_10312:
[----:B------:R-:W-:Y:S05]  /*f8f0*/  BSYNC B0 ;  /* 0x0000000000007941 */ /* 0x000fea0003800000 */
.L_x_10311:
[----:B------:R-:W-:-:S04]  /*f900*/  FMUL.FTZ R0, R0, 1 ;  /* 0x3f80000000007820 */ /* 0x000fc80000410000 */
[----:B------:R0:W1:Y:S01]  /*f910*/  F2F.F64.F32 R18, R0 ;  /* 0x0000000000127310 */ /* 0x0000620000201800 */
[----:B------:R-:W-:Y:S05]  /*f920*/  BRA `(.L_x_10296) ;  /* 0x0000000400187947 */ /* 0x000fea0003800000 */
.L_x_10309:
        /* <DEDUP_REMOVED lines=21> */
.L_x_10318:
[----:B------:R-:W-:Y:S05]  /*fa80*/  BSYNC B1 ;  /* 0x0000000000017941 */ /* 0x000fea0003800000 */
.L_x_10317:
[----:B------:R-:W-:Y:S01]  /*fa90*/  LEA R3, R0, 0x37800000, 0x17 ;  /* 0x3780000000037811 */ /* 0x000fe200078eb8ff */
[----:B------:R-:W-:-:S05]  /*faa0*/  IMAD.SHL.U32 R0, R2, 0x200000, RZ ;  /* 0x0020000002007824 */ /* 0x000fca00078e00ff */
[----:B------:R-:W-:-:S07]  /*fab0*/  LOP3.LUT R0, R3, R0, R4, 0xfe, !PT ;  /* 0x0000000003007212 */ /* 0x000fce00078efe04 */
.L_x_10316:
[----:B------:R-:W-:Y:S05]  /*fac0*/  BSYNC B0 ;  /* 0x0000000000007941 */ /* 0x000fea0003800000 */
.L_x_10315:
[----:B------:R-:W-:-:S04]  /*fad0*/  FMUL.FTZ R0, R0, 1 ;  /* 0x3f80000000007820 */ /* 0x000fc80000410000 */
[----:B------:R0:W1:Y:S01]  /*fae0*/  F2F.F64.F32 R18, R0 ;  /* 0x0000000000127310 */ /* 0x0000620000201800 */
[----:B------:R-:W-:Y:S05]  /*faf0*/  BRA `(.L_x_10296) ;  /* 0x0000000000a47947 */ /* 0x000fea0003800000 */
.L_x_10308:
        /* <DEDUP_REMOVED lines=14> */
.L_x_10322:
[----:B------:R-:W-:Y:S05]  /*fbe0*/  BSYNC B0 ;  /* 0x0000000000007941 */ /* 0x000fea0003800000 */
.L_x_10321:
[----:B------:R-:W-:-:S04]  /*fbf0*/  FMUL.FTZ R0, R0, 1 ;  /* 0x3f80000000007820 */ /* 0x000fc80000410000 */
[----:B------:R0:W1:Y:S01]  /*fc00*/  F2F.F64.F32 R18, R0 ;  /* 0x0000000000127310 */ /* 0x0000620000201800 */
[----:B------:R-:W-:Y:S05]  /*fc10*/  BRA `(.L_x_10296) ;  /* 0x00000000005c7947 */ /* 0x000fea0003800000 */
.L_x_10295:
        /* <DEDUP_REMOVED lines=16> */
.L_x_10323:
[----:B------:R-:W-:Y:S01]  /*fd20*/  CS2R R18, SRZ ;  /* 0x0000000000127805 */ /* 0x000fe2000001ff00 */
[----:B------:R-:W-:Y:S06]  /*fd30*/  BRA `(.L_x_10296) ;  /* 0x0000000000147947 */ /* 0x000fec0003800000 */
.L_x_10320:
[----:B------:R-:W2:Y:S02]  /*fd40*/  LDG.E.64 R18, desc[UR36][R2.64] ;  /* 0x0000002402127981 */ /* 0x000ea4000c1e1b00 */
[----:B--2---:R-:W0:Y:S01]  /*fd50*/  I2F.F64.U64 R18, R18 ;  /* 0x0000001200127312 */ /* 0x004e220000301800 */
[----:B------:R-:W-:Y:S05]  /*fd60*/  BRA `(.L_x_10296) ;  /* 0x0000000000087947 */ /* 0x000fea0003800000 */
.L_x_10319:
[----:B------:R-:W2:Y:S02]  /*fd70*/  LDG.E R2, desc[UR36][R2.64] ;  /* 0x0000002402027981 */ /* 0x000ea4000c1e1900 */
[----:B--2---:R0:W1:Y:S02]  /*fd80*/  I2F.F64.U32 R18, R2 ;  /* 0x0000000200127312 */ /* 0x0040640000201800 */
.L_x_10296:
        /* <DEDUP_REMOVED lines=18> */
.L_x_10327:
[----:B------:R-:W2:Y:S02]  /*feb0*/  LDG.E.U8 R2, desc[UR36][R22.64] ;  /* 0x0000002416027981 */ /* 0x000ea4000c1e1100 */
[----:B--2---:R-:W2:Y:S01]  /*fec0*/  I2F.F64.U16 R2, R2 ;  /* 0x0000000200027312 */ /* 0x004ea20000101800 */
[----:B------:R-:W-:Y:S05]  /*fed0*/  BRA `(.L_x_10329) ;  /* 0x0000000c00707947 */ /* 0x000fea0003800000 */
.L_x_10326:
        /* <DEDUP_REMOVED lines=9> */
.L_x_10331:
[----:B------:R-:W2:Y:S02]  /*ff70*/  LDG.E R2, desc[UR36][R22.64] ;  /* 0x0000002416027981 */ /* 0x000ea4000c1e1900 */
[----:B--2---:R-:W0:Y:S01]  /*ff80*/  I2F.F64 R2, R2 ;  /* 0x0000000200027312 */ /* 0x004e220000201c00 */
[----:B------:R-:W-:Y:S05]  /*ff90*/  BRA `(.L_x_10329) ;  /* 0x0000000c00407947 */ /* 0x000fea0003800000 */
.L_x_10330:
[----:B------:R-:W2:Y:S02]  /*ffa0*/  LDG.E.U16 R2, desc[UR36][R22.64] ;  /* 0x0000002416027981 */ /* 0x000ea4000c1e1500 */
[----:B--2---:R-:W0:Y:S01]  /*ffb0*/  I2F.F64.S16 R2, R2 ;  /* 0x0000000200027312 */ /* 0x004e220000101c00 */
[----:B------:R-:W-:Y:S05]  /*ffc0*/  BRA `(.L_x_10329) ;  /* 0x0000000c00347947 */ /* 0x000fea0003800000 */
.L_x_10325:
        /* <DEDUP_REMOVED lines=10> */
.L_x_10333:
[----:B------:R-:W2:Y:S02]  /*10070*/  LDG.E.U16 R0, desc[UR36][R22.64] ;  /* 0x0000002416007981 */ /* 0x000ea4000c1e1500 */
[----:B--2---:R-:W-:-:S05]  /*10080*/  HADD2.F32 R0, -RZ, R0.H0_H0 ;  /* 0x20000000ff007230 */ /* 0x004fca0000004100 */
[----:B------:R-:W-:-:S04]  /*10090*/  FMUL.FTZ R0, R0, 1 ;  /* 0x3f80000000007820 */ /* 0x000fc80000410000 */
[----:B------:R0:W2:Y:S01]  /*100a0*/  F2F.F64.F32 R2, R0 ;  /* 0x0000000000027310 */ /* 0x0000a20000201800 */
[----:B------:R-:W-:Y:S05]  /*100b0*/  BRA `(.L_x_10329) ;  /* 0x0000000800f87947 */ /* 0x000fea0003800000 */
.L_x_10332:
        /* <DEDUP_REMOVED lines=10> */
.L_x_10335:
[----:B------:R-:W2:Y:S02]  /*10160*/  LDG.E.U16 R22, desc[UR36][R22.64] ;  /* 0x0000002416167981 */ /* 0x000ea4000c1e1500 */
[----:B--2---:R-:W-:-:S05]  /*10170*/  HADD2.F32 R0, -RZ, R22.H0_H0 ;  /* 0x20000016ff007230 */ /* 0x004fca0000004100 */
[----:B------:R-:W-:-:S04]  /*10180*/  FMUL.FTZ R0, R0, 1 ;  /* 0x3f80000000007820 */ /* 0x000fc80000410000 */
[----:B------:R0:W2:Y:S01]  /*10190*/  F2F.F64.F32 R2, R0 ;  /* 0x0000000000027310 */ /* 0x0000a20000201800 */
[----:B------:R-:W-:Y:S05]  /*101a0*/  BRA `(.L_x_10329) ;  /* 0x0000000800bc7947 */ /* 0x000fea0003800000 */
.L_x_10334:
[----:B------:R0:W5:Y:S01]  /*101b0*/  LDG.E.64 R2, desc[UR36][R22.64] ;  /* 0x0000002416027981 */ /* 0x000162000c1e1b00 */
[----:B------:R-:W-:Y:S05]  /*101c0*/  BRA `(.L_x_10329) ;  /* 0x0000000800b47947 */ /* 0x000fea0003800000 */
.L_x_10324:
        /* <DEDUP_REMOVED lines=13> */
.L_x_10338:
[----:B------:R0:W5:Y:S01]  /*102a0*/  LDG.E.64 R2, desc[UR36][R22.64] ;  /* 0x0000002416027981 */ /* 0x000162000c1e1b00 */
[----:B------:R-:W-:Y:S05]  /*102b0*/  BRA `(.L_x_10329) ;  /* 0x0000000800787947 */ /* 0x000fea0003800000 */
.L_x_10337:
        /* <DEDUP_REMOVED lines=11> */
[----:B---3--:R-:W-:-:S04]  /*10370*/  IADD3 R4, R2, 0x1000000, RZ ;  /* 0x0100000002047810 */ /* 0x008fc80007ffe0ff */
        /* <DEDUP_REMOVED lines=16> */
.L_x_10340:
        /* <DEDUP_REMOVED lines=15> */
.L_x_10339:
[----:B------:R-:W2:Y:S02]  /*10570*/  LDG.E.U16 R0, desc[UR36][R22.64] ;  /* 0x0000002416007981 */ /* 0x000ea4000c1e1500 */
[----:B--2---:R-:W-:-:S04]  /*10580*/  IMAD.U32 R0, R0, 0x10000, RZ ;  /* 0x0001000000007824 */ /* 0x004fc800078e00ff */
[----:B------:R-:W-:-:S04]  /*10590*/  FMUL.FTZ R0, R0, 1 ;  /* 0x3f80000000007820 */ /* 0x000fc80000410000 */
[----:B------:R0:W2:Y:S01]  /*105a0*/  F2F.F64.F32 R2, R0 ;  /* 0x0000000000027310 */ /* 0x0000a20000201800 */
[----:B------:R-:W-:Y:S05]  /*105b0*/  BRA `(.L_x_10329) ;  /* 0x0000000400b87947 */ /* 0x000fea0003800000 */
.L_x_10336:
        /* <DEDUP_REMOVED lines=11> */
.L_x_10343:
        /* <DEDUP_REMOVED lines=21> */
.L_x_10347:
[----:B------:R-:W-:Y:S05]  /*107c0*/  BSYNC B1 ;  /* 0x0000000000017941 */ /* 0x000fea0003800000 */
.L_x_10346:
[----:B------:R-:W-:Y:S01]  /*107d0*/  LEA R3, R0, 0x3b800000, 0x17 ;  /* 0x3b80000000037811 */ /* 0x000fe200078eb8ff */
[----:B------:R-:W-:-:S05]  /*107e0*/  IMAD.SHL.U32 R0, R2, 0x100000, RZ ;  /* 0x0010000002007824 */ /* 0x000fca00078e00ff */
[----:B------:R-:W-:-:S07]  /*107f0*/  LOP3.LUT R0, R3, R0, R4, 0xfe, !PT ;  /* 0x0000000003007212 */ /* 0x000fce00078efe04 */
.L_x_10345:
[----:B------:R-:W-:Y:S05]  /*10800*/  BSYNC B0 ;  /* 0x0000000000007941 */ /* 0x000fea0003800000 */
.L_x_10344:
[----:B------:R-:W-:-:S04]  /*10810*/  FMUL.FTZ R0, R0, 1 ;  /* 0x3f80000000007820 */ /* 0x000fc80000410000 */
[----:B------:R0:W2:Y:S01]  /*10820*/  F2F.F64.F32 R2, R0 ;  /* 0x0000000000027310 */ /* 0x0000a20000201800 */
[----:B------:R-:W-:Y:S05]  /*10830*/  BRA `(.L_x_10329) ;  /* 0x0000000400187947 */ /* 0x000fea0003800000 */
.L_x_10342:
        /* <DEDUP_REMOVED lines=21> */
.L_x_10351:
[----:B------:R-:W-:Y:S05]  /*10990*/  BSYNC B1 ;  /* 0x0000000000017941 */ /* 0x000fea0003800000 */
.L_x_10350:
[----:B------:R-:W-:Y:S01]  /*109a0*/  LEA R3, R0, 0x37800000, 0x17 ;  /* 0x3780000000037811 */ /* 0x000fe200078eb8ff */
[----:B------:R-:W-:-:S05]  /*109b0*/  IMAD.SHL.U32 R0, R2, 0x200000, RZ ;  /* 0x0020000002007824 */ /* 0x000fca00078e00ff */
[----:B------:R-:W-:-:S07]  /*109c0*/  LOP3.LUT R0, R3, R0, R4, 0xfe, !PT ;  /* 0x0000000003007212 */ /* 0x000fce00078efe04 */
.L_x_10349:
[----:B------:R-:W-:Y:S05]  /*109d0*/  BSYNC B0 ;  /* 0x0000000000007941 */ /* 0x000fea0003800000 */
.L_x_10348:
[----:B------:R-:W-:-:S04]  /*109e0*/  FMUL.FTZ R0, R0, 1 ;  /* 0x3f80000000007820 */ /* 0x000fc80000410000 */
[----:B------:R0:W2:Y:S01]  /*109f0*/  F2F.F64.F32 R2, R0 ;  /* 0x0000000000027310 */ /* 0x0000a20000201800 */
[----:B------:R-:W-:Y:S05]  /*10a00*/  BRA `(.L_x_10329) ;  /* 0x0000000000a47947 */ /* 0x000fea0003800000 */
.L_x_10341:
        /* <DEDUP_REMOVED lines=14> */
.L_x_10355:
[----:B------:R-:W-:Y:S05]  /*10af0*/  BSYNC B0 ;  /* 0x0000000000007941 */ /* 0x000fea0003800000 */
.L_x_10354:
[----:B------:R-:W-:-:S04]  /*10b00*/  FMUL.FTZ R0, R0, 1 ;  /* 0x3f80000000007820 */ /* 0x000fc80000410000 */
[----:B------:R0:W2:Y:S01]  /*10b10*/  F2F.F64.F32 R2, R0 ;  /* 0x0000000000027310 */ /* 0x0000a20000201800 */
[----:B------:R-:W-:Y:S05]  /*10b20*/  BRA `(.L_x_10329) ;  /* 0x00000000005c7947 */ /* 0x000fea0003800000 */
.L_x_10328:
[----:B------:R-:W-:Y:S01]  /*10b30*/  MOV R2, 0x0 ;  /* 0x0000000000027802 */ /* 0x000fe20000000f00 */
[----:B------:R-:W-:Y:S01]  /*10b40*/  ULDC.64 UR4, c[0x4][0x128] ;  /* 0x01004a0000047ab9 */ /* 0x000fe20000000a00 */
[----:B------:R-:W-:Y:S01]  /*10b50*/  ULDC.64 UR6, c[0x4][0x8] ;  /* 0x0100020000067ab9 */ /* 0x000fe20000000a00 */
[----:B---3--:R-:W-:Y:S01]  /*10b60*/  IMAD.U32 R4, RZ, RZ, UR4 ;  /* 0x00000004ff047e24 */ /* 0x008fe2000f8e00ff */
[----:B-1----:R-:W-:Y:S01]  /*10b70*/  MOV R5, UR5 ;  /* 0x0000000500057c02 */ /* 0x002fe20008000f00 */
        /* <DEDUP_REMOVED lines=11> */
.L_x_10356:
[----:B------:R-:W-:Y:S01]  /*10c30*/  CS2R R2, SRZ ;  /* 0x0000000000027805 */ /* 0x000fe2000001ff00 */
[----:B------:R-:W-:Y:S06]  /*10c40*/  BRA `(.L_x_10329) ;  /* 0x0000000000147947 */ /* 0x000fec0003800000 */
.L_x_10353:
[----:B------:R-:W2:Y:S02]  /*10c50*/  LDG.E.64 R2, desc[UR36][R22.64] ;  /* 0x0000002416027981 */ /* 0x000ea4000c1e1b00 */
[----:B--2---:R-:W0:Y:S01]  /*10c60*/  I2F.F64.U64 R2, R2 ;  /* 0x0000000200027312 */ /* 0x004e220000301800 */
[----:B------:R-:W-:Y:S05]  /*10c70*/  BRA `(.L_x_10329) ;  /* 0x0000000000087947 */ /* 0x000fea0003800000 */
.L_x_10352:
[----:B------:R-:W2:Y:S02]  /*10c80*/  LDG.E R2, desc[UR36][R22.64] ;  /* 0x0000002416027981 */ /* 0x000ea4000c1e1900 */
[----:B--2---:R-:W0:Y:S02]  /*10c90*/  I2F.F64.U32 R2, R2 ;  /* 0x0000000200027312 */ /* 0x004e240000201800 */
.L_x_10329:
[C---:B0-2--5:R-:W-:Y:S01]  /*10ca0*/  DSETP.GT.AND P0, PT, R2.reuse, 1, PT ;  /* 0x3ff000000200742a */ /* 0x065fe20003f04000 */
[----:B------:R-:W-:Y:S01]  /*10cb0*/  BSSY B0, `(.L_x_10357) ;  /* 0x000001d000007945 */ /* 0x000fe20003800000 */
[----:B---3--:R-:W-:Y:S02]  /*10cc0*/  IMAD.MOV.U32 R4, RZ, RZ, 0x0 ;  /* 0x00000000ff047424 */ /* 0x008fe400078e00ff */
[----:B-1----:R-:W-:Y:S02]  /*10cd0*/  IMAD.MOV.U32 R5, RZ, RZ, 0x7ff80000 ;  /* 0x7ff80000ff057424 */ /* 0x002fe400078e00ff */
[----:B------:R-:W-:-:S14]  /*10ce0*/  DSETP.LT.OR P0, PT, R2, RZ, P0 ;  /* 0x000000ff0200722a */ /* 0x000fdc0000701400 */
        /* <DEDUP_REMOVED lines=19> */
[----:B------:R-:W-:-:S07]  /*10e20*/  MOV R14, 0x10e40 ;  /* 0x00010e40000e7802 */ /* 0x000fce0000000f00 */
[----:B------:R-:W-:Y:S05]  /*10e30*/  CALL.REL.NOINC `($__internal_7_$__cuda_sm20_div_rn_f64_full) ;  /* 0x00000010005c7944 */ /* 0x000fea0003c00000 */
[----:B------:R-:W-:-:S07]  /*10e40*/  IMAD.MOV.U32 R2, RZ, RZ, R4 ;  /* 0x000000ffff027224 */ /* 0x000fce00078e0004 */
.L_x_10360:
[----:B------:R-:W-:Y:S05]  /*10e50*/  BSYNC B1 ;  /* 0x0000000000017941 */ /* 0x000fea0003800000 */
.L_x_10359:
[----:B------:R-:W-:Y:S02]  /*10e60*/  IMAD.MOV.U32 R4, RZ, RZ, R2 ;  /* 0x000000ffff047224 */ /* 0x000fe400078e0002 */
[----:B------:R-:W-:-:S07]  /*10e70*/  IMAD.MOV.U32 R5, RZ, RZ, R3 ;  /* 0x000000ffff057224 */ /* 0x000fce00078e0003 */
.L_x_10358:
[----:B------:R-:W-:Y:S05]  /*10e80*/  BSYNC B0 ;  /* 0x0000000000007941 */ /* 0x000fea0003800000 */
.L_x_10357:
        /* <DEDUP_REMOVED lines=15> */
.L_x_10364:
[----:B------:R-:W0:Y:S02]  /*10f80*/  F2I.S64.F64.TRUNC R4, R4 ;  /* 0x0000000400047311 */ /* 0x000e24000030d900 */
[----:B0-----:R-:W-:-:S05]  /*10f90*/  IMAD.MOV.U32 R3, RZ, RZ, R4 ;  /* 0x000000ffff037224 */ /* 0x001fca00078e0004 */
[----:B------:R-:W-:Y:S01]  /*10fa0*/  STG.E.U8 desc[UR36][R16.64], R3 ;  /* 0x0000000310007986 */ /* 0x000fe2000c101124 */
[----:B------:R-:W-:Y:S05]  /*10fb0*/  EXIT ;  /* 0x000000000000794d */ /* 0x000fea0003800000 */
.L_x_10363:
        /* <DEDUP_REMOVED lines=9> */
.L_x_10367:
[----:B------:R-:W0:Y:S02]  /*11050*/  F2I.F64.TRUNC R5, R4 ;  /* 0x0000000400057311 */ /* 0x000e24000030d100 */
[----:B0-----:R-:W-:Y:S01]  /*11060*/  STG.E desc[UR36][R16.64], R5 ;  /* 0x0000000510007986 */ /* 0x001fe2000c101924 */
[----:B------:R-:W-:Y:S05]  /*11070*/  EXIT ;  /* 0x000000000000794d */ /* 0x000fea0003800000 */
.L_x_10366:
[----:B------:R-:W0:Y:S02]  /*11080*/  F2I.F64.TRUNC R5, R4 ;  /* 0x0000000400057311 */ /* 0x000e24000030d100 */
[----:B0-----:R-:W-:Y:S01]  /*11090*/  STG.E.U16 desc[UR36][R16.64], R5 ;  /* 0x0000000510007986 */ /* 0x001fe2000c101524 */
[----:B------:R-:W-:Y:S05]  /*110a0*/  EXIT ;  /* 0x000000000000794d */ /* 0x000fea0003800000 */
.L_x_10362:
        /* <DEDUP_REMOVED lines=13> */
.L_x_10369:
        /* <DEDUP_REMOVED lines=8> */
.L_x_10368:
        /* <DEDUP_REMOVED lines=14> */
.L_x_10371:
        /* <DEDUP_REMOVED lines=9> */
.L_x_10370:
[----:B------:R-:W-:Y:S01]  /*11370*/  STG.E.64 desc[UR36][R16.64], R4 ;  /* 0x0000000410007986 */ /* 0x000fe2000c101b24 */
[----:B------:R-:W-:Y:S05]  /*11380*/  EXIT ;  /* 0x000000000000794d */ /* 0x000fea0003800000 */
.L_x_10361:
        /* <DEDUP_REMOVED lines=12> */
.L_x_10374:
[----:B------:R-:W-:-:S05]  /*11450*/  CS2R R6, SRZ ;  /* 0x0000000000067805 */ /* 0x000fca000001ff00 */
[----:B------:R-:W-:Y:S01]  /*11460*/  STG.E.128 desc[UR36][R16.64], R4 ;  /* 0x0000000410007986 */ /* 0x000fe2000c101d24 */
[----:B------:R-:W-:Y:S05]  /*11470*/  EXIT ;  /* 0x000000000000794d */ /* 0x000fea0003800000 */
.L_x_10373:
        /* <DEDUP_REMOVED lines=25> */
.L_x_10378:
[----:B------:R-:W-:Y:S05]  /*11610*/  BSYNC B0 ;  /* 0x0000000000007941 */ /* 0x000fea0003800000 */
.L_x_10377:
[----:B------:R-:W-:-:S05]  /*11620*/  LOP3.LUT R3, R0, R3, RZ, 0xfc, !PT ;  /* 0x0000000300037212 */ /* 0x000fca00078efcff */
[----:B------:R-:W-:Y:S01]  /*11630*/  STG.E.U8 desc[UR36][R16.64], R3 ;  /* 0x0000000310007986 */ /* 0x000fe2000c101124 */
[----:B------:R-:W-:Y:S05]  /*11640*/  EXIT ;  /* 0x000000000000794d */ /* 0x000fea0003800000 */
.L_x_10376:
        /* <DEDUP_REMOVED lines=17> */
.L_x_10380:
[----:B------:R-:W-:Y:S01]  /*11760*/  IMAD.MOV.U32 R0, RZ, RZ, 0x7f ;  /* 0x0000007fff007424 */ /* 0x000fe200078e00ff */
[----:B------:R-:W-:-:S04]  /*11770*/  ISETP.GT.U32.AND P0, PT, R2, 0x7f800000, PT ;  /* 0x7f8000000200780c */ /* 0x000fc80003f04070 */
[----:B------:R-:W-:-:S09]  /*11780*/  SEL R0, R0, 0x7c, P0 ;  /* 0x0000007c00007807 */ /* 0x000fd20000000000 */
.L_x_10381:
[----:B------:R-:W-:Y:S05]  /*11790*/  BSYNC B0 ;  /* 0x0000000000007941 */ /* 0x000fea0003800000 */
.L_x_10379:
[----:B------:R-:W-:-:S04]  /*117a0*/  LOP3.LUT R2, R3, 0x80000000, RZ, 0xc0, !PT ;  /* 0x8000000003027812 */ /* 0x000fc800078ec0ff */
[----:B------:R-:W-:-:S04]  /*117b0*/  SHF.R.U32.HI R3, RZ, 0x18, R2 ;  /* 0x00000018ff037819 */ /* 0x000fc80000011602 */
[----:B------:R-:W-:-:S05]  /*117c0*/  LOP3.LUT R3, R0, R3, RZ, 0xfc, !PT ;  /* 0x0000000300037212 */ /* 0x000fca00078efcff */
[----:B------:R-:W-:Y:S01]  /*117d0*/  STG.E.U8 desc[UR36][R16.64], R3 ;  /* 0x0000000310007986 */ /* 0x000fe2000c101124 */
[----:B------:R-:W-:Y:S05]  /*117e0*/  EXIT ;  /* 0x000000000000794d */ /* 0x000fea0003800000 */
.L_x_10375:
        /* <DEDUP_REMOVED lines=8> */
.L_x_10372:
        /* <DEDUP_REMOVED lines=11> */
.L_x_10384:
[----:B------:R-:W-:Y:S01]  /*11920*/  UMOV UR4, 0xf0000000 ;  /* 0xf000000000047882 */ /* 0x000fe20000000000 */
[----:B------:R-:W-:Y:S01]  /*11930*/  UMOV UR5, 0x380fffff ;  /* 0x380fffff00057882 */ /* 0x000fe20000000000 */
[----:B------:R-:W0:Y:S01]  /*11940*/  F2F.F32.F64 R3, R4 ;  /* 0x0000000400037310 */ /* 0x000e220000301000 */
[----:B------:R-:W-:Y:S01]  /*11950*/  DSETP.GEU.AND P0, PT, |R4|, UR4, PT ;  /* 0x0000000404007e2a */ /* 0x000fe2000bf0e200 */
[----:B------:R-:W-:Y:S01]  /*11960*/  BSSY B0, `(.L_x_10385) ;  /* 0x0000015000007945 */ /* 0x000fe20003800000 */
[----:B------:R-:W-:-:S12]  /*11970*/  MOV R8, 0x80 ;  /* 0x0000008000087802 */ /* 0x000fd80000000f00 */
        /* <DEDUP_REMOVED lines=15> */
.L_x_10387:
[----:B------:R-:W-:-:S04]  /*11a70*/  LOP3.LUT R2, R3, 0x80000000, RZ, 0xc0, !PT ;  /* 0x8000000003027812 */ /* 0x000fc800078ec0ff */
[----:B------:R-:W-:-:S04]  /*11a80*/  SHF.R.U32.HI R3, RZ, 0x18, R2 ;  /* 0x00000018ff037819 */ /* 0x000fc80000011602 */
[----:B------:R-:W-:-:S04]  /*11a90*/  LOP3.LUT R0, R0, R3, RZ, 0xfc, !PT ;  /* 0x0000000300007212 */ /* 0x000fc800078efcff */
[----:B------:R-:W-:-:S07]  /*11aa0*/  PRMT R8, R0, 0x7610, R8 ;  /* 0x0000761000087816 */ /* 0x000fce0000000008 */
.L_x_10386:
[----:B------:R-:W-:Y:S05]  /*11ab0*/  BSYNC B0 ;  /* 0x0000000000007941 */ /* 0x000fea0003800000 */
.L_x_10385:
[----:B------:R-:W-:Y:S01]  /*11ac0*/  STG.E.U8 desc[UR36][R16.64], R8 ;  /* 0x0000000810007986 */ /* 0x000fe2000c101124 */
[----:B------:R-:W-:Y:S05]  /*11ad0*/  EXIT ;  /* 0x000000000000794d */ /* 0x000fea0003800000 */
.L_x_10383:
        /* <DEDUP_REMOVED lines=21> */
.L_x_10390:
[----:B------:R-:W-:-:S04]  /*11c30*/  LOP3.LUT R2, R3, 0x80000000, RZ, 0xc0, !PT ;  /* 0x8000000003027812 */ /* 0x000fc800078ec0ff */
[----:B------:R-:W-:-:S04]  /*11c40*/  SHF.R.U32.HI R3, RZ, 0x18, R2 ;  /* 0x00000018ff037819 */ /* 0x000fc80000011602 */
[----:B------:R-:W-:-:S04]  /*11c50*/  LOP3.LUT R0, R0, R3, RZ, 0xfc, !PT ;  /* 0x0000000300007212 */ /* 0x000fc800078efcff */
[----:B------:R-:W-:-:S07]  /*11c60*/  PRMT R8, R0, 0x7610, R8 ;  /* 0x0000761000087816 */ /* 0x000fce0000000008 */
.L_x_10389:
[----:B------:R-:W-:Y:S05]  /*11c70*/  BSYNC B0 ;  /* 0x0000000000007941 */ /* 0x000fea0003800000 */
.L_x_10388:
[----:B------:R-:W-:Y:S01]  /*11c80*/  STG.E.U8 desc[UR36][R16.64], R8 ;  /* 0x0000000810007986 */ /* 0x000fe2000c101124 */
[----:B------:R-:W-:Y:S05]  /*11c90*/  EXIT ;  /* 0x000000000000794d */ /* 0x000fea0003800000 */
.L_x_10382:
        /* <DEDUP_REMOVED lines=26> */
.L_x_10365:
        /* <DEDUP_REMOVED lines=16> */
.L_x_10393:
[----:B------:R-:W-:Y:S05]  /*11f40*/  EXIT ;  /* 0x000000000000794d */ /* 0x000fea0003800000 */
.L_x_10392:
[----:B------:R-:W0:Y:S02]  /*11f50*/  F2I.U64.F64.TRUNC R4, R4 ;  /* 0x0000000400047311 */ /* 0x000e24000030d800 */
[----:B0-----:R-:W-:Y:S01]  /*11f60*/  STG.E.64 desc[UR36][R16.64], R4 ;  /* 0x0000000410007986 */ /* 0x001fe2000c101b24 */
[----:B------:R-:W-:Y:S05]  /*11f70*/  EXIT ;  /* 0x000000000000794d */ /* 0x000fea0003800000 */
.L_x_10391:
[----:B------:R-:W0:Y:S02]  /*11f80*/  F2I.U32.F64.TRUNC R5, R4 ;  /* 0x0000000400057311 */ /* 0x000e24000030d000 */
[----:B0-----:R-:W-:Y:S01]  /*11f90*/  STG.E desc[UR36][R16.64], R5 ;  /* 0x0000000510007986 */ /* 0x001fe2000c101924 */
[----:B------:R-:W-:Y:S05]  /*11fa0*/  EXIT ;  /* 0x000000000000794d */ /* 0x000fea0003800000 */
        .weak           $__internal_7_$__cuda_sm20_div_rn_f64_full
        .type           $__internal_7_$__cuda_sm20_div_rn_f64_full,@function
        .size           $__internal_7_$__cuda_sm20_div_rn_f64_full,(.L_x_14579 - $__internal_7_$__cuda_sm20_div_rn_f64_full)
$__internal_7_$__cuda_sm20_div_rn_f64_full:
[C---:B------:R-:W-:Y:S01]  /*11fb0*/  FSETP.GEU.AND P0, PT, |R5|.reuse, 1.469367938527859385e-39, PT ;  /* 0x001000000500780b */ /* 0x040fe20003f0e200 */
[----:B------:R-:W-:Y:S01]  /*11fc0*/  IMAD.MOV.U32 R7, RZ, RZ, R3 ;  /* 0x000000ffff077224 */ /* 0x000fe200078e0003 */
[----:B------:R-:W-:Y:S01]  /*11fd0*/  LOP3.LUT R26, R5, 0x800fffff, RZ, 0xc0, !PT ;  /* 0x800fffff051a7812 */ /* 0x000fe200078ec0ff */
[----:B------:R-:W-:Y:S01]  /*11fe0*/  IMAD.MOV.U32 R8, RZ, RZ, 0x1 ;  /* 0x00000001ff087424 */ /* 0x000fe200078e00ff */
[----:B------:R-:W-:Y:S01]  /*11ff0*/  BSSY B2, `(.L_x_10394) ;  /* 0x0000055000027945 */ /* 0x000fe20003800000 */
[----:B------:R-:W-:Y:S01]  /*12000*/  IMAD.MOV.U32 R6, RZ, RZ, R18 ;  /* 0x000000ffff067224 */ /* 0x000fe200078e0012 */
        /* <DEDUP_REMOVED lines=23> */
[----:B------:R-:W-:Y:S02]  /*12180*/  @!P2 LOP3.LUT R13, R12, 0x100000, RZ, 0xfc, !PT ;  /* 0x001000000c0da812 */ /* 0x000fe400078efcff */
[----:B------:R-:W-:-:S05]  /*12190*/  @!P2 MOV R12, RZ ;  /* 0x000000ff000ca202 */ /* 0x000fca0000000f00 */
        /* <DEDUP_REMOVED lines=37> */
.L_x_10395:
        /* <DEDUP_REMOVED lines=16> */
.L_x_10398:
[----:B------:R-:W-:Y:S01]  /*124f0*/  LOP3.LUT R9, R5, 0x80000, RZ, 0xfc, !PT ;  /* 0x0008000005097812 */ /* 0x000fe200078efcff */
[----:B------:R-:W-:Y:S01]  /*12500*/  IMAD.MOV.U32 R8, RZ, RZ, R4 ;  /* 0x000000ffff087224 */ /* 0x000fe200078e0004 */
[----:B------:R-:W-:Y:S06]  /*12510*/  BRA `(.L_x_10396) ;  /* 0x0000000000087947 */ /* 0x000fec0003800000 */
.L_x_10397:
[----:B------:R-:W-:Y:S01]  /*12520*/  LOP3.LUT R9, R7, 0x80000, RZ, 0xfc, !PT ;  /* 0x0008000007097812 */ /* 0x000fe200078efcff */
[----:B------:R-:W-:-:S07]  /*12530*/  IMAD.MOV.U32 R8, RZ, RZ, R6 ;  /* 0x000000ffff087224 */ /* 0x000fce00078e0006 */
.L_x_10396:
[----:B------:R-:W-:Y:S05]  /*12540*/  BSYNC B2 ;  /* 0x0000000000027941 */ /* 0x000fea0003800000 */
.L_x_10394:
[----:B------:R-:W-:Y:S02]  /*12550*/  IMAD.MOV.U32 R15, RZ, RZ, 0x0 ;  /* 0x00000000ff0f7424 */ /* 0x000fe400078e00ff */
[----:B------:R-:W-:Y:S02]  /*12560*/  IMAD.MOV.U32 R4, RZ, RZ, R8 ;  /* 0x000000ffff047224 */ /* 0x000fe400078e0008 */
[----:B------:R-:W-:Y:S01]  /*12570*/  IMAD.MOV.U32 R3, RZ, RZ, R9 ;  /* 0x000000ffff037224 */ /* 0x000fe200078e0009 */
[----:B------:R-:W-:Y:S06]  /*12580*/  RET.REL.NODEC R14 `(_ZN2at6native18elementwise_kernelILi128ELi4EZNS0_15gpu_kernel_implIZZZNS0_26logit_backward_kernel_cudaERNS_18TensorIteratorBaseERKN3c106ScalarEENKUlvE_clEvENKUlvE_clEvEUlddE_EEvS4_RKT_EUliE_EEviT1_) ;  /* 0xfffffed80e9c7950 */ /* 0x000fec0003c3ffff */
.L_x_10399:
        /* <DEDUP_REMOVED lines=15> */
.L_x_14579:


//--------------------- .text._ZN2at6native27unrolled_elementwise_kernelIZZZNS0_26logit_backward_kernel_cudaERNS_18TensorIteratorBaseERKN3c106ScalarEENKUlvE_clEvENKUlvE_clEvEUlddE_St5arrayIPcLm3EELi4E23TrivialOffsetCalculatorILi2EjESE_ILi1EjENS0_6memory12LoadWithCastILi2EEENSH_13StoreWithCastILi1EEEEEviT_T0_T2_T3_T4_T5_ --------------------------
	.section	.text._ZN2at6native27unrolled_elementwise_kernelIZZZNS0_26logit_backward_kernel_cudaERNS_18TensorIteratorBaseERKN3c106ScalarEENKUlvE_clEvENKUlvE_clEvEUlddE_St5arrayIPcLm3EELi4E23TrivialOffsetCalculatorILi2EjESE_ILi1EjENS0_6memory12LoadWithCastILi2EEENSH_13StoreWithCastILi1EEEEEviT_T0_T2_T3_T4_T5_,"ax",@progbits
	.align	128
        .global         _ZN2at6native27unrolled_elementwise_kernelIZZZNS0_26logit_backward_kernel_cudaERNS_18TensorIteratorBaseERKN3c106ScalarEENKUlvE_clEvENKUlvE_clEvEUlddE_St5arrayIPcLm3EELi4E23TrivialOffsetCalculatorILi2EjESE_ILi1EjENS0_6memory12LoadWithCastILi2EEENSH_13StoreWithCastILi1EEEEEviT_T0_T2_T3_T4_T5_
        .type           _ZN2at6native27unrolled_elementwise_kernelIZZZNS0_26logit_backward_kernel_cudaERNS_18TensorIteratorBaseERKN3c106ScalarEENKUlvE_clEvENKUlvE_clEvEUlddE_St5arrayIPcLm3EELi4E23TrivialOffsetCalculatorILi2EjESE_ILi1EjENS0_6memory12LoadWithCastILi2EEENSH_13StoreWithCastILi1EEEEEviT_T0_T2_T3_T4_T5_,@function
        .size           _ZN2at6native27unrolled_elementwise_kernelIZZZNS0_26logit_backward_kernel_cudaERNS_18TensorIteratorBaseERKN3c106ScalarEENKUlvE_clEvENKUlvE_clEvEUlddE_St5arrayIPcLm3EELi4E23TrivialOffsetCalculatorILi2EjESE_ILi1EjENS0_6memory12LoadWithCastILi2EEENSH_13StoreWithCastILi1EEEEEviT_T0_T2_T3_T4_T5_,(.L_x_14580 - _ZN2at6native27unrolled_elementwise_kernelIZZZNS0_26logit_backward_kernel_cudaERNS_18TensorIteratorBaseERKN3c106ScalarEENKUlvE_clEvENKUlvE_clEvEUlddE_St5arrayIPcLm3EELi4E23TrivialOffsetCalculatorILi2EjESE_ILi1EjENS0_6memory12LoadWithCastILi2EEENSH_13StoreWithCastILi1EEEEEviT_T0_T2_T3_T4_T5_)
        .other          _ZN2at6native27unrolled_elementwise_kernelIZZZNS0_26logit_backward_kernel_cudaERNS_18TensorIteratorBaseERKN3c106ScalarEENKUlvE_clEvENKUlvE_clEvEUlddE_St5arrayIPcLm3EELi4E23TrivialOffsetCalculatorILi2EjESE_ILi1EjENS0_6memory12LoadWithCastILi2EEENSH_13StoreWithCastILi1EEEEEviT_T0_T2_T3_T4_T5_,@"STO_CUDA_ENTRY STV_DEFAULT"
_ZN2at6native27unrolled_elementwise_kernelIZZZNS0_26logit_backward_kernel_cudaERNS_18TensorIteratorBaseERKN3c106ScalarEENKUlvE_clEvENKUlvE_clEvEUlddE_St5arrayIPcLm3EELi4E23TrivialOffsetCalculatorILi2EjESE_ILi1EjENS0_6memory12LoadWithCastILi2EEENSH_13StoreWithCastILi1EEEEEviT_T0_T2_T3_T4_T5_:
.text._ZN2at6native27unrolled_elementwise_kernelIZZZNS0_26logit_backward_kernel_cudaERNS_18TensorIteratorBaseERKN3c106ScalarEENKUlvE_clEvENKUlvE_clEvEUlddE_St5arrayIPcLm3EELi4E23TrivialOffsetCalculatorILi2EjESE_ILi1EjENS0_6memory12LoadWithCastILi2EEENSH_13StoreWithCastILi1EEEEEviT_T0_T2_T3_T4_T5_:
        /* <DEDUP_REMOVED lines=35> */
.L_x_10405:
[----:B------:R-:W2:Y:S02]  /*0230*/  LDG.E.U8 R2, desc[UR36][R2.64] ;  /* 0x0000002402027981 */ /* 0x000ea4000c1e1100 */
[----:B--2---:R0:W1:Y:S01]  /*0240*/  I2F.F64.U16 R16, R2 ;  /* 0x0000000200107312 */ /* 0x0040620000101800 */
[----:B------:R-:W-:Y:S05]  /*0250*/  BRA `(.L_x_10407) ;  /* 0x0000000c00747947 */ /* 0x000fea0003800000 */
.L_x_10404:
        /* <DEDUP_REMOVED lines=9> */
.L_x_10409:
[----:B------:R-:W2:Y:S02]  /*02f0*/  LDG.E R2, desc[UR36][R2.64] ;  /* 0x0000002402027981 */ /* 0x000ea4000c1e1900 */
[----:B--2---:R1:W2:Y:S01]  /*0300*/  I2F.F64 R16, R2 ;  /* 0x0000000200107312 */ /* 0x0042a20000201c00 */
[----:B------:R-:W-:Y:S05]  /*0310*/  BRA `(.L_x_10407) ;  /* 0x0000000c00447947 */ /* 0x000fea0003800000 */
.L_x_10408:
[----:B------:R-:W2:Y:S02]  /*0320*/  LDG.E.U16 R2, desc[UR36][R2.64] ;  /* 0x0000002402027981 */ /* 0x000ea4000c1e1500 */
[----:B--2---:R4:W0:Y:S01]  /*0330*/  I2F.F64.S16 R16, R2 ;  /* 0x0000000200107312 */ /* 0x0048220000101c00 */
[----:B------:R-:W-:Y:S05]  /*0340*/  BRA `(.L_x_10407) ;  /* 0x0000000c00387947 */ /* 0x000fea0003800000 */
.L_x_10403:
        /* <DEDUP_REMOVED lines=10> */
.L_x_10411:
[----:B------:R-:W2:Y:S02]  /*03f0*/  LDG.E.U16 R0, desc[UR36][R2.64] ;  /* 0x0000002402007981 */ /* 0x000ea4000c1e1500 */
[----:B--2---:R-:W-:-:S05]  /*0400*/  HADD2.F32 R0, -RZ, R0.H0_H0 ;  /* 0x20000000ff007230 */ /* 0x004fca0000004100 */
[----:B------:R-:W-:-:S04]  /*0410*/  FMUL.FTZ R0, R0, 1 ;  /* 0x3f80000000007820 */ /* 0x000fc80000410000 */
[----:B------:R0:W1:Y:S01]  /*0420*/  F2F.F64.F32 R16, R0 ;  /* 0x0000000000107310 */ /* 0x0000620000201800 */
[----:B------:R-:W-:Y:S05]  /*0430*/  BRA `(.L_x_10407) ;  /* 0x0000000800fc7947 */ /* 0x000fea0003800000 */
.L_x_10410:
        /* <DEDUP_REMOVED lines=10> */
.L_x_10413:
[----:B------:R-:W2:Y:S02]  /*04e0*/  LDG.E.U16 R2, desc[UR36][R2.64] ;  /* 0x0000002402027981 */ /* 0x000ea4000c1e1500 */
[----:B--2---:R-:W-:-:S05]  /*04f0*/  HADD2.F32 R0, -RZ, R2.H0_H0 ;  /* 0x20000002ff007230 */ /* 0x004fca0000004100 */
[----:B------:R-:W-:-:S04]  /*0500*/  FMUL.FTZ R0, R0, 1 ;  /* 0x3f80000000007820 */ /* 0x000fc80000410000 */
[----:B------:R0:W1:Y:S01]  /*0510*/  F2F.F64.F32 R16, R0 ;  /* 0x0000000000107310 */ /* 0x0000620000201800 */
[----:B------:R-:W-:Y:S05]  /*0520*/  BRA `(.L_x_10407) ;  /* 0x0000000800c07947 */ /* 0x000fea0003800000 */
.L_x_10412:
[----:B------:R0:W5:Y:S01]  /*0530*/  LDG.E.64 R16, desc[UR36][R2.64] ;  /* 0x0000002402107981 */ /* 0x000162000c1e1b00 */
[----:B------:R-:W-:Y:S05]  /*0540*/  BRA `(.L_x_10407) ;  /* 0x0000000800b87947 */ /* 0x000fea0003800000 */
.L_x_10402:
        /* <DEDUP_REMOVED lines=13> */
.L_x_10416:
[----:B------:R0:W5:Y:S01]  /*0620*/  LDG.E.64 R16, desc[UR36][R2.64] ;  /* 0x0000002402107981 */ /* 0x000162000c1e1b00 */
[----:B------:R-:W-:Y:S05]  /*0630*/  BRA `(.L_x_10407) ;  /* 0x00000008007c7947 */ /* 0x000fea0003800000 */
.L_x_10415:
        /* <DEDUP_REMOVED lines=28> */
.L_x_10418:
        /* <DEDUP_REMOVED lines=16> */
.L_x_10417:
[----:B------:R-:W2:Y:S02]  /*0900*/  LDG.E.U16 R0, desc[UR36][R2.64] ;  /* 0x0000002402007981 */ /* 0x000ea4000c1e1500 */
[----:B--2---:R-:W-:-:S04]  /*0910*/  IMAD.U32 R0, R0, 0x10000, RZ ;  /* 0x0001000000007824 */ /* 0x004fc800078e00ff */
[----:B------:R-:W-:-:S04]  /*0920*/  FMUL.FTZ R0, R0, 1 ;  /* 0x3f80000000007820 */ /* 0x000fc80000410000 */
[----:B------:R0:W1:Y:S01]  /*0930*/  F2F.F64.F32 R16, R0 ;  /* 0x0000000000107310 */ /* 0x0000620000201800 */
[----:B------:R-:W-:Y:S05]  /*0940*/  BRA `(.L_x_10407) ;  /* 0x0000000400b87947 */ /* 0x000fea0003800000 */
.L_x_10414:
        /* <DEDUP_REMOVED lines=11> */
.L_x_10421:
        /* <DEDUP_REMOVED lines=21> */
.L_x_10425:
[----:B------:R-:W-:Y:S05]  /*0b50*/  BSYNC B1 ;  /* 0x0000000000017941 */ /* 0x000fea0003800000 */
.L_x_10424:
[----:B------:R-:W-:Y:S01]  /*0b60*/  LEA R3, R0, 0x3b800000, 0x17 ;  /* 0x3b80000000037811 */ /* 0x000fe200078eb8ff */
[----:B------:R-:W-:-:S05]  /*0b70*/  IMAD.SHL.U32 R0, R2, 0x100000, RZ ;  /* 0x0010000002007824 */ /* 0x000fca00078e00ff */
[----:B------:R-:W-:-:S07]  /*0b80*/  LOP3.LUT R0, R3, R0, R4, 0xfe, !PT ;  /* 0x0000000003007212 */ /* 0x000fce00078efe04 */
.L_x_10423:
[----:B------:R-:W-:Y:S05]  /*0b90*/  BSYNC B0 ;  /* 0x0000000000007941 */ /* 0x000fea0003800000 */
.L_x_10422:
[----:B------:R-:W-:-:S04]  /*0ba0*/  FMUL.FTZ R0, R0, 1 ;  /* 0x3f80000000007820 */ /* 0x000fc80000410000 */
[----:B------:R0:W1:Y:S01]  /*0bb0*/  F2F.F64.F32 R16, R0 ;  /* 0x0000000000107310 */ /* 0x0000620000201800 */
[----:B------:R-:W-:Y:S05]  /*0bc0*/  BRA `(.L_x_10407) ;  /* 0x0000000400187947 */ /* 0x000fea0003800000 */
.L_x_10420:
        /* <DEDUP_REMOVED lines=21> */
.L_x_10429:
[----:B------:R-:W-:Y:S05]  /*0d20*/  BSYNC B1 ;  /* 0x0000000000017941 */ /* 0x000fea0003800000 */
.L_x_10428:
[----:B------:R-:W-:Y:S01]  /*0d30*/  LEA R3, R0, 0x37800000, 0x17 ;  /* 0x3780000000037811 */ /* 0x000fe200078eb8ff */
[----:B------:R-:W-:-:S05]  /*0d40*/  IMAD.SHL.U32 R0, R2, 0x200000, RZ ;  /* 0x0020000002007824 */ /* 0x000fca00078e00ff */
[----:B------:R-:W-:-:S07]  /*0d50*/  LOP3.LUT R0, R3, R0, R4, 0xfe, !PT ;  /* 0x0000000003007212 */ /* 0x000fce00078efe04 */
.L_x_10427:
[----:B------:R-:W-:Y:S05]  /*0d60*/  BSYNC B0 ;  /* 0x0000000000007941 */ /* 0x000fea0003800000 */
.L_x_10426:
[----:B------:R-:W-:-:S04]  /*0d70*/  FMUL.FTZ R0, R0, 1 ;  /* 0x3f80000000007820 */ /* 0x000fc80000410000 */
[----:B------:R0:W1:Y:S01]  /*0d80*/  F2F.F64.F32 R16, R0 ;  /* 0x0000000000107310 */ /* 0x0000620000201800 */
[----:B------:R-:W-:Y:S05]  /*0d90*/  BRA `(.L_x_10407) ;  /* 0x0000000000a47947 */ /* 0x000fea0003800000 */
.L_x_10419:
        /* <DEDUP_REMOVED lines=14> */
.L_x_10433:
[----:B------:R-:W-:Y:S05]  /*0e80*/  BSYNC B0 ;  /* 0x0000000000007941 */ /* 0x000fea0003800000 */
.L_x_10432:
[----:B------:R-:W-:-:S04]  /*0e90*/  FMUL.FTZ R0, R0, 1 ;  /* 0x3f80000000007820 */ /* 0x000fc80000410000 */
[----:B------:R0:W1:Y:S01]  /*0ea0*/  F2F.F64.F32 R16, R0 ;  /* 0x0000000000107310 */ /* 0x0000620000201800 */
[----:B------:R-:W-:Y:S05]  /*0eb0*/  BRA `(.L_x_10407) ;  /* 0x00000000005c7947 */ /* 0x000fea0003800000 */
.L_x_10406:
        /* <DEDUP_REMOVED lines=16> */
.L_x_10434:
[----:B------:R-:W-:Y:S01]  /*0fc0*/  CS2R R16, SRZ ;  /* 0x0000000000107805 */ /* 0x000fe2000001ff00 */
[----:B------:R-:W-:Y:S06]  /*0fd0*/  BRA `(.L_x_10407) ;  /* 0x0000000000147947 */ /* 0x000fec0003800000 */
.L_x_10431:
[----:B------:R-:W2:Y:S02]  /*0fe0*/  LDG.E.64 R16, desc[UR36][R2.64] ;  /* 0x0000002402107981 */ /* 0x000ea4000c1e1b00 */
[----:B--2---:R-:W0:Y:S01]  /*0ff0*/  I2F.F64.U64 R16, R16 ;  /* 0x0000001000107312 */ /* 0x004e220000301800 */
[----:B------:R-:W-:Y:S05]  /*1000*/  BRA `(.L_x_10407) ;  /* 0x0000000000087947 */ /* 0x000fea0003800000 */
.L_x_10430:
[----:B------:R-:W2:Y:S02]  /*1010*/  LDG.E R2, desc[UR36][R2.64] ;  /* 0x0000002402027981 */ /* 0x000ea4000c1e1900 */
[----:B--2---:R0:W1:Y:S02]  /*1020*/  I2F.F64.U32 R16, R2 ;  /* 0x0000000200107312 */ /* 0x0040640000201800 */
.L_x_10407:
        /* <DEDUP_REMOVED lines=19> */
.L_x_10438:
[----:B------:R-:W3:Y:S02]  /*1160*/  LDG.E.U8 R2, desc[UR36][R2.64] ;  /* 0x0000002402027981 */ /* 0x000ee4000c1e1100 */
[----:B---3--:R3:W4:Y:S01]  /*1170*/  I2F.F64.U16 R22, R2 ;  /* 0x0000000200167312 */ /* 0x0087220000101800 */
[----:B------:R-:W-:Y:S05]  /*1180*/  BRA `(.L_x_10440) ;  /* 0x0000000c00707947 */ /* 0x000fea0003800000 */
.L_x_10437:
        /* <DEDUP_REMOVED lines=9> */
.L_x_10442:
[----:B------:R-:W3:Y:S02]  /*1220*/  LDG.E R2, desc[UR36][R2.64] ;  /* 0x0000002402027981 */ /* 0x000ee4000c1e1900 */
[----:B---3--:R0:W1:Y:S01]  /*1230*/  I2F.F64 R22, R2 ;  /* 0x0000000200167312 */ /* 0x0080620000201c00 */
[----:B------:R-:W-:Y:S05]  /*1240*/  BRA `(.L_x_10440) ;  /* 0x0000000c00407947 */ /* 0x000fea0003800000 */
.L_x_10441:
[----:B------:R-:W3:Y:S02]  /*1250*/  LDG.E.U16 R2, desc[UR36][R2.64] ;  /* 0x0000002402027981 */ /* 0x000ee4000c1e1500 */
[----:B---3--:R0:W1:Y:S01]  /*1260*/  I2F.F64.S16 R22, R2 ;  /* 0x0000000200167312 */ /* 0x0080620000101c00 */
[----:B------:R-:W-:Y:S05]  /*1270*/  BRA `(.L_x_10440) ;  /* 0x0000000c00347947 */ /* 0x000fea0003800000 */
.L_x_10436:
        /* <DEDUP_REMOVED lines=10> */
.L_x_10444:
[----:B------:R-:W3:Y:S02]  /*1320*/  LDG.E.U16 R0, desc[UR36][R2.64] ;  /* 0x0000002402007981 */ /* 0x000ee4000c1e1500 */
[----:B---3--:R-:W-:-:S05]  /*1330*/  HADD2.F32 R0, -RZ, R0.H0_H0 ;  /* 0x20000000ff007230 */ /* 0x008fca0000004100 */
[----:B------:R-:W-:-:S04]  /*1340*/  FMUL.FTZ R0, R0, 1 ;  /* 0x3f80000000007820 */ /* 0x000fc80000410000 */
[----:B------:R0:W1:Y:S01]  /*1350*/  F2F.F64.F32 R22, R0 ;  /* 0x0000000000167310 */ /* 0x0000620000201800 */
[----:B------:R-:W-:Y:S05]  /*1360*/  BRA `(.L_x_10440) ;  /* 0x0000000800f87947 */ /* 0x000fea0003800000 */
.L_x_10443:
        /* <DEDUP_REMOVED lines=10> */
.L_x_10446:
[----:B------:R-:W3:Y:S02]  /*1410*/  LDG.E.U16 R2, desc[UR36][R2.64] ;  /* 0x0000002402027981 */ /* 0x000ee4000c1e1500 */
[----:B---3--:R-:W-:-:S05]  /*1420*/  HADD2.F32 R0, -RZ, R2.H0_H0 ;  /* 0x20000002ff007230 */ /* 0x008fca0000004100 */
[----:B------:R-:W-:-:S04]  /*1430*/  FMUL.FTZ R0, R0, 1 ;  /* 0x3f80000000007820 */ /* 0x000fc80000410000 */
[----:B------:R0:W1:Y:S01]  /*1440*/  F2F.F64.F32 R22, R0 ;  /* 0x0000000000167310 */ /* 0x0000620000201800 */
[----:B------:R-:W-:Y:S05]  /*1450*/  BRA `(.L_x_10440) ;  /* 0x0000000800bc7947 */ /* 0x000fea0003800000 */
.L_x_10445:
[----:B------:R0:W5:Y:S01]  /*1460*/  LDG.E.64 R22, desc[UR36][R2.64] ;  /* 0x0000002402167981 */ /* 0x000162000c1e1b00 */
[----:B------:R-:W-:Y:S05]  /*1470*/  BRA `(.L_x_10440) ;  /* 0x0000000800b47947 */ /* 0x000fea0003800000 */
.L_x_10435:
        /* <DEDUP_REMOVED lines=13> */
.L_x_10449:
[----:B------:R0:W5:Y:S01]  /*1550*/  LDG.E.64 R22, desc[UR36][R2.64] ;  /* 0x0000002402167981 */ /* 0x000162000c1e1b00 */
[----:B------:R-:W-:Y:S05]  /*1560*/  BRA `(.L_x_10440) ;  /* 0x0000000800787947 */ /* 0x000fea0003800000 */
.L_x_10448:
        /* <DEDUP_REMOVED lines=28> */
.L_x_10451:
        /* <DEDUP_REMOVED lines=15> */
.L_x_10450:
[----:B------:R-:W3:Y:S02]  /*1820*/  LDG.E.U16 R0, desc[UR36][R2.64] ;  /* 0x0000002402007981 */ /* 0x000ee4000c1e1500 */
[----:B---3--:R-:W-:-:S04]  /*1830*/  IMAD.U32 R0, R0, 0x10000, RZ ;  /* 0x0001000000007824 */ /* 0x008fc800078e00ff */
[----:B------:R-:W-:-:S04]  /*1840*/  FMUL.FTZ R0, R0, 1 ;  /* 0x3f80000000007820 */ /* 0x000fc80000410000 */
[----:B------:R0:W1:Y:S01]  /*1850*/  F2F.F64.F32 R22, R0 ;  /* 0x0000000000167310 */ /* 0x0000620000201800 */
[----:B------:R-:W-:Y:S05]  /*1860*/  BRA `(.L_x_10440) ;  /* 0x0000000400b87947 */ /* 0x000fea0003800000 */
.L_x_10447:
        /* <DEDUP_REMOVED lines=11> */
.L_x_10454:
        /* <DEDUP_REMOVED lines=21> */
.L_x_10458:
[----:B------:R-:W-:Y:S05]  /*1a70*/  BSYNC B1 ;  /* 0x0000000000017941 */ /* 0x000fea0003800000 */
.L_x_10457:
[----:B------:R-:W-:Y:S01]  /*1a80*/  LEA R3, R0, 0x3b800000, 0x17 ;  /* 0x3b80000000037811 */ /* 0x000fe200078eb8ff */
[----:B------:R-:W-:-:S05]  /*1a90*/  IMAD.SHL.U32 R0, R2, 0x100000, RZ ;  /* 0x0010000002007824 */ /* 0x000fca00078e00ff */
[----:B------:R-:W-:-:S07]  /*1aa0*/  LOP3.LUT R0, R3, R0, R4, 0xfe, !PT ;  /* 0x0000000003007212 */ /* 0x000fce00078efe04 */
.L_x_10456:
[----:B------:R-:W-:Y:S05]  /*1ab0*/  BSYNC B0 ;  /* 0x0000000000007941 */ /* 0x000fea0003800000 */
.L_x_10455:
[----:B------:R-:W-:-:S04]  /*1ac0*/  FMUL.FTZ R0, R0, 1 ;  /* 0x3f80000000007820 */ /* 0x000fc80000410000 */
[----:B------:R0:W1:Y:S01]  /*1ad0*/  F2F.F64.F32 R22, R0 ;  /* 0x0000000000167310 */ /* 0x0000620000201800 */
[----:B------:R-:W-:Y:S05]  /*1ae0*/  BRA `(.L_x_10440) ;  /* 0x0000000400187947 */ /* 0x000fea0003800000 */
.L_x_10453:
        /* <DEDUP_REMOVED lines=21> */
.L_x_10462:
[----:B------:R-:W-:Y:S05]  /*1c40*/  BSYNC B1 ;  /* 0x0000000000017941 */ /* 0x000fea0003800000 */
.L_x_10461:
[----:B------:R-:W-:Y:S01]  /*1c50*/  LEA R3, R0, 0x37800000, 0x17 ;  /* 0x3780000000037811 */ /* 0x000fe200078eb8ff */
[----:B------:R-:W-:-:S05]  /*1c60*/  IMAD.SHL.U32 R0, R2, 0x200000, RZ ;  /* 0x0020000002007824 */ /* 0x000fca00078e00ff */
[----:B------:R-:W-:-:S07]  /*1c70*/  LOP3.LUT R0, R3, R0, R4, 0xfe, !PT ;  /* 0x0000000003007212 */ /* 0x000fce00078efe04 */
.L_x_10460:
[----:B------:R-:W-:Y:S05]  /*1c80*/  BSYNC B0 ;  /* 0x0000000000007941 */ /* 0x000fea0003800000 */
.L_x_10459:
[----:B------:R-:W-:-:S04]  /*1c90*/  FMUL.FTZ R0, R0, 1 ;  /* 0x3f80000000007820 */ /* 0x000fc80000410000 */
[----:B------:R0:W1:Y:S01]  /*1ca0*/  F2F.F64.F32 R22, R0 ;  /* 0x0000000000167310 */ /* 0x0000620000201800 */
[----:B------:R-:W-:Y:S05]  /*1cb0*/  BRA `(.L_x_10440) ;  /* 0x0000000000a47947 */ /* 0x000fea0003800000 */
.L_x_10452:
        /* <DEDUP_REMOVED lines=14> */
.L_x_10466:
[----:B------:R-:W-:Y:S05]  /*1da0*/  BSYNC B0 ;  /* 0x0000000000007941 */ /* 0x000fea0003800000 */
.L_x_10465:
[----:B------:R-:W-:-:S04]  /*1db0*/  FMUL.FTZ R0, R0, 1 ;  /* 0x3f80000000007820 */ /* 0x000fc80000410000 */
[----:B------:R0:W1:Y:S01]  /*1dc0*/  F2F.F64.F32 R22, R0 ;  /* 0x0000000000167310 */ /* 0x0000620000201800 */
[----:B------:R-:W-:Y:S05]  /*1dd0*/  BRA `(.L_x_10440) ;  /* 0x00000000005c7947 */ /* 0x000fea0003800000 */
.L_x_10439:
        /* <DEDUP_REMOVED lines=16> */
.L_x_10467:
[----:B------:R-:W-:Y:S01]  /*1ee0*/  CS2R R22, SRZ ;  /* 0x0000000000167805 */ /* 0x000fe2000001ff00 */
[----:B------:R-:W-:Y:S06]  /*1ef0*/  BRA `(.L_x_10440) ;  /* 0x0000000000147947 */ /* 0x000fec0003800000 */
.L_x_10464:
[----:B------:R-:W3:Y:S02]  /*1f00*/  LDG.E.64 R22, desc[UR36][R2.64] ;  /* 0x0000002402167981 */ /* 0x000ee4000c1e1b00 */
[----:B---3--:R-:W0:Y:S01]  /*1f10*/  I2F.F64.U64 R22, R22 ;  /* 0x0000001600167312 */ /* 0x008e220000301800 */
[----:B------:R-:W-:Y:S05]  /*1f20*/  BRA `(.L_x_10440) ;  /* 0x0000000000087947 */ /* 0x000fea0003800000 */
.L_x_10463:
[----:B------:R-:W3:Y:S02]  /*1f30*/  LDG.E R2, desc[UR36][R2.64] ;  /* 0x0000002402027981 */ /* 0x000ee4000c1e1900 */
[----:B---3--:R0:W1:Y:S02]  /*1f40*/  I2F.F64.U32 R22, R2 ;  /* 0x0000000200167312 */ /* 0x0080640000201800 */
.L_x_10440:
[----:B------:R-:W2:Y:S02]  /*1f50*/  S2R R28, SR_TID.X ;  /* 0x00000000001c7919 */ /* 0x000ea40000002100 */
[----:B--2---:R-:W-:-:S07]  /*1f60*/  VIADD R28, R28, 0x80 ;  /* 0x000000801c1c7836 */ /* 0x004fce0000000000 */
.L_x_10401:
[----:B------:R-:W-:Y:S05]  /*1f70*/  BSYNC B6 ;  /* 0x0000000000067941 */ /* 0x000fea0003800000 */
.L_x_10400:
        /* <DEDUP_REMOVED lines=24> */
.L_x_10473:
[----:B------:R-:W2:Y:S02]  /*2100*/  LDG.E.U8 R2, desc[UR36][R2.64] ;  /* 0x0000002402027981 */ /* 0x000ea4000c1e1100 */
[----:B--2---:R0:W2:Y:S01]  /*2110*/  I2F.F64.U16 R18, R2 ;  /* 0x0000000200127312 */ /* 0x0040a20000101800 */
[----:B------:R-:W-:Y:S05]  /*2120*/  BRA `(.L_x_10475) ;  /* 0x0000000c00707947 */ /* 0x000fea0003800000 */
.L_x_10472:
        /* <DEDUP_REMOVED lines=9> */
.L_x_10477:
[----:B------:R-:W2:Y:S02]  /*21c0*/  LDG.E R2, desc[UR36][R2.64] ;  /* 0x0000002402027981 */ /* 0x000ea4000c1e1900 */
[----:B--2---:R0:W2:Y:S01]  /*21d0*/  I2F.F64 R18, R2 ;  /* 0x0000000200127312 */ /* 0x0040a20000201c00 */
[----:B------:R-:W-:Y:S05]  /*21e0*/  BRA `(.L_x_10475) ;  /* 0x0000000c00407947 */ /* 0x000fea0003800000 */
.L_x_10476:
[----:B------:R-:W2:Y:S02]  /*21f0*/  LDG.E.U16 R2, desc[UR36][R2.64] ;  /* 0x0000002402027981 */ /* 0x000ea4000c1e1500 */
[----:B--2---:R0:W2:Y:S01]  /*2200*/  I2F.F64.S16 R18, R2 ;  /* 0x0000000200127312 */ /* 0x0040a20000101c00 */
[----:B------:R-:W-:Y:S05]  /*2210*/  BRA `(.L_x_10475) ;  /* 0x0000000c00347947 */ /* 0x000fea0003800000 */
.L_x_10471:
        /* <DEDUP_REMOVED lines=10> */
.L_x_10479:
[----:B------:R-:W2:Y:S02]  /*22c0*/  LDG.E.U16 R0, desc[UR36][R2.64] ;  /* 0x0000002402007981 */ /* 0x000ea4000c1e1500 */
[----:B--2---:R-:W-:-:S05]  /*22d0*/  HADD2.F32 R0, -RZ, R0.H0_H0 ;  /* 0x20000000ff007230 */ /* 0x004fca0000004100 */
[----:B------:R-:W-:-:S04]  /*22e0*/  FMUL.FTZ R0, R0, 1 ;  /* 0x3f80000000007820 */ /* 0x000fc80000410000 */
[----:B------:R0:W2:Y:S01]  /*22f0*/  F2F.F64.F32 R18, R0 ;  /* 0x0000000000127310 */ /* 0x0000a20000201800 */
[----:B------:R-:W-:Y:S05]  /*2300*/  BRA `(.L_x_10475) ;  /* 0x0000000800f87947 */ /* 0x000fea0003800000 */
.L_x_10478:
        /* <DEDUP_REMOVED lines=10> */
.L_x_10481:
[----:B------:R-:W2:Y:S02]  /*23b0*/  LDG.E.U16 R2, desc[UR36][R2.64] ;  /* 0x0000002402027981 */ /* 0x000ea4000c1e1500 */
[----:B--2---:R-:W-:-:S05]  /*23c0*/  HADD2.F32 R0, -RZ, R2.H0_H0 ;  /* 0x20000002ff007230 */ /* 0x004fca0000004100 */
[----:B------:R-:W-:-:S04]  /*23d0*/  FMUL.FTZ R0, R0, 1 ;  /* 0x3f80000000007820 */ /* 0x000fc80000410000 */
[----:B------:R0:W2:Y:S01]  /*23e0*/  F2F.F64.F32 R18, R0 ;  /* 0x0000000000127310 */ /* 0x0000a20000201800 */
[----:B------:R-:W-:Y:S05]  /*23f0*/  BRA `(.L_x_10475) ;  /* 0x0000000800bc7947 */ /* 0x000fea0003800000 */
.L_x_10480:
[----:B------:R0:W5:Y:S01]  /*2400*/  LDG.E.64 R18, desc[UR36][R2.64] ;  /* 0x0000002402127981 */ /* 0x000162000c1e1b00 */
[----:B------:R-:W-:Y:S05]  /*2410*/  BRA `(.L_x_10475) ;  /* 0x0000000800b47947 */ /* 0x000fea0003800000 */
.L_x_10470:
        /* <DEDUP_REMOVED lines=13> */
.L_x_10484:
[----:B------:R0:W5:Y:S01]  /*24f0*/  LDG.E.64 R18, desc[UR36][R2.64] ;  /* 0x0000002402127981 */ /* 0x000162000c1e1b00 */
[----:B------:R-:W-:Y:S05]  /*2500*/  BRA `(.L_x_10475) ;  /* 0x0000000800787947 */ /* 0x000fea0003800000 */
.L_x_10483:
        /* <DEDUP_REMOVED lines=28> */
.L_x_10486:
        /* <DEDUP_REMOVED lines=15> */
.L_x_10485:
[----:B------:R-:W2:Y:S02]  /*27c0*/  LDG.E.U16 R0, desc[UR36][R2.64] ;  /* 0x0000002402007981 */ /* 0x000ea4000c1e1500 */
[----:B--2---:R-:W-:-:S04]  /*27d0*/  IMAD.U32 R0, R0, 0x10000, RZ ;  /* 0x0001000000007824 */ /* 0x004fc800078e00ff */
[----:B------:R-:W-:-:S04]  /*27e0*/  FMUL.FTZ R0, R0, 1 ;  /* 0x3f80000000007820 */ /* 0x000fc80000410000 */
[----:B------:R2:W3:Y:S01]  /*27f0*/  F2F.F64.F32 R18, R0 ;  /* 0x0000000000127310 */ /* 0x0004e20000201800 */
[----:B------:R-:W-:Y:S05]  /*2800*/  BRA `(.L_x_10475) ;  /* 0x0000000400b87947 */ /* 0x000fea0003800000 */
.L_x_10482:
        /* <DEDUP_REMOVED lines=11> */
.L_x_10489:
        /* <DEDUP_REMOVED lines=21> */
.L_x_10493:
[----:B------:R-:W-:Y:S05]  /*2a10*/  BSYNC B1 ;  /* 0x0000000000017941 */ /* 0x000fea0003800000 */
.L_x_10492:
[----:B------:R-:W-:Y:S01]  /*2a20*/  LEA R3, R0, 0x3b800000, 0x17 ;  /* 0x3b80000000037811 */ /* 0x000fe200078eb8ff */
[----:B------:R-:W-:-:S05]  /*2a30*/  IMAD.SHL.U32 R0, R2, 0x100000, RZ ;  /* 0x0010000002007824 */ /* 0x000fca00078e00ff */
[----:B------:R-:W-:-:S07]  /*2a40*/  LOP3.LUT R0, R3, R0, R4, 0xfe, !PT ;  /* 0x0000000003007212 */ /* 0x000fce00078efe04 */
.L_x_10491:
[----:B------:R-:W-:Y:S05]  /*2a50*/  BSYNC B0 ;  /* 0x0000000000007941 */ /* 0x000fea0003800000 */
.L_x_10490:
[----:B------:R-:W-:-:S04]  /*2a60*/  FMUL.FTZ R0, R0, 1 ;  /* 0x3f80000000007820 */ /* 0x000fc80000410000 */
[----:B------:R0:W2:Y:S01]  /*2a70*/  F2F.F64.F32 R18, R0 ;  /* 0x0000000000127310 */ /* 0x0000a20000201800 */
[----:B------:R-:W-:Y:S05]  /*2a80*/  BRA `(.L_x_10475) ;  /* 0x0000000400187947 */ /* 0x000fea0003800000 */
.L_x_10488:
        /* <DEDUP_REMOVED lines=21> */
.L_x_10497:
[----:B------:R-:W-:Y:S05]  /*2be0*/  BSYNC B1 ;  /* 0x0000000000017941 */ /* 0x000fea0003800000 */
.L_x_10496:
[----:B------:R-:W-:Y:S01]  /*2bf0*/  LEA R3, R0, 0x37800000, 0x17 ;  /* 0x3780000000037811 */ /* 0x000fe200078eb8ff */
[----:B------:R-:W-:-:S05]  /*2c00*/  IMAD.SHL.U32 R0, R2, 0x200000, RZ ;  /* 0x0020000002007824 */ /* 0x000fca00078e00ff */
[----:B------:R-:W-:-:S07]  /*2c10*/  LOP3.LUT R0, R3, R0, R4, 0xfe, !PT ;  /* 0x0000000003007212 */ /* 0x000fce00078efe04 */
.L_x_10495:
[----:B------:R-:W-:Y:S05]  /*2c20*/  BSYNC B0 ;  /* 0x0000000000007941 */ /* 0x000fea0003800000 */
.L_x_10494:
[----:B------:R-:W-:-:S04]  /*2c30*/  FMUL.FTZ R0, R0, 1 ;  /* 0x3f80000000007820 */ /* 0x000fc80000410000 */
[----:B------:R0:W2:Y:S01]  /*2c40*/  F2F.F64.F32 R18, R0 ;  /* 0x0000000000127310 */ /* 0x0000a20000201800 */
[----:B------:R-:W-:Y:S05]  /*2c50*/  BRA `(.L_x_10475) ;  /* 0x0000000000a47947 */ /* 0x000fea0003800000 */
.L_x_10487:
        /* <DEDUP_REMOVED lines=14> */
.L_x_10501:
[----:B------:R-:W-:Y:S05]  /*2d40*/  BSYNC B0 ;  /* 0x0000000000007941 */ /* 0x000fea0003800000 */
.L_x_10500:
[----:B------:R-:W-:-:S04]  /*2d50*/  FMUL.FTZ R0, R0, 1 ;  /* 0x3f80000000007820 */ /* 0x000fc80000410000 */
[----:B------:R0:W2:Y:S01]  /*2d60*/  F2F.F64.F32 R18, R0 ;  /* 0x0000000000127310 */ /* 0x0000a20000201800 */
[----:B------:R-:W-:Y:S05]  /*2d70*/  BRA `(.L_x_10475) ;  /* 0x00000000005c7947 */ /* 0x000fea0003800000 */
.L_x_10474:
        /* <DEDUP_REMOVED lines=16> */
.L_x_10502:
[----:B------:R-:W-:Y:S01]  /*2e80*/  CS2R R18, SRZ ;  /* 0x0000000000127805 */ /* 0x000fe2000001ff00 */
[----:B------:R-:W-:Y:S06]  /*2e90*/  BRA `(.L_x_10475) ;  /* 0x0000000000147947 */ /* 0x000fec0003800000 */
.L_x_10499:
[----:B------:R-:W2:Y:S02]  /*2ea0*/  LDG.E.64 R18, desc[UR36][R2.64] ;  /* 0x0000002402127981 */ /* 0x000ea4000c1e1b00 */
[----:B--2---:R-:W0:Y:S01]  /*2eb0*/  I2F.F64.U64 R18, R18 ;  /* 0x0000001200127312 */ /* 0x004e220000301800 */
[----:B------:R-:W-:Y:S05]  /*2ec0*/  BRA `(.L_x_10475) ;  /* 0x0000000000087947 */ /* 0x000fea0003800000 */
.L_x_10498:
[----:B------:R-:W2:Y:S02]  /*2ed0*/  LDG.E R2, desc[UR36][R2.64] ;  /* 0x0000002402027981 */ /* 0x000ea4000c1e1900 */
[----:B--2---:R0:W2:Y:S02]  /*2ee0*/  I2F.F64.U32 R18, R2 ;  /* 0x0000000200127312 */ /* 0x0040a40000201800 */
.L_x_10475:
        /* <DEDUP_REMOVED lines=19> */
.L_x_10506:
[----:B------:R-:W2:Y:S02]  /*3020*/  LDG.E.U8 R2, desc[UR36][R2.64] ;  /* 0x0000002402027981 */ /* 0x000ea4000c1e1100 */
[----:B--2---:R0:W2:Y:S01]  /*3030*/  I2F.F64.U16 R24, R2 ;  /* 0x0000000200187312 */ /* 0x0040a20000101800 */
[----:B------:R-:W-:Y:S05]  /*3040*/  BRA `(.L_x_10508) ;  /* 0x0000000c00707947 */ /* 0x000fea0003800000 */
.L_x_10505:
        /* <DEDUP_REMOVED lines=9> */
.L_x_10510:
[----:B------:R-:W2:Y:S02]  /*30e0*/  LDG.E R2, desc[UR36][R2.64] ;  /* 0x0000002402027981 */ /* 0x000ea4000c1e1900 */
[----:B--2---:R0:W2:Y:S01]  /*30f0*/  I2F.F64 R24, R2 ;  /* 0x0000000200187312 */ /* 0x0040a20000201c00 */
[----:B------:R-:W-:Y:S05]  /*3100*/  BRA `(.L_x_10508) ;  /* 0x0000000c00407947 */ /* 0x000fea0003800000 */
.L_x_10509:
[----:B------:R-:W2:Y:S02]  /*3110*/  LDG.E.U16 R2, desc[UR36][R2.64] ;  /* 0x0000002402027981 */ /* 0x000ea4000c1e1500 */
[----:B--2---:R0:W2:Y:S01]  /*3120*/  I2F.F64.S16 R24, R2 ;  /* 0x0000000200187312 */ /* 0x0040a20000101c00 */
[----:B------:R-:W-:Y:S05]  /*3130*/  BRA `(.L_x_10508) ;  /* 0x0000000c00347947 */ /* 0x000fea0003800000 */
.L_x_10504:
        /* <DEDUP_REMOVED lines=10> */
.L_x_10512:
[----:B------:R-:W2:Y:S02]  /*31e0*/  LDG.E.U16 R0, desc[UR36][R2.64] ;  /* 0x0000002402007981 */ /* 0x000ea4000c1e1500 */
[----:B--2---:R-:W-:-:S05]  /*31f0*/  HADD2.F32 R0, -RZ, R0.H0_H0 ;  /* 0x20000000ff007230 */ /* 0x004fca0000004100 */
[----:B------:R-:W-:-:S04]  /*3200*/  FMUL.FTZ R0, R0, 1 ;  /* 0x3f80000000007820 */ /* 0x000fc80000410000 */
[----:B------:R0:W2:Y:S01]  /*3210*/  F2F.F64.F32 R24, R0 ;  /* 0x0000000000187310 */ /* 0x0000a20000201800 */
[----:B------:R-:W-:Y:S05]  /*3220*/  BRA `(.L_x_10508) ;  /* 0x0000000800f87947 */ /* 0x000fea0003800000 */
.L_x_10511:
        /* <DEDUP_REMOVED lines=10> */
.L_x_10514:
[----:B------:R-:W2:Y:S02]  /*32d0*/  LDG.E.U16 R2, desc[UR36][R2.64] ;  /* 0x0000002402027981 */ /* 0x000ea4000c1e1500 */
[----:B--2---:R-:W-:-:S05]  /*32e0*/  HADD2.F32 R0, -RZ, R2.H0_H0 ;  /* 0x20000002ff007230 */ /* 0x004fca0000004100 */
[----:B------:R-:W-:-:S04]  /*32f0*/  FMUL.FTZ R0, R0, 1 ;  /* 0x3f80000000007820 */ /* 0x000fc80000410000 */
[----:B------:R0:W2:Y:S01]  /*3300*/  F2F.F64.F32 R24, R0 ;  /* 0x0000000000187310 */ /* 0x0000a20000201800 */
[----:B------:R-:W-:Y:S05]  /*3310*/  BRA `(.L_x_10508) ;  /* 0x0000000800bc7947 */ /* 0x000fea0003800000 */
.L_x_10513:
[----:B------:R0:W5:Y:S01]  /*3320*/  LDG.E.64 R24, desc[UR36][R2.64] ;  /* 0x0000002402187981 */ /* 0x000162000c1e1b00 */
[----:B------:R-:W-:Y:S05]  /*3330*/  BRA `(.L_x_10508) ;  /* 0x0000000800b47947 */ /* 0x000fea0003800000 */
.L_x_10503:
        /* <DEDUP_REMOVED lines=13> */
.L_x_10517:
[----:B------:R0:W5:Y:S01]  /*3410*/  LDG.E.64 R24, desc[UR36][R2.64] ;  /* 0x0000002402187981 */ /* 0x000162000c1e1b00 */
[----:B------:R-:W-:Y:S05]  /*3420*/  BRA `(.L_x_10508) ;  /* 0x0000000800787947 */ /* 0x000fea0003800000 */
.L_x_10516:
        /* <DEDUP_REMOVED lines=28> */
.L_x_10519:
        /* <DEDUP_REMOVED lines=15> */
.L_x_10518:
[----:B------:R-:W2:Y:S02]  /*36e0*/  LDG.E.U16 R0, desc[UR36][R2.64] ;  /* 0x0000002402007981 */ /* 0x000ea4000c1e1500 */
[----:B--2---:R-:W-:-:S04]  /*36f0*/  IMAD.U32 R0, R0, 0x10000, RZ ;  /* 0x0001000000007824 */ /* 0x004fc800078e00ff */
[----:B------:R-:W-:-:S04]  /*3700*/  FMUL.FTZ R0, R0, 1 ;  /* 0x3f80000000007820 */ /* 0x000fc80000410000 */
[----:B------:R0:W2:Y:S01]  /*3710*/  F2F.F64.F32 R24, R0 ;  /* 0x0000000000187310 */ /* 0x0000a20000201800 */
[----:B------:R-:W-:Y:S05]  /*3720*/  BRA `(.L_x_10508) ;  /* 0x0000000400b87947 */ /* 0x000fea0003800000 */
.L_x_10515:
        /* <DEDUP_REMOVED lines=11> */
.L_x_10522:
        /* <DEDUP_REMOVED lines=21> */
.L_x_10526:
[----:B------:R-:W-:Y:S05]  /*3930*/  BSYNC B1 ;  /* 0x0000000000017941 */ /* 0x000fea0003800000 */
.L_x_10525:
[----:B------:R-:W-:Y:S01]  /*3940*/  LEA R3, R0, 0x3b800000, 0x17 ;  /* 0x3b80000000037811 */ /* 0x000fe200078eb8ff */
[----:B------:R-:W-:-:S05]  /*3950*/  IMAD.SHL.U32 R0, R2, 0x100000, RZ ;  /* 0x0010000002007824 */ /* 0x000fca00078e00ff */
[----:B------:R-:W-:-:S07]  /*3960*/  LOP3.LUT R0, R3, R0, R4, 0xfe, !PT ;  /* 0x0000000003007212 */ /* 0x000fce00078efe04 */
.L_x_10524:
[----:B------:R-:W-:Y:S05]  /*3970*/  BSYNC B0 ;  /* 0x0000000000007941 */ /* 0x000fea0003800000 */
.L_x_10523:
[----:B------:R-:W-:-:S04]  /*3980*/  FMUL.FTZ R0, R0, 1 ;  /* 0x3f80000000007820 */ /* 0x000fc80000410000 */
[----:B------:R0:W2:Y:S01]  /*3990*/  F2F.F64.F32 R24, R0 ;  /* 0x0000000000187310 */ /* 0x0000a20000201800 */
[----:B------:R-:W-:Y:S05]  /*39a0*/  BRA `(.L_x_10508) ;  /* 0x0000000400187947 */ /* 0x000fea0003800000 */
.L_x_10521:
        /* <DEDUP_REMOVED lines=21> */
.L_x_10530:
[----:B------:R-:W-:Y:S05]  /*3b00*/  BSYNC B1 ;  /* 0x0000000000017941 */ /* 0x000fea0003800000 */
.L_x_10529:
[----:B------:R-:W-:Y:S01]  /*3b10*/  LEA R3, R0, 0x37800000, 0x17 ;  /* 0x3780000000037811 */ /* 0x000fe200078eb8ff */
[----:B------:R-:W-:-:S05]  /*3b20*/  IMAD.SHL.U32 R0, R2, 0x200000, RZ ;  /* 0x0020000002007824 */ /* 0x000fca00078e00ff */
[----:B------:R-:W-:-:S07]  /*3b30*/  LOP3.LUT R0, R3, R0, R4, 0xfe, !PT ;  /* 0x0000000003007212 */ /* 0x000fce00078efe04 */
.L_x_10528:
[----:B------:R-:W-:Y:S05]  /*3b40*/  BSYNC B0 ;  /* 0x0000000000007941 */ /* 0x000fea0003800000 */
.L_x_10527:
[----:B------:R-:W-:-:S04]  /*3b50*/  FMUL.FTZ R0, R0, 1 ;  /* 0x3f80000000007820 */ /* 0x000fc80000410000 */
[----:B------:R0:W2:Y:S01]  /*3b60*/  F2F.F64.F32 R24, R0 ;  /* 0x0000000000187310 */ /* 0x0000a20000201800 */
[----:B------:R-:W-:Y:S05]  /*3b70*/  BRA `(.L_x_10508) ;  /* 0x0000000000a47947 */ /* 0x000fea0003800000 */
.L_x_10520:
        /* <DEDUP_REMOVED lines=14> */
.L_x_10534:
[----:B------:R-:W-:Y:S05]  /*3c60*/  BSYNC B0 ;  /* 0x0000000000007941 */ /* 0x000fea0003800000 */
.L_x_10533:
[----:B------:R-:W-:-:S04]  /*3c70*/  FMUL.FTZ R0, R0, 1 ;  /* 0x3f80000000007820 */ /* 0x000fc80000410000 */
[----:B------:R0:W2:Y:S01]  /*3c80*/  F2F.F64.F32 R24, R0 ;  /* 0x0000000000187310 */ /* 0x0000a20000201800 */
[----:B------:R-:W-:Y:S05]  /*3c90*/  BRA `(.L_x_10508) ;  /* 0x00000000005c7947 */ /* 0x000fea0003800000 */
.L_x_10507:
        /* <DEDUP_REMOVED lines=16> */
.L_x_10535:
[----:B------:R-:W-:Y:S01]  /*3da0*/  CS2R R24, SRZ ;  /* 0x0000000000187805 */ /* 0x000fe2000001ff00 */
[----:B------:R-:W-:Y:S06]  /*3db0*/  BRA `(.L_x_10508) ;  /* 0x0000000000147947 */ /* 0x000fec0003800000 */
.L_x_10532:
[----:B------:R-:W2:Y:S02]  /*3dc0*/  LDG.E.64 R24, desc[UR36][R2.64] ;  /* 0x0000002402187981 */ /* 0x000ea4000c1e1b00 */
[----:B--2---:R-:W0:Y:S01]  /*3dd0*/  I2F.F64.U64 R24, R24 ;  /* 0x0000001800187312 */ /* 0x004e220000301800 */
[----:B------:R-:W-:Y:S05]  /*3de0*/  BRA `(.L_x_10508) ;  /* 0x0000000000087947 */ /* 0x000fea0003800000 */
.L_x_10531:
[----:B------:R-:W2:Y:S02]  /*3df0*/  LDG.E R2, desc[UR36][R2.64] ;  /* 0x0000002402027981 */ /* 0x000ea4000c1e1900 */
[----:B--2---:R0:W2:Y:S02]  /*3e00*/  I2F.F64.U32 R24, R2 ;  /* 0x0000000200187312 */ /* 0x0040a40000201800 */
.L_x_10508:
[----:B------:R-:W-:-:S07]  /*3e10*/  VIADD R28, R28, 0x80 ;  /* 0x000000801c1c7836 */ /* 0x000fce0000000000 */
.L_x_10469:
[----:B------:R-:W-:Y:S05]  /*3e20*/  BSYNC B6 ;  /* 0x0000000000067941 */ /* 0x000fea0003800000 */
.L_x_10468:
        /* <DEDUP_REMOVED lines=26> */
.L_x_10541:
[----:B------:R-:W3:Y:S02]  /*3fd0*/  LDG.E.U8 R2, desc[UR36][R2.64] ;  /* 0x0000002402027981 */ /* 0x000ee4000c1e1100 */
[----:B---3--:R0:W3:Y:S01]  /*3fe0*/  I2F.F64.U16 R26, R2 ;  /* 0x00000002001a7312 */ /* 0x0080e20000101800 */
[----:B------:R-:W-:Y:S05]  /*3ff0*/  BRA `(.L_x_10543) ;  /* 0x0000000c00707947 */ /* 0x000fea0003800000 */
.L_x_10540:
        /* <DEDUP_REMOVED lines=9> */
.L_x_10545:
[----:B------:R-:W3:Y:S02]  /*4090*/  LDG.E R2, desc[UR36][R2.64] ;  /* 0x0000002402027981 */ /* 0x000ee4000c1e1900 */
[----:B---3--:R0:W3:Y:S01]  /*40a0*/  I2F.F64 R26, R2 ;  /* 0x00000002001a7312 */ /* 0x0080e20000201c00 */
[----:B------:R-:W-:Y:S05]  /*40b0*/  BRA `(.L_x_10543) ;  /* 0x0000000c00407947 */ /* 0x000fea0003800000 */
.L_x_10544:
[----:B------:R-:W3:Y:S02]  /*40c0*/  LDG.E.U16 R2, desc[UR36][R2.64] ;  /* 0x0000002402027981 */ /* 0x000ee4000c1e1500 */
[----:B---3--:R0:W3:Y:S01]  /*40d0*/  I2F.F64.S16 R26, R2 ;  /* 0x00000002001a7312 */ /* 0x0080e20000101c00 */
[----:B------:R-:W-:Y:S05]  /*40e0*/  BRA `(.L_x_10543) ;  /* 0x0000000c00347947 */ /* 0x000fea0003800000 */
.L_x_10539:
        /* <DEDUP_REMOVED lines=10> */
.L_x_10547:
[----:B------:R-:W3:Y:S02]  /*4190*/  LDG.E.U16 R0, desc[UR36][R2.64] ;  /* 0x0000002402007981 */ /* 0x000ee4000c1e1500 */
[----:B---3--:R-:W-:-:S05]  /*41a0*/  HADD2.F32 R0, -RZ, R0.H0_H0 ;  /* 0x20000000ff007230 */ /* 0x008fca0000004100 */
[----:B------:R-:W-:-:S04]  /*41b0*/  FMUL.FTZ R0, R0, 1 ;  /* 0x3f80000000007820 */ /* 0x000fc80000410000 */
[----:B------:R0:W3:Y:S01]  /*41c0*/  F2F.F64.F32 R26, R0 ;  /* 0x00000000001a7310 */ /* 0x0000e20000201800 */
[----:B------:R-:W-:Y:S05]  /*41d0*/  BRA `(.L_x_10543) ;  /* 0x0000000800f87947 */ /* 0x000fea0003800000 */
.L_x_10546:
        /* <DEDUP_REMOVED lines=10> */
.L_x_10549:
[----:B------:R-:W3:Y:S02]  /*4280*/  LDG.E.U16 R2, desc[UR36][R2.64] ;  /* 0x0000002402027981 */ /* 0x000ee4000c1e1500 */
[----:B---3--:R-:W-:-:S05]  /*4290*/  HADD2.F32 R0, -RZ, R2.H0_H0 ;  /* 0x20000002ff007230 */ /* 0x008fca0000004100 */
[----:B------:R-:W-:-:S04]  /*42a0*/  FMUL.FTZ R0, R0, 1 ;  /* 0x3f80000000007820 */ /* 0x000fc80000410000 */
[----:B------:R0:W3:Y:S01]  /*42b0*/  F2F.F64.F32 R26, R0 ;  /* 0x00000000001a7310 */ /* 0x0000e20000201800 */
[----:B------:R-:W-:Y:S05]  /*42c0*/  BRA `(.L_x_10543) ;  /* 0x0000000800bc7947 */ /* 0x000fea0003800000 */
.L_x_10548:
[----:B------:R0:W5:Y:S01]  /*42d0*/  LDG.E.64 R26, desc[UR36][R2.64] ;  /* 0x00000024021a7981 */ /* 0x000162000c1e1b00 */
[----:B------:R-:W-:Y:S05]  /*42e0*/  BRA `(.L_x_10543) ;  /* 0x0000000800b47947 */ /* 0x000fea0003800000 */
.L_x_10538:
        /* <DEDUP_REMOVED lines=13> */
.L_x_10552:
[----:B------:R0:W5:Y:S01]  /*43c0*/  LDG.E.64 R26, desc[UR36][R2.64] ;  /* 0x00000024021a7981 */ /* 0x000162000c1e1b00 */
[----:B------:R-:W-:Y:S05]  /*43d0*/  BRA `(.L_x_10543) ;  /* 0x0000000800787947 */ /* 0x000fea0003800000 */
.L_x_10551:
        /* <DEDUP_REMOVED lines=28> */
.L_x_10554:
        /* <DEDUP_REMOVED lines=15> */
.L_x_10553:
[----:B------:R-:W3:Y:S02]  /*4690*/  LDG.E.U16 R0, desc[UR36][R2.64] ;  /* 0x0000002402007981 */ /* 0x000ee4000c1e1500 */
[----:B---3--:R-:W-:-:S04]  /*46a0*/  IMAD.U32 R0, R0, 0x10000, RZ ;  /* 0x0001000000007824 */ /* 0x008fc800078e00ff */
[----:B------:R-:W-:-:S04]  /*46b0*/  FMUL.FTZ R0, R0, 1 ;  /* 0x3f80000000007820 */ /* 0x000fc80000410000 */
[----:B------:R3:W0:Y:S01]  /*46c0*/  F2F.F64.F32 R26, R0 ;  /* 0x00000000001a7310 */ /* 0x0006220000201800 */
[----:B------:R-:W-:Y:S05]  /*46d0*/  BRA `(.L_x_10543) ;  /* 0x0000000400b87947 */ /* 0x000fea0003800000 */
.L_x_10550:
        /* <DEDUP_REMOVED lines=11> */
.L_x_10557:
        /* <DEDUP_REMOVED lines=21> */
.L_x_10561:
[----:B------:R-:W-:Y:S05]  /*48e0*/  BSYNC B1 ;  /* 0x0000000000017941 */ /* 0x000fea0003800000 */
.L_x_10560:
[----:B------:R-:W-:Y:S01]  /*48f0*/  LEA R3, R0, 0x3b800000, 0x17 ;  /* 0x3b80000000037811 */ /* 0x000fe200078eb8ff */
[----:B------:R-:W-:-:S05]  /*4900*/  IMAD.SHL.U32 R0, R2, 0x100000, RZ ;  /* 0x0010000002007824 */ /* 0x000fca00078e00ff */
[----:B------:R-:W-:-:S07]  /*4910*/  LOP3.LUT R0, R3, R0, R4, 0xfe, !PT ;  /* 0x0000000003007212 */ /* 0x000fce00078efe04 */
.L_x_10559:
[----:B------:R-:W-:Y:S05]  /*4920*/  BSYNC B0 ;  /* 0x0000000000007941 */ /* 0x000fea0003800000 */
.L_x_10558:
[----:B------:R-:W-:-:S04]  /*4930*/  FMUL.FTZ R0, R0, 1 ;  /* 0x3f80000000007820 */ /* 0x000fc80000410000 */
[----:B------:R0:W3:Y:S01]  /*4940*/  F2F.F64.F32 R26, R0 ;  /* 0x00000000001a7310 */ /* 0x0000e20000201800 */
[----:B------:R-:W-:Y:S05]  /*4950*/  BRA `(.L_x_10543) ;  /* 0x0000000400187947 */ /* 0x000fea0003800000 */
.L_x_10556:
        /* <DEDUP_REMOVED lines=21> */
.L_x_10565:
[----:B------:R-:W-:Y:S05]  /*4ab0*/  BSYNC B1 ;  /* 0x0000000000017941 */ /* 0x000fea0003800000 */
.L_x_10564:
[----:B------:R-:W-:Y:S01]  /*4ac0*/  LEA R3, R0, 0x37800000, 0x17 ;  /* 0x3780000000037811 */ /* 0x000fe200078eb8ff */
[----:B------:R-:W-:-:S05]  /*4ad0*/  IMAD.SHL.U32 R0, R2, 0x200000, RZ ;  /* 0x0020000002007824 */ /* 0x000fca00078e00ff */
[----:B------:R-:W-:-:S07]  /*4ae0*/  LOP3.LUT R0, R3, R0, R4, 0xfe, !PT ;  /* 0x0000000003007212 */ /* 0x000fce00078efe04 */
.L_x_10563:
[----:B------:R-:W-:Y:S05]  /*4af0*/  BSYNC B0 ;  /* 0x0000000000007941 */ /* 0x000fea0003800000 */
.L_x_10562:
[----:B------:R-:W-:-:S04]  /*4b00*/  FMUL.FTZ R0, R0, 1 ;  /* 0x3f80000000007820 */ /* 0x000fc80000410000 */
[----:B------:R0:W3:Y:S01]  /*4b10*/  F2F.F64.F32 R26, R0 ;  /* 0x00000000001a7310 */ /* 0x0000e20000201800 */
[----:B------:R-:W-:Y:S05]  /*4b20*/  BRA `(.L_x_10543) ;  /* 0x0000000000a47947 */ /* 0x000fea0003800000 */
.L_x_10555:
        /* <DEDUP_REMOVED lines=14> */
.L_x_10569:
[----:B------:R-:W-:Y:S05]  /*4c10*/  BSYNC B0 ;  /* 0x0000000000007941 */ /* 0x000fea0003800000 */
.L_x_10568:
[----:B------:R-:W-:-:S04]  /*4c20*/  FMUL.FTZ R0, R0, 1 ;  /* 0x3f80000000007820 */ /* 0x000fc80000410000 */
[----:B------:R0:W3:Y:S01]  /*4c30*/  F2F.F64.F32 R26, R0 ;  /* 0x00000000001a7310 */ /* 0x0000e20000201800 */
[----:B------:R-:W-:Y:S05]  /*4c40*/  BRA `(.L_x_10543) ;  /* 0x00000000005c7947 */ /* 0x000fea0003800000 */
.L_x_10542:
        /* <DEDUP_REMOVED lines=16> */
.L_x_10570:
[----:B------:R-:W-:Y:S01]  /*4d50*/  CS2R R26, SRZ ;  /* 0x00000000001a7805 */ /* 0x000fe2000001ff00 */
[----:B------:R-:W-:Y:S06]  /*4d60*/  BRA `(.L_x_10543) ;  /* 0x0000000000147947 */ /* 0x000fec0003800000 */
.L_x_10567:
[----:B------:R-:W3:Y:S02]  /*4d70*/  LDG.E.64 R26, desc[UR36][R2.64] ;  /* 0x00000024021a7981 */ /* 0x000ee4000c1e1b00 */
[----:B---3--:R-:W0:Y:S01]  /*4d80*/  I2F.F64.U64 R26, R26 ;  /* 0x0000001a001a7312 */ /* 0x008e220000301800 */
[----:B------:R-:W-:Y:S05]  /*4d90*/  BRA `(.L_x_10543) ;  /* 0x0000000000087947 */ /* 0x000fea0003800000 */
.L_x_10566:
[----:B------:R-:W3:Y:S02]  /*4da0*/  LDG.E R2, desc[UR36][R2.64] ;  /* 0x0000002402027981 */ /* 0x000ee4000c1e1900 */
[----:B---3--:R0:W3:Y:S02]  /*4db0*/  I2F.F64.U32 R26, R2 ;  /* 0x00000002001a7312 */ /* 0x0080e40000201800 */
.L_x_10543:
        /* <DEDUP_REMOVED lines=19> */
.L_x_10574:
[----:B------:R-:W3:Y:S02]  /*4ef0*/  LDG.E.U8 R2, desc[UR36][R2.64] ;  /* 0x0000002402027981 */ /* 0x000ee4000c1e1100 */
[----:B---3--:R0:W3:Y:S01]  /*4f00*/  I2F.F64.U16 R32, R2 ;  /* 0x0000000200207312 */ /* 0x0080e20000101800 */
[----:B------:R-:W-:Y:S05]  /*4f10*/  BRA `(.L_x_10576) ;  /* 0x0000000c00707947 */ /* 0x000fea0003800000 */
.L_x_10573:
        /* <DEDUP_REMOVED lines=9> */
.L_x_10578:
[----:B------:R-:W3:Y:S02]  /*4fb0*/  LDG.E R2, desc[UR36][R2.64] ;  /* 0x0000002402027981 */ /* 0x000ee4000c1e1900 */
[----:B---3--:R0:W3:Y:S01]  /*4fc0*/  I2F.F64 R32, R2 ;  /* 0x0000000200207312 */ /* 0x0080e20000201c00 */
[----:B------:R-:W-:Y:S05]  /*4fd0*/  BRA `(.L_x_10576) ;  /* 0x0000000c00407947 */ /* 0x000fea0003800000 */
.L_x_10577:
[----:B------:R-:W3:Y:S02]  /*4fe0*/  LDG.E.U16 R2, desc[UR36][R2.64] ;  /* 0x0000002402027981 */ /* 0x000ee4000c1e1500 */
[----:B---3--:R0:W3:Y:S01]  /*4ff0*/  I2F.F64.S16 R32, R2 ;  /* 0x0000000200207312 */ /* 0x0080e20000101c00 */
[----:B------:R-:W-:Y:S05]  /*5000*/  BRA `(.L_x_10576) ;  /* 0x0000000c00347947 */ /* 0x000fea0003800000 */
.L_x_10572:
        /* <DEDUP_REMOVED lines=10> */
.L_x_10580:
[----:B------:R-:W3:Y:S02]  /*50b0*/  LDG.E.U16 R0, desc[UR36][R2.64] ;  /* 0x0000002402007981 */ /* 0x000ee4000c1e1500 */
[----:B---3--:R-:W-:-:S05]  /*50c0*/  HADD2.F32 R0, -RZ, R0.H0_H0 ;  /* 0x20000000ff007230 */ /* 0x008fca0000004100 */
[----:B------:R-:W-:-:S04]  /*50d0*/  FMUL.FTZ R0, R0, 1 ;  /* 0x3f80000000007820 */ /* 0x000fc80000410000 */
[----:B------:R0:W3:Y:S01]  /*50e0*/  F2F.F64.F32 R32, R0 ;  /* 0x0000000000207310 */ /* 0x0000e20000201800 */
[----:B------:R-:W-:Y:S05]  /*50f0*/  BRA `(.L_x_10576) ;  /* 0x0000000800f87947 */ /* 0x000fea0003800000 */
.L_x_10579:
        /* <DEDUP_REMOVED lines=10> */
.L_x_10582:
[----:B------:R-:W3:Y:S02]  /*51a0*/  LDG.E.U16 R2, desc[UR36][R2.64] ;  /* 0x0000002402027981 */ /* 0x000ee4000c1e1500 */
[----:B---3--:R-:W-:-:S05]  /*51b0*/  HADD2.F32 R0, -RZ, R2.H0_H0 ;  /* 0x20000002ff007230 */ /* 0x008fca0000004100 */
[----:B------:R-:W-:-:S04]  /*51c0*/  FMUL.FTZ R0, R0, 1 ;  /* 0x3f80000000007820 */ /* 0x000fc80000410000 */
[----:B------:R0:W3:Y:S01]  /*51d0*/  F2F.F64.F32 R32, R0 ;  /* 0x0000000000207310 */ /* 0x0000e20000201800 */
[----:B------:R-:W-:Y:S05]  /*51e0*/  BRA `(.L_x_10576) ;  /* 0x0000000800bc7947 */ /* 0x000fea0003800000 */
.L_x_10581:
[----:B------:R0:W5:Y:S01]  /*51f0*/  LDG.E.64 R32, desc[UR36][R2.64] ;  /* 0x0000002402207981 */ /* 0x000162000c1e1b00 */
[----:B------:R-:W-:Y:S05]  /*5200*/  BRA `(.L_x_10576) ;  /* 0x0000000800b47947 */ /* 0x000fea0003800000 */
.L_x_10571:
        /* <DEDUP_REMOVED lines=13> */
.L_x_10585:
[----:B------:R0:W5:Y:S01]  /*52e0*/  LDG.E.64 R32, desc[UR36][R2.64] ;  /* 0x0000002402207981 */ /* 0x000162000c1e1b00 */
[----:B------:R-:W-:Y:S05]  /*52f0*/  BRA `(.L_x_10576) ;  /* 0x0000000800787947 */ /* 0x000fea0003800000 */
.L_x_10584:
        /* <DEDUP_REMOVED lines=28> */
.L_x_10587:
        /* <DEDUP_REMOVED lines=15> */
.L_x_10586:
[----:B------:R-:W3:Y:S02]  /*55b0*/  LDG.E.U16 R0, desc[UR36][R2.64] ;  /* 0x0000002402007981 */ /* 0x000ee4000c1e1500 */
[----:B---3--:R-:W-:-:S04]  /*55c0*/  IMAD.U32 R0, R0, 0x10000, RZ ;  /* 0x0001000000007824 */ /* 0x008fc800078e00ff */
[----:B------:R-:W-:-:S04]  /*55d0*/  FMUL.FTZ R0, R0, 1 ;  /* 0x3f80000000007820 */ /* 0x000fc80000410000 */
[----:B------:R0:W3:Y:S01]  /*55e0*/  F2F.F64.F32 R32, R0 ;  /* 0x0000000000207310 */ /* 0x0000e20000201800 */
[----:B------:R-:W-:Y:S05]  /*55f0*/  BRA `(.L_x_10576) ;  /* 0x0000000400b87947 */ /* 0x000fea0003800000 */
.L_x_10583:
        /* <DEDUP_REMOVED lines=11> */
.L_x_10590:
        /* <DEDUP_REMOVED lines=21> */
.L_x_10594:
[----:B------:R-:W-:Y:S05]  /*5800*/  BSYNC B1 ;  /* 0x0000000000017941 */ /* 0x000fea0003800000 */
.L_x_10593:
[----:B------:R-:W-:Y:S01]  /*5810*/  LEA R3, R0, 0x3b800000, 0x17 ;  /* 0x3b80000000037811 */ /* 0x000fe200078eb8ff */
[----:B------:R-:W-:-:S05]  /*5820*/  IMAD.SHL.U32 R0, R2, 0x100000, RZ ;  /* 0x0010000002007824 */ /* 0x000fca00078e00ff */
[----:B------:R-:W-:-:S07]  /*5830*/  LOP3.LUT R0, R3, R0, R4, 0xfe, !PT ;  /* 0x0000000003007212 */ /* 0x000fce00078efe04 */
.L_x_10592:
[----:B------:R-:W-:Y:S05]  /*5840*/  BSYNC B0 ;  /* 0x0000000000007941 */ /* 0x000fea0003800000 */
.L_x_10591:
[----:B------:R-:W-:-:S04]  /*5850*/  FMUL.FTZ R0, R0, 1 ;  /* 0x3f80000000007820 */ /* 0x000fc80000410000 */
[----:B------:R0:W3:Y:S01]  /*5860*/  F2F.F64.F32 R32, R0 ;  /* 0x0000000000207310 */ /* 0x0000e20000201800 */
[----:B------:R-:W-:Y:S05]  /*5870*/  BRA `(.L_x_10576) ;  /* 0x0000000400187947 */ /* 0x000fea0003800000 */
.L_x_10589:
        /* <DEDUP_REMOVED lines=21> */
.L_x_10598:
[----:B------:R-:W-:Y:S05]  /*59d0*/  BSYNC B1 ;  /* 0x0000000000017941 */ /* 0x000fea0003800000 */
.L_x_10597:
[----:B------:R-:W-:Y:S01]  /*59e0*/  LEA R3, R0, 0x37800000, 0x17 ;  /* 0x3780000000037811 */ /* 0x000fe200078eb8ff */
[----:B------:R-:W-:-:S05]  /*59f0*/  IMAD.SHL.U32 R0, R2, 0x200000, RZ ;  /* 0x0020000002007824 */ /* 0x000fca00078e00ff */
[----:B------:R-:W-:-:S07]  /*5a00*/  LOP3.LUT R0, R3, R0, R4, 0xfe, !PT ;  /* 0x0000000003007212 */ /* 0x000fce00078efe04 */
.L_x_10596:
[----:B------:R-:W-:Y:S05]  /*5a10*/  BSYNC B0 ;  /* 0x0000000000007941 */ /* 0x000fea0003800000 */
.L_x_10595:
[----:B------:R-:W-:-:S04]  /*5a20*/  FMUL.FTZ R0, R0, 1 ;  /* 0x3f80000000007820 */ /* 0x000fc80000410000 */
[----:B------:R0:W3:Y:S01]  /*5a30*/  F2F.F64.F32 R32, R0 ;  /* 0x0000000000207310 */ /* 0x0000e20000201800 */
[----:B------:R-:W-:Y:S05]  /*5a40*/  BRA `(.L_x_10576) ;  /* 0x0000000000a47947 */ /* 0x000fea0003800000 */
.L_x_10588:
        /* <DEDUP_REMOVED lines=14> */
.L_x_10602:
[----:B------:R-:W-:Y:S05]  /*5b30*/  BSYNC B0 ;  /* 0x0000000000007941 */ /* 0x000fea0003800000 */
.L_x_10601:
[----:B------:R-:W-:-:S04]  /*5b40*/  FMUL.FTZ R0, R0, 1 ;  /* 0x3f80000000007820 */ /* 0x000fc80000410000 */
[----:B------:R0:W3:Y:S01]  /*5b50*/  F2F.F64.F32 R32, R0 ;  /* 0x0000000000207310 */ /* 0x0000e20000201800 */
[----:B------:R-:W-:Y:S05]  /*5b60*/  BRA `(.L_x_10576) ;  /* 0x00000000005c7947 */ /* 0x000fea0003800000 */
.L_x_10575:
        /* <DEDUP_REMOVED lines=16> */
.L_x_10603:
[----:B------:R-:W-:Y:S01]  /*5c70*/  CS2R R32, SRZ ;  /* 0x0000000000207805 */ /* 0x000fe2000001ff00 */
[----:B------:R-:W-:Y:S06]  /*5c80*/  BRA `(.L_x_10576) ;  /* 0x0000000000147947 */ /* 0x000fec0003800000 */
.L_x_10600:
[----:B------:R-:W3:Y:S02]  /*5c90*/  LDG.E.64 R32, desc[UR36][R2.64] ;  /* 0x0000002402207981 */ /* 0x000ee4000c1e1b00 */
[----:B---3--:R-:W0:Y:S01]  /*5ca0*/  I2F.F64.U64 R32, R32 ;  /* 0x0000002000207312 */ /* 0x008e220000301800 */
[----:B------:R-:W-:Y:S05]  /*5cb0*/  BRA `(.L_x_10576) ;  /* 0x0000000000087947 */ /* 0x000fea0003800000 */
.L_x_10599:
[----:B------:R-:W3:Y:S02]  /*5cc0*/  LDG.E R2, desc[UR36][R2.64] ;  /* 0x0000002402027981 */ /* 0x000ee4000c1e1900 */
[----:B---3--:R0:W3:Y:S02]  /*5cd0*/  I2F.F64.U32 R32, R2 ;  /* 0x0000000200207312 */ /* 0x0080e40000201800 */
.L_x_10576:
[----:B------:R-:W-:-:S07]  /*5ce0*/  VIADD R28, R28, 0x80 ;  /* 0x000000801c1c7836 */ /* 0x000fce0000000000 */
.L_x_10537:
[----:B------:R-:W-:Y:S05]  /*5cf0*/  BSYNC B6 ;  /* 0x0000000000067941 */ /* 0x000fea0003800000 */
.L_x_10536:
        /* <DEDUP_REMOVED lines=24> */
.L_x_10609:
[----:B------:R-:W3:Y:S02]  /*5e80*/  LDG.E.U8 R2, desc[UR36][R2.64] ;  /* 0x0000002402027981 */ /* 0x000ee4000c1e1100 */
[----:B---3--:R0:W3:Y:S01]  /*5e90*/  I2F.F64.U16 R30, R2 ;  /* 0x00000002001e7312 */ /* 0x0080e20000101800 */
[----:B------:R-:W-:Y:S05]  /*5ea0*/  BRA `(.L_x_10611) ;  /* 0x0000000c00707947 */ /* 0x000fea0003800000 */
.L_x_10608:
        /* <DEDUP_REMOVED lines=9> */
.L_x_10613:
[----:B------:R-:W3:Y:S02]  /*5f40*/  LDG.E R2, desc[UR36][R2.64] ;  /* 0x0000002402027981 */ /* 0x000ee4000c1e1900 */
[----:B---3--:R0:W3:Y:S01]  /*5f50*/  I2F.F64 R30, R2 ;  /* 0x00000002001e7312 */ /* 0x0080e20000201c00 */
[----:B------:R-:W-:Y:S05]  /*5f60*/  BRA `(.L_x_10611) ;  /* 0x0000000c00407947 */ /* 0x000fea0003800000 */
.L_x_10612:
[----:B------:R-:W3:Y:S02]  /*5f70*/  LDG.E.U16 R2, desc[UR36][R2.64] ;  /* 0x0000002402027981 */ /* 0x000ee4000c1e1500 */
[----:B---3--:R0:W3:Y:S01]  /*5f80*/  I2F.F64.S16 R30, R2 ;  /* 0x00000002001e7312 */ /* 0x0080e20000101c00 */
[----:B------:R-:W-:Y:S05]  /*5f90*/  BRA `(.L_x_10611) ;  /* 0x0000000c00347947 */ /* 0x000fea0003800000 */
.L_x_10607:
        /* <DEDUP_REMOVED lines=10> */
.L_x_10615:
[----:B------:R-:W3:Y:S02]  /*6040*/  LDG.E.U16 R0, desc[UR36][R2.64] ;  /* 0x0000002402007981 */ /* 0x000ee4000c1e1500 */
[----:B---3--:R-:W-:-:S05]  /*6050*/  HADD2.F32 R0, -RZ, R0.H0_H0 ;  /* 0x20000000ff007230 */ /* 0x008fca0000004100 */
[----:B------:R-:W-:-:S04]  /*6060*/  FMUL.FTZ R0, R0, 1 ;  /* 0x3f80000000007820 */ /* 0x000fc80000410000 */
[----:B------:R0:W3:Y:S01]  /*6070*/  F2F.F64.F32 R30, R0 ;  /* 0x00000000001e7310 */ /* 0x0000e20000201800 */
[----:B------:R-:W-:Y:S05]  /*6080*/  BRA `(.L_x_10611) ;  /* 0x0000000800f87947 */ /* 0x000fea0003800000 */
.L_x_10614:
        /* <DEDUP_REMOVED lines=10> */
.L_x_10617:
[----:B------:R-:W3:Y:S02]  /*6130*/  LDG.E.U16 R2, desc[UR36][R2.64] ;  /* 0x0000002402027981 */ /* 0x000ee4000c1e1500 */
[----:B---3--:R-:W-:-:S05]  /*6140*/  HADD2.F32 R0, -RZ, R2.H0_H0 ;  /* 0x20000002ff007230 */ /* 0x008fca0000004100 */
[----:B------:R-:W-:-:S04]  /*6150*/  FMUL.FTZ R0, R0, 1 ;  /* 0x3f80000000007820 */ /* 0x000fc80000410000 */
[----:B------:R0:W3:Y:S01]  /*6160*/  F2F.F64.F32 R30, R0 ;  /* 0x00000000001e7310 */ /* 0x0000e20000201800 */
[----:B------:R-:W-:Y:S05]  /*6170*/  BRA `(.L_x_10611) ;  /* 0x0000000800bc7947 */ /* 0x000fea0003800000 */
.L_x_10616:
[----:B------:R0:W5:Y:S01]  /*6180*/  LDG.E.64 R30, desc[UR36][R2.64] ;  /* 0x00000024021e7981 */ /* 0x000162000c1e1b00 */
[----:B------:R-:W-:Y:S05]  /*6190*/  BRA `(.L_x_10611) ;  /* 0x0000000800b47947 */ /* 0x000fea0003800000 */
.L_x_10606:
        /* <DEDUP_REMOVED lines=13> */
.L_x_10620:
[----:B------:R0:W5:Y:S01]  /*6270*/  LDG.E.64 R30, desc[UR36][R2.64] ;  /* 0x00000024021e7981 */ /* 0x000162000c1e1b00 */
[----:B------:R-:W-:Y:S05]  /*6280*/  BRA `(.L_x_10611) ;  /* 0x0000000800787947 */ /* 0x000fea0003800000 */
.L_x_10619:
        /* <DEDUP_REMOVED lines=28> */
.L_x_10622:
        /* <DEDUP_REMOVED lines=15> */
.L_x_10621:
[----:B------:R-:W3:Y:S02]  /*6540*/  LDG.E.U16 R0, desc[UR36][R2.64] ;  /* 0x0000002402007981 */ /* 0x000ee4000c1e1500 */
[----:B---3--:R-:W-:-:S04]  /*6550*/  IMAD.U32 R0, R0, 0x10000, RZ ;  /* 0x0001000000007824 */ /* 0x008fc800078e00ff */
[----:B------:R-:W-:-:S04]  /*6560*/  FMUL.FTZ R0, R0, 1 ;  /* 0x3f80000000007820 */ /* 0x000fc80000410000 */
[----:B------:R0:W3:Y:S01]  /*6570*/  F2F.F64.F32 R30, R0 ;  /* 0x00000000001e7310 */ /* 0x0000e20000201800 */
[----:B------:R-:W-:Y:S05]  /*6580*/  BRA `(.L_x_10611) ;  /* 0x0000000400b87947 */ /* 0x000fea0003800000 */
.L_x_10618:
        /* <DEDUP_REMOVED lines=11> */
.L_x_10625:
        /* <DEDUP_REMOVED lines=21> */
.L_x_10629:
[----:B------:R-:W-:Y:S05]  /*6790*/  BSYNC B1 ;  /* 0x0000000000017941 */ /* 0x000fea0003800000 */
.L_x_10628:
[----:B------:R-:W-:Y:S01]  /*67a0*/  LEA R3, R0, 0x3b800000, 0x17 ;  /* 0x3b80000000037811 */ /* 0x000fe200078eb8ff */
[----:B------:R-:W-:-:S05]  /*67b0*/  IMAD.SHL.U32 R0, R2, 0x100000, RZ ;  /* 0x0010000002007824 */ /* 0x000fca00078e00ff */
[----:B------:R-:W-:-:S07]  /*67c0*/  LOP3.LUT R0, R3, R0, R4, 0xfe, !PT ;  /* 0x0000000003007212 */ /* 0x000fce00078efe04 */
.L_x_10627:
[----:B------:R-:W-:Y:S05]  /*67d0*/  BSYNC B0 ;  /* 0x0000000000007941 */ /* 0x000fea0003800000 */
.L_x_10626:
[----:B------:R-:W-:-:S04]  /*67e0*/  FMUL.FTZ R0, R0, 1 ;  /* 0x3f80000000007820 */ /* 0x000fc80000410000 */
[----:B------:R0:W3:Y:S01]  /*67f0*/  F2F.F64.F32 R30, R0 ;  /* 0x00000000001e7310 */ /* 0x0000e20000201800 */
[----:B------:R-:W-:Y:S05]  /*6800*/  BRA `(.L_x_10611) ;  /* 0x0000000400187947 */ /* 0x000fea0003800000 */
.L_x_10624:
        /* <DEDUP_REMOVED lines=21> */
.L_x_10633:
[----:B------:R-:W-:Y:S05]  /*6960*/  BSYNC B1 ;  /* 0x0000000000017941 */ /* 0x000fea0003800000 */
.L_x_10632:
[----:B------:R-:W-:Y:S01]  /*6970*/  LEA R3, R0, 0x37800000, 0x17 ;  /* 0x3780000000037811 */ /* 0x000fe200078eb8ff */
[----:B------:R-:W-:-:S05]  /*6980*/  IMAD.SHL.U32 R0, R2, 0x200000, RZ ;  /* 0x0020000002007824 */ /* 0x000fca00078e00ff */
[----:B------:R-:W-:-:S07]  /*6990*/  LOP3.LUT R0, R3, R0, R4, 0xfe, !PT ;  /* 0x0000000003007212 */ /* 0x000fce00078efe04 */
.L_x_10631:
[----:B------:R-:W-:Y:S05]  /*69a0*/  BSYNC B0 ;  /* 0x0000000000007941 */ /* 0x000fea0003800000 */
.L_x_10630:
[----:B------:R-:W-:-:S04]  /*69b0*/  FMUL.FTZ R0, R0, 1 ;  /* 0x3f80000000007820 */ /* 0x000fc80000410000 */
[----:B------:R0:W3:Y:S01]  /*69c0*/  F2F.F64.F32 R30, R0 ;  /* 0x00000000001e7310 */ /* 0x0000e20000201800 */
[----:B------:R-:W-:Y:S05]  /*69d0*/  BRA `(.L_x_10611) ;  /* 0x0000000000a47947 */ /* 0x000fea0003800000 */
.L_x_10623:
        /* <DEDUP_REMOVED lines=14> */
.L_x_10637:
[----:B------:R-:W-:Y:S05]  /*6ac0*/  BSYNC B0 ;  /* 0x0000000000007941 */ /* 0x000fea0003800000 */
.L_x_10636:
[----:B------:R-:W-:-:S04]  /*6ad0*/  FMUL.FTZ R0, R0, 1 ;  /* 0x3f80000000007820 */ /* 0x000fc80000410000 */
[----:B------:R0:W3:Y:S01]  /*6ae0*/  F2F.F64.F32 R30, R0 ;  /* 0x00000000001e7310 */ /* 0x0000e20000201800 */
[----:B------:R-:W-:Y:S05]  /*6af0*/  BRA `(.L_x_10611) ;  /* 0x00000000005c7947 */ /* 0x000fea0003800000 */
.L_x_10610:
        /* <DEDUP_REMOVED lines=16> */
.L_x_10638:
[----:B------:R-:W-:Y:S01]  /*6c00*/  CS2R R30, SRZ ;  /* 0x00000000001e7805 */ /* 0x000fe2000001ff00 */
[----:B------:R-:W-:Y:S06]  /*6c10*/  BRA `(.L_x_10611) ;  /* 0x0000000000147947 */ /* 0x000fec0003800000 */
.L_x_10635:
[----:B------:R-:W3:Y:S02]  /*6c20*/  LDG.E.64 R30, desc[UR36][R2.64] ;  /* 0x00000024021e7981 */ /* 0x000ee4000c1e1b00 */
[----:B---3--:R-:W0:Y:S01]  /*6c30*/  I2F.F64.U64 R30, R30 ;  /* 0x0000001e001e7312 */ /* 0x008e220000301800 */
[----:B------:R-:W-:Y:S05]  /*6c40*/  BRA `(.L_x_10611) ;  /* 0x0000000000087947 */ /* 0x000fea0003800000 */
.L_x_10634:
[----:B------:R-:W3:Y:S02]  /*6c50*/  LDG.E R2, desc[UR36][R2.64] ;  /* 0x0000002402027981 */ /* 0x000ee4000c1e1900 */
[----:B---3--:R0:W3:Y:S02]  /*6c60*/  I2F.F64.U32 R30, R2 ;  /* 0x00000002001e7312 */ /* 0x0080e40000201800 */
.L_x_10611:
        /* <DEDUP_REMOVED lines=20> */
.L_x_10642:
[----:B------:R-:W2:Y:S02]  /*6db0*/  LDG.E.U8 R2, desc[UR36][R2.64] ;  /* 0x0000002402027981 */ /* 0x000ea4000c1e1100 */
[----:B--2---:R0:W1:Y:S01]  /*6dc0*/  I2F.F64.U16 R34, R2 ;  /* 0x0000000200227312 */ /* 0x0040620000101800 */
[----:B------:R-:W-:Y:S05]  /*6dd0*/  BRA `(.L_x_10605) ;  /* 0x0000000c006c7947 */ /* 0x000fea0003800000 */
.L_x_10641:
        /* <DEDUP_REMOVED lines=9> */
.L_x_10645:
[----:B------:R-:W2:Y:S02]  /*6e70*/  LDG.E R2, desc[UR36][R2.64] ;  /* 0x0000002402027981 */ /* 0x000ea4000c1e1900 */
[----:B--2---:R0:W1:Y:S01]  /*6e80*/  I2F.F64 R34, R2 ;  /* 0x0000000200227312 */ /* 0x0040620000201c00 */
[----:B------:R-:W-:Y:S05]  /*6e90*/  BRA `(.L_x_10605) ;  /* 0x0000000c003c7947 */ /* 0x000fea0003800000 */
.L_x_10644:
[----:B------:R-:W2:Y:S02]  /*6ea0*/  LDG.E.U16 R2, desc[UR36][R2.64] ;  /* 0x0000002402027981 */ /* 0x000ea4000c1e1500 */
[----:B--2---:R0:W1:Y:S01]  /*6eb0*/  I2F.F64.S16 R34, R2 ;  /* 0x0000000200227312 */ /* 0x0040620000101c00 */
[----:B------:R-:W-:Y:S05]  /*6ec0*/  BRA `(.L_x_10605) ;  /* 0x0000000c00307947 */ /* 0x000fea0003800000 */
.L_x_10640:
        /* <DEDUP_REMOVED lines=10> */
.L_x_10647:
[----:B------:R-:W2:Y:S02]  /*6f70*/  LDG.E.U16 R0, desc[UR36][R2.64] ;  /* 0x0000002402007981 */ /* 0x000ea4000c1e1500 */
[----:B--2---:R-:W-:-:S05]  /*6f80*/  HADD2.F32 R0, -RZ, R0.H0_H0 ;  /* 0x20000000ff007230 */ /* 0x004fca0000004100 */
[----:B------:R-:W-:-:S04]  /*6f90*/  FMUL.FTZ R0, R0, 1 ;  /* 0x3f80000000007820 */ /* 0x000fc80000410000 */
[----:B------:R0:W1:Y:S01]  /*6fa0*/  F2F.F64.F32 R34, R0 ;  /* 0x0000000000227310 */ /* 0x0000620000201800 */
[----:B------:R-:W-:Y:S05]  /*6fb0*/  BRA `(.L_x_10605) ;  /* 0x0000000800f47947 */ /* 0x000fea0003800000 */
.L_x_10646:
        /* <DEDUP_REMOVED lines=10> */
.L_x_10649:
[----:B------:R-:W2:Y:S02]  /*7060*/  LDG.E.U16 R2, desc[UR36][R2.64] ;  /* 0x0000002402027981 */ /* 0x000ea4000c1e1500 */
[----:B--2---:R-:W-:-:S05]  /*7070*/  HADD2.F32 R0, -RZ, R2.H0_H0 ;  /* 0x20000002ff007230 */ /* 0x004fca0000004100 */
[----:B------:R-:W-:-:S04]  /*7080*/  FMUL.FTZ R0, R0, 1 ;  /* 0x3f80000000007820 */ /* 0x000fc80000410000 */
[----:B------:R0:W1:Y:S01]  /*7090*/  F2F.F64.F32 R34, R0 ;  /* 0x0000000000227310 */ /* 0x0000620000201800 */
[----:B------:R-:W-:Y:S05]  /*70a0*/  BRA `(.L_x_10605) ;  /* 0x0000000800b87947 */ /* 0x000fea0003800000 */
.L_x_10648:
[----:B------:R0:W5:Y:S01]  /*70b0*/  LDG.E.64 R34, desc[UR36][R2.64] ;  /* 0x0000002402227981 */ /* 0x000162000c1e1b00 */
[----:B------:R-:W-:Y:S05]  /*70c0*/  BRA `(.L_x_10605) ;  /* 0x0000000800b07947 */ /* 0x000fea0003800000 */
.L_x_10639:
        /* <DEDUP_REMOVED lines=13> */
.L_x_10652:
[----:B------:R0:W5:Y:S01]  /*71a0*/  LDG.E.64 R34, desc[UR36][R2.64] ;  /* 0x0000002402227981 */ /* 0x000162000c1e1b00 */
[----:B------:R-:W-:Y:S05]  /*71b0*/  BRA `(.L_x_10605) ;  /* 0x0000000800747947 */ /* 0x000fea0003800000 */
.L_x_10651:
        /* <DEDUP_REMOVED lines=28> */
.L_x_10654:
        /* <DEDUP_REMOVED lines=15> */
.L_x_10653:
[----:B------:R-:W2:Y:S02]  /*7470*/  LDG.E.U16 R0, desc[UR36][R2.64] ;  /* 0x0000002402007981 */ /* 0x000ea4000c1e1500 */
[----:B--2---:R-:W-:-:S04]  /*7480*/  IMAD.U32 R0, R0, 0x10000, RZ ;  /* 0x0001000000007824 */ /* 0x004fc800078e00ff */
[----:B------:R-:W-:-:S04]  /*7490*/  FMUL.FTZ R0, R0, 1 ;  /* 0x3f80000000007820 */ /* 0x000fc80000410000 */
[----:B------:R0:W1:Y:S01]  /*74a0*/  F2F.F64.F32 R34, R0 ;  /* 0x0000000000227310 */ /* 0x0000620000201800 */
[----:B------:R-:W-:Y:S05]  /*74b0*/  BRA `(.L_x_10605) ;  /* 0x0000000400b47947 */ /* 0x000fea0003800000 */
.L_x_10650:
        /* <DEDUP_REMOVED lines=11> */
.L_x_10657:
        /* <DEDUP_REMOVED lines=21> */
.L_x_10661:
[----:B------:R-:W-:Y:S05]  /*76c0*/  BSYNC B1 ;  /* 0x0000000000017941 */ /* 0x000fea0003800000 */
.L_x_10660:
[----:B------:R-:W-:Y:S01]  /*76d0*/  LEA R3, R0, 0x3b800000, 0x17 ;  /* 0x3b80000000037811 */ /* 0x000fe200078eb8ff */
[----:B------:R-:W-:-:S05]  /*76e0*/  IMAD.SHL.U32 R0, R2, 0x100000, RZ ;  /* 0x0010000002007824 */ /* 0x000fca00078e00ff */
[----:B------:R-:W-:-:S07]  /*76f0*/  LOP3.LUT R0, R3, R0, R4, 0xfe, !PT ;  /* 0x0000000003007212 */ /* 0x000fce00078efe04 */
.L_x_10659:
[----:B------:R-:W-:Y:S05]  /*7700*/  BSYNC B0 ;  /* 0x0000000000007941 */ /* 0x000fea0003800000 */
.L_x_10658:
[----:B------:R-:W-:-:S04]  /*7710*/  FMUL.FTZ R0, R0, 1 ;  /* 0x3f80000000007820 */ /* 0x000fc80000410000 */
[----:B------:R0:W1:Y:S01]  /*7720*/  F2F.F64.F32 R34, R0 ;  /* 0x0000000000227310 */ /* 0x0000620000201800 */
[----:B------:R-:W-:Y:S05]  /*7730*/  BRA `(.L_x_10605) ;  /* 0x0000000400147947 */ /* 0x000fea0003800000 */
.L_x_10656:
        /* <DEDUP_REMOVED lines=21> */
.L_x_10665:
[----:B------:R-:W-:Y:S05]  /*7890*/  BSYNC B1 ;  /* 0x0000000000017941 */ /* 0x000fea0003800000 */
.L_x_10664:
[----:B------:R-:W-:Y:S01]  /*78a0*/  LEA R3, R0, 0x37800000, 0x17 ;  /* 0x3780000000037811 */ /* 0x000fe200078eb8ff */
[----:B------:R-:W-:-:S05]  /*78b0*/  IMAD.SHL.U32 R0, R2, 0x200000, RZ ;  /* 0x0020000002007824 */ /* 0x000fca00078e00ff */
[----:B------:R-:W-:-:S07]  /*78c0*/  LOP3.LUT R0, R3, R0, R4, 0xfe, !PT ;  /* 0x0000000003007212 */ /* 0x000fce00078efe04 */
.L_x_10663:
[----:B------:R-:W-:Y:S05]  /*78d0*/  BSYNC B0 ;  /* 0x0000000000007941 */ /* 0x000fea0003800000 */
.L_x_10662:
[----:B------:R-:W-:-:S04]  /*78e0*/  FMUL.FTZ R0, R0, 1 ;  /* 0x3f80000000007820 */ /* 0x000fc80000410000 */
[----:B------:R0:W1:Y:S01]  /*78f0*/  F2F.F64.F32 R34, R0 ;  /* 0x0000000000227310 */ /* 0x0000620000201800 */
[----:B------:R-:W-:Y:S05]  /*7900*/  BRA `(.L_x_10605) ;  /* 0x0000000000a07947 */ /* 0x000fea0003800000 */
.L_x_10655:
        /* <DEDUP_REMOVED lines=14> */
.L_x_10669:
[----:B------:R-:W-:Y:S05]  /*79f0*/  BSYNC B0 ;  /* 0x0000000000007941 */ /* 0x000fea0003800000 */
.L_x_10668:
[----:B------:R-:W-:-:S04]  /*7a00*/  FMUL.FTZ R0, R0, 1 ;  /* 0x3f80000000007820 */ /* 0x000fc80000410000 */
[----:B------:R0:W1:Y:S01]  /*7a10*/  F2F.F64.F32 R34, R0 ;  /* 0x0000000000227310 */ /* 0x0000620000201800 */
[----:B------:R-:W-:Y:S05]  /*7a20*/  BRA `(.L_x_10605) ;  /* 0x0000000000587947 */ /* 0x000fea0003800000 */
.L_x_10643:
        /* <DEDUP_REMOVED lines=16> */
.L_x_10670:
[----:B------:R-:W-:Y:S05]  /*7b30*/  BRA `(.L_x_10605) ;  /* 0x0000000000147947 */ /* 0x000fea0003800000 */
.L_x_10667:
[----:B------:R-:W2:Y:S02]  /*7b40*/  LDG.E.64 R34, desc[UR36][R2.64] ;  /* 0x0000002402227981 */ /* 0x000ea4000c1e1b00 */
[----:B--2---:R-:W0:Y:S01]  /*7b50*/  I2F.F64.U64 R34, R34 ;  /* 0x0000002200227312 */ /* 0x004e220000301800 */
[----:B------:R-:W-:Y:S05]  /*7b60*/  BRA `(.L_x_10605) ;  /* 0x0000000000087947 */ /* 0x000fea0003800000 */
.L_x_10666:
[----:B------:R-:W2:Y:S02]  /*7b70*/  LDG.E R2, desc[UR36][R2.64] ;  /* 0x0000002402027981 */ /* 0x000ea4000c1e1900 */
[----:B--2---:R0:W1:Y:S02]  /*7b80*/  I2F.F64.U32 R34, R2 ;  /* 0x0000000200227312 */ /* 0x0040640000201800 */
.L_x_10605:
[----:B------:R-:W-:Y:S05]  /*7b90*/  BSYNC B6 ;  /* 0x0000000000067941 */ /* 0x000fea0003800000 */
.L_x_10604:
[----:B0-----:R-:W0:Y:S01]  /*7ba0*/  S2R R2, SR_TID.X ;  /* 0x0000000000027919 */ /* 0x001e220000002100 */
[----:B------:R-:W-:Y:S01]  /*7bb0*/  BSSY B0, `(.L_x_10671) ;  /* 0x0000021000007945 */ /* 0x000fe20003800000 */
[----:B0-----:R-:W-:-:S13]  /*7bc0*/  ISETP.GE.AND P1, PT, R2, R36, PT ;  /* 0x000000240200720c */ /* 0x001fda0003f26270 */
[----:B------:R-:W-:Y:S05]  /*7bd0*/  @P1 BRA `(.L_x_10672) ;  /* 0x0000000000781947 */ /* 0x000fea0003800000 */
[----:B-1--45:R-:W-:Y:S01]  /*7be0*/  DSETP.GT.AND P0, PT, R22, 1, PT ;  /* 0x3ff000001600742a */ /* 0x032fe20003f04000 */
[----:B------:R-:W-:Y:S02]  /*7bf0*/  IMAD.MOV.U32 R4, RZ, RZ, 0x0 ;  /* 0x00000000ff047424 */ /* 0x000fe400078e00ff */
[----:B------:R-:W-:-:S03]  /*7c00*/  IMAD.MOV.U32 R5, RZ, RZ, 0x7ff80000 ;  /* 0x7ff80000ff057424 */ /* 0x000fc600078e00ff */
[----:B------:R-:W-:-:S14]  /*7c10*/  DSETP.LT.OR P0, PT, R22, RZ, P0 ;  /* 0x000000ff1600722a */ /* 0x000fdc0000701400 */
        /* <DEDUP_REMOVED lines=22> */
[----:B--23--:R-:W-:Y:S05]  /*7d80*/  CALL.REL.NOINC `($__internal_8_$__cuda_sm20_div_rn_f64_full) ;  /* 0x0000004c00dc7944 */ /* 0x00cfea0003c00000 */
[----:B------:R-:W-:Y:S02]  /*7d90*/  IMAD.MOV.U32 R4, RZ, RZ, R20 ;  /* 0x000000ffff047224 */ /* 0x000fe400078e0014 */
[----:B------:R-:W-:-:S07]  /*7da0*/  IMAD.MOV.U32 R5, RZ, RZ, R21 ;  /* 0x000000ffff057224 */ /* 0x000fce00078e0015 */
.L_x_10673:
[----:B------:R-:W-:Y:S05]  /*7db0*/  BSYNC B1 ;  /* 0x0000000000017941 */ /* 0x000fea0003800000 */
.L_x_10672:
[----:B------:R-:W-:Y:S05]  /*7dc0*/  BSYNC B0 ;  /* 0x0000000000007941 */ /* 0x000fea0003800000 */
.L_x_10671:
[----:B------:R-:W0:Y:S01]  /*7dd0*/  S2R R3, SR_CTAID.X ;  /* 0x0000000000037919 */ /* 0x000e220000002500 */
[----:B------:R-:W0:Y:S01]  /*7de0*/  LDC R0, c[0x0][0x210] ;  /* 0x00008400ff007b82 */ /* 0x000e220000000800 */
[----:B-1--45:R-:W-:Y:S01]  /*7df0*/  VIADD R22, R2, 0x80 ;  /* 0x0000008002167836 */ /* 0x032fe20000000000 */
[----:B------:R-:W-:Y:S01]  /*7e00*/  BSSY B0, `(.L_x_10674) ;  /* 0x0000022000007945 */ /* 0x000fe20003800000 */
[----:B0-----:R-:W-:-:S05]  /*7e10*/  IMAD R0, R3, -0x200, R0 ;  /* 0xfffffe0003007824 */ /* 0x001fca00078e0200 */
[----:B------:R-:W-:-:S13]  /*7e20*/  ISETP.GE.AND P0, PT, R22, R0, PT ;  /* 0x000000001600720c */ /* 0x000fda0003f06270 */
[----:B------:R-:W-:Y:S05]  /*7e30*/  @P0 BRA `(.L_x_10675) ;  /* 0x0000000000780947 */ /* 0x000fea0003800000 */
[----:B--2---:R-:W-:Y:S01]  /*7e40*/  DSETP.GT.AND P0, PT, R24, 1, PT ;  /* 0x3ff000001800742a */ /* 0x004fe20003f04000 */
        /* <DEDUP_REMOVED lines=25> */
[----:B---3--:R-:W-:Y:S05]  /*7fe0*/  CALL.REL.NOINC `($__internal_8_$__cuda_sm20_div_rn_f64_full) ;  /* 0x0000004c00447944 */ /* 0x008fea0003c00000 */
[----:B------:R-:W-:Y:S02]  /*7ff0*/  IMAD.MOV.U32 R28, RZ, RZ, R20 ;  /* 0x000000ffff1c7224 */ /* 0x000fe400078e0014 */
[----:B------:R-:W-:-:S07]  /*8000*/  IMAD.MOV.U32 R29, RZ, RZ, R21 ;  /* 0x000000ffff1d7224 */ /* 0x000fce00078e0015 */
.L_x_10676:
[----:B------:R-:W-:Y:S05]  /*8010*/  BSYNC B1 ;  /* 0x0000000000017941 */ /* 0x000fea0003800000 */
.L_x_10675:
[----:B------:R-:W-:Y:S05]  /*8020*/  BSYNC B0 ;  /* 0x0000000000007941 */ /* 0x000fea0003800000 */
.L_x_10674:
[----:B------:R-:W0:Y:S01]  /*8030*/  S2R R0, SR_CTAID.X ;  /* 0x0000000000007919 */ /* 0x000e220000002500 */
[----:B------:R-:W0:Y:S01]  /*8040*/  LDC R3, c[0x0][0x210] ;  /* 0x00008400ff037b82 */ /* 0x000e220000000800 */
[----:B------:R-:W-:Y:S01]  /*8050*/  BSSY B0, `(.L_x_10677) ;  /* 0x0000023000007945 */ /* 0x000fe20003800000 */
[----:B0-----:R-:W-:Y:S02]  /*8060*/  IMAD R3, R0, -0x200, R3 ;  /* 0xfffffe0000037824 */ /* 0x001fe400078e0203 */
[----:B------:R-:W-:-:S05]  /*8070*/  VIADD R0, R2, 0x100 ;  /* 0x0000010002007836 */ /* 0x000fca0000000000 */
[----:B------:R-:W-:-:S13]  /*8080*/  ISETP.GE.AND P0, PT, R0, R3, PT ;  /* 0x000000030000720c */ /* 0x000fda0003f06270 */
[----:B------:R-:W-:Y:S05]  /*8090*/  @P0 BRA `(.L_x_10678) ;  /* 0x0000000000780947 */ /* 0x000fea0003800000 */
[----:B------:R-:W-:Y:S01]  /*80a0*/  DSETP.GT.AND P0, PT, R32, 1, PT ;  /* 0x3ff000002000742a */ /* 0x000fe20003f04000 */
[----:B--2---:R-:W-:Y:S02]  /*80b0*/  IMAD.MOV.U32 R24, RZ, RZ, 0x0 ;  /* 0x00000000ff187424 */ /* 0x004fe400078e00ff */
        /* <DEDUP_REMOVED lines=27> */
.L_x_10679:
[----:B------:R-:W-:Y:S05]  /*8270*/  BSYNC B1 ;  /* 0x0000000000017941 */ /* 0x000fea0003800000 */
.L_x_10678:
[----:B------:R-:W-:Y:S05]  /*8280*/  BSYNC B0 ;  /* 0x0000000000007941 */ /* 0x000fea0003800000 */
.L_x_10677:
        /* <DEDUP_REMOVED lines=8> */
[----:B------:R-:W-:Y:S02]  /*8310*/  IMAD.MOV.U32 R16, RZ, RZ, 0x0 ;  /* 0x00000000ff107424 */ /* 0x000fe400078e00ff */
[----:B------:R-:W-:-:S03]  /*8320*/  IMAD.MOV.U32 R17, RZ, RZ, 0x7ff80000 ;  /* 0x7ff80000ff117424 */ /* 0x000fc600078e00ff */
[----:B------:R-:W-:-:S14]  /*8330*/  DSETP.LT.OR P0, PT, R34, RZ, P0 ;  /* 0x000000ff2200722a */ /* 0x000fdc0000701400 */
        /* <DEDUP_REMOVED lines=22> */
[----:B--2---:R-:W-:Y:S05]  /*84a0*/  CALL.REL.NOINC `($__internal_8_$__cuda_sm20_div_rn_f64_full) ;  /* 0x0000004800147944 */ /* 0x004fea0003c00000 */
[----:B------:R-:W-:Y:S02]  /*84b0*/  IMAD.MOV.U32 R16, RZ, RZ, R20 ;  /* 0x000000ffff107224 */ /* 0x000fe400078e0014 */
[----:B------:R-:W-:-:S07]  /*84c0*/  IMAD.MOV.U32 R17, RZ, RZ, R21 ;  /* 0x000000ffff117224 */ /* 0x000fce00078e0015 */
.L_x_10682:
[----:B------:R-:W-:Y:S05]  /*84d0*/  BSYNC B1 ;  /* 0x0000000000017941 */ /* 0x000fea0003800000 */
.L_x_10681:
[----:B------:R-:W-:Y:S05]  /*84e0*/  BSYNC B0 ;  /* 0x0000000000007941 */ /* 0x000fea0003800000 */
.L_x_10680:
        /* <DEDUP_REMOVED lines=27> */
.L_x_10688:
[----:B------:R-:W0:Y:S01]  /*86a0*/  F2I.S64.F64.TRUNC R4, R4 ;  /* 0x0000000400047311 */ /* 0x000e22000030d900 */
[----:B------:R-:W-:Y:S02]  /*86b0*/  IMAD.MOV.U32 R2, RZ, RZ, R22 ;  /* 0x000000ffff027224 */ /* 0x000fe400078e0016 */
[----:B0-----:R-:W-:-:S05]  /*86c0*/  IMAD.MOV.U32 R3, RZ, RZ, R4 ;  /* 0x000000ffff037224 */ /* 0x001fca00078e0004 */
[----:B------:R0:W-:Y:S01]  /*86d0*/  STG.E.U8 desc[UR36][R8.64], R3 ;  /* 0x0000000308007986 */ /* 0x0001e2000c101124 */
[----:B------:R-:W-:Y:S05]  /*86e0*/  BRA `(.L_x_10684) ;  /* 0x0000001000487947 */ /* 0x000fea0003800000 */
.L_x_10687:
        /* <DEDUP_REMOVED lines=10> */
.L_x_10691:
[----:B------:R-:W0:Y:S01]  /*8790*/  F2I.F64.TRUNC R5, R4 ;  /* 0x0000000400057311 */ /* 0x000e22000030d100 */
[----:B------:R-:W-:Y:S01]  /*87a0*/  IMAD.MOV.U32 R2, RZ, RZ, R22 ;  /* 0x000000ffff027224 */ /* 0x000fe200078e0016 */
[----:B0-----:R0:W-:Y:S01]  /*87b0*/  STG.E desc[UR36][R8.64], R5 ;  /* 0x0000000508007986 */ /* 0x0011e2000c101924 */
[----:B------:R-:W-:Y:S05]  /*87c0*/  BRA `(.L_x_10684) ;  /* 0x0000001000107947 */ /* 0x000fea0003800000 */
.L_x_10690:
[----:B------:R-:W0:Y:S01]  /*87d0*/  F2I.F64.TRUNC R5, R4 ;  /* 0x0000000400057311 */ /* 0x000e22000030d100 */
[----:B------:R-:W-:Y:S01]  /*87e0*/  IMAD.MOV.U32 R2, RZ, RZ, R22 ;  /* 0x000000ffff027224 */ /* 0x000fe200078e0016 */
[----:B0-----:R0:W-:Y:S01]  /*87f0*/  STG.E.U16 desc[UR36][R8.64], R5 ;  /* 0x0000000508007986 */ /* 0x0011e2000c101524 */
[----:B------:R-:W-:Y:S05]  /*8800*/  BRA `(.L_x_10684) ;  /* 0x0000001000007947 */ /* 0x000fea0003800000 */
.L_x_10686:
        /* <DEDUP_REMOVED lines=14> */
.L_x_10693:
        /* <DEDUP_REMOVED lines=9> */
.L_x_10692:
        /* <DEDUP_REMOVED lines=15> */
.L_x_10695:
        /* <DEDUP_REMOVED lines=10> */
.L_x_10694:
[----:B------:R0:W-:Y:S01]  /*8b10*/  STG.E.64 desc[UR36][R8.64], R4 ;  /* 0x0000000408007986 */ /* 0x0001e2000c101b24 */
[----:B------:R-:W-:Y:S01]  /*8b20*/  IMAD.MOV.U32 R2, RZ, RZ, R22 ;  /* 0x000000ffff027224 */ /* 0x000fe200078e0016 */
[----:B------:R-:W-:Y:S06]  /*8b30*/  BRA `(.L_x_10684) ;  /* 0x0000000c00347947 */ /* 0x000fec0003800000 */
.L_x_10685:
        /* <DEDUP_REMOVED lines=13> */
.L_x_10698:
[----:B------:R-:W-:Y:S01]  /*8c10*/  CS2R R6, SRZ ;  /* 0x0000000000067805 */ /* 0x000fe2000001ff00 */
[----:B------:R-:W-:-:S04]  /*8c20*/  IMAD.MOV.U32 R2, RZ, RZ, R22 ;  /* 0x000000ffff027224 */ /* 0x000fc800078e0016 */
[----:B------:R0:W-:Y:S01]  /*8c30*/  STG.E.128 desc[UR36][R8.64], R4 ;  /* 0x0000000408007986 */ /* 0x0001e2000c101d24 */
[----:B------:R-:W-:Y:S05]  /*8c40*/  BRA `(.L_x_10684) ;  /* 0x0000000800f07947 */ /* 0x000fea0003800000 */
.L_x_10697:
        /* <DEDUP_REMOVED lines=25> */
.L_x_10702:
[----:B------:R-:W-:Y:S05]  /*8de0*/  BSYNC B0 ;  /* 0x0000000000007941 */ /* 0x000fea0003800000 */
.L_x_10701:
[----:B------:R-:W-:Y:S01]  /*8df0*/  LOP3.LUT R3, R0, R3, RZ, 0xfc, !PT ;  /* 0x0000000300037212 */ /* 0x000fe200078efcff */
[----:B------:R-:W-:-:S04]  /*8e00*/  IMAD.MOV.U32 R2, RZ, RZ, R22 ;  /* 0x000000ffff027224 */ /* 0x000fc800078e0016 */
[----:B------:R0:W-:Y:S01]  /*8e10*/  STG.E.U8 desc[UR36][R8.64], R3 ;  /* 0x0000000308007986 */ /* 0x0001e2000c101124 */
[----:B------:R-:W-:Y:S05]  /*8e20*/  BRA `(.L_x_10684) ;  /* 0x0000000800787947 */ /* 0x000fea0003800000 */
.L_x_10700:
        /* <DEDUP_REMOVED lines=17> */
.L_x_10704:
[----:B------:R-:W-:Y:S01]  /*8f40*/  IMAD.MOV.U32 R0, RZ, RZ, 0x7f ;  /* 0x0000007fff007424 */ /* 0x000fe200078e00ff */
[----:B------:R-:W-:-:S04]  /*8f50*/  ISETP.GT.U32.AND P0, PT, R2, 0x7f800000, PT ;  /* 0x7f8000000200780c */ /* 0x000fc80003f04070 */
[----:B------:R-:W-:-:S09]  /*8f60*/  SEL R0, R0, 0x7c, P0 ;  /* 0x0000007c00007807 */ /* 0x000fd20000000000 */
.L_x_10705:
[----:B------:R-:W-:Y:S05]  /*8f70*/  BSYNC B0 ;  /* 0x0000000000007941 */ /* 0x000fea0003800000 */
.L_x_10703:
[----:B------:R-:W-:-:S04]  /*8f80*/  LOP3.LUT R2, R3, 0x80000000, RZ, 0xc0, !PT ;  /* 0x8000000003027812 */ /* 0x000fc800078ec0ff */
[----:B------:R-:W-:Y:S01]  /*8f90*/  SHF.R.U32.HI R3, RZ, 0x18, R2 ;  /* 0x00000018ff037819 */ /* 0x000fe20000011602 */
[----:B------:R-:W-:-:S03]  /*8fa0*/  IMAD.MOV.U32 R2, RZ, RZ, R22 ;  /* 0x000000ffff027224 */ /* 0x000fc600078e0016 */
[----:B------:R-:W-:-:S05]  /*8fb0*/  LOP3.LUT R3, R0, R3, RZ, 0xfc, !PT ;  /* 0x0000000300037212 */ /* 0x000fca00078efcff */
[----:B------:R0:W-:Y:S01]  /*8fc0*/  STG.E.U8 desc[UR36][R8.64], R3 ;  /* 0x0000000308007986 */ /* 0x0001e2000c101124 */
[----:B------:R-:W-:Y:S05]  /*8fd0*/  BRA `(.L_x_10684) ;  /* 0x00000008000c7947 */ /* 0x000fea0003800000 */
.L_x_10699:
        /* <DEDUP_REMOVED lines=9> */
.L_x_10696:
        /* <DEDUP_REMOVED lines=12> */
.L_x_10708:
        /* <DEDUP_REMOVED lines=21> */
.L_x_10711:
[----:B------:R-:W-:-:S04]  /*9280*/  LOP3.LUT R0, R7, 0x80000000, RZ, 0xc0, !PT ;  /* 0x8000000007007812 */ /* 0x000fc800078ec0ff */
[----:B------:R-:W-:-:S04]  /*9290*/  SHF.R.U32.HI R3, RZ, 0x18, R0 ;  /* 0x00000018ff037819 */ /* 0x000fc80000011600 */
[----:B------:R-:W-:-:S04]  /*92a0*/  LOP3.LUT R2, R2, R3, RZ, 0xfc, !PT ;  /* 0x0000000302027212 */ /* 0x000fc800078efcff */
[----:B------:R-:W-:-:S07]  /*92b0*/  PRMT R0, R2, 0x7610, R0 ;  /* 0x0000761002007816 */ /* 0x000fce0000000000 */
.L_x_10710:
[----:B------:R-:W-:Y:S05]  /*92c0*/  BSYNC B0 ;  /* 0x0000000000007941 */ /* 0x000fea0003800000 */
.L_x_10709:
[----:B------:R0:W-:Y:S01]  /*92d0*/  STG.E.U8 desc[UR36][R8.64], R0 ;  /* 0x0000000008007986 */ /* 0x0001e2000c101124 */
[----:B------:R-:W-:Y:S01]  /*92e0*/  IMAD.MOV.U32 R2, RZ, RZ, R22 ;  /* 0x000000ffff027224 */ /* 0x000fe200078e0016 */
[----:B------:R-:W-:Y:S06]  /*92f0*/  BRA `(.L_x_10684) ;  /* 0x0000000400447947 */ /* 0x000fec0003800000 */
.L_x_10707:
        /* <DEDUP_REMOVED lines=21> */
.L_x_10714:
[----:B------:R-:W-:-:S04]  /*9450*/  LOP3.LUT R0, R7, 0x80000000, RZ, 0xc0, !PT ;  /* 0x8000000007007812 */ /* 0x000fc800078ec0ff */
[----:B------:R-:W-:-:S04]  /*9460*/  SHF.R.U32.HI R3, RZ, 0x18, R0 ;  /* 0x00000018ff037819 */ /* 0x000fc80000011600 */
[----:B------:R-:W-:-:S04]  /*9470*/  LOP3.LUT R2, R2, R3, RZ, 0xfc, !PT ;  /* 0x0000000302027212 */ /* 0x000fc800078efcff */
[----:B------:R-:W-:-:S07]  /*9480*/  PRMT R0, R2, 0x7610, R0 ;  /* 0x0000761002007816 */ /* 0x000fce0000000000 */
.L_x_10713:
[----:B------:R-:W-:Y:S05]  /*9490*/  BSYNC B0 ;  /* 0x0000000000007941 */ /* 0x000fea0003800000 */
.L_x_10712:
[----:B------:R0:W-:Y:S01]  /*94a0*/  STG.E.U8 desc[UR36][R8.64], R0 ;  /* 0x0000000008007986 */ /* 0x0001e2000c101124 */
[----:B------:R-:W-:Y:S01]  /*94b0*/  IMAD.MOV.U32 R2, RZ, RZ, R22 ;  /* 0x000000ffff027224 */ /* 0x000fe200078e0016 */
[----:B------:R-:W-:Y:S06]  /*94c0*/  BRA `(.L_x_10684) ;  /* 0x0000000000d07947 */ /* 0x000fec0003800000 */
.L_x_10706:
        /* <DEDUP_REMOVED lines=27> */
.L_x_10689:
        /* <DEDUP_REMOVED lines=16> */
.L_x_10717:
[----:B------:R-:W-:Y:S01]  /*9780*/  IMAD.MOV.U32 R2, RZ, RZ, R22 ;  /* 0x000000ffff027224 */ /* 0x000fe200078e0016 */
[----:B------:R-:W-:Y:S06]  /*9790*/  BRA `(.L_x_10684) ;  /* 0x00000000001c7947 */ /* 0x000fec0003800000 */
.L_x_10716:
[----:B------:R-:W0:Y:S01]  /*97a0*/  F2I.U64.F64.TRUNC R4, R4 ;  /* 0x0000000400047311 */ /* 0x000e22000030d800 */
[----:B------:R-:W-:Y:S01]  /*97b0*/  IMAD.MOV.U32 R2, RZ, RZ, R22 ;  /* 0x000000ffff027224 */ /* 0x000fe200078e0016 */
[----:B0-----:R0:W-:Y:S01]  /*97c0*/  STG.E.64 desc[UR36][R8.64], R4 ;  /* 0x0000000408007986 */ /* 0x0011e2000c101b24 */
[----:B------:R-:W-:Y:S05]  /*97d0*/  BRA `(.L_x_10684) ;  /* 0x00000000000c7947 */ /* 0x000fea0003800000 */
.L_x_10715:
[----:B------:R-:W0:Y:S01]  /*97e0*/  F2I.U32.F64.TRUNC R5, R4 ;  /* 0x0000000400057311 */ /* 0x000e22000030d000 */
[----:B------:R-:W-:Y:S01]  /*97f0*/  IMAD.MOV.U32 R2, RZ, RZ, R22 ;  /* 0x000000ffff027224 */ /* 0x000fe200078e0016 */
[----:B0-----:R0:W-:Y:S06]  /*9800*/  STG.E desc[UR36][R8.64], R5 ;  /* 0x0000000508007986 */ /* 0x0011ec000c101924 */
.L_x_10684:
[----:B------:R-:W-:Y:S05]  /*9810*/  BSYNC B6 ;  /* 0x0000000000067941 */ /* 0x000fea0003800000 */
.L_x_10683:
        /* <DEDUP_REMOVED lines=26> */
.L_x_10723:
[----:B------:R-:W0:Y:S02]  /*99c0*/  F2I.S64.F64.TRUNC R28, R28 ;  /* 0x0000001c001c7311 */ /* 0x000e24000030d900 */
[----:B0-----:R-:W-:-:S05]  /*99d0*/  IMAD.MOV.U32 R3, RZ, RZ, R28 ;  /* 0x000000ffff037224 */ /* 0x001fca00078e001c */
[----:B------:R0:W-:Y:S01]  /*99e0*/  STG.E.U8 desc[UR36][R4.64], R3 ;  /* 0x0000000304007986 */ /* 0x0001e2000c101124 */
[----:B------:R-:W-:Y:S05]  /*99f0*/  BRA `(.L_x_10725) ;  /* 0x0000000c00f07947 */ /* 0x000fea0003800000 */
.L_x_10722:
        /* <DEDUP_REMOVED lines=9> */
.L_x_10727:
[----:B------:R-:W0:Y:S02]  /*9a90*/  F2I.F64.TRUNC R29, R28 ;  /* 0x0000001c001d7311 */ /* 0x000e24000030d100 */
[----:B0-----:R0:W-:Y:S01]  /*9aa0*/  STG.E desc[UR36][R4.64], R29 ;  /* 0x0000001d04007986 */ /* 0x0011e2000c101924 */
[----:B------:R-:W-:Y:S05]  /*9ab0*/  BRA `(.L_x_10725) ;  /* 0x0000000c00c07947 */ /* 0x000fea0003800000 */
.L_x_10726:
[----:B------:R-:W0:Y:S02]  /*9ac0*/  F2I.F64.TRUNC R29, R28 ;  /* 0x0000001c001d7311 */ /* 0x000e24000030d100 */
[----:B0-----:R0:W-:Y:S01]  /*9ad0*/  STG.E.U16 desc[UR36][R4.64], R29 ;  /* 0x0000001d04007986 */ /* 0x0011e2000c101524 */
[----:B------:R-:W-:Y:S05]  /*9ae0*/  BRA `(.L_x_10725) ;  /* 0x0000000c00b47947 */ /* 0x000fea0003800000 */
.L_x_10721:
        /* <DEDUP_REMOVED lines=13> */
.L_x_10729:
        /* <DEDUP_REMOVED lines=8> */
.L_x_10728:
        /* <DEDUP_REMOVED lines=14> */
.L_x_10731:
        /* <DEDUP_REMOVED lines=9> */
.L_x_10730:
[----:B------:R0:W-:Y:S01]  /*9db0*/  STG.E.64 desc[UR36][R4.64], R28 ;  /* 0x0000001c04007986 */ /* 0x0001e2000c101b24 */
[----:B------:R-:W-:Y:S05]  /*9dc0*/  BRA `(.L_x_10725) ;  /* 0x0000000800fc7947 */ /* 0x000fea0003800000 */
.L_x_10720:
        /* <DEDUP_REMOVED lines=12> */
.L_x_10734:
[----:B---3--:R-:W-:-:S05]  /*9e90*/  CS2R R30, SRZ ;  /* 0x00000000001e7805 */ /* 0x008fca000001ff00 */
[----:B------:R0:W-:Y:S01]  /*9ea0*/  STG.E.128 desc[UR36][R4.64], R28 ;  /* 0x0000001c04007986 */ /* 0x0001e2000c101d24 */
[----:B------:R-:W-:Y:S05]  /*9eb0*/  BRA `(.L_x_10725) ;  /* 0x0000000800c07947 */ /* 0x000fea0003800000 */
.L_x_10733:
        /* <DEDUP_REMOVED lines=25> */
.L_x_10738:
[----:B------:R-:W-:Y:S05]  /*a050*/  BSYNC B0 ;  /* 0x0000000000007941 */ /* 0x000fea0003800000 */
.L_x_10737:
[----:B------:R-:W-:-:S05]  /*a060*/  LOP3.LUT R7, R0, R7, RZ, 0xfc, !PT ;  /* 0x0000000700077212 */ /* 0x000fca00078efcff */
[----:B------:R0:W-:Y:S01]  /*a070*/  STG.E.U8 desc[UR36][R4.64], R7 ;  /* 0x0000000704007986 */ /* 0x0001e2000c101124 */
[----:B------:R-:W-:Y:S05]  /*a080*/  BRA `(.L_x_10725) ;  /* 0x00000008004c7947 */ /* 0x000fea0003800000 */
.L_x_10736:
        /* <DEDUP_REMOVED lines=17> */
.L_x_10740:
[----:B------:R-:W-:Y:S01]  /*a1a0*/  IMAD.MOV.U32 R0, RZ, RZ, 0x7f ;  /* 0x0000007fff007424 */ /* 0x000fe200078e00ff */
[----:B------:R-:W-:-:S04]  /*a1b0*/  ISETP.GT.U32.AND P0, PT, R3, 0x7f800000, PT ;  /* 0x7f8000000300780c */ /* 0x000fc80003f04070 */
[----:B------:R-:W-:-:S09]  /*a1c0*/  SEL R0, R0, 0x7c, P0 ;  /* 0x0000007c00007807 */ /* 0x000fd20000000000 */
.L_x_10741:
[----:B------:R-:W-:Y:S05]  /*a1d0*/  BSYNC B0 ;  /* 0x0000000000007941 */ /* 0x000fea0003800000 */
.L_x_10739:
[----:B------:R-:W-:-:S04]  /*a1e0*/  LOP3.LUT R3, R7, 0x80000000, RZ, 0xc0, !PT ;  /* 0x8000000007037812 */ /* 0x000fc800078ec0ff */
[----:B------:R-:W-:-:S04]  /*a1f0*/  SHF.R.U32.HI R3, RZ, 0x18, R3 ;  /* 0x00000018ff037819 */ /* 0x000fc80000011603 */
[----:B------:R-:W-:-:S05]  /*a200*/  LOP3.LUT R3, R0, R3, RZ, 0xfc, !PT ;  /* 0x0000000300037212 */ /* 0x000fca00078efcff */
[----:B------:R0:W-:Y:S01]  /*a210*/  STG.E.U8 desc[UR36][R4.64], R3 ;  /* 0x0000000304007986 */ /* 0x0001e2000c101124 */
[----:B------:R-:W-:Y:S05]  /*a220*/  BRA `(.L_x_10725) ;  /* 0x0000000400e47947 */ /* 0x000fea0003800000 */
.L_x_10735:
        /* <DEDUP_REMOVED lines=8> */
.L_x_10732:
        /* <DEDUP_REMOVED lines=11> */
.L_x_10744:
        /* <DEDUP_REMOVED lines=21> */
.L_x_10747:
[----:B------:R-:W-:-:S04]  /*a4b0*/  LOP3.LUT R0, R7, 0x80000000, RZ, 0xc0, !PT ;  /* 0x8000000007007812 */ /* 0x000fc800078ec0ff */
[----:B------:R-:W-:-:S04]  /*a4c0*/  SHF.R.U32.HI R0, RZ, 0x18, R0 ;  /* 0x00000018ff007819 */ /* 0x000fc80000011600 */
[----:B------:R-:W-:-:S07]  /*a4d0*/  LOP3.LUT R0, R3, R0, RZ, 0xfc, !PT ;  /* 0x0000000003007212 */ /* 0x000fce00078efcff */
.L_x_10746:
[----:B------:R-:W-:Y:S05]  /*a4e0*/  BSYNC B0 ;  /* 0x0000000000007941 */ /* 0x000fea0003800000 */
.L_x_10745:
[----:B------:R0:W-:Y:S01]  /*a4f0*/  STG.E.U8 desc[UR36][R4.64], R0 ;  /* 0x0000000004007986 */ /* 0x0001e2000c101124 */
[----:B------:R-:W-:Y:S05]  /*a500*/  BRA `(.L_x_10725) ;  /* 0x00000004002c7947 */ /* 0x000fea0003800000 */
.L_x_10743:
        /* <DEDUP_REMOVED lines=21> */
.L_x_10750:
[----:B------:R-:W-:-:S04]  /*a660*/  LOP3.LUT R0, R7, 0x80000000, RZ, 0xc0, !PT ;  /* 0x8000000007007812 */ /* 0x000fc800078ec0ff */
[----:B------:R-:W-:-:S04]  /*a670*/  SHF.R.U32.HI R0, RZ, 0x18, R0 ;  /* 0x00000018ff007819 */ /* 0x000fc80000011600 */
[----:B------:R-:W-:-:S07]  /*a680*/  LOP3.LUT R0, R3, R0, RZ, 0xfc, !PT ;  /* 0x0000000003007212 */ /* 0x000fce00078efcff */
.L_x_10749:
[----:B------:R-:W-:Y:S05]  /*a690*/  BSYNC B0 ;  /* 0x0000000000007941 */ /* 0x000fea0003800000 */
.L_x_10748:
[----:B------:R0:W-:Y:S01]  /*a6a0*/  STG.E.U8 desc[UR36][R4.64], R0 ;  /* 0x0000000004007986 */ /* 0x0001e2000c101124 */
[----:B------:R-:W-:Y:S05]  /*a6b0*/  BRA `(.L_x_10725) ;  /* 0x0000000000c07947 */ /* 0x000fea0003800000 */
.L_x_10742:
        /* <DEDUP_REMOVED lines=26> */
.L_x_10724:
        /* <DEDUP_REMOVED lines=16> */
.L_x_10753:
[----:B------:R-:W-:Y:S05]  /*a960*/  BRA `(.L_x_10725) ;  /* 0x0000000000147947 */ /* 0x000fea0003800000 */
.L_x_10752:
[----:B------:R-:W0:Y:S02]  /*a970*/  F2I.U64.F64.TRUNC R28, R28 ;  /* 0x0000001c001c7311 */ /* 0x000e24000030d800 */
[----:B0-----:R0:W-:Y:S01]  /*a980*/  STG.E.64 desc[UR36][R4.64], R28 ;  /* 0x0000001c04007986 */ /* 0x0011e2000c101b24 */
[----:B------:R-:W-:Y:S05]  /*a990*/  BRA `(.L_x_10725) ;  /* 0x0000000000087947 */ /* 0x000fea0003800000 */
.L_x_10751:
[----:B------:R-:W0:Y:S02]  /*a9a0*/  F2I.U32.F64.TRUNC R29, R28 ;  /* 0x0000001c001d7311 */ /* 0x000e24000030d000 */
[----:B0-----:R0:W-:Y:S02]  /*a9b0*/  STG.E desc[UR36][R4.64], R29 ;  /* 0x0000001d04007986 */ /* 0x0011e4000c101924 */
.L_x_10725:
        /* <DEDUP_REMOVED lines=24> */
.L_x_10757:
[----:B--2---:R-:W0:Y:S02]  /*ab40*/  F2I.S64.F64.TRUNC R24, R24 ;  /* 0x0000001800187311 */ /* 0x004e24000030d900 */
[----:B0-----:R-:W-:-:S05]  /*ab50*/  IMAD.MOV.U32 R3, RZ, RZ, R24 ;  /* 0x000000ffff037224 */ /* 0x001fca00078e0018 */
[----:B------:R0:W-:Y:S01]  /*ab60*/  STG.E.U8 desc[UR36][R4.64], R3 ;  /* 0x0000000304007986 */ /* 0x0001e2000c101124 */
[----:B------:R-:W-:Y:S05]  /*ab70*/  BRA `(.L_x_10759) ;  /* 0x0000000c00f07947 */ /* 0x000fea0003800000 */
.L_x_10756:
        /* <DEDUP_REMOVED lines=9> */
.L_x_10761:
[----:B--2---:R-:W0:Y:S02]  /*ac10*/  F2I.F64.TRUNC R25, R24 ;  /* 0x0000001800197311 */ /* 0x004e24000030d100 */
[----:B0-----:R0:W-:Y:S01]  /*ac20*/  STG.E desc[UR36][R4.64], R25 ;  /* 0x0000001904007986 */ /* 0x0011e2000c101924 */
[----:B------:R-:W-:Y:S05]  /*ac30*/  BRA `(.L_x_10759) ;  /* 0x0000000c00c07947 */ /* 0x000fea0003800000 */
.L_x_10760:
[----:B--2---:R-:W0:Y:S02]  /*ac40*/  F2I.F64.TRUNC R25, R24 ;  /* 0x0000001800197311 */ /* 0x004e24000030d100 */
[----:B0-----:R0:W-:Y:S01]  /*ac50*/  STG.E.U16 desc[UR36][R4.64], R25 ;  /* 0x0000001904007986 */ /* 0x0011e2000c101524 */
[----:B------:R-:W-:Y:S05]  /*ac60*/  BRA `(.L_x_10759) ;  /* 0x0000000c00b47947 */ /* 0x000fea0003800000 */
.L_x_10755:
        /* <DEDUP_REMOVED lines=13> */
.L_x_10763:
        /* <DEDUP_REMOVED lines=8> */
.L_x_10762:
        /* <DEDUP_REMOVED lines=14> */
.L_x_10765:
        /* <DEDUP_REMOVED lines=9> */
.L_x_10764:
[----:B--2---:R0:W-:Y:S01]  /*af30*/  STG.E.64 desc[UR36][R4.64], R24 ;  /* 0x0000001804007986 */ /* 0x0041e2000c101b24 */
[----:B------:R-:W-:Y:S05]  /*af40*/  BRA `(.L_x_10759) ;  /* 0x0000000800fc7947 */ /* 0x000fea0003800000 */
.L_x_10754:
        /* <DEDUP_REMOVED lines=12> */
.L_x_10768:
[----:B------:R-:W-:-:S05]  /*b010*/  CS2R R26, SRZ ;  /* 0x00000000001a7805 */ /* 0x000fca000001ff00 */
[----:B--2---:R0:W-:Y:S01]  /*b020*/  STG.E.128 desc[UR36][R4.64], R24 ;  /* 0x0000001804007986 */ /* 0x0041e2000c101d24 */
[----:B------:R-:W-:Y:S05]  /*b030*/  BRA `(.L_x_10759) ;  /* 0x0000000800c07947 */ /* 0x000fea0003800000 */
.L_x_10767:
        /* <DEDUP_REMOVED lines=25> */
.L_x_10772:
[----:B------:R-:W-:Y:S05]  /*b1d0*/  BSYNC B0 ;  /* 0x0000000000007941 */ /* 0x000fea0003800000 */
.L_x_10771:
[----:B------:R-:W-:-:S05]  /*b1e0*/  LOP3.LUT R7, R0, R7, RZ, 0xfc, !PT ;  /* 0x0000000700077212 */ /* 0x000fca00078efcff */
[----:B------:R0:W-:Y:S01]  /*b1f0*/  STG.E.U8 desc[UR36][R4.64], R7 ;  /* 0x0000000704007986 */ /* 0x0001e2000c101124 */
[----:B------:R-:W-:Y:S05]  /*b200*/  BRA `(.L_x_10759) ;  /* 0x00000008004c7947 */ /* 0x000fea0003800000 */
.L_x_10770:
        /* <DEDUP_REMOVED lines=17> */
.L_x_10774:
[----:B------:R-:W-:Y:S01]  /*b320*/  IMAD.MOV.U32 R0, RZ, RZ, 0x7f ;  /* 0x0000007fff007424 */ /* 0x000fe200078e00ff */
[----:B------:R-:W-:-:S04]  /*b330*/  ISETP.GT.U32.AND P0, PT, R3, 0x7f800000, PT ;  /* 0x7f8000000300780c */ /* 0x000fc80003f04070 */
[----:B------:R-:W-:-:S09]  /*b340*/  SEL R0, R0, 0x7c, P0 ;  /* 0x0000007c00007807 */ /* 0x000fd20000000000 */
.L_x_10775:
[----:B------:R-:W-:Y:S05]  /*b350*/  BSYNC B0 ;  /* 0x0000000000007941 */ /* 0x000fea0003800000 */
.L_x_10773:
[----:B------:R-:W-:-:S04]  /*b360*/  LOP3.LUT R3, R7, 0x80000000, RZ, 0xc0, !PT ;  /* 0x8000000007037812 */ /* 0x000fc800078ec0ff */
[----:B------:R-:W-:-:S04]  /*b370*/  SHF.R.U32.HI R3, RZ, 0x18, R3 ;  /* 0x00000018ff037819 */ /* 0x000fc80000011603 */
[----:B------:R-:W-:-:S05]  /*b380*/  LOP3.LUT R3, R0, R3, RZ, 0xfc, !PT ;  /* 0x0000000300037212 */ /* 0x000fca00078efcff */
[----:B------:R0:W-:Y:S01]  /*b390*/  STG.E.U8 desc[UR36][R4.64], R3 ;  /* 0x0000000304007986 */ /* 0x0001e2000c101124 */
[----:B------:R-:W-:Y:S05]  /*b3a0*/  BRA `(.L_x_10759) ;  /* 0x0000000400e47947 */ /* 0x000fea0003800000 */
.L_x_10769:
        /* <DEDUP_REMOVED lines=8> */
.L_x_10766:
        /* <DEDUP_REMOVED lines=11> */
.L_x_10778:
        /* <DEDUP_REMOVED lines=21> */
.L_x_10781:
[----:B------:R-:W-:-:S04]  /*b630*/  LOP3.LUT R0, R7, 0x80000000, RZ, 0xc0, !PT ;  /* 0x8000000007007812 */ /* 0x000fc800078ec0ff */
[----:B------:R-:W-:-:S04]  /*b640*/  SHF.R.U32.HI R0, RZ, 0x18, R0 ;  /* 0x00000018ff007819 */ /* 0x000fc80000011600 */
[----:B------:R-:W-:-:S07]  /*b650*/  LOP3.LUT R0, R3, R0, RZ, 0xfc, !PT ;  /* 0x0000000003007212 */ /* 0x000fce00078efcff */
.L_x_10780:
[----:B------:R-:W-:Y:S05]  /*b660*/  BSYNC B0 ;  /* 0x0000000000007941 */ /* 0x000fea0003800000 */
.L_x_10779:
[----:B------:R0:W-:Y:S01]  /*b670*/  STG.E.U8 desc[UR36][R4.64], R0 ;  /* 0x0000000004007986 */ /* 0x0001e2000c101124 */
[----:B------:R-:W-:Y:S05]  /*b680*/  BRA `(.L_x_10759) ;  /* 0x00000004002c7947 */ /* 0x000fea0003800000 */
.L_x_10777:
        /* <DEDUP_REMOVED lines=21> */
.L_x_10784:
[----:B------:R-:W-:-:S04]  /*b7e0*/  LOP3.LUT R0, R7, 0x80000000, RZ, 0xc0, !PT ;  /* 0x8000000007007812 */ /* 0x000fc800078ec0ff */
[----:B------:R-:W-:-:S04]  /*b7f0*/  SHF.R.U32.HI R0, RZ, 0x18, R0 ;  /* 0x00000018ff007819 */ /* 0x000fc80000011600 */
[----:B------:R-:W-:-:S07]  /*b800*/  LOP3.LUT R0, R3, R0, RZ, 0xfc, !PT ;  /* 0x0000000003007212 */ /* 0x000fce00078efcff */
.L_x_10783:
[----:B------:R-:W-:Y:S05]  /*b810*/  BSYNC B0 ;  /* 0x0000000000007941 */ /* 0x000fea0003800000 */
.L_x_10782:
[----:B------:R4:W-:Y:S01]  /*b820*/  STG.E.U8 desc[UR36][R4.64], R0 ;  /* 0x0000000004007986 */ /* 0x0009e2000c101124 */
[----:B------:R-:W-:Y:S05]  /*b830*/  BRA `(.L_x_10759) ;  /* 0x0000000000c07947 */ /* 0x000fea0003800000 */
.L_x_10776:
        /* <DEDUP_REMOVED lines=26> */
.L_x_10758:
        /* <DEDUP_REMOVED lines=16> */
.L_x_10787:
[----:B------:R-:W-:Y:S05]  /*bae0*/  BRA `(.L_x_10759) ;  /* 0x0000000000147947 */ /* 0x000fea0003800000 */
.L_x_10786:
[----:B--2---:R-:W0:Y:S02]  /*baf0*/  F2I.U64.F64.TRUNC R24, R24 ;  /* 0x0000001800187311 */ /* 0x004e24000030d800 */
[----:B0-----:R1:W-:Y:S01]  /*bb00*/  STG.E.64 desc[UR36][R4.64], R24 ;  /* 0x0000001804007986 */ /* 0x0013e2000c101b24 */
[----:B------:R-:W-:Y:S05]  /*bb10*/  BRA `(.L_x_10759) ;  /* 0x0000000000087947 */ /* 0x000fea0003800000 */
.L_x_10785:
[----:B--2---:R-:W0:Y:S02]  /*bb20*/  F2I.U32.F64.TRUNC R25, R24 ;  /* 0x0000001800197311 */ /* 0x004e24000030d000 */
[----:B0-----:R0:W-:Y:S02]  /*bb30*/  STG.E desc[UR36][R4.64], R25 ;  /* 0x0000001904007986 */ /* 0x0011e4000c101924 */
.L_x_10759:
[----:B------:R-:W-:-:S07]  /*bb40*/  VIADD R2, R2, 0x80 ;  /* 0x0000008002027836 */ /* 0x000fce0000000000 */
.L_x_10719:
[----:B------:R-:W-:Y:S05]  /*bb50*/  BSYNC B6 ;  /* 0x0000000000067941 */ /* 0x000fea0003800000 */
.L_x_10718:
        /* <DEDUP_REMOVED lines=23> */
.L_x_10791:
[----:B------:R-:W0:Y:S02]  /*bcd0*/  F2I.S64.F64.TRUNC R16, R16 ;  /* 0x0000001000107311 */ /* 0x000e24000030d900 */
[----:B0-----:R-:W-:-:S05]  /*bce0*/  IMAD.MOV.U32 R5, RZ, RZ, R16 ;  /* 0x000000ffff057224 */ /* 0x001fca00078e0010 */
[----:B------:R-:W-:Y:S01]  /*bcf0*/  STG.E.U8 desc[UR36][R2.64], R5 ;  /* 0x0000000502007986 */ /* 0x000fe2000c101124 */
[----:B------:R-:W-:Y:S05]  /*bd00*/  EXIT ;  /* 0x000000000000794d */ /* 0x000fea0003800000 */
.L_x_10790:
        /* <DEDUP_REMOVED lines=9> */
.L_x_10794:
[----:B------:R-:W0:Y:S02]  /*bda0*/  F2I.F64.TRUNC R17, R16 ;  /* 0x0000001000117311 */ /* 0x000e24000030d100 */
[----:B0-----:R-:W-:Y:S01]  /*bdb0*/  STG.E desc[UR36][R2.64], R17 ;  /* 0x0000001102007986 */ /* 0x001fe2000c101924 */
[----:B------:R-:W-:Y:S05]  /*bdc0*/  EXIT ;  /* 0x000000000000794d */ /* 0x000fea0003800000 */
.L_x_10793:
[----:B------:R-:W0:Y:S02]  /*bdd0*/  F2I.F64.TRUNC R17, R16 ;  /* 0x0000001000117311 */ /* 0x000e24000030d100 */
[----:B0-----:R-:W-:Y:S01]  /*bde0*/  STG.E.U16 desc[UR36][R2.64], R17 ;  /* 0x0000001102007986 */ /* 0x001fe2000c101524 */
[----:B------:R-:W-:Y:S05]  /*bdf0*/  EXIT ;  /* 0x000000000000794d */ /* 0x000fea0003800000 */
.L_x_10789:
        /* <DEDUP_REMOVED lines=13> */
.L_x_10796:
        /* <DEDUP_REMOVED lines=8> */
.L_x_10795:
        /* <DEDUP_REMOVED lines=14> */
.L_x_10798:
        /* <DEDUP_REMOVED lines=9> */
.L_x_10797:
[----:B------:R-:W-:Y:S01]  /*c0c0*/  STG.E.64 desc[UR36][R2.64], R16 ;  /* 0x0000001002007986 */ /* 0x000fe2000c101b24 */
[----:B------:R-:W-:Y:S05]  /*c0d0*/  EXIT ;  /* 0x000000000000794d */ /* 0x000fea0003800000 */
.L_x_10788:
        /* <DEDUP_REMOVED lines=12> */
.L_x_10801:
[----:B------:R-:W-:-:S05]  /*c1a0*/  CS2R R18, SRZ ;  /* 0x0000000000127805 */ /* 0x000fca000001ff00 */
[----:B------:R-:W-:Y:S01]  /*c1b0*/  STG.E.128 desc[UR36][R2.64], R16 ;  /* 0x0000001002007986 */ /* 0x000fe2000c101d24 */
[----:B------:R-:W-:Y:S05]  /*c1c0*/  EXIT ;  /* 0x000000000000794d */ /* 0x000fea0003800000 */
.L_x_10800:
        /* <DEDUP_REMOVED lines=25> */
.L_x_10805:
[----:B------:R-:W-:Y:S05]  /*c360*/  BSYNC B0 ;  /* 0x0000000000007941 */ /* 0x000fea0003800000 */
.L_x_10804:
[----:B------:R-:W-:-:S05]  /*c370*/  LOP3.LUT R5, R0, R5, RZ, 0xfc, !PT ;  /* 0x0000000500057212 */ /* 0x000fca00078efcff */
[----:B------:R-:W-:Y:S01]  /*c380*/  STG.E.U8 desc[UR36][R2.64], R5 ;  /* 0x0000000502007986 */ /* 0x000fe2000c101124 */
[----:B------:R-:W-:Y:S05]  /*c390*/  EXIT ;  /* 0x000000000000794d */ /* 0x000fea0003800000 */
.L_x_10803:
        /* <DEDUP_REMOVED lines=17> */
.L_x_10807:
[----:B------:R-:W-:Y:S01]  /*c4b0*/  IMAD.MOV.U32 R0, RZ, RZ, 0x7f ;  /* 0x0000007fff007424 */ /* 0x000fe200078e00ff */
[----:B------:R-:W-:-:S04]  /*c4c0*/  ISETP.GT.U32.AND P0, PT, R4, 0x7f800000, PT ;  /* 0x7f8000000400780c */ /* 0x000fc80003f04070 */
[----:B------:R-:W-:-:S09]  /*c4d0*/  SEL R0, R0, 0x7c, P0 ;  /* 0x0000007c00007807 */ /* 0x000fd20000000000 */
.L_x_10808:
[----:B------:R-:W-:Y:S05]  /*c4e0*/  BSYNC B0 ;  /* 0x0000000000007941 */ /* 0x000fea0003800000 */
.L_x_10806:
[----:B------:R-:W-:-:S04]  /*c4f0*/  LOP3.LUT R4, R5, 0x80000000, RZ, 0xc0, !PT ;  /* 0x8000000005047812 */ /* 0x000fc800078ec0ff */
[----:B------:R-:W-:-:S04]  /*c500*/  SHF.R.U32.HI R5, RZ, 0x18, R4 ;  /* 0x00000018ff057819 */ /* 0x000fc80000011604 */
[----:B------:R-:W-:-:S05]  /*c510*/  LOP3.LUT R5, R0, R5, RZ, 0xfc, !PT ;  /* 0x0000000500057212 */ /* 0x000fca00078efcff */
[----:B------:R-:W-:Y:S01]  /*c520*/  STG.E.U8 desc[UR36][R2.64], R5 ;  /* 0x0000000502007986 */ /* 0x000fe2000c101124 */
[----:B------:R-:W-:Y:S05]  /*c530*/  EXIT ;  /* 0x000000000000794d */ /* 0x000fea0003800000 */
.L_x_10802:
        /* <DEDUP_REMOVED lines=8> */
.L_x_10799:
        /* <DEDUP_REMOVED lines=11> */
.L_x_10811:
        /* <DEDUP_REMOVED lines=21> */
.L_x_10814:
[----:B------:R-:W-:-:S04]  /*c7c0*/  LOP3.LUT R0, R7, 0x80000000, RZ, 0xc0, !PT ;  /* 0x8000000007007812 */ /* 0x000fc800078ec0ff */
[----:B------:R-:W-:-:S04]  /*c7d0*/  SHF.R.U32.HI R5, RZ, 0x18, R0 ;  /* 0x00000018ff057819 */ /* 0x000fc80000011600 */
[----:B------:R-:W-:-:S04]  /*c7e0*/  LOP3.LUT R4, R4, R5, RZ, 0xfc, !PT ;  /* 0x0000000504047212 */ /* 0x000fc800078efcff */
[----:B------:R-:W-:-:S07]  /*c7f0*/  PRMT R0, R4, 0x7610, R0 ;  /* 0x0000761004007816 */ /* 0x000fce0000000000 */
.L_x_10813:
[----:B------:R-:W-:Y:S05]  /*c800*/  BSYNC B0 ;  /* 0x0000000000007941 */ /* 0x000fea0003800000 */
.L_x_10812:
[----:B------:R-:W-:Y:S01]  /*c810*/  STG.E.U8 desc[UR36][R2.64], R0 ;  /* 0x0000000002007986 */ /* 0x000fe2000c101124 */
[----:B------:R-:W-:Y:S05]  /*c820*/  EXIT ;  /* 0x000000000000794d */ /* 0x000fea0003800000 */
.L_x_10810:
        /* <DEDUP_REMOVED lines=21> */
.L_x_10817:
[----:B------:R-:W-:-:S04]  /*c980*/  LOP3.LUT R0, R7, 0x80000000, RZ, 0xc0, !PT ;  /* 0x8000000007007812 */ /* 0x000fc800078ec0ff */
[----:B------:R-:W-:-:S04]  /*c990*/  SHF.R.U32.HI R5, RZ, 0x18, R0 ;  /* 0x00000018ff057819 */ /* 0x000fc80000011600 */
[----:B------:R-:W-:-:S04]  /*c9a0*/  LOP3.LUT R4, R4, R5, RZ, 0xfc, !PT ;  /* 0x0000000504047212 */ /* 0x000fc800078efcff */
[----:B------:R-:W-:-:S07]  /*c9b0*/  PRMT R0, R4, 0x7610, R0 ;  /* 0x0000761004007816 */ /* 0x000fce0000000000 */
.L_x_10816:
[----:B------:R-:W-:Y:S05]  /*c9c0*/  BSYNC B0 ;  /* 0x0000000000007941 */ /* 0x000fea0003800000 */
.L_x_10815:
[----:B------:R-:W-:Y:S01]  /*c9d0*/  STG.E.U8 desc[UR36][R2.64], R0 ;  /* 0x0000000002007986 */ /* 0x000fe2000c101124 */
[----:B------:R-:W-:Y:S05]  /*c9e0*/  EXIT ;  /* 0x000000000000794d */ /* 0x000fea0003800000 */
.L_x_10809:
        /* <DEDUP_REMOVED lines=26> */
.L_x_10792:
        /* <DEDUP_REMOVED lines=16> */
.L_x_10820:
[----:B------:R-:W-:Y:S05]  /*cc90*/  EXIT ;  /* 0x000000000000794d */ /* 0x000fea0003800000 */
.L_x_10819:
[----:B------:R-:W0:Y:S02]  /*cca0*/  F2I.U64.F64.TRUNC R16, R16 ;  /* 0x0000001000107311 */ /* 0x000e24000030d800 */
[----:B0-----:R-:W-:Y:S01]  /*ccb0*/  STG.E.64 desc[UR36][R2.64], R16 ;  /* 0x0000001002007986 */ /* 0x001fe2000c101b24 */
[----:B------:R-:W-:Y:S05]  /*ccc0*/  EXIT ;  /* 0x000000000000794d */ /* 0x000fea0003800000 */
.L_x_10818:
[----:B------:R-:W0:Y:S02]  /*ccd0*/  F2I.U32.F64.TRUNC R17, R16 ;  /* 0x0000001000117311 */ /* 0x000e24000030d000 */
[----:B0-----:R-:W-:Y:S01]  /*cce0*/  STG.E desc[UR36][R2.64], R17 ;  /* 0x0000001102007986 */ /* 0x001fe2000c101924 */
[----:B------:R-:W-:Y:S05]  /*ccf0*/  EXIT ;  /* 0x000000000000794d */ /* 0x000fea0003800000 */
        .weak           $__internal_8_$__cuda_sm20_div_rn_f64_full
        .type           $__internal_8_$__cuda_sm20_div_rn_f64_full,@function
        .size           $__internal_8_$__cuda_sm20_div_rn_f64_full,(.L_x_14580 - $__internal_8_$__cuda_sm20_div_rn_f64_full)
$__internal_8_$__cuda_sm20_div_rn_f64_full:
        /* <DEDUP_REMOVED lines=70> */
.L_x_10822:
        /* <DEDUP_REMOVED lines=16> */
.L_x_10825:
[----:B------:R-:W-:Y:S01]  /*d260*/  LOP3.LUT R21, R9, 0x80000, RZ, 0xfc, !PT ;  /* 0x0008000009157812 */ /* 0x000fe200078efcff */
[----:B------:R-:W-:Y:S01]  /*d270*/  IMAD.MOV.U32 R20, RZ, RZ, R8 ;  /* 0x000000ffff147224 */ /* 0x000fe200078e0008 */
[----:B------:R-:W-:Y:S06]  /*d280*/  BRA `(.L_x_10823) ;  /* 0x0000000000087947 */ /* 0x000fec0003800000 */
.L_x_10824:
[----:B------:R-:W-:Y:S01]  /*d290*/  LOP3.LUT R21, R11, 0x80000, RZ, 0xfc, !PT ;  /* 0x000800000b157812 */ /* 0x000fe200078efcff */
[----:B------:R-:W-:-:S07]  /*d2a0*/  IMAD.MOV.U32 R20, RZ, RZ, R10 ;  /* 0x000000ffff147224 */ /* 0x000fce00078e000a */
.L_x_10823:
[----:B------:R-:W-:Y:S05]  /*d2b0*/  BSYNC B2 ;  /* 0x0000000000027941 */ /* 0x000fea0003800000 */
.L_x_10821:
[----:B------:R-:W-:Y:S02]  /*d2c0*/  IMAD.MOV.U32 R6, RZ, RZ, R16 ;  /* 0x000000ffff067224 */ /* 0x000fe400078e0010 */
[----:B------:R-:W-:-:S04]  /*d2d0*/  IMAD.MOV.U32 R7, RZ, RZ, 0x0 ;  /* 0x00000000ff077424 */ /* 0x000fc800078e00ff */
[----:B------:R-:W-:Y:S05]  /*d2e0*/  RET.REL.NODEC R6 `(_ZN2at6native27unrolled_elementwise_kernelIZZZNS0_26logit_backward_kernel_cudaERNS_18TensorIteratorBaseERKN3c106ScalarEENKUlvE_clEvENKUlvE_clEvEUlddE_St5arrayIPcLm3EELi4E23TrivialOffsetCalculatorILi2EjESE_ILi1EjENS0_6memory12LoadWithCastILi2EEENSH_13StoreWithCastILi1EEEEEviT_T0_T2_T3_T4_T5_) ;  /* 0xffffff2c06447950 */ /* 0x000fea0003c3ffff */
.L_x_10826:
        /* <DEDUP_REMOVED lines=9> */
.L_x_14580:


//--------------------- .text._ZN2at6native18elementwise_kernelILi128ELi2EZNS0_22gpu_kernel_impl_nocastIZZZNS0_26logit_backward_kernel_cudaERNS_18TensorIteratorBaseERKN3c106ScalarEENKUlvE_clEvENKUlvE_clEvEUlddE_EEvS4_RKT_EUliE_EEviT1_ --------------------------
	.section	.text._ZN2at6native18elementwise_kernelILi128ELi2EZNS0_22gpu_kernel_impl_nocastIZZZNS0_26logit_backward_kernel_cudaERNS_18TensorIteratorBaseERKN3c106ScalarEENKUlvE_clEvENKUlvE_clEvEUlddE_EEvS4_RKT_EUliE_EEviT1_,"ax",@progbits
	.align	128
        .global         _ZN2at6native18elementwise_kernelILi128ELi2EZNS0_22gpu_kernel_impl_nocastIZZZNS0_26logit_backward_kernel_cudaERNS_18TensorIteratorBaseERKN3c106ScalarEENKUlvE_clEvENKUlvE_clEvEUlddE_EEvS4_RKT_EUliE_EEviT1_
        .type           _ZN2at6native18elementwise_kernelILi128ELi2EZNS0_22gpu_kernel_impl_nocastIZZZNS0_26logit_backward_kernel_cudaERNS_18TensorIteratorBaseERKN3c106ScalarEENKUlvE_clEvENKUlvE_clEvEUlddE_EEvS4_RKT_EUliE_EEviT1_,@function
        .size           _ZN2at6native18elementwise_kernelILi128ELi2EZNS0_22gpu_kernel_impl_nocastIZZZNS0_26logit_backward_kernel_cudaERNS_18TensorIteratorBaseERKN3c106ScalarEENKUlvE_clEvENKUlvE_clEvEUlddE_EEvS4_RKT_EUliE_EEviT1_,(.L_x_14581 - _ZN2at6native18elementwise_kernelILi128ELi2EZNS0_22gpu_kernel_impl_nocastIZZZNS0_26logit_backward_kernel_cudaERNS_18TensorIteratorBaseERKN3c106ScalarEENKUlvE_clEvENKUlvE_clEvEUlddE_EEvS4_RKT_EUliE_EEviT1_)
        .other          _ZN2at6native18elementwise_kernelILi128ELi2EZNS0_22gpu_kernel_impl_nocastIZZZNS0_26logit_backward_kernel_cudaERNS_18TensorIteratorBaseERKN3c106ScalarEENKUlvE_clEvENKUlvE_clEvEUlddE_EEvS4_RKT_EUliE_EEviT1_,@"STO_CUDA_ENTRY STV_DEFAULT"
_ZN2at6native18elementwise_kernelILi128ELi2EZNS0_22gpu_kernel_impl_nocastIZZZNS0_26logit_backward_kernel_cudaERNS_18TensorIteratorBaseERKN3c106ScalarEENKUlvE_clEvENKUlvE_clEvEUlddE_EEvS4_RKT_EUliE_EEviT1_:
.text._ZN2at6native18elementwise_kernelILi128ELi2EZNS0_22gpu_kernel_impl_nocastIZZZNS0_26logit_backward_kernel_cudaERNS_18TensorIteratorBaseERKN3c106ScalarEENKUlvE_clEvENKUlvE_clEvEUlddE_EEvS4_RKT_EUliE_EEviT1_:
        /* <DEDUP_REMOVED lines=362> */
.L_x_10829:
[----:B------:R-:W-:Y:S01]  /*16a0*/  ULDC.64 UR6, c[0x0][0x488] ;  /* 0x0001220000067ab9 */ /* 0x000fe20000000a00 */
[----:B------:R-:W-:Y:S01]  /*16b0*/  ULDC.64 UR8, c[0x0][0x480] ;  /* 0x0001200000087ab9 */ /* 0x000fe20000000a00 */
[----:B------:R-:W-:-:S05]  /*16c0*/  IADD3 R6, P0, R2, UR6, RZ ;  /* 0x0000000602067c10 */ /* 0x000fca000ff1e0ff */
[----:B------:R-:W-:Y:S01]  /*16d0*/  IMAD.X R7, RZ, RZ, UR7, P0 ;  /* 0x00000007ff077e24 */ /* 0x000fe200080e06ff */
[----:B------:R-:W-:-:S04]  /*16e0*/  ULDC.64 UR6, c[0x0][0x478] ;  /* 0x00011e0000067ab9 */ /* 0x000fc80000000a00 */
[----:B------:R-:W2:Y:S01]  /*16f0*/  LDG.E.64 R10, desc[UR4][R6.64] ;  /* 0x00000004060a7981 */ /* 0x000ea2000c1e1b00 */
[----:B------:R-:W-:Y:S01]  /*1700*/  IADD3 R4, P1, R5, UR6, RZ ;  /* 0x0000000605047c10 */ /* 0x000fe2000ff3e0ff */
[----:B------:R-:W-:Y:S01]  /*1710*/  BSSY B1, `(.L_x_10830) ;  /* 0x0000021000017945 */ /* 0x000fe20003800000 */
[----:B------:R-:W-:Y:S02]  /*1720*/  IADD3 R16, P2, R0, UR8, RZ ;  /* 0x0000000800107c10 */ /* 0x000fe4000ff5e0ff */
[----:B------:R-:W-:Y:S02]  /*1730*/  IADD3.X R5, RZ, UR7, RZ, P1, !PT ;  /* 0x00000007ff057c10 */ /* 0x000fe40008ffe4ff */
[----:B------:R-:W-:Y:S02]  /*1740*/  IADD3.X R17, RZ, UR9, RZ, P2, !PT ;  /* 0x00000009ff117c10 */ /* 0x000fe400097fe4ff */
[----:B------:R-:W-:Y:S02]  /*1750*/  MOV R2, 0x0 ;  /* 0x0000000000027802 */ /* 0x000fe40000000f00 */
[----:B------:R-:W-:Y:S01]  /*1760*/  MOV R3, 0x7ff80000 ;  /* 0x7ff8000000037802 */ /* 0x000fe20000000f00 */
[----:B--2---:R-:W-:-:S06]  /*1770*/  DSETP.GT.AND P0, PT, R10, 1, PT ;  /* 0x3ff000000a00742a */ /* 0x004fcc0003f04000 */
[----:B------:R-:W-:-:S14]  /*1780*/  DSETP.LT.OR P0, PT, R10, RZ, P0 ;  /* 0x000000ff0a00722a */ /* 0x000fdc0000701400 */
[----:B------:R-:W-:Y:S05]  /*1790*/  @P0 BRA `(.L_x_10831) ;  /* 0x0000000000600947 */ /* 0x000fea0003800000 */
[----:B------:R-:W2:Y:S01]  /*17a0*/  LDG.E.64 R6, desc[UR4][R16.64] ;  /* 0x0000000410067981 */ /* 0x000ea2000c1e1b00 */
[C---:B------:R-:W-:Y:S01]  /*17b0*/  DADD R8, -R10.reuse, 1 ;  /* 0x3ff000000a087429 */ /* 0x040fe20000000100 */
[----:B------:R-:W-:Y:S01]  /*17c0*/  IMAD.MOV.U32 R2, RZ, RZ, 0x1 ;  /* 0x00000001ff027424 */ /* 0x000fe200078e00ff */
        /* <DEDUP_REMOVED lines=15> */
[----:B------:R-:W-:Y:S02]  /*18c0*/  MOV R11, R7 ;  /* 0x00000007000b7202 */ /* 0x000fe40000000f00 */
[----:B------:R-:W-:Y:S02]  /*18d0*/  MOV R0, R6 ;  /* 0x0000000600007202 */ /* 0x000fe40000000f00 */
[----:B------:R-:W-:Y:S02]  /*18e0*/  MOV R7, R9 ;  /* 0x0000000900077202 */ /* 0x000fe40000000f00 */
[----:B------:R-:W-:-:S07]  /*18f0*/  MOV R16, 0x1910 ;  /* 0x0000191000107802 */ /* 0x000fce0000000f00 */
[----:B------:R-:W-:Y:S05]  /*1900*/  CALL.REL.NOINC `($__internal_9_$__cuda_sm20_div_rn_f64_full) ;  /* 0x0000001800547944 */ /* 0x000fea0003c00000 */
.L_x_10832:
[----:B------:R-:W-:Y:S05]  /*1910*/  BSYNC B2 ;  /* 0x0000000000027941 */ /* 0x000fea0003800000 */
.L_x_10831:
[----:B------:R-:W-:Y:S05]  /*1920*/  BSYNC B1 ;  /* 0x0000000000017941 */ /* 0x000fea0003800000 */
.L_x_10830:
[----:B------:R-:W-:Y:S01]  /*1930*/  LEA R13, R14, R13, 0x8 ;  /* 0x0000000d0e0d7211 */ /* 0x000fe200078e40ff */
[----:B------:R0:W-:Y:S04]  /*1940*/  STG.E.64 desc[UR4][R4.64], R2 ;  /* 0x0000000204007986 */ /* 0x0001e8000c101b04 */
[----:B0-----:R-:W-:-:S07]  /*1950*/  VIADD R3, R13, 0x80 ;  /* 0x000000800d037836 */ /* 0x001fce0000000000 */
.L_x_10828:
[----:B------:R-:W-:Y:S05]  /*1960*/  BSYNC B0 ;  /* 0x0000000000007941 */ /* 0x000fea0003800000 */
.L_x_10827:
        /* <DEDUP_REMOVED lines=356> */
.L_x_10833:
        /* <DEDUP_REMOVED lines=38> */
[----:B------:R-:W-:Y:S05]  /*3210*/  CALL.REL.NOINC `($__internal_9_$__cuda_sm20_div_rn_f64_full) ;  /* 0x0000000000107944 */ /* 0x000fea0003c00000 */
.L_x_10836:
[----:B------:R-:W-:Y:S05]  /*3220*/  BSYNC B1 ;  /* 0x0000000000017941 */ /* 0x000fea0003800000 */
.L_x_10835:
[----:B------:R-:W-:Y:S05]  /*3230*/  BSYNC B0 ;  /* 0x0000000000007941 */ /* 0x000fea0003800000 */
.L_x_10834:
[----:B------:R-:W-:Y:S01]  /*3240*/  STG.E.64 desc[UR4][R4.64], R2 ;  /* 0x0000000204007986 */ /* 0x000fe2000c101b04 */
[----:B------:R-:W-:Y:S05]  /*3250*/  EXIT ;  /* 0x000000000000794d */ /* 0x000fea0003800000 */
        .weak           $__internal_9_$__cuda_sm20_div_rn_f64_full
        .type           $__internal_9_$__cuda_sm20_div_rn_f64_full,@function
        .size           $__internal_9_$__cuda_sm20_div_rn_f64_full,(.L_x_14581 - $__internal_9_$__cuda_sm20_div_rn_f64_full)
$__internal_9_$__cuda_sm20_div_rn_f64_full:
        /* <DEDUP_REMOVED lines=69> */
.L_x_10838:
        /* <DEDUP_REMOVED lines=16> */
.L_x_10841:
[----:B------:R-:W-:Y:S02]  /*37b0*/  LOP3.LUT R19, R7, 0x80000, RZ, 0xfc, !PT ;  /* 0x0008000007137812 */ /* 0x000fe400078efcff */
[----:B------:R-:W-:Y:S01]  /*37c0*/  MOV R18, R6 ;  /* 0x0000000600127202 */ /* 0x000fe20000000f00 */
[----:B------:R-:W-:Y:S06]  /*37d0*/  BRA `(.L_x_10839) ;  /* 0x0000000000087947 */ /* 0x000fec0003800000 */
.L_x_10840:
[----:B------:R-:W-:Y:S02]  /*37e0*/  LOP3.LUT R19, R9, 0x80000, RZ, 0xfc, !PT ;  /* 0x0008000009137812 */ /* 0x000fe400078efcff */
[----:B------:R-:W-:-:S07]  /*37f0*/  MOV R18, R8 ;  /* 0x0000000800127202 */ /* 0x000fce0000000f00 */
.L_x_10839:
[----:B------:R-:W-:Y:S05]  /*3800*/  BSYNC B3 ;  /* 0x0000000000037941 */ /* 0x000fea0003800000 */
.L_x_10837:
[----:B------:R-:W-:Y:S01]  /*3810*/  HFMA2.MMA R17, -RZ, RZ, 0, 0 ;  /* 0x00000000ff117435 */ /* 0x000fe200000001ff */
[----:B------:R-:W-:Y:S02]  /*3820*/  MOV R2, R18 ;  /* 0x0000001200027202 */ /* 0x000fe40000000f00 */
[----:B------:R-:W-:-:S03]  /*3830*/  MOV R3, R19 ;  /* 0x0000001300037202 */ /* 0x000fc60000000f00 */
[----:B------:R-:W-:Y:S05]  /*3840*/  RET.REL.NODEC R16 `(_ZN2at6native18elementwise_kernelILi128ELi2EZNS0_22gpu_kernel_impl_nocastIZZZNS0_26logit_backward_kernel_cudaERNS_18TensorIteratorBaseERKN3c106ScalarEENKUlvE_clEvENKUlvE_clEvEUlddE_EEvS4_RKT_EUliE_EEviT1_) ;  /* 0xffffffc410ec7950 */ /* 0x000fea0003c3ffff */
.L_x_10842:
        /* <DEDUP_REMOVED lines=11> */
.L_x_14581:


//--------------------- .text._ZN2at6native27unrolled_elementwise_kernelIZZZNS0_26logit_backward_kernel_cudaERNS_18TensorIteratorBaseERKN3c106ScalarEENKUlvE_clEvENKUlvE_clEvEUlddE_St5arrayIPcLm3EELi4E23TrivialOffsetCalculatorILi2EjESE_ILi1EjENS0_6memory15LoadWithoutCastENSH_16StoreWithoutCastEEEviT_T0_T2_T3_T4_T5_ --------------------------
	.section	.text._ZN2at6native27unrolled_elementwise_kernelIZZZNS0_26logit_backward_kernel_cudaERNS_18TensorIteratorBaseERKN3c106ScalarEENKUlvE_clEvENKUlvE_clEvEUlddE_St5arrayIPcLm3EELi4E23TrivialOffsetCalculatorILi2EjESE_ILi1EjENS0_6memory15LoadWithoutCastENSH_16StoreWithoutCastEEEviT_T0_T2_T3_T4_T5_,"ax",@progbits
	.align	128
        .global         _ZN2at6native27unrolled_elementwise_kernelIZZZNS0_26logit_backward_kernel_cudaERNS_18TensorIteratorBaseERKN3c106ScalarEENKUlvE_clEvENKUlvE_clEvEUlddE_St5arrayIPcLm3EELi4E23TrivialOffsetCalculatorILi2EjESE_ILi1EjENS0_6memory15LoadWithoutCastENSH_16StoreWithoutCastEEEviT_T0_T2_T3_T4_T5_
        .type           _ZN2at6native27unrolled_elementwise_kernelIZZZNS0_26logit_backward_kernel_cudaERNS_18TensorIteratorBaseERKN3c106ScalarEENKUlvE_clEvENKUlvE_clEvEUlddE_St5arrayIPcLm3EELi4E23TrivialOffsetCalculatorILi2EjESE_ILi1EjENS0_6memory15LoadWithoutCastENSH_16StoreWithoutCastEEEviT_T0_T2_T3_T4_T5_,@function
        .size           _ZN2at6native27unrolled_elementwise_kernelIZZZNS0_26logit_backward_kernel_cudaERNS_18TensorIteratorBaseERKN3c106ScalarEENKUlvE_clEvENKUlvE_clEvEUlddE_St5arrayIPcLm3EELi4E23TrivialOffsetCalculatorILi2EjESE_ILi1EjENS0_6memory15LoadWithoutCastENSH_16StoreWithoutCastEEEviT_T0_T2_T3_T4_T5_,(.L_x_14582 - _ZN2at6native27unrolled_elementwise_kernelIZZZNS0_26logit_backward_kernel_cudaERNS_18TensorIteratorBaseERKN3c106ScalarEENKUlvE_clEvENKUlvE_clEvEUlddE_St5arrayIPcLm3EELi4E23TrivialOffsetCalculatorILi2EjESE_ILi1EjENS0_6memory15LoadWithoutCastENSH_16StoreWithoutCastEEEviT_T0_T2_T3_T4_T5_)
        .other          _ZN2at6native27unrolled_elementwise_kernelIZZZNS0_26logit_backward_kernel_cudaERNS_18TensorIteratorBaseERKN3c106ScalarEENKUlvE_clEvENKUlvE_clEvEUlddE_St5arrayIPcLm3EELi4E23TrivialOffsetCalculatorILi2EjESE_ILi1EjENS0_6memory15LoadWithoutCastENSH_16StoreWithoutCastEEEviT_T0_T2_T3_T4_T5_,@"STO_CUDA_ENTRY STV_DEFAULT"
_ZN2at6native27unrolled_elementwise_kernelIZZZNS0_26logit_backward_kernel_cudaERNS_18TensorIteratorBaseERKN3c106ScalarEENKUlvE_clEvENKUlvE_clEvEUlddE_St5arrayIPcLm3EELi4E23TrivialOffsetCalculatorILi2EjESE_ILi1EjENS0_6memory15LoadWithoutCastENSH_16StoreWithoutCastEEEviT_T0_T2_T3_T4_T5_:
.text._ZN2at6native27unrolled_elementwise_kernelIZZZNS0_26logit_backward_kernel_cudaERNS_18TensorIteratorBaseERKN3c106ScalarEENKUlvE_clEvENKUlvE_clEvEUlddE_St5arrayIPcLm3EELi4E23TrivialOffsetCalculatorILi2EjESE_ILi1EjENS0_6memory15LoadWithoutCastENSH_16StoreWithoutCastEEEviT_T0_T2_T3_T4_T5_:
[----:B------:R-:W-:Y:S01]  /*0000*/  LDC R1, c[0x0][0x28] ;  /* 0x00000a00ff017b82 */ /* 0x000fe20000000800 */
[----:B------:R-:W0:Y:S07]  /*0010*/  S2R R3, SR_CTAID.X ;  /* 0x0000000000037919 */ /* 0x000e2e0000002500 */
[----:B------:R-:W0:Y:S01]  /*0020*/  LDC R0, c[0x0][0x210] ;  /* 0x00008400ff007b82 */ /* 0x000e220000000800 */
[----:B------:R-:W-:Y:S02]  /*0030*/  CS2R R18, SRZ ;  /* 0x0000000000127805 */ /* 0x000fe4000001ff00 */
[----:B------:R-:W-:Y:S01]  /*0040*/  CS2R R28, SRZ ;  /* 0x00000000001c7805 */ /* 0x000fe2000001ff00 */
[----:B------:R-:W1:Y:S01]  /*0050*/  S2R R4, SR_TID.X ;  /* 0x0000000000047919 */ /* 0x000e620000002100 */
[----:B------:R-:W-:Y:S01]  /*0060*/  ULDC.64 UR4, c[0x0][0x208] ;  /* 0x0000820000047ab9 */ /* 0x000fe20000000a00 */
[----:B0-----:R-:W-:-:S02]  /*0070*/  IMAD R5, R3, -0x200, R0 ;  /* 0xfffffe0003057824 */ /* 0x001fc400078e0200 */
[----:B-1----:R-:W-:-:S03]  /*0080*/  IMAD.MOV.U32 R0, RZ, RZ, R4 ;  /* 0x000000ffff007224 */ /* 0x002fc600078e0004 */
[----:B------:R-:W-:-:S13]  /*0090*/  ISETP.GE.AND P1, PT, R4, R5, PT ;  /* 0x000000050400720c */ /* 0x000fda0003f26270 */
[----:B------:R-:W-:Y:S01]  /*00a0*/  @!P1 IMAD R7, R3, 0x200, R0 ;  /* 0x0000020003079824 */ /* 0x000fe200078e0200 */
[----:B------:R-:W0:Y:S01]  /*00b0*/  @!P1 LDC.64 R16, c[0x0][0x220] ;  /* 0x00008800ff109b82 */ /* 0x000e220000000a00 */
[----:B------:R-:W-:-:S05]  /*00c0*/  @!P1 VIADD R0, R0, 0x80 ;  /* 0x0000008000009836 */ /* 0x000fca0000000000 */
[C---:B------:R-:W-:Y:S02]  /*00d0*/  ISETP.GE.AND P0, PT, R0.reuse, R5, PT ;  /* 0x000000050000720c */ /* 0x040fe40003f06270 */
[----:B------:R-:W1:Y:S11]  /*00e0*/  @!P1 LDC.64 R20, c[0x0][0x228] ;  /* 0x00008a00ff149b82 */ /* 0x000e760000000a00 */
[----:B------:R-:W-:Y:S01]  /*00f0*/  @!P0 IMAD R33, R3, 0x200, R0 ;  /* 0x0000020003218824 */ /* 0x000fe200078e0200 */
[----:B------:R-:W2:Y:S01]  /*0100*/  @!P0 LDC.64 R22, c[0x0][0x220] ;  /* 0x00008800ff168b82 */ /* 0x000ea20000000a00 */
[----:B------:R-:W-:-:S02]  /*0110*/  @!P0 VIADD R0, R0, 0x80 ;  /* 0x0000008000008836 */ /* 0x000fc40000000000 */
[----:B0-----:R-:W-:-:S03]  /*0120*/  @!P1 IMAD.WIDE.U32 R16, R7, 0x8, R16 ;  /* 0x0000000807109825 */ /* 0x001fc600078e0010 */
[----:B------:R-:W-:Y:S02]  /*0130*/  ISETP.GE.AND P3, PT, R0, R5, PT ;  /* 0x000000050000720c */ /* 0x000fe40003f66270 */
[----:B------:R-:W0:Y:S01]  /*0140*/  @!P0 LDC.64 R24, c[0x0][0x228] ;  /* 0x00008a00ff188b82 */ /* 0x000e220000000a00 */
[----:B-1----:R-:W-:Y:S01]  /*0150*/  @!P1 IMAD.WIDE.U32 R20, R7, 0x8, R20 ;  /* 0x0000000807149825 */ /* 0x002fe200078e0014 */
[----:B------:R-:W-:-:S04]  /*0160*/  CS2R R6, SRZ ;  /* 0x0000000000067805 */ /* 0x000fc8000001ff00 */
[----:B------:R1:W5:Y:S05]  /*0170*/  @!P1 LDG.E.64 R18, desc[UR4][R20.64] ;  /* 0x0000000414129981 */ /* 0x00036a000c1e1b00 */
[----:B------:R-:W-:Y:S01]  /*0180*/  @!P3 LEA R37, R3, R0, 0x9 ;  /* 0x000000000325b211 */ /* 0x000fe200078e48ff */
[----:B------:R-:W-:Y:S01]  /*0190*/  @!P3 VIADD R0, R0, 0x80 ;  /* 0x000000800000b836 */ /* 0x000fe20000000000 */
[----:B------:R-:W3:Y:S01]  /*01a0*/  @!P3 LDC.64 R14, c[0x0][0x220] ;  /* 0x00008800ff0ebb82 */ /* 0x000ee20000000a00 */
[----:B------:R1:W5:Y:S01]  /*01b0*/  @!P1 LDG.E.64 R6, desc[UR4][R16.64] ;  /* 0x0000000410069981 */ /* 0x000362000c1e1b00 */
[----:B--2---:R-:W-:Y:S02]  /*01c0*/  @!P0 IMAD.WIDE.U32 R26, R33, 0x8, R22 ;  /* 0x00000008211a8825 */ /* 0x004fe400078e0016 */
[----:B------:R-:W-:-:S04]  /*01d0*/  ISETP.GE.AND P2, PT, R0, R5, PT ;  /* 0x000000050000720c */ /* 0x000fc80003f46270 */
[----:B------:R-:W2:Y:S01]  /*01e0*/  @!P3 LDC.64 R12, c[0x0][0x228] ;  /* 0x00008a00ff0cbb82 */ /* 0x000ea20000000a00 */
[----:B------:R1:W5:Y:S08]  /*01f0*/  @!P0 LDG.E.64 R28, desc[UR4][R26.64] ;  /* 0x000000041a1c8981 */ /* 0x000370000c1e1b00 */
[----:B------:R-:W4:Y:S08]  /*0200*/  @!P2 LDC.64 R10, c[0x0][0x220] ;  /* 0x00008800ff0aab82 */ /* 0x000f300000000a00 */
[----:B------:R-:W1:Y:S01]  /*0210*/  @!P2 LDC.64 R8, c[0x0][0x228] ;  /* 0x00008a00ff08ab82 */ /* 0x000e620000000a00 */
[----:B------:R-:W-:-:S02]  /*0220*/  @!P2 IMAD R31, R3, 0x200, R0 ;  /* 0x00000200031fa824 */ /* 0x000fc400078e0200 */
[----:B0-----:R-:W-:-:S04]  /*0230*/  @!P0 IMAD.WIDE.U32 R32, R33, 0x8, R24 ;  /* 0x0000000821208825 */ /* 0x001fc800078e0018 */
[----:B---3--:R-:W-:Y:S01]  /*0240*/  @!P3 IMAD.WIDE.U32 R34, R37, 0x8, R14 ;  /* 0x000000082522b825 */ /* 0x008fe200078e000e */
[----:B------:R-:W-:-:S03]  /*0250*/  CS2R R14, SRZ ;  /* 0x00000000000e7805 */ /* 0x000fc6000001ff00 */
[----:B--2---:R-:W-:Y:S01]  /*0260*/  @!P3 IMAD.WIDE.U32 R36, R37, 0x8, R12 ;  /* 0x000000082524b825 */ /* 0x004fe200078e000c */
[----:B------:R-:W-:-:S03]  /*0270*/  CS2R R12, SRZ ;  /* 0x00000000000c7805 */ /* 0x000fc6000001ff00 */
[----:B----4-:R-:W-:Y:S01]  /*0280*/  @!P2 IMAD.WIDE.U32 R22, R31, 0x8, R10 ;  /* 0x000000081f16a825 */ /* 0x010fe200078e000a */
[----:B------:R-:W-:-:S04]  /*0290*/  CS2R R10, SRZ ;  /* 0x00000000000a7805 */ /* 0x000fc8000001ff00 */
[----:B------:R0:W5:Y:S01]  /*02a0*/  @!P2 LDG.E.64 R12, desc[UR4][R22.64] ;  /* 0x00000004160ca981 */ /* 0x000162000c1e1b00 */
[----:B-1----:R-:W-:Y:S01]  /*02b0*/  @!P2 IMAD.WIDE.U32 R24, R31, 0x8, R8 ;  /* 0x000000081f18a825 */ /* 0x002fe200078e0008 */
[----:B------:R-:W-:Y:S02]  /*02c0*/  CS2R R30, SRZ ;  /* 0x00000000001e7805 */ /* 0x000fe4000001ff00 */
[----:B------:R-:W-:Y:S01]  /*02d0*/  CS2R R8, SRZ ;  /* 0x0000000000087805 */ /* 0x000fe2000001ff00 */
[----:B------:R0:W5:Y:S04]  /*02e0*/  @!P3 LDG.E.64 R10, desc[UR4][R36.64] ;  /* 0x00000004240ab981 */ /* 0x000168000c1e1b00 */
[----:B------:R0:W5:Y:S04]  /*02f0*/  @!P0 LDG.E.64 R30, desc[UR4][R32.64] ;  /* 0x00000004201e8981 */ /* 0x000168000c1e1b00 */
[----:B------:R0:W5:Y:S04]  /*0300*/  @!P3 LDG.E.64 R8, desc[UR4][R34.64] ;  /* 0x000000042208b981 */ /* 0x000168000c1e1b00 */
[----:B------:R0:W5:Y:S01]  /*0310*/  @!P2 LDG.E.64 R14, desc[UR4][R24.64] ;  /* 0x00000004180ea981 */ /* 0x000162000c1e1b00 */
[----:B------:R-:W-:Y:S04]  /*0320*/  BSSY B0, `(.L_x_10843) ;  /* 0x0000021000007945 */ /* 0x000fe80003800000 */
[----:B------:R-:W-:Y:S05]  /*0330*/  @P1 BRA `(.L_x_10844) ;  /* 0x00000000007c1947 */ /* 0x000fea0003800000 */
[----:B-----5:R-:W-:Y:S01]  /*0340*/  DSETP.GT.AND P0, PT, R18, 1, PT ;  /* 0x3ff000001200742a */ /* 0x020fe20003f04000 */
[----:B------:R-:W-:Y:S02]  /*0350*/  IMAD.MOV.U32 R16, RZ, RZ, 0x0 ;  /* 0x00000000ff107424 */ /* 0x000fe400078e00ff */
[----:B------:R-:W-:-:S03]  /*0360*/  IMAD.MOV.U32 R17, RZ, RZ, 0x7ff80000 ;  /* 0x7ff80000ff117424 */ /* 0x000fc600078e00ff */
[----:B------:R-:W-:-:S14]  /*0370*/  DSETP.LT.OR P0, PT, R18, RZ, P0 ;  /* 0x000000ff1200722a */ /* 0x000fdc0000701400 */
[----:B------:R-:W-:Y:S05]  /*0380*/  @P0 BRA `(.L_x_10844) ;  /* 0x0000000000680947 */ /* 0x000fea0003800000 */
[----:B------:R-:W-:Y:S01]  /*0390*/  DADD R16, -R18, 1 ;  /* 0x3ff0000012107429 */ /* 0x000fe20000000100 */
[----:B------:R-:W-:Y:S01]  /*03a0*/  FSETP.GEU.AND P2, PT, |R7|, 6.5827683646048100446e-37, PT ;  /* 0x036000000700780b */ /* 0x000fe20003f4e200 */
[----:B------:R-:W-:Y:S06]  /*03b0*/  BSSY B1, `(.L_x_10844) ;  /* 0x0000017000017945 */ /* 0x000fec0003800000 */
[----:B------:R-:W-:Y:S01]  /*03c0*/  DMUL R18, R16, R18 ;  /* 0x0000001210127228 */ /* 0x000fe20000000000 */
[----:B------:R-:W-:-:S05]  /*03d0*/  IMAD.MOV.U32 R16, RZ, RZ, 0x1 ;  /* 0x00000001ff107424 */ /* 0x000fca00078e00ff */
[----:B------:R-:W1:Y:S02]  /*03e0*/  MUFU.RCP64H R17, R19 ;  /* 0x0000001300117308 */ /* 0x000e640000001800 */
[----:B-1----:R-:W-:-:S08]  /*03f0*/  DFMA R20, -R18, R16, 1 ;  /* 0x3ff000001214742b */ /* 0x002fd00000000110 */
[----:B------:R-:W-:-:S08]  /*0400*/  DFMA R20, R20, R20, R20 ;  /* 0x000000141414722b */ /* 0x000fd00000000014 */
[----:B------:R-:W-:-:S08]  /*0410*/  DFMA R20, R16, R20, R16 ;  /* 0x000000141014722b */ /* 0x000fd00000000010 */
[----:B------:R-:W-:-:S08]  /*0420*/  DFMA R16, -R18, R20, 1 ;  /* 0x3ff000001210742b */ /* 0x000fd00000000114 */
[----:B------:R-:W-:-:S08]  /*0430*/  DFMA R16, R20, R16, R20 ;  /* 0x000000101410722b */ /* 0x000fd00000000014 */
[----:B------:R-:W-:-:S08]  /*0440*/  DMUL R20, R16, R6 ;  /* 0x0000000610147228 */ /* 0x000fd00000000000 */
[----:B0-----:R-:W-:-:S08]  /*0450*/  DFMA R22, -R18, R20, R6 ;  /* 0x000000141216722b */ /* 0x001fd00000000106 */
        /* <DEDUP_REMOVED lines=9> */
[----:B------:R-:W-:Y:S05]  /*04f0*/  CALL.REL.NOINC `($__internal_10_$__cuda_sm20_div_rn_f64_full) ;  /* 0x00000008002c7944 */ /* 0x000fea0003c00000 */
[----:B------:R-:W-:Y:S02]  /*0500*/  IMAD.MOV.U32 R16, RZ, RZ, R32 ;  /* 0x000000ffff107224 */ /* 0x000fe400078e0020 */
[----:B------:R-:W-:-:S07]  /*0510*/  IMAD.MOV.U32 R17, RZ, RZ, R33 ;  /* 0x000000ffff117224 */ /* 0x000fce00078e0021 */
.L_x_10845:
[----:B------:R-:W-:Y:S05]  /*0520*/  BSYNC B1 ;  /* 0x0000000000017941 */ /* 0x000fea0003800000 */
.L_x_10844:
[----:B------:R-:W-:Y:S05]  /*0530*/  BSYNC B0 ;  /* 0x0000000000007941 */ /* 0x000fea0003800000 */
.L_x_10843:
[----:B-----5:R-:W-:Y:S01]  /*0540*/  IADD3 R6, R4, 0x80, RZ ;  /* 0x0000008004067810 */ /* 0x020fe20007ffe0ff */
[----:B------:R-:W-:Y:S03]  /*0550*/  BSSY B0, `(.L_x_10846) ;  /* 0x0000022000007945 */ /* 0x000fe60003800000 */
        /* <DEDUP_REMOVED lines=29> */
[----:B------:R-:W-:Y:S05]  /*0730*/  CALL.REL.NOINC `($__internal_10_$__cuda_sm20_div_rn_f64_full) ;  /* 0x00000004009c7944 */ /* 0x000fea0003c00000 */
[----:B------:R-:W-:Y:S02]  /*0740*/  IMAD.MOV.U32 R18, RZ, RZ, R32 ;  /* 0x000000ffff127224 */ /* 0x000fe400078e0020 */
[----:B------:R-:W-:-:S07]  /*0750*/  IMAD.MOV.U32 R19, RZ, RZ, R33 ;  /* 0x000000ffff137224 */ /* 0x000fce00078e0021 */
.L_x_10848:
[----:B------:R-:W-:Y:S05]  /*0760*/  BSYNC B1 ;  /* 0x0000000000017941 */ /* 0x000fea0003800000 */
.L_x_10847:
[----:B------:R-:W-:Y:S05]  /*0770*/  BSYNC B0 ;  /* 0x0000000000007941 */ /* 0x000fea0003800000 */
.L_x_10846:
[----:B------:R-:W-:Y:S01]  /*0780*/  VIADD R0, R4, 0x100 ;  /* 0x0000010004007836 */ /* 0x000fe20000000000 */
[----:B------:R-:W-:Y:S04]  /*0790*/  BSSY B0, `(.L_x_10849) ;  /* 0x0000022000007945 */ /* 0x000fe80003800000 */
[----:B------:R-:W-:-:S13]  /*07a0*/  ISETP.GE.AND P0, PT, R0, R5, PT ;  /* 0x000000050000720c */ /* 0x000fda0003f06270 */
[----:B------:R-:W-:Y:S05]  /*07b0*/  @P0 BRA `(.L_x_10850) ;  /* 0x00000000007c0947 */ /* 0x000fea0003800000 */
[----:B------:R-:W-:Y:S01]  /*07c0*/  DSETP.GT.AND P0, PT, R10, 1, PT ;  /* 0x3ff000000a00742a */ /* 0x000fe20003f04000 */
[----:B------:R-:W-:Y:S01]  /*07d0*/  MOV R28, 0x0 ;  /* 0x00000000001c7802 */ /* 0x000fe20000000f00 */
[----:B------:R-:W-:-:S04]  /*07e0*/  IMAD.MOV.U32 R29, RZ, RZ, 0x7ff80000 ;  /* 0x7ff80000ff1d7424 */ /* 0x000fc800078e00ff */
[----:B------:R-:W-:-:S14]  /*07f0*/  DSETP.LT.OR P0, PT, R10, RZ, P0 ;  /* 0x000000ff0a00722a */ /* 0x000fdc0000701400 */
[----:B------:R-:W-:Y:S05]  /*0800*/  @P0 BRA `(.L_x_10850) ;  /* 0x0000000000680947 */ /* 0x000fea0003800000 */
[----:B------:R-:W-:Y:S01]  /*0810*/  DADD R20, -R10, 1 ;  /* 0x3ff000000a147429 */ /* 0x000fe20000000100 */
        /* <DEDUP_REMOVED lines=24> */
.L_x_10851:
[----:B------:R-:W-:Y:S05]  /*09a0*/  BSYNC B1 ;  /* 0x0000000000017941 */ /* 0x000fea0003800000 */
.L_x_10850:
[----:B------:R-:W-:Y:S05]  /*09b0*/  BSYNC B0 ;  /* 0x0000000000007941 */ /* 0x000fea0003800000 */
.L_x_10849:
        /* <DEDUP_REMOVED lines=26> */
[----:B0-----:R-:W-:Y:S01]  /*0b60*/  IMAD.MOV.U32 R24, RZ, RZ, R12 ;  /* 0x000000ffff187224 */ /* 0x001fe200078e000c */
[----:B------:R-:W-:Y:S01]  /*0b70*/  MOV R22, R20 ;  /* 0x0000001400167202 */ /* 0x000fe20000000f00 */
[----:B------:R-:W-:Y:S01]  /*0b80*/  IMAD.MOV.U32 R25, RZ, RZ, R13 ;  /* 0x000000ffff197224 */ /* 0x000fe200078e000d */
[----:B------:R-:W-:Y:S01]  /*0b90*/  MOV R2, 0xbc0 ;  /* 0x00000bc000027802 */ /* 0x000fe20000000f00 */
[----:B------:R-:W-:-:S07]  /*0ba0*/  IMAD.MOV.U32 R23, RZ, RZ, R21 ;  /* 0x000000ffff177224 */ /* 0x000fce00078e0015 */
[----:B------:R-:W-:Y:S05]  /*0bb0*/  CALL.REL.NOINC `($__internal_10_$__cuda_sm20_div_rn_f64_full) ;  /* 0x00000000007c7944 */ /* 0x000fea0003c00000 */
[----:B------:R-:W-:Y:S02]  /*0bc0*/  IMAD.MOV.U32 R8, RZ, RZ, R32 ;  /* 0x000000ffff087224 */ /* 0x000fe400078e0020 */
[----:B------:R-:W-:-:S07]  /*0bd0*/  IMAD.MOV.U32 R9, RZ, RZ, R33 ;  /* 0x000000ffff097224 */ /* 0x000fce00078e0021 */
.L_x_10854:
[----:B------:R-:W-:Y:S05]  /*0be0*/  BSYNC B1 ;  /* 0x0000000000017941 */ /* 0x000fea0003800000 */
.L_x_10853:
[----:B------:R-:W-:Y:S05]  /*0bf0*/  BSYNC B0 ;  /* 0x0000000000007941 */ /* 0x000fea0003800000 */
.L_x_10852:
[----:B------:R-:W1:Y:S01]  /*0c00*/  @!P1 S2R R0, SR_TID.X ;  /* 0x0000000000009919 */ /* 0x000e620000002100 */
[----:B------:R-:W2:Y:S01]  /*0c10*/  @!P1 LDC.64 R10, c[0x0][0x218] ;  /* 0x00008600ff0a9b82 */ /* 0x000ea20000000a00 */
[----:B------:R-:W-:Y:S01]  /*0c20*/  @!P1 IMAD.MOV.U32 R4, RZ, RZ, R6 ;  /* 0x000000ffff049224 */ /* 0x000fe200078e0006 */
[----:B------:R-:W-:Y:S04]  /*0c30*/  BSSY B0, `(.L_x_10855) ;  /* 0x0000010000007945 */ /* 0x000fe80003800000 */
[----:B------:R-:W-:Y:S02]  /*0c40*/  ISETP.GE.AND P0, PT, R4, R5, PT ;  /* 0x000000050400720c */ /* 0x000fe40003f06270 */
[----:B-1----:R-:W-:-:S05]  /*0c50*/  @!P1 LEA R7, R3, R0, 0x9 ;  /* 0x0000000003079211 */ /* 0x002fca00078e48ff */
[----:B--2---:R-:W-:-:S05]  /*0c60*/  @!P1 IMAD.WIDE.U32 R6, R7, 0x8, R10 ;  /* 0x0000000807069825 */ /* 0x004fca00078e000a */
[----:B------:R1:W-:Y:S01]  /*0c70*/  @!P1 STG.E.64 desc[UR4][R6.64], R16 ;  /* 0x0000001006009986 */ /* 0x0003e2000c101b04 */
[----:B------:R-:W-:Y:S05]  /*0c80*/  @P0 BRA `(.L_x_10856) ;  /* 0x0000000000280947 */ /* 0x000fea0003800000 */
[----:B------:R-:W2:Y:S01]  /*0c90*/  LDC.64 R10, c[0x0][0x218] ;  /* 0x00008600ff0a7b82 */ /* 0x000ea20000000a00 */
[----:B-1----:R-:W-:Y:S02]  /*0ca0*/  IMAD R7, R3, 0x200, R4 ;  /* 0x0000020003077824 */ /* 0x002fe400078e0204 */
[----:B------:R-:W-:-:S05]  /*0cb0*/  VIADD R4, R4, 0x80 ;  /* 0x0000008004047836 */ /* 0x000fca0000000000 */
[----:B------:R-:W-:-:S13]  /*0cc0*/  ISETP.GE.AND P0, PT, R4, R5, PT ;  /* 0x000000050400720c */ /* 0x000fda0003f06270 */
[----:B------:R-:W-:Y:S02]  /*0cd0*/  @!P0 IMAD R13, R3, 0x200, R4 ;  /* 0x00000200030d8824 */ /* 0x000fe400078e0204 */
[----:B------:R-:W-:Y:S02]  /*0ce0*/  @!P0 VIADD R4, R4, 0x80 ;  /* 0x0000008004048836 */ /* 0x000fe40000000000 */
[----:B--2---:R-:W-:-:S04]  /*0cf0*/  IMAD.WIDE.U32 R6, R7, 0x8, R10 ;  /* 0x0000000807067825 */ /* 0x004fc800078e000a */
[----:B------:R-:W-:Y:S01]  /*0d00*/  @!P0 IMAD.WIDE.U32 R10, R13, 0x8, R10 ;  /* 0x000000080d0a8825 */ /* 0x000fe200078e000a */
[----:B------:R2:W-:Y:S04]  /*0d10*/  STG.E.64 desc[UR4][R6.64], R18 ;  /* 0x0000001206007986 */ /* 0x0005e8000c101b04 */
[----:B------:R2:W-:Y:S02]  /*0d20*/  @!P0 STG.E.64 desc[UR4][R10.64], R28 ;  /* 0x0000001c0a008986 */ /* 0x0005e4000c101b04 */
.L_x_10856:
[----:B------:R-:W-:Y:S05]  /*0d30*/  BSYNC B0 ;  /* 0x0000000000007941 */ /* 0x000fea0003800000 */
.L_x_10855:
[----:B------:R-:W-:-:S13]  /*0d40*/  ISETP.GE.AND P0, PT, R4, R5, PT ;  /* 0x000000050400720c */ /* 0x000fda0003f06270 */
[----:B------:R-:W-:Y:S05]  /*0d50*/  @P0 EXIT ;  /* 0x000000000000094d */ /* 0x000fea0003800000 */
[----:B-12---:R-:W1:Y:S01]  /*0d60*/  LDC.64 R6, c[0x0][0x218] ;  /* 0x00008600ff067b82 */ /* 0x006e620000000a00 */
[----:B------:R-:W-:-:S05]  /*0d70*/  LEA R3, R3, R4, 0x9 ;  /* 0x0000000403037211 */ /* 0x000fca00078e48ff */
[----:B-1----:R-:W-:-:S05]  /*0d80*/  IMAD.WIDE.U32 R2, R3, 0x8, R6 ;  /* 0x0000000803027825 */ /* 0x002fca00078e0006 */
[----:B------:R-:W-:Y:S01]  /*0d90*/  STG.E.64 desc[UR4][R2.64], R8 ;  /* 0x0000000802007986 */ /* 0x000fe2000c101b04 */
[----:B------:R-:W-:Y:S05]  /*0da0*/  EXIT ;  /* 0x000000000000794d */ /* 0x000fea0003800000 */
        .weak           $__internal_10_$__cuda_sm20_div_rn_f64_full
        .type           $__internal_10_$__cuda_sm20_div_rn_f64_full,@function
        .size           $__internal_10_$__cuda_sm20_div_rn_f64_full,(.L_x_14582 - $__internal_10_$__cuda_sm20_div_rn_f64_full)
$__internal_10_$__cuda_sm20_div_rn_f64_full:
        /* <DEDUP_REMOVED lines=14> */
[----:B------:R-:W-:Y:S01]  /*0e90*/  @!P3 ISETP.GE.U32.AND P4, PT, R7, R0, PT ;  /* 0x000000000700b20c */ /* 0x000fe20003f86070 */
[----:B------:R-:W-:Y:S01]  /*0ea0*/  IMAD.MOV.U32 R0, RZ, RZ, 0x1ca00000 ;  /* 0x1ca00000ff007424 */ /* 0x000fe200078e00ff */
[----:B------:R-:W-:-:S04]  /*0eb0*/  @!P0 LOP3.LUT R38, R21, 0x7ff00000, RZ, 0xc0, !PT ;  /* 0x7ff0000015268812 */ /* 0x000fc800078ec0ff */
[----:B------:R-:W-:-:S04]  /*0ec0*/  @!P3 SEL R35, R0, 0x63400000, !P4 ;  /* 0x634000000023b807 */ /* 0x000fc80006000000 */
[----:B------:R-:W-:-:S04]  /*0ed0*/  @!P3 LOP3.LUT R36, R35, 0x80000000, R25, 0xf8, !PT ;  /* 0x800000002324b812 */ /* 0x000fc800078ef819 */
[----:B------:R-:W-:Y:S01]  /*0ee0*/  @!P3 LOP3.LUT R37, R36, 0x100000, RZ, 0xfc, !PT ;  /* 0x001000002425b812 */ /* 0x000fe200078efcff */
[----:B0-----:R-:W-:Y:S01]  /*0ef0*/  DFMA R32, R26, -R20, 1 ;  /* 0x3ff000001a20742b */ /* 0x001fe20000000814 */
[----:B------:R-:W-:-:S07]  /*0f00*/  @!P3 MOV R36, RZ ;  /* 0x000000ff0024b202 */ /* 0x000fce0000000f00 */
        /* <DEDUP_REMOVED lines=22> */
[----:B------:R-:W-:Y:S02]  /*1070*/  IMAD.IADD R0, R24, 0x1, -R7 ;  /* 0x0000000118007824 */ /* 0x000fe400078e0a07 */
[----:B------:R-:W-:-:S03]  /*1080*/  IMAD.MOV.U32 R24, RZ, RZ, RZ ;  /* 0x000000ffff187224 */ /* 0x000fc600078e00ff */
        /* <DEDUP_REMOVED lines=20> */
.L_x_10858:
[----:B------:R-:W-:-:S14]  /*11d0*/  DSETP.NAN.AND P0, PT, R24, R24, PT ;  /* 0x000000181800722a */ /* 0x000fdc0003f08000 */
[----:B------:R-:W-:Y:S05]  /*11e0*/  @P0 BRA `(.L_x_10860) ;  /* 0x0000000000440947 */ /* 0x000fea0003800000 */
[----:B------:R-:W-:-:S14]  /*11f0*/  DSETP.NAN.AND P0, PT, R22, R22, PT ;  /* 0x000000161600722a */ /* 0x000fdc0003f08000 */
[----:B------:R-:W-:Y:S05]  /*1200*/  @P0 BRA `(.L_x_10861) ;  /* 0x0000000000300947 */ /* 0x000fea0003800000 */
[----:B------:R-:W-:Y:S01]  /*1210*/  ISETP.NE.AND P0, PT, R39, R38, PT ;  /* 0x000000262700720c */ /* 0x000fe20003f05270 */
[----:B------:R-:W-:Y:S01]  /*1220*/  IMAD.MOV.U32 R33, RZ, RZ, -0x80000 ;  /* 0xfff80000ff217424 */ /* 0x000fe200078e00ff */
[----:B------:R-:W-:-:S11]  /*1230*/  MOV R32, 0x0 ;  /* 0x0000000000207802 */ /* 0x000fd60000000f00 */
        /* <DEDUP_REMOVED lines=9> */
.L_x_10861:
[----:B------:R-:W-:Y:S02]  /*12d0*/  LOP3.LUT R33, R23, 0x80000, RZ, 0xfc, !PT ;  /* 0x0008000017217812 */ /* 0x000fe400078efcff */
[----:B------:R-:W-:Y:S01]  /*12e0*/  MOV R32, R22 ;  /* 0x0000001600207202 */ /* 0x000fe20000000f00 */
[----:B------:R-:W-:Y:S06]  /*12f0*/  BRA `(.L_x_10859) ;  /* 0x0000000000087947 */ /* 0x000fec0003800000 */
.L_x_10860:
[----:B------:R-:W-:Y:S01]  /*1300*/  LOP3.LUT R33, R25, 0x80000, RZ, 0xfc, !PT ;  /* 0x0008000019217812 */ /* 0x000fe200078efcff */
[----:B------:R-:W-:-:S07]  /*1310*/  IMAD.MOV.U32 R32, RZ, RZ, R24 ;  /* 0x000000ffff207224 */ /* 0x000fce00078e0018 */
.L_x_10859:
[----:B------:R-:W-:Y:S05]  /*1320*/  BSYNC B2 ;  /* 0x0000000000027941 */ /* 0x000fea0003800000 */
.L_x_10857:
[----:B------:R-:W-:Y:S02]  /*1330*/  IMAD.MOV.U32 R20, RZ, RZ, R2 ;  /* 0x000000ffff147224 */ /* 0x000fe400078e0002 */
[----:B------:R-:W-:-:S04]  /*1340*/  IMAD.MOV.U32 R21, RZ, RZ, 0x0 ;  /* 0x00000000ff157424 */ /* 0x000fc800078e00ff */
[----:B------:R-:W-:Y:S05]  /*1350*/  RET.REL.NODEC R20 `(_ZN2at6native27unrolled_elementwise_kernelIZZZNS0_26logit_backward_kernel_cudaERNS_18TensorIteratorBaseERKN3c106ScalarEENKUlvE_clEvENKUlvE_clEvEUlddE_St5arrayIPcLm3EELi4E23TrivialOffsetCalculatorILi2EjESE_ILi1EjENS0_6memory15LoadWithoutCastENSH_16StoreWithoutCastEEEviT_T0_T2_T3_T4_T5_) ;  /* 0xffffffec14287950 */ /* 0x000fea0003c3ffff */
.L_x_10862:
        /* <DEDUP_REMOVED lines=10> */
.L_x_14582:


//--------------------- .text._ZN2at6native29vectorized_elementwise_kernelILi2EZZZNS0_26logit_backward_kernel_cudaERNS_18TensorIteratorBaseERKN3c106ScalarEENKUlvE_clEvENKUlvE_clEvEUlddE_St5arrayIPcLm3EEEEviT0_T1_ --------------------------
	.section	.text._ZN2at6native29vectorized_elementwise_kernelILi2EZZZNS0_26logit_backward_kernel_cudaERNS_18TensorIteratorBaseERKN3c106ScalarEENKUlvE_clEvENKUlvE_clEvEUlddE_St5arrayIPcLm3EEEEviT0_T1_,"ax",@progbits
	.align	128
        .global         _ZN2at6native29vectorized_elementwise_kernelILi2EZZZNS0_26logit_backward_kernel_cudaERNS_18TensorIteratorBaseERKN3c106ScalarEENKUlvE_clEvENKUlvE_clEvEUlddE_St5arrayIPcLm3EEEEviT0_T1_
        .type           _ZN2at6native29vectorized_elementwise_kernelILi2EZZZNS0_26logit_backward_kernel_cudaERNS_18TensorIteratorBaseERKN3c106ScalarEENKUlvE_clEvENKUlvE_clEvEUlddE_St5arrayIPcLm3EEEEviT0_T1_,@function
        .size           _ZN2at6native29vectorized_elementwise_kernelILi2EZZZNS0_26logit_backward_kernel_cudaERNS_18TensorIteratorBaseERKN3c106ScalarEENKUlvE_clEvENKUlvE_clEvEUlddE_St5arrayIPcLm3EEEEviT0_T1_,(.L_x_14583 - _ZN2at6native29vectorized_elementwise_kernelILi2EZZZNS0_26logit_backward_kernel_cudaERNS_18TensorIteratorBaseERKN3c106ScalarEENKUlvE_clEvENKUlvE_clEvEUlddE_St5arrayIPcLm3EEEEviT0_T1_)
        .other          _ZN2at6native29vectorized_elementwise_kernelILi2EZZZNS0_26logit_backward_kernel_cudaERNS_18TensorIteratorBaseERKN3c106ScalarEENKUlvE_clEvENKUlvE_clEvEUlddE_St5arrayIPcLm3EEEEviT0_T1_,@"STO_CUDA_ENTRY STV_DEFAULT"
_ZN2at6native29vectorized_elementwise_kernelILi2EZZZNS0_26logit_backward_kernel_cudaERNS_18TensorIteratorBaseERKN3c106ScalarEENKUlvE_clEvENKUlvE_clEvEUlddE_St5arrayIPcLm3EEEEviT0_T1_:
.text._ZN2at6native29vectorized_elementwise_kernelILi2EZZZNS0_26logit_backward_kernel_cudaERNS_18TensorIteratorBaseERKN3c106ScalarEENKUlvE_clEvENKUlvE_clEvEUlddE_St5arrayIPcLm3EEEEviT0_T1_:
        /* <DEDUP_REMOVED lines=24> */
[----:B------:R-:W-:Y:S01]  /*0180*/  IMAD.MOV.U32 R10, RZ, RZ, 0x0 ;  /* 0x00000000ff0a7424 */ /* 0x000fe200078e00ff */
[----:B------:R-:W-:Y:S01]  /*0190*/  MOV R8, 0x0 ;  /* 0x0000000000087802 */ /* 0x000fe20000000f00 */
[----:B------:R-:W-:-:S02]  /*01a0*/  IMAD.MOV.U32 R11, RZ, RZ, 0x7ff80000 ;  /* 0x7ff80000ff0b7424 */ /* 0x000fc400078e00ff */
[----:B------:R-:W-:Y:S01]  /*01b0*/  IMAD.MOV.U32 R9, RZ, RZ, 0x7ff80000 ;  /* 0x7ff80000ff097424 */ /* 0x000fe200078e00ff */
[----:B---3--:R-:W-:-:S06]  /*01c0*/  DSETP.GT.AND P0, PT, R36, 1, PT ;  /* 0x3ff000002400742a */ /* 0x008fcc0003f04000 */
[----:B------:R-:W-:-:S14]  /*01d0*/  DSETP.LT.OR P0, PT, R36, RZ, P0 ;  /* 0x000000ff2400722a */ /* 0x000fdc0000701400 */
        /* <DEDUP_REMOVED lines=23> */
[----:B------:R-:W-:Y:S05]  /*0350*/  CALL.REL.NOINC `($__internal_11_$__cuda_sm20_div_rn_f64_full) ;  /* 0x0000002800907944 */ /* 0x000fea0003c00000 */
.L_x_10867:
[----:B------:R-:W-:Y:S05]  /*0360*/  BSYNC B2 ;  /* 0x0000000000027941 */ /* 0x000fea0003800000 */
.L_x_10866:
[----:B------:R-:W-:Y:S01]  /*0370*/  IMAD.MOV.U32 R8, RZ, RZ, R2 ;  /* 0x000000ffff087224 */ /* 0x000fe200078e0002 */
[----:B------:R-:W-:-:S07]  /*0380*/  MOV R9, R3 ;  /* 0x0000000300097202 */ /* 0x000fce0000000f00 */
.L_x_10865:
[----:B------:R-:W-:Y:S05]  /*0390*/  BSYNC B1 ;  /* 0x0000000000017941 */ /* 0x000fea0003800000 */
.L_x_10864:
[C---:B------:R-:W-:Y:S01]  /*03a0*/  DSETP.GT.AND P0, PT, R38.reuse, 1, PT ;  /* 0x3ff000002600742a */ /* 0x040fe20003f04000 */
[----:B------:R-:W-:Y:S05]  /*03b0*/  BSSY B1, `(.L_x_10868) ;  /* 0x000001d000017945 */ /* 0x000fea0003800000 */
[----:B------:R-:W-:-:S14]  /*03c0*/  DSETP.LT.OR P0, PT, R38, RZ, P0 ;  /* 0x000000ff2600722a */ /* 0x000fdc0000701400 */
        /* <DEDUP_REMOVED lines=24> */
.L_x_10871:
[----:B------:R-:W-:Y:S05]  /*0550*/  BSYNC B2 ;  /* 0x0000000000027941 */ /* 0x000fea0003800000 */
.L_x_10870:
[----:B------:R-:W-:Y:S02]  /*0560*/  IMAD.MOV.U32 R10, RZ, RZ, R2 ;  /* 0x000000ffff0a7224 */ /* 0x000fe400078e0002 */
[----:B------:R-:W-:-:S07]  /*0570*/  IMAD.MOV.U32 R11, RZ, RZ, R3 ;  /* 0x000000ffff0b7224 */ /* 0x000fce00078e0003 */
.L_x_10869:
[----:B------:R-:W-:Y:S05]  /*0580*/  BSYNC B1 ;  /* 0x0000000000017941 */ /* 0x000fea0003800000 */
.L_x_10868:
[C---:B-----5:R-:W-:Y:S01]  /*0590*/  DSETP.GT.AND P0, PT, R20.reuse, 1, PT ;  /* 0x3ff000001400742a */ /* 0x060fe20003f04000 */
[----:B------:R-:W-:Y:S01]  /*05a0*/  BSSY B1, `(.L_x_10872) ;  /* 0x0000021000017945 */ /* 0x000fe20003800000 */
[----:B------:R-:W-:Y:S01]  /*05b0*/  MOV R38, 0x0 ;  /* 0x0000000000267802 */ /* 0x000fe20000000f00 */
[----:B------:R-:W-:Y:S02]  /*05c0*/  IMAD.MOV.U32 R39, RZ, RZ, 0x7ff80000 ;  /* 0x7ff80000ff277424 */ /* 0x000fe400078e00ff */
[----:B------:R-:W-:Y:S01]  /*05d0*/  IMAD.MOV.U32 R36, RZ, RZ, 0x0 ;  /* 0x00000000ff247424 */ /* 0x000fe200078e00ff */
[----:B------:R-:W-:Y:S01]  /*05e0*/  DSETP.LT.OR P0, PT, R20, RZ, P0 ;  /* 0x000000ff1400722a */ /* 0x000fe20000701400 */
[----:B------:R-:W-:-:S13]  /*05f0*/  IMAD.MOV.U32 R37, RZ, RZ, 0x7ff80000 ;  /* 0x7ff80000ff257424 */ /* 0x000fda00078e00ff */
        /* <DEDUP_REMOVED lines=24> */
.L_x_10875:
[----:B------:R-:W-:Y:S05]  /*0780*/  BSYNC B2 ;  /* 0x0000000000027941 */ /* 0x000fea0003800000 */
.L_x_10874:
[----:B------:R-:W-:Y:S02]  /*0790*/  IMAD.MOV.U32 R36, RZ, RZ, R2 ;  /* 0x000000ffff247224 */ /* 0x000fe400078e0002 */
[----:B------:R-:W-:-:S07]  /*07a0*/  IMAD.MOV.U32 R37, RZ, RZ, R3 ;  /* 0x000000ffff257224 */ /* 0x000fce00078e0003 */
.L_x_10873:
[----:B------:R-:W-:Y:S05]  /*07b0*/  BSYNC B1 ;  /* 0x0000000000017941 */ /* 0x000fea0003800000 */
.L_x_10872:
[C---:B------:R-:W-:Y:S01]  /*07c0*/  DSETP.GT.AND P0, PT, R22.reuse, 1, PT ;  /* 0x3ff000001600742a */ /* 0x040fe20003f04000 */
[----:B------:R-:W-:Y:S05]  /*07d0*/  BSSY B1, `(.L_x_10876) ;  /* 0x000001d000017945 */ /* 0x000fea0003800000 */
[----:B------:R-:W-:-:S14]  /*07e0*/  DSETP.LT.OR P0, PT, R22, RZ, P0 ;  /* 0x000000ff1600722a */ /* 0x000fdc0000701400 */
        /* <DEDUP_REMOVED lines=20> */
[----:B------:R-:W-:Y:S01]  /*0930*/  MOV R2, R23 ;  /* 0x0000001700027202 */ /* 0x000fe20000000f00 */
[----:B------:R-:W-:Y:S01]  /*0940*/  IMAD.MOV.U32 R5, RZ, RZ, R22 ;  /* 0x000000ffff057224 */ /* 0x000fe200078e0016 */
[----:B------:R-:W-:-:S07]  /*0950*/  MOV R0, 0x970 ;  /* 0x0000097000007802 */ /* 0x000fce0000000f00 */
[----:B------:R-:W-:Y:S05]  /*0960*/  CALL.REL.NOINC `($__internal_11_$__cuda_sm20_div_rn_f64_full) ;  /* 0x00000024000c7944 */ /* 0x000fea0003c00000 */
.L_x_10879:
[----:B------:R-:W-:Y:S05]  /*0970*/  BSYNC B2 ;  /* 0x0000000000027941 */ /* 0x000fea0003800000 */
.L_x_10878:
[----:B------:R-:W-:Y:S02]  /*0980*/  IMAD.MOV.U32 R38, RZ, RZ, R2 ;  /* 0x000000ffff267224 */ /* 0x000fe400078e0002 */
[----:B------:R-:W-:-:S07]  /*0990*/  IMAD.MOV.U32 R39, RZ, RZ, R3 ;  /* 0x000000ffff277224 */ /* 0x000fce00078e0003 */
.L_x_10877:
[----:B------:R-:W-:Y:S05]  /*09a0*/  BSYNC B1 ;  /* 0x0000000000017941 */ /* 0x000fea0003800000 */
.L_x_10876:
[C---:B------:R-:W-:Y:S01]  /*09b0*/  DSETP.GT.AND P0, PT, R16.reuse, 1, PT ;  /* 0x3ff000001000742a */ /* 0x040fe20003f04000 */
[----:B------:R-:W-:Y:S01]  /*09c0*/  BSSY B1, `(.L_x_10880) ;  /* 0x0000021000017945 */ /* 0x000fe20003800000 */
[----:B------:R-:W-:Y:S01]  /*09d0*/  MOV R22, 0x0 ;  /* 0x0000000000167802 */ /* 0x000fe20000000f00 */
[----:B------:R-:W-:Y:S01]  /*09e0*/  IMAD.MOV.U32 R23, RZ, RZ, 0x7ff80000 ;  /* 0x7ff80000ff177424 */ /* 0x000fe200078e00ff */
[----:B------:R-:W-:Y:S01]  /*09f0*/  MOV R21, 0x7ff80000 ;  /* 0x7ff8000000157802 */ /* 0x000fe20000000f00 */
[----:B------:R-:W-:Y:S01]  /*0a00*/  IMAD.MOV.U32 R20, RZ, RZ, 0x0 ;  /* 0x00000000ff147424 */ /* 0x000fe200078e00ff */
        /* <DEDUP_REMOVED lines=25> */
.L_x_10883:
[----:B------:R-:W-:Y:S05]  /*0ba0*/  BSYNC B2 ;  /* 0x0000000000027941 */ /* 0x000fea0003800000 */
.L_x_10882:
[----:B------:R-:W-:Y:S01]  /*0bb0*/  MOV R20, R2 ;  /* 0x0000000200147202 */ /* 0x000fe20000000f00 */
[----:B------:R-:W-:-:S07]  /*0bc0*/  IMAD.MOV.U32 R21, RZ, RZ, R3 ;  /* 0x000000ffff157224 */ /* 0x000fce00078e0003 */
.L_x_10881:
[----:B------:R-:W-:Y:S05]  /*0bd0*/  BSYNC B1 ;  /* 0x0000000000017941 */ /* 0x000fea0003800000 */
.L_x_10880:
        /* <DEDUP_REMOVED lines=27> */
.L_x_10887:
[----:B------:R-:W-:Y:S05]  /*0d90*/  BSYNC B2 ;  /* 0x0000000000027941 */ /* 0x000fea0003800000 */
.L_x_10886:
[----:B------:R-:W-:Y:S02]  /*0da0*/  IMAD.MOV.U32 R22, RZ, RZ, R2 ;  /* 0x000000ffff167224 */ /* 0x000fe400078e0002 */
[----:B------:R-:W-:-:S07]  /*0db0*/  IMAD.MOV.U32 R23, RZ, RZ, R3 ;  /* 0x000000ffff177224 */ /* 0x000fce00078e0003 */
.L_x_10885:
[----:B------:R-:W-:Y:S05]  /*0dc0*/  BSYNC B1 ;  /* 0x0000000000017941 */ /* 0x000fea0003800000 */
.L_x_10884:
        /* <DEDUP_REMOVED lines=31> */
.L_x_10891:
[----:B------:R-:W-:Y:S05]  /*0fc0*/  BSYNC B2 ;  /* 0x0000000000027941 */ /* 0x000fea0003800000 */
.L_x_10890:
[----:B------:R-:W-:Y:S01]  /*0fd0*/  MOV R16, R2 ;  /* 0x0000000200107202 */ /* 0x000fe20000000f00 */
[----:B------:R-:W-:-:S07]  /*0fe0*/  IMAD.MOV.U32 R17, RZ, RZ, R3 ;  /* 0x000000ffff117224 */ /* 0x000fce00078e0003 */
.L_x_10889:
[----:B------:R-:W-:Y:S05]  /*0ff0*/  BSYNC B1 ;  /* 0x0000000000017941 */ /* 0x000fea0003800000 */
.L_x_10888:
        /* <DEDUP_REMOVED lines=27> */
.L_x_10895:
[----:B------:R-:W-:Y:S05]  /*11b0*/  BSYNC B2 ;  /* 0x0000000000027941 */ /* 0x000fea0003800000 */
.L_x_10894:
[----:B------:R-:W-:Y:S02]  /*11c0*/  IMAD.MOV.U32 R18, RZ, RZ, R2 ;  /* 0x000000ffff127224 */ /* 0x000fe400078e0002 */
[----:B------:R-:W-:-:S07]  /*11d0*/  IMAD.MOV.U32 R19, RZ, RZ, R3 ;  /* 0x000000ffff137224 */ /* 0x000fce00078e0003 */
.L_x_10893:
[----:B------:R-:W-:Y:S05]  /*11e0*/  BSYNC B1 ;  /* 0x0000000000017941 */ /* 0x000fea0003800000 */
.L_x_10892:
        /* <DEDUP_REMOVED lines=8> */
.L_x_10863:
[----:B------:R-:W0:Y:S01]  /*1270*/  S2R R34, SR_TID.X ;  /* 0x0000000000227919 */ /* 0x000e220000002100 */
[----:B------:R-:W-:Y:S02]  /*1280*/  CS2R R6, SRZ ;  /* 0x0000000000067805 */ /* 0x000fe4000001ff00 */
[----:B0-----:R-:W-:Y:S02]  /*1290*/  ISETP.GE.AND P1, PT, R34, R35, PT ;  /* 0x000000232200720c */ /* 0x001fe40003f26270 */
[----:B------:R-:W-:-:S11]  /*12a0*/  MOV R41, R34 ;  /* 0x0000002200297202 */ /* 0x000fd60000000f00 */
[----:B------:R-:W-:Y:S01]  /*12b0*/  @!P1 IMAD.IADD R39, R52, 0x1, R41 ;  /* 0x0000000134279824 */ /* 0x000fe200078e0229 */
[----:B------:R-:W0:Y:S01]  /*12c0*/  @!P1 LDC.64 R32, c[0x0][0x220] ;  /* 0x00008800ff209b82 */ /* 0x000e220000000a00 */
[----:B------:R-:W-:-:S05]  /*12d0*/  @!P1 VIADD R41, R41, 0x80 ;  /* 0x0000008029299836 */ /* 0x000fca0000000000 */
[C---:B------:R-:W-:Y:S02]  /*12e0*/  ISETP.GE.AND P6, PT, R41.reuse, R35, PT ;  /* 0x000000232900720c */ /* 0x040fe40003fc6270 */
[----:B------:R-:W1:Y:S11]  /*12f0*/  @!P1 LDC.64 R36, c[0x0][0x228] ;  /* 0x00008a00ff249b82 */ /* 0x000e760000000a00 */
[----:B------:R-:W-:Y:S01]  /*1300*/  @!P6 IADD3 R9, R52, R41, RZ ;  /* 0x000000293409e210 */ /* 0x000fe20007ffe0ff */
[----:B------:R-:W-:Y:S01]  /*1310*/  @!P6 VIADD R41, R41, 0x80 ;  /* 0x000000802929e836 */ /* 0x000fe20000000000 */
[----:B------:R-:W2:Y:S04]  /*1320*/  @!P6 LDC.64 R2, c[0x0][0x220] ;  /* 0x00008800ff02eb82 */ /* 0x000ea80000000a00 */
[----:B------:R-:W-:-:S04]  /*1330*/  ISETP.GE.AND P5, PT, R41, R35, PT ;  /* 0x000000232900720c */ /* 0x000fc80003fa6270 */
[----:B------:R-:W3:Y:S09]  /*1340*/  @!P6 LDC.64 R4, c[0x0][0x228] ;  /* 0x00008a00ff04eb82 */ /* 0x000ef20000000a00 */
[----:B------:R-:W-:Y:S01]  /*1350*/  @!P5 IMAD.IADD R13, R52, 0x1, R41 ;  /* 0x00000001340dd824 */ /* 0x000fe200078e0229 */
[----:B------:R-:W-:Y:S01]  /*1360*/  @!P5 IADD3 R41, R41, 0x80, RZ ;  /* 0x000000802929d810 */ /* 0x000fe20007ffe0ff */
[----:B------:R-:W4:Y:S03]  /*1370*/  @!P5 LDC.64 R46, c[0x0][0x220] ;  /* 0x00008800ff2edb82 */ /* 0x000f260000000a00 */
[----:B------:R-:W-:Y:S01]  /*1380*/  ISETP.GE.AND P4, PT, R41, R35, PT ;  /* 0x000000232900720c */ /* 0x000fe20003f86270 */
[----:B--2---:R-:W-:-:S04]  /*1390*/  @!P6 IMAD.WIDE.U32 R2, R9, 0x8, R2 ;  /* 0x000000080902e825 */ /* 0x004fc800078e0002 */
[----:B------:R-:W2:Y:S01]  /*13a0*/  @!P5 LDC.64 R48, c[0x0][0x228] ;  /* 0x00008a00ff30db82 */ /* 0x000ea20000000a00 */
[----:B------:R0:W5:Y:S01]  /*13b0*/  @!P6 LDG.E.64 R6, desc[UR4][R2.64] ;  /* 0x000000040206e981 */ /* 0x000162000c1e1b00 */
[----:B---3--:R-:W-:Y:S01]  /*13c0*/  @!P6 IMAD.WIDE.U32 R4, R9, 0x8, R4 ;  /* 0x000000080904e825 */ /* 0x008fe200078e0004 */
[----:B------:R-:W-:-:S05]  /*13d0*/  CS2R R8, SRZ ;  /* 0x0000000000087805 */ /* 0x000fca000001ff00 */
[----:B------:R-:W3:Y:S01]  /*13e0*/  @!P4 LDC.64 R50, c[0x0][0x220] ;  /* 0x00008800ff32cb82 */ /* 0x000ee20000000a00 */
[----:B------:R-:W-:Y:S02]  /*13f0*/  @!P4 IMAD.IADD R55, R52, 0x1, R41 ;  /* 0x000000013437c824 */ /* 0x000fe400078e0229 */
[----:B------:R-:W-:Y:S01]  /*1400*/  @!P4 VIADD R41, R41, 0x80 ;  /* 0x000000802929c836 */ /* 0x000fe20000000000 */
[----:B------:R1:W5:Y:S04]  /*1410*/  @!P6 LDG.E.64 R8, desc[UR4][R4.64] ;  /* 0x000000040408e981 */ /* 0x000368000c1e1b00 */
[----:B------:R-:W-:Y:S01]  /*1420*/  ISETP.GE.AND P3, PT, R41, R35, PT ;  /* 0x000000232900720c */ /* 0x000fe20003f66270 */
[----:B------:R-:W4:-:S12]  /*1430*/  @!P4 LDC.64 R10, c[0x0][0x228] ;  /* 0x00008a00ff0acb82 */ /* 0x000f180000000a00 */
[----:B------:R-:W-:Y:S01]  /*1440*/  @!P3 IADD3 R23, R52, R41, RZ ;  /* 0x000000293417b210 */ /* 0x000fe20007ffe0ff */
[----:B------:R-:W-:Y:S01]  /*1450*/  @!P3 VIADD R41, R41, 0x80 ;  /* 0x000000802929b836 */ /* 0x000fe20000000000 */
[----:B------:R-:W2:Y:S04]  /*1460*/  @!P3 LDC.64 R20, c[0x0][0x220] ;  /* 0x00008800ff14bb82 */ /* 0x000ea80000000a00 */
[----:B------:R-:W-:-:S04]  /*1470*/  ISETP.GE.AND P2, PT, R41, R35, PT ;  /* 0x000000232900720c */ /* 0x000fc80003f46270 */
[----:B------:R-:W2:Y:S09]  /*1480*/  @!P3 LDC.64 R24, c[0x0][0x228] ;  /* 0x00008a00ff18bb82 */ /* 0x000eb20000000a00 */
        /* <DEDUP_REMOVED lines=20> */
[----:B0-----:R-:W-:Y:S01]  /*15d0*/  @!P0 IMAD.WIDE.U32 R46, R43, 0x8, R2 ;  /* 0x000000082b2e8825 */ /* 0x001fe200078e0002 */
[----:B------:R-:W-:-:S03]  /*15e0*/  @!P6 IADD3 R3, R52, R41, RZ ;  /* 0x000000293403e210 */ /* 0x000fc60007ffe0ff */
        /* <DEDUP_REMOVED lines=35> */
[----:B-----5:R-:W-:Y:S01]  /*1820*/  DSETP.GT.AND P0, PT, R36, 1, PT ;  /* 0x3ff000002400742a */ /* 0x020fe20003f04000 */
[----:B0-----:R-:W-:Y:S02]  /*1830*/  IMAD.MOV.U32 R48, RZ, RZ, 0x0 ;  /* 0x00000000ff307424 */ /* 0x001fe400078e00ff */
[----:B------:R-:W-:-:S03]  /*1840*/  IMAD.MOV.U32 R49, RZ, RZ, 0x7ff80000 ;  /* 0x7ff80000ff317424 */ /* 0x000fc600078e00ff */
[----:B------:R-:W-:-:S14]  /*1850*/  DSETP.LT.OR P0, PT, R36, RZ, P0 ;  /* 0x000000ff2400722a */ /* 0x000fdc0000701400 */
        /* <DEDUP_REMOVED lines=23> */
[----:B------:R-:W-:Y:S05]  /*19d0*/  CALL.REL.NOINC `($__internal_11_$__cuda_sm20_div_rn_f64_full) ;  /* 0x0000001000f07944 */ /* 0x000fea0003c00000 */
.L_x_10899:
[----:B------:R-:W-:Y:S05]  /*19e0*/  BSYNC B2 ;  /* 0x0000000000027941 */ /* 0x000fea0003800000 */
.L_x_10898:
[----:B------:R-:W-:Y:S01]  /*19f0*/  IMAD.MOV.U32 R48, RZ, RZ, R2 ;  /* 0x000000ffff307224 */ /* 0x000fe200078e0002 */
[----:B------:R-:W-:-:S07]  /*1a00*/  MOV R49, R3 ;  /* 0x0000000300317202 */ /* 0x000fce0000000f00 */
.L_x_10897:
[----:B------:R-:W-:Y:S05]  /*1a10*/  BSYNC B1 ;  /* 0x0000000000017941 */ /* 0x000fea0003800000 */
.L_x_10896:
[----:B------:R-:W-:Y:S01]  /*1a20*/  VIADD R53, R34, 0x80 ;  /* 0x0000008022357836 */ /* 0x000fe20000000000 */
[----:B------:R-:W-:Y:S04]  /*1a30*/  BSSY B1, `(.L_x_10900) ;  /* 0x0000022000017945 */ /* 0x000fe80003800000 */
[----:B------:R-:W-:-:S13]  /*1a40*/  ISETP.GE.AND P0, PT, R53, R35, PT ;  /* 0x000000233500720c */ /* 0x000fda0003f06270 */
[----:B------:R-:W-:Y:S05]  /*1a50*/  @P0 BRA `(.L_x_10901) ;  /* 0x00000000007c0947 */ /* 0x000fea0003800000 */
[----:B-----5:R-:W-:Y:S01]  /*1a60*/  DSETP.GT.AND P0, PT, R8, 1, PT ;  /* 0x3ff000000800742a */ /* 0x020fe20003f04000 */
[----:B0-----:R-:W-:Y:S01]  /*1a70*/  IMAD.MOV.U32 R38, RZ, RZ, 0x0 ;  /* 0x00000000ff267424 */ /* 0x001fe200078e00ff */
[----:B------:R-:W-:-:S04]  /*1a80*/  MOV R39, 0x7ff80000 ;  /* 0x7ff8000000277802 */ /* 0x000fc80000000f00 */
        /* <DEDUP_REMOVED lines=25> */
.L_x_10903:
[----:B------:R-:W-:Y:S05]  /*1c20*/  BSYNC B2 ;  /* 0x0000000000027941 */ /* 0x000fea0003800000 */
.L_x_10902:
[----:B------:R-:W-:Y:S01]  /*1c30*/  MOV R38, R2 ;  /* 0x0000000200267202 */ /* 0x000fe20000000f00 */
[----:B------:R-:W-:-:S07]  /*1c40*/  IMAD.MOV.U32 R39, RZ, RZ, R3 ;  /* 0x000000ffff277224 */ /* 0x000fce00078e0003 */
.L_x_10901:
[----:B------:R-:W-:Y:S05]  /*1c50*/  BSYNC B1 ;  /* 0x0000000000017941 */ /* 0x000fea0003800000 */
.L_x_10900:
[----:B------:R-:W-:Y:S01]  /*1c60*/  VIADD R0, R34, 0x100 ;  /* 0x0000010022007836 */ /* 0x000fe20000000000 */
[----:B------:R-:W-:Y:S04]  /*1c70*/  BSSY B1, `(.L_x_10904) ;  /* 0x0000022000017945 */ /* 0x000fe80003800000 */
[----:B------:R-:W-:-:S13]  /*1c80*/  ISETP.GE.AND P0, PT, R0, R35, PT ;  /* 0x000000230000720c */ /* 0x000fda0003f06270 */
[----:B------:R-:W-:Y:S05]  /*1c90*/  @P0 BRA `(.L_x_10905) ;  /* 0x00000000007c0947 */ /* 0x000fea0003800000 */
[----:B-----5:R-:W-:Y:S01]  /*1ca0*/  DSETP.GT.AND P0, PT, R12, 1, PT ;  /* 0x3ff000000c00742a */ /* 0x020fe20003f04000 */
[----:B------:R-:W-:Y:S01]  /*1cb0*/  MOV R36, 0x0 ;  /* 0x0000000000247802 */ /* 0x000fe20000000f00 */
[----:B------:R-:W-:-:S04]  /*1cc0*/  IMAD.MOV.U32 R37, RZ, RZ, 0x7ff80000 ;  /* 0x7ff80000ff257424 */ /* 0x000fc800078e00ff */
[----:B------:R-:W-:-:S14]  /*1cd0*/  DSETP.LT.OR P0, PT, R12, RZ, P0 ;  /* 0x000000ff0c00722a */ /* 0x000fdc0000701400 */
[----:B------:R-:W-:Y:S05]  /*1ce0*/  @P0 BRA `(.L_x_10905) ;  /* 0x0000000000680947 */ /* 0x000fea0003800000 */
[----:B0-----:R-:W-:Y:S01]  /*1cf0*/  DADD R2, -R12, 1 ;  /* 0x3ff000000c027429 */ /* 0x001fe20000000100 */
        /* <DEDUP_REMOVED lines=22> */
.L_x_10907:
[----:B------:R-:W-:Y:S05]  /*1e60*/  BSYNC B2 ;  /* 0x0000000000027941 */ /* 0x000fea0003800000 */
.L_x_10906:
[----:B------:R-:W-:Y:S02]  /*1e70*/  IMAD.MOV.U32 R36, RZ, RZ, R2 ;  /* 0x000000ffff247224 */ /* 0x000fe400078e0002 */
[----:B------:R-:W-:-:S07]  /*1e80*/  IMAD.MOV.U32 R37, RZ, RZ, R3 ;  /* 0x000000ffff257224 */ /* 0x000fce00078e0003 */
.L_x_10905:
[----:B------:R-:W-:Y:S05]  /*1e90*/  BSYNC B1 ;  /* 0x0000000000017941 */ /* 0x000fea0003800000 */
.L_x_10904:
[----:B------:R-:W-:Y:S01]  /*1ea0*/  IADD3 R0, R34, 0x180, RZ ;  /* 0x0000018022007810 */ /* 0x000fe20007ffe0ff */
[----:B------:R-:W-:Y:S03]  /*1eb0*/  BSSY B1, `(.L_x_10908) ;  /* 0x0000022000017945 */ /* 0x000fe60003800000 */
[----:B------:R-:W-:-:S13]  /*1ec0*/  ISETP.GE.AND P0, PT, R0, R35, PT ;  /* 0x000000230000720c */ /* 0x000fda0003f06270 */
[----:B------:R-:W-:Y:S05]  /*1ed0*/  @P0 BRA `(.L_x_10909) ;  /* 0x00000000007c0947 */ /* 0x000fea0003800000 */
[----:B-----5:R-:W-:Y:S01]  /*1ee0*/  DSETP.GT.AND P0, PT, R16, 1, PT ;  /* 0x3ff000001000742a */ /* 0x020fe20003f04000 */
[----:B------:R-:W-:Y:S02]  /*1ef0*/  IMAD.MOV.U32 R6, RZ, RZ, 0x0 ;  /* 0x00000000ff067424 */ /* 0x000fe400078e00ff */
[----:B------:R-:W-:-:S03]  /*1f00*/  IMAD.MOV.U32 R7, RZ, RZ, 0x7ff80000 ;  /* 0x7ff80000ff077424 */ /* 0x000fc600078e00ff */
[----:B------:R-:W-:-:S14]  /*1f10*/  DSETP.LT.OR P0, PT, R16, RZ, P0 ;  /* 0x000000ff1000722a */ /* 0x000fdc0000701400 */
        /* <DEDUP_REMOVED lines=24> */
.L_x_10911:
[----:B------:R-:W-:Y:S05]  /*20a0*/  BSYNC B2 ;  /* 0x0000000000027941 */ /* 0x000fea0003800000 */
.L_x_10910:
[----:B------:R-:W-:Y:S01]  /*20b0*/  IMAD.MOV.U32 R6, RZ, RZ, R2 ;  /* 0x000000ffff067224 */ /* 0x000fe200078e0002 */
[----:B------:R-:W-:-:S07]  /*20c0*/  MOV R7, R3 ;  /* 0x0000000300077202 */ /* 0x000fce0000000f00 */
.L_x_10909:
[----:B------:R-:W-:Y:S05]  /*20d0*/  BSYNC B1 ;  /* 0x0000000000017941 */ /* 0x000fea0003800000 */
.L_x_10908:
[----:B------:R-:W-:Y:S01]  /*20e0*/  VIADD R0, R34, 0x200 ;  /* 0x0000020022007836 */ /* 0x000fe20000000000 */
[----:B------:R-:W-:Y:S04]  /*20f0*/  BSSY B1, `(.L_x_10912) ;  /* 0x0000022000017945 */ /* 0x000fe80003800000 */
[----:B------:R-:W-:-:S13]  /*2100*/  ISETP.GE.AND P0, PT, R0, R35, PT ;  /* 0x000000230000720c */ /* 0x000fda0003f06270 */
[----:B------:R-:W-:Y:S05]  /*2110*/  @P0 BRA `(.L_x_10913) ;  /* 0x00000000007c0947 */ /* 0x000fea0003800000 */
[----:B-----5:R-:W-:Y:S01]  /*2120*/  DSETP.GT.AND P0, PT, R20, 1, PT ;  /* 0x3ff000001400742a */ /* 0x020fe20003f04000 */
[----:B------:R-:W-:Y:S01]  /*2130*/  IMAD.MOV.U32 R8, RZ, RZ, 0x0 ;  /* 0x00000000ff087424 */ /* 0x000fe200078e00ff */
[----:B------:R-:W-:-:S04]  /*2140*/  MOV R9, 0x7ff80000 ;  /* 0x7ff8000000097802 */ /* 0x000fc80000000f00 */
        /* <DEDUP_REMOVED lines=25> */
.L_x_10915:
[----:B------:R-:W-:Y:S05]  /*22e0*/  BSYNC B2 ;  /* 0x0000000000027941 */ /* 0x000fea0003800000 */
.L_x_10914:
[----:B------:R-:W-:Y:S01]  /*22f0*/  MOV R8, R2 ;  /* 0x0000000200087202 */ /* 0x000fe20000000f00 */
[----:B------:R-:W-:-:S07]  /*2300*/  IMAD.MOV.U32 R9, RZ, RZ, R3 ;  /* 0x000000ffff097224 */ /* 0x000fce00078e0003 */
.L_x_10913:
[----:B------:R-:W-:Y:S05]  /*2310*/  BSYNC B1 ;  /* 0x0000000000017941 */ /* 0x000fea0003800000 */
.L_x_10912:
        /* <DEDUP_REMOVED lines=32> */
.L_x_10919:
[----:B------:R-:W-:Y:S05]  /*2520*/  BSYNC B2 ;  /* 0x0000000000027941 */ /* 0x000fea0003800000 */
.L_x_10918:
[----:B------:R-:W-:Y:S02]  /*2530*/  IMAD.MOV.U32 R10, RZ, RZ, R2 ;  /* 0x000000ffff0a7224 */ /* 0x000fe400078e0002 */
[----:B------:R-:W-:-:S07]  /*2540*/  IMAD.MOV.U32 R11, RZ, RZ, R3 ;  /* 0x000000ffff0b7224 */ /* 0x000fce00078e0003 */
.L_x_10917:
[----:B------:R-:W-:Y:S05]  /*2550*/  BSYNC B1 ;  /* 0x0000000000017941 */ /* 0x000fea0003800000 */
.L_x_10916:
        /* <DEDUP_REMOVED lines=32> */
.L_x_10923:
[----:B------:R-:W-:Y:S05]  /*2760*/  BSYNC B2 ;  /* 0x0000000000027941 */ /* 0x000fea0003800000 */
.L_x_10922:
[----:B------:R-:W-:Y:S01]  /*2770*/  IMAD.MOV.U32 R12, RZ, RZ, R2 ;  /* 0x000000ffff0c7224 */ /* 0x000fe200078e0002 */
[----:B------:R-:W-:-:S07]  /*2780*/  MOV R13, R3 ;  /* 0x00000003000d7202 */ /* 0x000fce0000000f00 */
.L_x_10921:
[----:B------:R-:W-:Y:S05]  /*2790*/  BSYNC B1 ;  /* 0x0000000000017941 */ /* 0x000fea0003800000 */
.L_x_10920:
        /* <DEDUP_REMOVED lines=32> */
.L_x_10927:
[----:B------:R-:W-:Y:S05]  /*29a0*/  BSYNC B2 ;  /* 0x0000000000027941 */ /* 0x000fea0003800000 */
.L_x_10926:
[----:B------:R-:W-:Y:S01]  /*29b0*/  MOV R14, R2 ;  /* 0x00000002000e7202 */ /* 0x000fe20000000f00 */
[----:B------:R-:W-:-:S07]  /*29c0*/  IMAD.MOV.U32 R15, RZ, RZ, R3 ;  /* 0x000000ffff0f7224 */ /* 0x000fce00078e0003 */
.L_x_10925:
[----:B------:R-:W-:Y:S05]  /*29d0*/  BSYNC B1 ;  /* 0x0000000000017941 */ /* 0x000fea0003800000 */
.L_x_10924:
        /* <DEDUP_REMOVED lines=22> */
.L_x_10930:
[----:B------:R-:W-:-:S13]  /*2b40*/  ISETP.GE.AND P0, PT, R34, R35, PT ;  /* 0x000000232200720c */ /* 0x000fda0003f06270 */
[----:B------:R-:W-:Y:S05]  /*2b50*/  @P0 BRA `(.L_x_10932) ;  /* 0x0000000000300947 */ /* 0x000fea0003800000 */
[----:B01----:R-:W0:Y:S01]  /*2b60*/  LDC.64 R2, c[0x0][0x218] ;  /* 0x00008600ff027b82 */ /* 0x003e220000000a00 */
[----:B------:R-:W-:Y:S01]  /*2b70*/  IMAD.IADD R5, R52, 0x1, R34 ;  /* 0x0000000134057824 */ /* 0x000fe200078e0222 */
[----:B------:R-:W-:-:S03]  /*2b80*/  IADD3 R34, R34, 0x80, RZ ;  /* 0x0000008022227810 */ /* 0x000fc60007ffe0ff */
[----:B0-----:R-:W-:-:S05]  /*2b90*/  IMAD.WIDE.U32 R2, R5, 0x8, R2 ;  /* 0x0000000805027825 */ /* 0x001fca00078e0002 */
[----:B------:R1:W-:Y:S02]  /*2ba0*/  STG.E.64 desc[UR4][R2.64], R6 ;  /* 0x0000000602007986 */ /* 0x0003e4000c101b04 */
.L_x_10931:
[----:B------:R-:W-:-:S13]  /*2bb0*/  ISETP.GE.AND P0, PT, R34, R35, PT ;  /* 0x000000232200720c */ /* 0x000fda0003f06270 */
[----:B------:R-:W-:Y:S05]  /*2bc0*/  @P0 BRA `(.L_x_10933) ;  /* 0x0000000000340947 */ /* 0x000fea0003800000 */
[----:B01----:R-:W0:Y:S01]  /*2bd0*/  LDC.64 R2, c[0x0][0x218] ;  /* 0x00008600ff027b82 */ /* 0x003e220000000a00 */
[----:B------:R-:W-:Y:S02]  /*2be0*/  IMAD.IADD R5, R52, 0x1, R34 ;  /* 0x0000000134057824 */ /* 0x000fe400078e0222 */
[----:B------:R-:W-:Y:S02]  /*2bf0*/  VIADD R34, R34, 0x80 ;  /* 0x0000008022227836 */ /* 0x000fe40000000000 */
[----:B0-----:R-:W-:-:S05]  /*2c00*/  IMAD.WIDE.U32 R2, R5, 0x8, R2 ;  /* 0x0000000805027825 */ /* 0x001fca00078e0002 */
[----:B------:R2:W-:Y:S02]  /*2c10*/  STG.E.64 desc[UR4][R2.64], R8 ;  /* 0x0000000802007986 */ /* 0x0005e4000c101b04 */
.L_x_10932:
[----:B------:R-:W-:-:S13]  /*2c20*/  ISETP.GE.AND P0, PT, R34, R35, PT ;  /* 0x000000232200720c */ /* 0x000fda0003f06270 */
[----:B------:R-:W-:Y:S05]  /*2c30*/  @P0 BREAK B1 ;  /* 0x0000000000010942 */ /* 0x000fea0003800000 */
[----:B------:R-:W-:Y:S05]  /*2c40*/  @P0 BRA `(.L_x_10934) ;  /* 0x0000000000300947 */ /* 0x000fea0003800000 */
[----:B012---:R-:W0:Y:S01]  /*2c50*/  LDC.64 R2, c[0x0][0x218] ;  /* 0x00008600ff027b82 */ /* 0x007e220000000a00 */
[----:B------:R-:W-:Y:S01]  /*2c60*/  IADD3 R5, R52, R34, RZ ;  /* 0x0000002234057210 */ /* 0x000fe20007ffe0ff */
[----:B------:R-:W-:-:S04]  /*2c70*/  VIADD R34, R34, 0x80 ;  /* 0x0000008022227836 */ /* 0x000fc80000000000 */
[----:B0-----:R-:W-:-:S05]  /*2c80*/  IMAD.WIDE.U32 R2, R5, 0x8, R2 ;  /* 0x0000000805027825 */ /* 0x001fca00078e0002 */
[----:B------:R2:W-:Y:S02]  /*2c90*/  STG.E.64 desc[UR4][R2.64], R10 ;  /* 0x0000000a02007986 */ /* 0x0005e4000c101b04 */
.L_x_10933:
[----:B------:R-:W-:Y:S05]  /*2ca0*/  BSYNC B1 ;  /* 0x0000000000017941 */ /* 0x000fea0003800000 */
.L_x_10929:
[----:B------:R-:W-:-:S13]  /*2cb0*/  ISETP.GE.AND P0, PT, R34, R35, PT ;  /* 0x000000232200720c */ /* 0x000fda0003f06270 */
[----:B012---:R-:W0:Y:S01]  /*2cc0*/  @!P0 LDC.64 R2, c[0x0][0x218] ;  /* 0x00008600ff028b82 */ /* 0x007e220000000a00 */
[----:B------:R-:W-:Y:S01]  /*2cd0*/  @!P0 IMAD.IADD R5, R52, 0x1, R34 ;  /* 0x0000000134058824 */ /* 0x000fe200078e0222 */
[----:B------:R-:W-:-:S03]  /*2ce0*/  @!P0 IADD3 R34, R34, 0x80, RZ ;  /* 0x0000008022228810 */ /* 0x000fc60007ffe0ff */
[----:B0-----:R-:W-:-:S05]  /*2cf0*/  @!P0 IMAD.WIDE.U32 R2, R5, 0x8, R2 ;  /* 0x0000000805028825 */ /* 0x001fca00078e0002 */
[----:B------:R3:W-:Y:S02]  /*2d00*/  @!P0 STG.E.64 desc[UR4][R2.64], R12 ;  /* 0x0000000c02008986 */ /* 0x0007e4000c101b04 */
.L_x_10934:
[----:B------:R-:W-:Y:S05]  /*2d10*/  BSYNC B0 ;  /* 0x0000000000007941 */ /* 0x000fea0003800000 */
.L_x_10928:
        /* <DEDUP_REMOVED lines=8> */
        .weak           $__internal_11_$__cuda_sm20_div_rn_f64_full
        .type           $__internal_11_$__cuda_sm20_div_rn_f64_full,@function
        .size           $__internal_11_$__cuda_sm20_div_rn_f64_full,(.L_x_14583 - $__internal_11_$__cuda_sm20_div_rn_f64_full)
$__internal_11_$__cuda_sm20_div_rn_f64_full:
[C---:B------:R-:W-:Y:S01]  /*2da0*/  FSETP.GEU.AND P0, PT, |R2|.reuse, 1.469367938527859385e-39, PT ;  /* 0x001000000200780b */ /* 0x040fe20003f0e200 */
[----:B------:R-:W-:Y:S01]  /*2db0*/  IMAD.MOV.U32 R40, RZ, RZ, R5 ;  /* 0x000000ffff287224 */ /* 0x000fe200078e0005 */
[----:B------:R-:W-:Y:S01]  /*2dc0*/  LOP3.LUT R42, R2, 0x800fffff, RZ, 0xc0, !PT ;  /* 0x800fffff022a7812 */ /* 0x000fe200078ec0ff */
[----:B------:R-:W-:Y:S01]  /*2dd0*/  IMAD.MOV.U32 R44, RZ, RZ, R3 ;  /* 0x000000ffff2c7224 */ /* 0x000fe200078e0003 */
[----:B------:R-:W-:Y:S01]  /*2de0*/  MOV R41, R2 ;  /* 0x0000000200297202 */ /* 0x000fe20000000f00 */
[----:B------:R-:W-:Y:S01]  /*2df0*/  IMAD.MOV.U32 R56, RZ, RZ, 0x1ca00000 ;  /* 0x1ca00000ff387424 */ /* 0x000fe200078e00ff */
[----:B------:R-:W-:Y:S01]  /*2e00*/  LOP3.LUT R43, R42, 0x3ff00000, RZ, 0xfc, !PT ;  /* 0x3ff000002a2b7812 */ /* 0x000fe200078efcff */
[----:B------:R-:W-:Y:S01]  /*2e10*/  IMAD.MOV.U32 R42, RZ, RZ, R5 ;  /* 0x000000ffff2a7224 */ /* 0x000fe200078e0005 */
[----:B------:R-:W-:Y:S01]  /*2e20*/  MOV R45, R4 ;  /* 0x00000004002d7202 */ /* 0x000fe20000000f00 */
[----:B------:R-:W-:Y:S01]  /*2e30*/  IMAD.MOV.U32 R4, RZ, RZ, 0x1 ;  /* 0x00000001ff047424 */ /* 0x000fe200078e00ff */
[----:B------:R-:W-:Y:S01]  /*2e40*/  LOP3.LUT R54, R2, 0x7ff00000, RZ, 0xc0, !PT ;  /* 0x7ff0000002367812 */ /* 0x000fe200078ec0ff */
[----:B------:R-:W-:Y:S01]  /*2e50*/  BSSY B0, `(.L_x_10935) ;  /* 0x0000056000007945 */ /* 0x000fe20003800000 */
[C---:B------:R-:W-:Y:S01]  /*2e60*/  FSETP.GEU.AND P3, PT, |R45|.reuse, 1.469367938527859385e-39, PT ;  /* 0x001000002d00780b */ /* 0x040fe20003f6e200 */
[----:B------:R-:W-:Y:S01]  /*2e70*/  @!P0 DMUL R42, R40, 8.98846567431157953865e+307 ;  /* 0x7fe00000282a8828 */ /* 0x000fe20000000000 */
[----:B------:R-:W-:-:S04]  /*2e80*/  LOP3.LUT R55, R45, 0x7ff00000, RZ, 0xc0, !PT ;  /* 0x7ff000002d377812 */ /* 0x000fc800078ec0ff */
[----:B------:R-:W-:Y:S01]  /*2e90*/  ISETP.GE.U32.AND P2, PT, R55, R54, PT ;  /* 0x000000363700720c */ /* 0x000fe20003f46070 */
[----:B------:R-:W0:Y:S06]  /*2ea0*/  MUFU.RCP64H R5, R43 ;  /* 0x0000002b00057308 */ /* 0x000e2c0000001800 */
[----:B------:R-:W-:-:S04]  /*2eb0*/  @!P3 LOP3.LUT R3, R41, 0x7ff00000, RZ, 0xc0, !PT ;  /* 0x7ff000002903b812 */ /* 0x000fc800078ec0ff */
[----:B------:R-:W-:-:S04]  /*2ec0*/  @!P3 ISETP.GE.U32.AND P4, PT, R55, R3, PT ;  /* 0x000000033700b20c */ /* 0x000fc80003f86070 */
[----:B------:R-:W-:Y:S01]  /*2ed0*/  @!P3 SEL R2, R56, 0x63400000, !P4 ;  /* 0x634000003802b807 */ /* 0x000fe20006000000 */
[----:B0-----:R-:W-:-:S03]  /*2ee0*/  DFMA R46, R4, -R42, 1 ;  /* 0x3ff00000042e742b */ /* 0x001fc6000000082a */
[----:B------:R-:W-:-:S04]  /*2ef0*/  @!P3 LOP3.LUT R2, R2, 0x80000000, R45, 0xf8, !PT ;  /* 0x800000000202b812 */ /* 0x000fc800078ef82d */
[----:B------:R-:W-:Y:S01]  /*2f00*/  @!P3 LOP3.LUT R3, R2, 0x100000, RZ, 0xfc, !PT ;  /* 0x001000000203b812 */ /* 0x000fe200078efcff */
[----:B------:R-:W-:Y:S01]  /*2f10*/  @!P3 IMAD.MOV.U32 R2, RZ, RZ, RZ ;  /* 0x000000ffff02b224 */ /* 0x000fe200078e00ff */
[----:B------:R-:W-:-:S08]  /*2f20*/  DFMA R46, R46, R46, R46 ;  /* 0x0000002e2e2e722b */ /* 0x000fd0000000002e */
[----:B------:R-:W-:Y:S01]  /*2f30*/  DFMA R46, R4, R46, R4 ;  /* 0x0000002e042e722b */ /* 0x000fe20000000004 */
[----:B------:R-:W-:-:S04]  /*2f40*/  SEL R4, R56, 0x63400000, !P2 ;  /* 0x6340000038047807 */ /* 0x000fc80005000000 */
[----:B------:R-:W-:-:S03]  /*2f50*/  LOP3.LUT R5, R4, 0x800fffff, R45, 0xf8, !PT ;  /* 0x800fffff04057812 */ /* 0x000fc600078ef82d */
[----:B------:R-:W-:Y:S01]  /*2f60*/  DFMA R50, R46, -R42, 1 ;  /* 0x3ff000002e32742b */ /* 0x000fe2000000082a */
[----:B------:R-:W-:-:S06]  /*2f70*/  MOV R4, R44 ;  /* 0x0000002c00047202 */ /* 0x000fcc0000000f00 */
[----:B------:R-:W-:Y:S02]  /*2f80*/  @!P3 DFMA R4, R4, 2, -R2 ;  /* 0x400000000404b82b */ /* 0x000fe40000000802 */
        /* <DEDUP_REMOVED lines=18> */
[----:B------:R-:W-:-:S04]  /*30b0*/  SEL R50, R56, 0x63400000, !P0 ;  /* 0x6340000038327807 */ /* 0x000fc80004000000 */
[----:B------:R-:W-:-:S05]  /*30c0*/  IADD3 R50, -R50, R2, RZ ;  /* 0x0000000232327210 */ /* 0x000fca0007ffe1ff */
[----:B------:R-:W-:-:S06]  /*30d0*/  VIADD R45, R50, 0x7fe00000 ;  /* 0x7fe00000322d7836 */ /* 0x000fcc0000000000 */
        /* <DEDUP_REMOVED lines=17> */
[----:B------:R-:W-:-:S04]  /*31f0*/  FSEL R2, R40, R3, !P0 ;  /* 0x0000000328027208 */ /* 0x000fc80004000000 */
[----:B------:R-:W-:Y:S01]  /*3200*/  MOV R3, R2 ;  /* 0x0000000200037202 */ /* 0x000fe20000000f00 */
[----:B------:R-:W-:Y:S01]  /*3210*/  IMAD.MOV.U32 R2, RZ, RZ, R44 ;  /* 0x000000ffff027224 */ /* 0x000fe200078e002c */
[----:B------:R-:W-:Y:S06]  /*3220*/  BRA `(.L_x_10937) ;  /* 0x0000000000607947 */ /* 0x000fec0003800000 */
.L_x_10936:
        /* <DEDUP_REMOVED lines=14> */
[----:B------:R-:W-:Y:S01]  /*3310*/  @P0 MOV R2, RZ ;  /* 0x000000ff00020202 */ /* 0x000fe20000000f00 */
[----:B------:R-:W-:Y:S01]  /*3320*/  @P0 IMAD.MOV.U32 R3, RZ, RZ, R4 ;  /* 0x000000ffff030224 */ /* 0x000fe200078e0004 */
[----:B------:R-:W-:Y:S06]  /*3330*/  BRA `(.L_x_10937) ;  /* 0x00000000001c7947 */ /* 0x000fec0003800000 */
.L_x_10939:
[----:B------:R-:W-:-:S05]  /*3340*/  LOP3.LUT R2, R41, 0x80000, RZ, 0xfc, !PT ;  /* 0x0008000029027812 */ /* 0x000fca00078efcff */
[----:B------:R-:W-:Y:S01]  /*3350*/  IMAD.MOV.U32 R3, RZ, RZ, R2 ;  /* 0x000000ffff037224 */ /* 0x000fe200078e0002 */
[----:B------:R-:W-:Y:S01]  /*3360*/  MOV R2, R40 ;  /* 0x0000002800027202 */ /* 0x000fe20000000f00 */
[----:B------:R-:W-:Y:S06]  /*3370*/  BRA `(.L_x_10937) ;  /* 0x00000000000c7947 */ /* 0x000fec0003800000 */
.L_x_10938:
[----:B------:R-:W-:-:S05]  /*3380*/  LOP3.LUT R2, R45, 0x80000, RZ, 0xfc, !PT ;  /* 0x000800002d027812 */ /* 0x000fca00078efcff */
[----:B------:R-:W-:Y:S02]  /*3390*/  IMAD.MOV.U32 R3, RZ, RZ, R2 ;  /* 0x000000ffff037224 */ /* 0x000fe400078e0002 */
[----:B------:R-:W-:-:S07]  /*33a0*/  IMAD.MOV.U32 R2, RZ, RZ, R44 ;  /* 0x000000ffff027224 */ /* 0x000fce00078e002c */
.L_x_10937:
[----:B------:R-:W-:Y:S05]  /*33b0*/  BSYNC B0 ;  /* 0x0000000000007941 */ /* 0x000fea0003800000 */
.L_x_10935:
[----:B------:R-:W-:Y:S01]  /*33c0*/  MOV R4, R0 ;  /* 0x0000000000047202 */ /* 0x000fe20000000f00 */
[----:B------:R-:W-:-:S04]  /*33d0*/  IMAD.MOV.U32 R5, RZ, RZ, 0x0 ;  /* 0x00000000ff057424 */ /* 0x000fc800078e00ff */
[----:B------:R-:W-:Y:S05]  /*33e0*/  RET.REL.NODEC R4 `(_ZN2at6native29vectorized_elementwise_kernelILi2EZZZNS0_26logit_backward_kernel_cudaERNS_18TensorIteratorBaseERKN3c106ScalarEENKUlvE_clEvENKUlvE_clEvEUlddE_St5arrayIPcLm3EEEEviT0_T1_) ;  /* 0xffffffcc04047950 */ /* 0x000fea0003c3ffff */
.L_x_10940:
        /* <DEDUP_REMOVED lines=9> */
.L_x_14583:


//--------------------- .text._ZN2at6native29vectorized_elementwise_kernelILi4EZZZNS0_26logit_backward_kernel_cudaERNS_18TensorIteratorBaseERKN3c106ScalarEENKUlvE_clEvENKUlvE_clEvEUlddE_St5arrayIPcLm3EEEEviT0_T1_ --------------------------
	.section	.text._ZN2at6native29vectorized_elementwise_kernelILi4EZZZNS0_26logit_backward_kernel_cudaERNS_18TensorIteratorBaseERKN3c106ScalarEENKUlvE_clEvENKUlvE_clEvEUlddE_St5arrayIPcLm3EEEEviT0_T1_,"ax",@progbits
	.align	128
        .global         _ZN2at6native29vectorized_elementwise_kernelILi4EZZZNS0_26logit_backward_kernel_cudaERNS_18TensorIteratorBaseERKN3c106ScalarEENKUlvE_clEvENKUlvE_clEvEUlddE_St5arrayIPcLm3EEEEviT0_T1_
        .type           _ZN2at6native29vectorized_elementwise_kernelILi4EZZZNS0_26logit_backward_kernel_cudaERNS_18TensorIteratorBaseERKN3c106ScalarEENKUlvE_clEvENKUlvE_clEvEUlddE_St5arrayIPcLm3EEEEviT0_T1_,@function
        .size           _ZN2at6native29vectorized_elementwise_kernelILi4EZZZNS0_26logit_backward_kernel_cudaERNS_18TensorIteratorBaseERKN3c106ScalarEENKUlvE_clEvENKUlvE_clEvEUlddE_St5arrayIPcLm3EEEEviT0_T1_,(.L_x_14584 - _ZN2at6native29vectorized_elementwise_kernelILi4EZZZNS0_26logit_backward_kernel_cudaERNS_18TensorIteratorBaseERKN3c106ScalarEENKUlvE_clEvENKUlvE_clEvEUlddE_St5arrayIPcLm3EEEEviT0_T1_)
        .other          _ZN2at6native29vectorized_elementwise_kernelILi4EZZZNS0_26logit_backward_kernel_cudaERNS_18TensorIteratorBaseERKN3c106ScalarEENKUlvE_clEvENKUlvE_clEvEUlddE_St5arrayIPcLm3EEEEviT0_T1_,@"STO_CUDA_ENTRY STV_DEFAULT"
_ZN2at6native29vectorized_elementwise_kernelILi4EZZZNS0_26logit_backward_kernel_cudaERNS_18TensorIteratorBaseERKN3c106ScalarEENKUlvE_clEvENKUlvE_clEvEUlddE_St5arrayIPcLm3EEEEviT0_T1_:
.text._ZN2at6native29vectorized_elementwise_kernelILi4EZZZNS0_26logit_backward_kernel_cudaERNS_18TensorIteratorBaseERKN3c106ScalarEENKUlvE_clEvENKUlvE_clEvEUlddE_St5arrayIPcLm3EEEEviT0_T1_:
        /* <DEDUP_REMOVED lines=53> */
[----:B------:R-:W-:Y:S05]  /*0350*/  CALL.REL.NOINC `($__internal_12_$__cuda_sm20_div_rn_f64_full) ;  /* 0x0000002800907944 */ /* 0x000fea0003c00000 */
.L_x_10945:
[----:B------:R-:W-:Y:S05]  /*0360*/  BSYNC B2 ;  /* 0x0000000000027941 */ /* 0x000fea0003800000 */
.L_x_10944:
[----:B------:R-:W-:Y:S01]  /*0370*/  IMAD.MOV.U32 R8, RZ, RZ, R2 ;  /* 0x000000ffff087224 */ /* 0x000fe200078e0002 */
[----:B------:R-:W-:-:S07]  /*0380*/  MOV R9, R3 ;  /* 0x0000000300097202 */ /* 0x000fce0000000f00 */
.L_x_10943:
[----:B------:R-:W-:Y:S05]  /*0390*/  BSYNC B1 ;  /* 0x0000000000017941 */ /* 0x000fea0003800000 */
.L_x_10942:
        /* <DEDUP_REMOVED lines=27> */
.L_x_10949:
[----:B------:R-:W-:Y:S05]  /*0550*/  BSYNC B2 ;  /* 0x0000000000027941 */ /* 0x000fea0003800000 */
.L_x_10948:
[----:B------:R-:W-:Y:S02]  /*0560*/  IMAD.MOV.U32 R10, RZ, RZ, R2 ;  /* 0x000000ffff0a7224 */ /* 0x000fe400078e0002 */
[----:B------:R-:W-:-:S07]  /*0570*/  IMAD.MOV.U32 R11, RZ, RZ, R3 ;  /* 0x000000ffff0b7224 */ /* 0x000fce00078e0003 */
.L_x_10947:
[----:B------:R-:W-:Y:S05]  /*0580*/  BSYNC B1 ;  /* 0x0000000000017941 */ /* 0x000fea0003800000 */
.L_x_10946:
        /* <DEDUP_REMOVED lines=31> */
.L_x_10953:
[----:B------:R-:W-:Y:S05]  /*0780*/  BSYNC B2 ;  /* 0x0000000000027941 */ /* 0x000fea0003800000 */
.L_x_10952:
[----:B------:R-:W-:Y:S02]  /*0790*/  IMAD.MOV.U32 R36, RZ, RZ, R2 ;  /* 0x000000ffff247224 */ /* 0x000fe400078e0002 */
[----:B------:R-:W-:-:S07]  /*07a0*/  IMAD.MOV.U32 R37, RZ, RZ, R3 ;  /* 0x000000ffff257224 */ /* 0x000fce00078e0003 */
.L_x_10951:
[----:B------:R-:W-:Y:S05]  /*07b0*/  BSYNC B1 ;  /* 0x0000000000017941 */ /* 0x000fea0003800000 */
.L_x_10950:
        /* <DEDUP_REMOVED lines=26> */
[----:B------:R-:W-:Y:S05]  /*0960*/  CALL.REL.NOINC `($__internal_12_$__cuda_sm20_div_rn_f64_full) ;  /* 0x00000024000c7944 */ /* 0x000fea0003c00000 */
.L_x_10957:
[----:B------:R-:W-:Y:S05]  /*0970*/  BSYNC B2 ;  /* 0x0000000000027941 */ /* 0x000fea0003800000 */
.L_x_10956:
[----:B------:R-:W-:Y:S02]  /*0980*/  IMAD.MOV.U32 R38, RZ, RZ, R2 ;  /* 0x000000ffff267224 */ /* 0x000fe400078e0002 */
[----:B------:R-:W-:-:S07]  /*0990*/  IMAD.MOV.U32 R39, RZ, RZ, R3 ;  /* 0x000000ffff277224 */ /* 0x000fce00078e0003 */
.L_x_10955:
[----:B------:R-:W-:Y:S05]  /*09a0*/  BSYNC B1 ;  /* 0x0000000000017941 */ /* 0x000fea0003800000 */
.L_x_10954:
        /* <DEDUP_REMOVED lines=31> */
.L_x_10961:
[----:B------:R-:W-:Y:S05]  /*0ba0*/  BSYNC B2 ;  /* 0x0000000000027941 */ /* 0x000fea0003800000 */
.L_x_10960:
[----:B------:R-:W-:Y:S01]  /*0bb0*/  MOV R20, R2 ;  /* 0x0000000200147202 */ /* 0x000fe20000000f00 */
[----:B------:R-:W-:-:S07]  /*0bc0*/  IMAD.MOV.U32 R21, RZ, RZ, R3 ;  /* 0x000000ffff157224 */ /* 0x000fce00078e0003 */
.L_x_10959:
[----:B------:R-:W-:Y:S05]  /*0bd0*/  BSYNC B1 ;  /* 0x0000000000017941 */ /* 0x000fea0003800000 */
.L_x_10958:
        /* <DEDUP_REMOVED lines=27> */
.L_x_10965:
[----:B------:R-:W-:Y:S05]  /*0d90*/  BSYNC B2 ;  /* 0x0000000000027941 */ /* 0x000fea0003800000 */
.L_x_10964:
[----:B------:R-:W-:Y:S02]  /*0da0*/  IMAD.MOV.U32 R22, RZ, RZ, R2 ;  /* 0x000000ffff167224 */ /* 0x000fe400078e0002 */
[----:B------:R-:W-:-:S07]  /*0db0*/  IMAD.MOV.U32 R23, RZ, RZ, R3 ;  /* 0x000000ffff177224 */ /* 0x000fce00078e0003 */
.L_x_10963:
[----:B------:R-:W-:Y:S05]  /*0dc0*/  BSYNC B1 ;  /* 0x0000000000017941 */ /* 0x000fea0003800000 */
.L_x_10962:
        /* <DEDUP_REMOVED lines=31> */
.L_x_10969:
[----:B------:R-:W-:Y:S05]  /*0fc0*/  BSYNC B2 ;  /* 0x0000000000027941 */ /* 0x000fea0003800000 */
.L_x_10968:
[----:B------:R-:W-:Y:S01]  /*0fd0*/  MOV R16, R2 ;  /* 0x0000000200107202 */ /* 0x000fe20000000f00 */
[----:B------:R-:W-:-:S07]  /*0fe0*/  IMAD.MOV.U32 R17, RZ, RZ, R3 ;  /* 0x000000ffff117224 */ /* 0x000fce00078e0003 */
.L_x_10967:
[----:B------:R-:W-:Y:S05]  /*0ff0*/  BSYNC B1 ;  /* 0x0000000000017941 */ /* 0x000fea0003800000 */
.L_x_10966:
        /* <DEDUP_REMOVED lines=27> */
.L_x_10973:
[----:B------:R-:W-:Y:S05]  /*11b0*/  BSYNC B2 ;  /* 0x0000000000027941 */ /* 0x000fea0003800000 */
.L_x_10972:
[----:B------:R-:W-:Y:S02]  /*11c0*/  IMAD.MOV.U32 R18, RZ, RZ, R2 ;  /* 0x000000ffff127224 */ /* 0x000fe400078e0002 */
[----:B------:R-:W-:-:S07]  /*11d0*/  IMAD.MOV.U32 R19, RZ, RZ, R3 ;  /* 0x000000ffff137224 */ /* 0x000fce00078e0003 */
.L_x_10971:
[----:B------:R-:W-:Y:S05]  /*11e0*/  BSYNC B1 ;  /* 0x0000000000017941 */ /* 0x000fea0003800000 */
.L_x_10970:
        /* <DEDUP_REMOVED lines=8> */
.L_x_10941:
        /* <DEDUP_REMOVED lines=118> */
[----:B------:R-:W-:Y:S05]  /*19d0*/  CALL.REL.NOINC `($__internal_12_$__cuda_sm20_div_rn_f64_full) ;  /* 0x0000001000f07944 */ /* 0x000fea0003c00000 */
.L_x_10977:
[----:B------:R-:W-:Y:S05]  /*19e0*/  BSYNC B2 ;  /* 0x0000000000027941 */ /* 0x000fea0003800000 */
.L_x_10976:
[----:B------:R-:W-:Y:S01]  /*19f0*/  IMAD.MOV.U32 R48, RZ, RZ, R2 ;  /* 0x000000ffff307224 */ /* 0x000fe200078e0002 */
[----:B------:R-:W-:-:S07]  /*1a00*/  MOV R49, R3 ;  /* 0x0000000300317202 */ /* 0x000fce0000000f00 */
.L_x_10975:
[----:B------:R-:W-:Y:S05]  /*1a10*/  BSYNC B1 ;  /* 0x0000000000017941 */ /* 0x000fea0003800000 */
.L_x_10974:
        /* <DEDUP_REMOVED lines=32> */
.L_x_10981:
[----:B------:R-:W-:Y:S05]  /*1c20*/  BSYNC B2 ;  /* 0x0000000000027941 */ /* 0x000fea0003800000 */
.L_x_10980:
[----:B------:R-:W-:Y:S01]  /*1c30*/  MOV R38, R2 ;  /* 0x0000000200267202 */ /* 0x000fe20000000f00 */
[----:B------:R-:W-:-:S07]  /*1c40*/  IMAD.MOV.U32 R39, RZ, RZ, R3 ;  /* 0x000000ffff277224 */ /* 0x000fce00078e0003 */
.L_x_10979:
[----:B------:R-:W-:Y:S05]  /*1c50*/  BSYNC B1 ;  /* 0x0000000000017941 */ /* 0x000fea0003800000 */
.L_x_10978:
        /* <DEDUP_REMOVED lines=32> */
.L_x_10985:
[----:B------:R-:W-:Y:S05]  /*1e60*/  BSYNC B2 ;  /* 0x0000000000027941 */ /* 0x000fea0003800000 */
.L_x_10984:
[----:B------:R-:W-:Y:S02]  /*1e70*/  IMAD.MOV.U32 R36, RZ, RZ, R2 ;  /* 0x000000ffff247224 */ /* 0x000fe400078e0002 */
[----:B------:R-:W-:-:S07]  /*1e80*/  IMAD.MOV.U32 R37, RZ, RZ, R3 ;  /* 0x000000ffff257224 */ /* 0x000fce00078e0003 */
.L_x_10983:
[----:B------:R-:W-:Y:S05]  /*1e90*/  BSYNC B1 ;  /* 0x0000000000017941 */ /* 0x000fea0003800000 */
.L_x_10982:
        /* <DEDUP_REMOVED lines=32> */
.L_x_10989:
[----:B------:R-:W-:Y:S05]  /*20a0*/  BSYNC B2 ;  /* 0x0000000000027941 */ /* 0x000fea0003800000 */
.L_x_10988:
[----:B------:R-:W-:Y:S01]  /*20b0*/  IMAD.MOV.U32 R6, RZ, RZ, R2 ;  /* 0x000000ffff067224 */ /* 0x000fe200078e0002 */
[----:B------:R-:W-:-:S07]  /*20c0*/  MOV R7, R3 ;  /* 0x0000000300077202 */ /* 0x000fce0000000f00 */
.L_x_10987:
[----:B------:R-:W-:Y:S05]  /*20d0*/  BSYNC B1 ;  /* 0x0000000000017941 */ /* 0x000fea0003800000 */
.L_x_10986:
        /* <DEDUP_REMOVED lines=32> */
.L_x_10993:
[----:B------:R-:W-:Y:S05]  /*22e0*/  BSYNC B2 ;  /* 0x0000000000027941 */ /* 0x000fea0003800000 */
.L_x_10992:
[----:B------:R-:W-:Y:S01]  /*22f0*/  MOV R8, R2 ;  /* 0x0000000200087202 */ /* 0x000fe20000000f00 */
[----:B------:R-:W-:-:S07]  /*2300*/  IMAD.MOV.U32 R9, RZ, RZ, R3 ;  /* 0x000000ffff097224 */ /* 0x000fce00078e0003 */
.L_x_10991:
[----:B------:R-:W-:Y:S05]  /*2310*/  BSYNC B1 ;  /* 0x0000000000017941 */ /* 0x000fea0003800000 */
.L_x_10990:
        /* <DEDUP_REMOVED lines=32> */
.L_x_10997:
[----:B------:R-:W-:Y:S05]  /*2520*/  BSYNC B2 ;  /* 0x0000000000027941 */ /* 0x000fea0003800000 */
.L_x_10996:
[----:B------:R-:W-:Y:S02]  /*2530*/  IMAD.MOV.U32 R10, RZ, RZ, R2 ;  /* 0x000000ffff0a7224 */ /* 0x000fe400078e0002 */
[----:B------:R-:W-:-:S07]  /*2540*/  IMAD.MOV.U32 R11, RZ, RZ, R3 ;  /* 0x000000ffff0b7224 */ /* 0x000fce00078e0003 */
.L_x_10995:
[----:B------:R-:W-:Y:S05]  /*2550*/  BSYNC B1 ;  /* 0x0000000000017941 */ /* 0x000fea0003800000 */
.L_x_10994:
        /* <DEDUP_REMOVED lines=32> */
.L_x_11001:
[----:B------:R-:W-:Y:S05]  /*2760*/  BSYNC B2 ;  /* 0x0000000000027941 */ /* 0x000fea0003800000 */
.L_x_11000:
[----:B------:R-:W-:Y:S01]  /*2770*/  IMAD.MOV.U32 R12, RZ, RZ, R2 ;  /* 0x000000ffff0c7224 */ /* 0x000fe200078e0002 */
[----:B------:R-:W-:-:S07]  /*2780*/  MOV R13, R3 ;  /* 0x00000003000d7202 */ /* 0x000fce0000000f00 */
.L_x_10999:
[----:B------:R-:W-:Y:S05]  /*2790*/  BSYNC B1 ;  /* 0x0000000000017941 */ /* 0x000fea0003800000 */
.L_x_10998:
        /* <DEDUP_REMOVED lines=32> */
.L_x_11005:
[----:B------:R-:W-:Y:S05]  /*29a0*/  BSYNC B2 ;  /* 0x0000000000027941 */ /* 0x000fea0003800000 */
.L_x_11004:
[----:B------:R-:W-:Y:S01]  /*29b0*/  MOV R14, R2 ;  /* 0x00000002000e7202 */ /* 0x000fe20000000f00 */
[----:B------:R-:W-:-:S07]  /*29c0*/  IMAD.MOV.U32 R15, RZ, RZ, R3 ;  /* 0x000000ffff0f7224 */ /* 0x000fce00078e0003 */
.L_x_11003:
[----:B------:R-:W-:Y:S05]  /*29d0*/  BSYNC B1 ;  /* 0x0000000000017941 */ /* 0x000fea0003800000 */
.L_x_11002:
        /* <DEDUP_REMOVED lines=22> */
.L_x_11008:
[----:B------:R-:W-:-:S13]  /*2b40*/  ISETP.GE.AND P0, PT, R34, R35, PT ;  /* 0x000000232200720c */ /* 0x000fda0003f06270 */
[----:B------:R-:W-:Y:S05]  /*2b50*/  @P0 BRA `(.L_x_11010) ;  /* 0x0000000000300947 */ /* 0x000fea0003800000 */
[----:B01----:R-:W0:Y:S01]  /*2b60*/  LDC.64 R2, c[0x0][0x218] ;  /* 0x00008600ff027b82 */ /* 0x003e220000000a00 */
[----:B------:R-:W-:Y:S01]  /*2b70*/  IMAD.IADD R5, R52, 0x1, R34 ;  /* 0x0000000134057824 */ /* 0x000fe200078e0222 */
[----:B------:R-:W-:-:S03]  /*2b80*/  IADD3 R34, R34, 0x80, RZ ;  /* 0x0000008022227810 */ /* 0x000fc60007ffe0ff */
[----:B0-----:R-:W-:-:S05]  /*2b90*/  IMAD.WIDE.U32 R2, R5, 0x8, R2 ;  /* 0x0000000805027825 */ /* 0x001fca00078e0002 */
[----:B------:R1:W-:Y:S02]  /*2ba0*/  STG.E.64 desc[UR4][R2.64], R6 ;  /* 0x0000000602007986 */ /* 0x0003e4000c101b04 */
.L_x_11009:
[----:B------:R-:W-:-:S13]  /*2bb0*/  ISETP.GE.AND P0, PT, R34, R35, PT ;  /* 0x000000232200720c */ /* 0x000fda0003f06270 */
[----:B------:R-:W-:Y:S05]  /*2bc0*/  @P0 BRA `(.L_x_11011) ;  /* 0x0000000000340947 */ /* 0x000fea0003800000 */
[----:B01----:R-:W0:Y:S01]  /*2bd0*/  LDC.64 R2, c[0x0][0x218] ;  /* 0x00008600ff027b82 */ /* 0x003e220000000a00 */
[----:B------:R-:W-:Y:S02]  /*2be0*/  IMAD.IADD R5, R52, 0x1, R34 ;  /* 0x0000000134057824 */ /* 0x000fe400078e0222 */
[----:B------:R-:W-:Y:S02]  /*2bf0*/  VIADD R34, R34, 0x80 ;  /* 0x0000008022227836 */ /* 0x000fe40000000000 */
[----:B0-----:R-:W-:-:S05]  /*2c00*/  IMAD.WIDE.U32 R2, R5, 0x8, R2 ;  /* 0x0000000805027825 */ /* 0x001fca00078e0002 */
[----:B------:R2:W-:Y:S02]  /*2c10*/  STG.E.64 desc[UR4][R2.64], R8 ;  /* 0x0000000802007986 */ /* 0x0005e4000c101b04 */
.L_x_11010:
        /* <DEDUP_REMOVED lines=8> */
.L_x_11011:
[----:B------:R-:W-:Y:S05]  /*2ca0*/  BSYNC B1 ;  /* 0x0000000000017941 */ /* 0x000fea0003800000 */
.L_x_11007:
[----:B------:R-:W-:-:S13]  /*2cb0*/  ISETP.GE.AND P0, PT, R34, R35, PT ;  /* 0x000000232200720c */ /* 0x000fda0003f06270 */
[----:B012---:R-:W0:Y:S01]  /*2cc0*/  @!P0 LDC.64 R2, c[0x0][0x218] ;  /* 0x00008600ff028b82 */ /* 0x007e220000000a00 */
[----:B------:R-:W-:Y:S01]  /*2cd0*/  @!P0 IMAD.IADD R5, R52, 0x1, R34 ;  /* 0x0000000134058824 */ /* 0x000fe200078e0222 */
[----:B------:R-:W-:-:S03]  /*2ce0*/  @!P0 IADD3 R34, R34, 0x80, RZ ;  /* 0x0000008022228810 */ /* 0x000fc60007ffe0ff */
[----:B0-----:R-:W-:-:S05]  /*2cf0*/  @!P0 IMAD.WIDE.U32 R2, R5, 0x8, R2 ;  /* 0x0000000805028825 */ /* 0x001fca00078e0002 */
[----:B------:R3:W-:Y:S02]  /*2d00*/  @!P0 STG.E.64 desc[UR4][R2.64], R12 ;  /* 0x0000000c02008986 */ /* 0x0007e4000c101b04 */
.L_x_11012:
[----:B------:R-:W-:Y:S05]  /*2d10*/  BSYNC B0 ;  /* 0x0000000000007941 */ /* 0x000fea0003800000 */
.L_x_11006:
        /* <DEDUP_REMOVED lines=8> */
        .weak           $__internal_12_$__cuda_sm20_div_rn_f64_full
        .type           $__internal_12_$__cuda_sm20_div_rn_f64_full,@function
        .size           $__internal_12_$__cuda_sm20_div_rn_f64_full,(.L_x_14584 - $__internal_12_$__cuda_sm20_div_rn_f64_full)
$__internal_12_$__cuda_sm20_div_rn_f64_full:
        /* <DEDUP_REMOVED lines=73> */
.L_x_11014:
        /* <DEDUP_REMOVED lines=17> */
.L_x_11017:
[----:B------:R-:W-:-:S05]  /*3340*/  LOP3.LUT R2, R41, 0x80000, RZ, 0xfc, !PT ;  /* 0x0008000029027812 */ /* 0x000fca00078efcff */
[----:B------:R-:W-:Y:S01]  /*3350*/  IMAD.MOV.U32 R3, RZ, RZ, R2 ;  /* 0x000000ffff037224 */ /* 0x000fe200078e0002 */
[----:B------:R-:W-:Y:S01]  /*3360*/  MOV R2, R40 ;  /* 0x0000002800027202 */ /* 0x000fe20000000f00 */
[----:B------:R-:W-:Y:S06]  /*3370*/  BRA `(.L_x_11015) ;  /* 0x00000000000c7947 */ /* 0x000fec0003800000 */
.L_x_11016:
[----:B------:R-:W-:-:S05]  /*3380*/  LOP3.LUT R2, R45, 0x80000, RZ, 0xfc, !PT ;  /* 0x000800002d027812 */ /* 0x000fca00078efcff */
[----:B------:R-:W-:Y:S02]  /*3390*/  IMAD.MOV.U32 R3, RZ, RZ, R2 ;  /* 0x000000ffff037224 */ /* 0x000fe400078e0002 */
[----:B------:R-:W-:-:S07]  /*33a0*/  IMAD.MOV.U32 R2, RZ, RZ, R44 ;  /* 0x000000ffff027224 */ /* 0x000fce00078e002c */
.L_x_11015:
[----:B------:R-:W-:Y:S05]  /*33b0*/  BSYNC B0 ;  /* 0x0000000000007941 */ /* 0x000fea0003800000 */
.L_x_11013:
[----:B------:R-:W-:Y:S01]  /*33c0*/  MOV R4, R0 ;  /* 0x0000000000047202 */ /* 0x000fe20000000f00 */
[----:B------:R-:W-:-:S04]  /*33d0*/  IMAD.MOV.U32 R5, RZ, RZ, 0x0 ;  /* 0x00000000ff057424 */ /* 0x000fc800078e00ff */
[----:B------:R-:W-:Y:S05]  /*33e0*/  RET.REL.NODEC R4 `(_ZN2at6native29vectorized_elementwise_kernelILi4EZZZNS0_26logit_backward_kernel_cudaERNS_18TensorIteratorBaseERKN3c106ScalarEENKUlvE_clEvENKUlvE_clEvEUlddE_St5arrayIPcLm3EEEEviT0_T1_) ;  /* 0xffffffcc04047950 */ /* 0x000fea0003c3ffff */
.L_x_11018:
        /* <DEDUP_REMOVED lines=9> */
.L_x_14584:


//--------------------- .text._ZN2at6native29vectorized_elementwise_kernelILi8EZZZNS0_26logit_backward_kernel_cudaERNS_18TensorIteratorBaseERKN3c106ScalarEENKUlvE_clEvENKUlvE_clEvEUlddE_St5arrayIPcLm3EEEEviT0_T1_ --------------------------
	.section	.text._ZN2at6native29vectorized_elementwise_kernelILi8EZZZNS0_26logit_backward_kernel_cudaERNS_18TensorIteratorBaseERKN3c106ScalarEENKUlvE_clEvENKUlvE_clEvEUlddE_St5arrayIPcLm3EEEEviT0_T1_,"ax",@progbits
	.align	128
        .global         _ZN2at6native29vectorized_elementwise_kernelILi8EZZZNS0_26logit_backward_kernel_cudaERNS_18TensorIteratorBaseERKN3c106ScalarEENKUlvE_clEvENKUlvE_clEvEUlddE_St5arrayIPcLm3EEEEviT0_T1_
        .type           _ZN2at6native29vectorized_elementwise_kernelILi8EZZZNS0_26logit_backward_kernel_cudaERNS_18TensorIteratorBaseERKN3c106ScalarEENKUlvE_clEvENKUlvE_clEvEUlddE_St5arrayIPcLm3EEEEviT0_T1_,@function
        .size           _ZN2at6native29vectorized_elementwise_kernelILi8EZZZNS0_26logit_backward_kernel_cudaERNS_18TensorIteratorBaseERKN3c106ScalarEENKUlvE_clEvENKUlvE_clEvEUlddE_St5arrayIPcLm3EEEEviT0_T1_,(.L_x_14585 - _ZN2at6native29vectorized_elementwise_kernelILi8EZZZNS0_26logit_backward_kernel_cudaERNS_18TensorIteratorBaseERKN3c106ScalarEENKUlvE_clEvENKUlvE_clEvEUlddE_St5arrayIPcLm3EEEEviT0_T1_)
        .other          _ZN2at6native29vectorized_elementwise_kernelILi8EZZZNS0_26logit_backward_kernel_cudaERNS_18TensorIteratorBaseERKN3c106ScalarEENKUlvE_clEvENKUlvE_clEvEUlddE_St5arrayIPcLm3EEEEviT0_T1_,@"STO_CUDA_ENTRY STV_DEFAULT"
_ZN2at6native29vectorized_elementwise_kernelILi8EZZZNS0_26logit_backward_kernel_cudaERNS_18TensorIteratorBaseERKN3c106ScalarEENKUlvE_clEvENKUlvE_clEvEUlddE_St5arrayIPcLm3EEEEviT0_T1_:
.text._ZN2at6native29vectorized_elementwise_kernelILi8EZZZNS0_26logit_backward_kernel_cudaERNS_18TensorIteratorBaseERKN3c106ScalarEENKUlvE_clEvENKUlvE_clEvEUlddE_St5arrayIPcLm3EEEEviT0_T1_:
        /* <DEDUP_REMOVED lines=53> */
[----:B------:R-:W-:Y:S05]  /*0350*/  CALL.REL.NOINC `($__internal_13_$__cuda_sm20_div_rn_f64_full) ;  /* 0x0000002800907944 */ /* 0x000fea0003c00000 */
.L_x_11023:
[----:B------:R-:W-:Y:S05]  /*0360*/  BSYNC B2 ;  /* 0x0000000000027941 */ /* 0x000fea0003800000 */
.L_x_11022:
[----:B------:R-:W-:Y:S01]  /*0370*/  IMAD.MOV.U32 R8, RZ, RZ, R2 ;  /* 0x000000ffff087224 */ /* 0x000fe200078e0002 */
[----:B------:R-:W-:-:S07]  /*0380*/  MOV R9, R3 ;  /* 0x0000000300097202 */ /* 0x000fce0000000f00 */
.L_x_11021:
[----:B------:R-:W-:Y:S05]  /*0390*/  BSYNC B1 ;  /* 0x0000000000017941 */ /* 0x000fea0003800000 */
.L_x_11020:
        /* <DEDUP_REMOVED lines=27> */
.L_x_11027:
[----:B------:R-:W-:Y:S05]  /*0550*/  BSYNC B2 ;  /* 0x0000000000027941 */ /* 0x000fea0003800000 */
.L_x_11026:
[----:B------:R-:W-:Y:S02]  /*0560*/  IMAD.MOV.U32 R10, RZ, RZ, R2 ;  /* 0x000000ffff0a7224 */ /* 0x000fe400078e0002 */
[----:B------:R-:W-:-:S07]  /*0570*/  IMAD.MOV.U32 R11, RZ, RZ, R3 ;  /* 0x000000ffff0b7224 */ /* 0x000fce00078e0003 */
.L_x_11025:
[----:B------:R-:W-:Y:S05]  /*0580*/  BSYNC B1 ;  /* 0x0000000000017941 */ /* 0x000fea0003800000 */
.L_x_11024:
        /* <DEDUP_REMOVED lines=31> */
.L_x_11031:
[----:B------:R-:W-:Y:S05]  /*0780*/  BSYNC B2 ;  /* 0x0000000000027941 */ /* 0x000fea0003800000 */
.L_x_11030:
[----:B------:R-:W-:Y:S02]  /*0790*/  IMAD.MOV.U32 R36, RZ, RZ, R2 ;  /* 0x000000ffff247224 */ /* 0x000fe400078e0002 */
[----:B------:R-:W-:-:S07]  /*07a0*/  IMAD.MOV.U32 R37, RZ, RZ, R3 ;  /* 0x000000ffff257224 */ /* 0x000fce00078e0003 */
.L_x_11029:
[----:B------:R-:W-:Y:S05]  /*07b0*/  BSYNC B1 ;  /* 0x0000000000017941 */ /* 0x000fea0003800000 */
.L_x_11028:
        /* <DEDUP_REMOVED lines=26> */
[----:B------:R-:W-:Y:S05]  /*0960*/  CALL.REL.NOINC `($__internal_13_$__cuda_sm20_div_rn_f64_full) ;  /* 0x00000024000c7944 */ /* 0x000fea0003c00000 */
.L_x_11035:
[----:B------:R-:W-:Y:S05]  /*0970*/  BSYNC B2 ;  /* 0x0000000000027941 */ /* 0x000fea0003800000 */
.L_x_11034:
[----:B------:R-:W-:Y:S02]  /*0980*/  IMAD.MOV.U32 R38, RZ, RZ, R2 ;  /* 0x000000ffff267224 */ /* 0x000fe400078e0002 */
[----:B------:R-:W-:-:S07]  /*0990*/  IMAD.MOV.U32 R39, RZ, RZ, R3 ;  /* 0x000000ffff277224 */ /* 0x000fce00078e0003 */
.L_x_11033:
[----:B------:R-:W-:Y:S05]  /*09a0*/  BSYNC B1 ;  /* 0x0000000000017941 */ /* 0x000fea0003800000 */
.L_x_11032:
        /* <DEDUP_REMOVED lines=31> */
.L_x_11039:
[----:B------:R-:W-:Y:S05]  /*0ba0*/  BSYNC B2 ;  /* 0x0000000000027941 */ /* 0x000fea0003800000 */
.L_x_11038:
[----:B------:R-:W-:Y:S01]  /*0bb0*/  MOV R20, R2 ;  /* 0x0000000200147202 */ /* 0x000fe20000000f00 */
[----:B------:R-:W-:-:S07]  /*0bc0*/  IMAD.MOV.U32 R21, RZ, RZ, R3 ;  /* 0x000000ffff157224 */ /* 0x000fce00078e0003 */
.L_x_11037:
[----:B------:R-:W-:Y:S05]  /*0bd0*/  BSYNC B1 ;  /* 0x0000000000017941 */ /* 0x000fea0003800000 */
.L_x_11036:
        /* <DEDUP_REMOVED lines=27> */
.L_x_11043:
[----:B------:R-:W-:Y:S05]  /*0d90*/  BSYNC B2 ;  /* 0x0000000000027941 */ /* 0x000fea0003800000 */
.L_x_11042:
[----:B------:R-:W-:Y:S02]  /*0da0*/  IMAD.MOV.U32 R22, RZ, RZ, R2 ;  /* 0x000000ffff167224 */ /* 0x000fe400078e0002 */
[----:B------:R-:W-:-:S07]  /*0db0*/  IMAD.MOV.U32 R23, RZ, RZ, R3 ;  /* 0x000000ffff177224 */ /* 0x000fce00078e0003 */
.L_x_11041:
[----:B------:R-:W-:Y:S05]  /*0dc0*/  BSYNC B1 ;  /* 0x0000000000017941 */ /* 0x000fea0003800000 */
.L_x_11040:
        /* <DEDUP_REMOVED lines=31> */
.L_x_11047:
[----:B------:R-:W-:Y:S05]  /*0fc0*/  BSYNC B2 ;  /* 0x0000000000027941 */ /* 0x000fea0003800000 */
.L_x_11046:
[----:B------:R-:W-:Y:S01]  /*0fd0*/  MOV R16, R2 ;  /* 0x0000000200107202 */ /* 0x000fe20000000f00 */
[----:B------:R-:W-:-:S07]  /*0fe0*/  IMAD.MOV.U32 R17, RZ, RZ, R3 ;  /* 0x000000ffff117224 */ /* 0x000fce00078e0003 */
.L_x_11045:
[----:B------:R-:W-:Y:S05]  /*0ff0*/  BSYNC B1 ;  /* 0x0000000000017941 */ /* 0x000fea0003800000 */
.L_x_11044:
        /* <DEDUP_REMOVED lines=27> */
.L_x_11051:
[----:B------:R-:W-:Y:S05]  /*11b0*/  BSYNC B2 ;  /* 0x0000000000027941 */ /* 0x000fea0003800000 */
.L_x_11050:
[----:B------:R-:W-:Y:S02]  /*11c0*/  IMAD.MOV.U32 R18, RZ, RZ, R2 ;  /* 0x000000ffff127224 */ /* 0x000fe400078e0002 */
[----:B------:R-:W-:-:S07]  /*11d0*/  IMAD.MOV.U32 R19, RZ, RZ, R3 ;  /* 0x000000ffff137224 */ /* 0x000fce00078e0003 */
.L_x_11049:
[----:B------:R-:W-:Y:S05]  /*11e0*/  BSYNC B1 ;  /* 0x0000000000017941 */ /* 0x000fea0003800000 */
.L_x_11048:
        /* <DEDUP_REMOVED lines=8> */
.L_x_11019:
        /* <DEDUP_REMOVED lines=118> */
[----:B------:R-:W-:Y:S05]  /*19d0*/  CALL.REL.NOINC `($__internal_13_$__cuda_sm20_div_rn_f64_full) ;  /* 0x0000001000f07944 */ /* 0x000fea0003c00000 */
.L_x_11055:
[----:B------:R-:W-:Y:S05]  /*19e0*/  BSYNC B2 ;  /* 0x0000000000027941 */ /* 0x000fea0003800000 */
.L_x_11054:
[----:B------:R-:W-:Y:S01]  /*19f0*/  IMAD.MOV.U32 R48, RZ, RZ, R2 ;  /* 0x000000ffff307224 */ /* 0x000fe200078e0002 */
[----:B------:R-:W-:-:S07]  /*1a00*/  MOV R49, R3 ;  /* 0x0000000300317202 */ /* 0x000fce0000000f00 */
.L_x_11053:
[----:B------:R-:W-:Y:S05]  /*1a10*/  BSYNC B1 ;  /* 0x0000000000017941 */ /* 0x000fea0003800000 */
.L_x_11052:
        /* <DEDUP_REMOVED lines=32> */
.L_x_11059:
[----:B------:R-:W-:Y:S05]  /*1c20*/  BSYNC B2 ;  /* 0x0000000000027941 */ /* 0x000fea0003800000 */
.L_x_11058:
[----:B------:R-:W-:Y:S01]  /*1c30*/  MOV R38, R2 ;  /* 0x0000000200267202 */ /* 0x000fe20000000f00 */
[----:B------:R-:W-:-:S07]  /*1c40*/  IMAD.MOV.U32 R39, RZ, RZ, R3 ;  /* 0x000000ffff277224 */ /* 0x000fce00078e0003 */
.L_x_11057:
[----:B------:R-:W-:Y:S05]  /*1c50*/  BSYNC B1 ;  /* 0x0000000000017941 */ /* 0x000fea0003800000 */
.L_x_11056:
        /* <DEDUP_REMOVED lines=32> */
.L_x_11063:
[----:B------:R-:W-:Y:S05]  /*1e60*/  BSYNC B2 ;  /* 0x0000000000027941 */ /* 0x000fea0003800000 */
.L_x_11062:
[----:B------:R-:W-:Y:S02]  /*1e70*/  IMAD.MOV.U32 R36, RZ, RZ, R2 ;  /* 0x000000ffff247224 */ /* 0x000fe400078e0002 */
[----:B------:R-:W-:-:S07]  /*1e80*/  IMAD.MOV.U32 R37, RZ, RZ, R3 ;  /* 0x000000ffff257224 */ /* 0x000fce00078e0003 */
.L_x_11061:
[----:B------:R-:W-:Y:S05]  /*1e90*/  BSYNC B1 ;  /* 0x0000000000017941 */ /* 0x000fea0003800000 */
.L_x_11060:
        /* <DEDUP_REMOVED lines=32> */
.L_x_11067:
[----:B------:R-:W-:Y:S05]  /*20a0*/  BSYNC B2 ;  /* 0x0000000000027941 */ /* 0x000fea0003800000 */
.L_x_11066:
[----:B------:R-:W-:Y:S01]  /*20b0*/  IMAD.MOV.U32 R6, RZ, RZ, R2 ;  /* 0x000000ffff067224 */ /* 0x000fe200078e0002 */
[----:B------:R-:W-:-:S07]  /*20c0*/  MOV R7, R3 ;  /* 0x0000000300077202 */ /* 0x000fce0000000f00 */
.L_x_11065:
[----:B------:R-:W-:Y:S05]  /*20d0*/  BSYNC B1 ;  /* 0x0000000000017941 */ /* 0x000fea0003800000 */
.L_x_11064:
        /* <DEDUP_REMOVED lines=32> */
.L_x_11071:
[----:B------:R-:W-:Y:S05]  /*22e0*/  BSYNC B2 ;  /* 0x0000000000027941 */ /* 0x000fea0003800000 */
.L_x_11070:
[----:B------:R-:W-:Y:S01]  /*22f0*/  MOV R8, R2 ;  /* 0x0000000200087202 */ /* 0x000fe20000000f00 */
[----:B------:R-:W-:-:S07]  /*2300*/  IMAD.MOV.U32 R9, RZ, RZ, R3 ;  /* 0x000000ffff097224 */ /* 0x000fce00078e0003 */
.L_x_11069:
[----:B------:R-:W-:Y:S05]  /*2310*/  BSYNC B1 ;  /* 0x0000000000017941 */ /* 0x000fea0003800000 */
.L_x_11068:
        /* <DEDUP_REMOVED lines=32> */
.L_x_11075:
[----:B------:R-:W-:Y:S05]  /*2520*/  BSYNC B2 ;  /* 0x0000000000027941 */ /* 0x000fea0003800000 */
.L_x_11074:
[----:B------:R-:W-:Y:S02]  /*2530*/  IMAD.MOV.U32 R10, RZ, RZ, R2 ;  /* 0x000000ffff0a7224 */ /* 0x000fe400078e0002 */
[----:B------:R-:W-:-:S07]  /*2540*/  IMAD.MOV.U32 R11, RZ, RZ, R3 ;  /* 0x000000ffff0b7224 */ /* 0x000fce00078e0003 */
.L_x_11073:
[----:B------:R-:W-:Y:S05]  /*2550*/  BSYNC B1 ;  /* 0x0000000000017941 */ /* 0x000fea0003800000 */
.L_x_11072:
        /* <DEDUP_REMOVED lines=32> */
.L_x_11079:
[----:B------:R-:W-:Y:S05]  /*2760*/  BSYNC B2 ;  /* 0x0000000000027941 */ /* 0x000fea0003800000 */
.L_x_11078:
[----:B------:R-:W-:Y:S01]  /*2770*/  IMAD.MOV.U32 R12, RZ, RZ, R2 ;  /* 0x000000ffff0c7224 */ /* 0x000fe200078e0002 */
[----:B------:R-:W-:-:S07]  /*2780*/  MOV R13, R3 ;  /* 0x00000003000d7202 */ /* 0x000fce0000000f00 */
.L_x_11077:
[----:B------:R-:W-:Y:S05]  /*2790*/  BSYNC B1 ;  /* 0x0000000000017941 */ /* 0x000fea0003800000 */
.L_x_11076:
        /* <DEDUP_REMOVED lines=32> */
.L_x_11083:
[----:B------:R-:W-:Y:S05]  /*29a0*/  BSYNC B2 ;  /* 0x0000000000027941 */ /* 0x000fea0003800000 */
.L_x_11082:
[----:B------:R-:W-:Y:S01]  /*29b0*/  MOV R14, R2 ;  /* 0x00000002000e7202 */ /* 0x000fe20000000f00 */
[----:B------:R-:W-:-:S07]  /*29c0*/  IMAD.MOV.U32 R15, RZ, RZ, R3 ;  /* 0x000000ffff0f7224 */ /* 0x000fce00078e0003 */
.L_x_11081:
[----:B------:R-:W-:Y:S05]  /*29d0*/  BSYNC B1 ;  /* 0x0000000000017941 */ /* 0x000fea0003800000 */
.L_x_11080:
        /* <DEDUP_REMOVED lines=22> */
.L_x_11086:
[----:B------:R-:W-:-:S13]  /*2b40*/  ISETP.GE.AND P0, PT, R34, R35, PT ;  /* 0x000000232200720c */ /* 0x000fda0003f06270 */
[----:B------:R-:W-:Y:S05]  /*2b50*/  @P0 BRA `(.L_x_11088) ;  /* 0x0000000000300947 */ /* 0x000fea0003800000 */
[----:B01----:R-:W0:Y:S01]  /*2b60*/  LDC.64 R2, c[0x0][0x218] ;  /* 0x00008600ff027b82 */ /* 0x003e220000000a00 */
[----:B------:R-:W-:Y:S01]  /*2b70*/  IMAD.IADD R5, R52, 0x1, R34 ;  /* 0x0000000134057824 */ /* 0x000fe200078e0222 */
[----:B------:R-:W-:-:S03]  /*2b80*/  IADD3 R34, R34, 0x80, RZ ;  /* 0x0000008022227810 */ /* 0x000fc60007ffe0ff */
[----:B0-----:R-:W-:-:S05]  /*2b90*/  IMAD.WIDE.U32 R2, R5, 0x8, R2 ;  /* 0x0000000805027825 */ /* 0x001fca00078e0002 */
[----:B------:R1:W-:Y:S02]  /*2ba0*/  STG.E.64 desc[UR4][R2.64], R6 ;  /* 0x0000000602007986 */ /* 0x0003e4000c101b04 */
.L_x_11087:
[----:B------:R-:W-:-:S13]  /*2bb0*/  ISETP.GE.AND P0, PT, R34, R35, PT ;  /* 0x000000232200720c */ /* 0x000fda0003f06270 */
[----:B------:R-:W-:Y:S05]  /*2bc0*/  @P0 BRA `(.L_x_11089) ;  /* 0x0000000000340947 */ /* 0x000fea0003800000 */
[----:B01----:R-:W0:Y:S01]  /*2bd0*/  LDC.64 R2, c[0x0][0x218] ;  /* 0x00008600ff027b82 */ /* 0x003e220000000a00 */
[----:B------:R-:W-:Y:S02]  /*2be0*/  IMAD.IADD R5, R52, 0x1, R34 ;  /* 0x0000000134057824 */ /* 0x000fe400078e0222 */
[----:B------:R-:W-:Y:S02]  /*2bf0*/  VIADD R34, R34, 0x80 ;  /* 0x0000008022227836 */ /* 0x000fe40000000000 */
[----:B0-----:R-:W-:-:S05]  /*2c00*/  IMAD.WIDE.U32 R2, R5, 0x8, R2 ;  /* 0x0000000805027825 */ /* 0x001fca00078e0002 */
[----:B------:R2:W-:Y:S02]  /*2c10*/  STG.E.64 desc[UR4][R2.64], R8 ;  /* 0x0000000802007986 */ /* 0x0005e4000c101b04 */
.L_x_11088:
        /* <DEDUP_REMOVED lines=8> */
.L_x_11089:
[----:B------:R-:W-:Y:S05]  /*2ca0*/  BSYNC B1 ;  /* 0x0000000000017941 */ /* 0x000fea0003800000 */
.L_x_11085:
[----:B------:R-:W-:-:S13]  /*2cb0*/  ISETP.GE.AND P0, PT, R34, R35, PT ;  /* 0x000000232200720c */ /* 0x000fda0003f06270 */
[----:B012---:R-:W0:Y:S01]  /*2cc0*/  @!P0 LDC.64 R2, c[0x0][0x218] ;  /* 0x00008600ff028b82 */ /* 0x007e220000000a00 */
[----:B------:R-:W-:Y:S01]  /*2cd0*/  @!P0 IMAD.IADD R5, R52, 0x1, R34 ;  /* 0x0000000134058824 */ /* 0x000fe200078e0222 */
[----:B------:R-:W-:-:S03]  /*2ce0*/  @!P0 IADD3 R34, R34, 0x80, RZ ;  /* 0x0000008022228810 */ /* 0x000fc60007ffe0ff */
[----:B0-----:R-:W-:-:S05]  /*2cf0*/  @!P0 IMAD.WIDE.U32 R2, R5, 0x8, R2 ;  /* 0x0000000805028825 */ /* 0x001fca00078e0002 */
[----:B------:R3:W-:Y:S02]  /*2d00*/  @!P0 STG.E.64 desc[UR4][R2.64], R12 ;  /* 0x0000000c02008986 */ /* 0x0007e4000c101b04 */
.L_x_11090:
[----:B------:R-:W-:Y:S05]  /*2d10*/  BSYNC B0 ;  /* 0x0000000000007941 */ /* 0x000fea0003800000 */
.L_x_11084:
        /* <DEDUP_REMOVED lines=8> */
        .weak           $__internal_13_$__cuda_sm20_div_rn_f64_full
        .type           $__internal_13_$__cuda_sm20_div_rn_f64_full,@function
        .size           $__internal_13_$__cuda_sm20_div_rn_f64_full,(.L_x_14585 - $__internal_13_$__cuda_sm20_div_rn_f64_full)
$__internal_13_$__cuda_sm20_div_rn_f64_full:
        /* <DEDUP_REMOVED lines=73> */
.L_x_11092:
        /* <DEDUP_REMOVED lines=17> */
.L_x_11095:
[----:B------:R-:W-:-:S05]  /*3340*/  LOP3.LUT R2, R41, 0x80000, RZ, 0xfc, !PT ;  /* 0x0008000029027812 */ /* 0x000fca00078efcff */
[----:B------:R-:W-:Y:S01]  /*3350*/  IMAD.MOV.U32 R3, RZ, RZ, R2 ;  /* 0x000000ffff037224 */ /* 0x000fe200078e0002 */
[----:B------:R-:W-:Y:S01]  /*3360*/  MOV R2, R40 ;  /* 0x0000002800027202 */ /* 0x000fe20000000f00 */
[----:B------:R-:W-:Y:S06]  /*3370*/  BRA `(.L_x_11093) ;  /* 0x00000000000c7947 */ /* 0x000fec0003800000 */
.L_x_11094:
[----:B------:R-:W-:-:S05]  /*3380*/  LOP3.LUT R2, R45, 0x80000, RZ, 0xfc, !PT ;  /* 0x000800002d027812 */ /* 0x000fca00078efcff */
[----:B------:R-:W-:Y:S02]  /*3390*/  IMAD.MOV.U32 R3, RZ, RZ, R2 ;  /* 0x000000ffff037224 */ /* 0x000fe400078e0002 */
[----:B------:R-:W-:-:S07]  /*33a0*/  IMAD.MOV.U32 R2, RZ, RZ, R44 ;  /* 0x000000ffff027224 */ /* 0x000fce00078e002c */
.L_x_11093:
[----:B------:R-:W-:Y:S05]  /*33b0*/  BSYNC B0 ;  /* 0x0000000000007941 */ /* 0x000fea0003800000 */
.L_x_11091:
[----:B------:R-:W-:Y:S01]  /*33c0*/  MOV R4, R0 ;  /* 0x0000000000047202 */ /* 0x000fe20000000f00 */
[----:B------:R-:W-:-:S04]  /*33d0*/  IMAD.MOV.U32 R5, RZ, RZ, 0x0 ;  /* 0x00000000ff057424 */ /* 0x000fc800078e00ff */
[----:B------:R-:W-:Y:S05]  /*33e0*/  RET.REL.NODEC R4 `(_ZN2at6native29vectorized_elementwise_kernelILi8EZZZNS0_26logit_backward_kernel_cudaERNS_18TensorIteratorBaseERKN3c106ScalarEENKUlvE_clEvENKUlvE_clEvEUlddE_St5arrayIPcLm3EEEEviT0_T1_) ;  /* 0xffffffcc04047950 */ /* 0x000fea0003c3ffff */
.L_x_11096:
        /* <DEDUP_REMOVED lines=9> */
.L_x_14585:


//--------------------- .text._ZN2at6native18elementwise_kernelILi128ELi4EZNS0_15gpu_kernel_implIZZZNS0_28sigmoid_backward_kernel_cudaERNS_18TensorIteratorBaseEENKUlvE0_clEvENKUlvE2_clEvEUlN3c108BFloat16ES8_E_EEvS4_RKT_EUliE_EEviT1_ --------------------------
	.section	.text._ZN2at6native18elementwise_kernelILi128ELi4EZNS0_15gpu_kernel_implIZZZNS0_28sigmoid_backward_kernel_cudaERNS_18TensorIteratorBaseEENKUlvE0_clEvENKUlvE2_clEvEUlN3c108BFloat16ES8_E_EEvS4_RKT_EUliE_EEviT1_,"ax",@progbits
	.align	128
        .global         _ZN2at6native18elementwise_kernelILi128ELi4EZNS0_15gpu_kernel_implIZZZNS0_28sigmoid_backward_kernel_cudaERNS_18TensorIteratorBaseEENKUlvE0_clEvENKUlvE2_clEvEUlN3c108BFloat16ES8_E_EEvS4_RKT_EUliE_EEviT1_
        .type           _ZN2at6native18elementwise_kernelILi128ELi4EZNS0_15gpu_kernel_implIZZZNS0_28sigmoid_backward_kernel_cudaERNS_18TensorIteratorBaseEENKUlvE0_clEvENKUlvE2_clEvEUlN3c108BFloat16ES8_E_EEvS4_RKT_EUliE_EEviT1_,@function
        .size           _ZN2at6native18elementwise_kernelILi128ELi4EZNS0_15gpu_kernel_implIZZZNS0_28sigmoid_backward_kernel_cudaERNS_18TensorIteratorBaseEENKUlvE0_clEvENKUlvE2_clEvEUlN3c108BFloat16ES8_E_EEvS4_RKT_EUliE_EEviT1_,(.L_x_14670 - _ZN2at6native18elementwise_kernelILi128ELi4EZNS0_15gpu_kernel_implIZZZNS0_28sigmoid_backward_kernel_cudaERNS_18TensorIteratorBaseEENKUlvE0_clEvENKUlvE2_clEvEUlN3c108BFloat16ES8_E_EEvS4_RKT_EUliE_EEviT1_)
        .other          _ZN2at6native18elementwise_kernelILi128ELi4EZNS0_15gpu_kernel_implIZZZNS0_28sigmoid_backward_kernel_cudaERNS_18TensorIteratorBaseEENKUlvE0_clEvENKUlvE2_clEvEUlN3c108BFloat16ES8_E_EEvS4_RKT_EUliE_EEviT1_,@"STO_CUDA_ENTRY STV_DEFAULT"
_ZN2at6native18elementwise_kernelILi128ELi4EZNS0_15gpu_kernel_implIZZZNS0_28sigmoid_backward_kernel_cudaERNS_18TensorIteratorBaseEENKUlvE0_clEvENKUlvE2_clEvEUlN3c108BFloat16ES8_E_EEvS4_RKT_EUliE_EEviT1_:
.text._ZN2at6native18elementwise_kernelILi128ELi4EZNS0_15gpu_kernel_implIZZZNS0_28sigmoid_backward_kernel_cudaERNS_18TensorIteratorBaseEENKUlvE0_clEvENKUlvE2_clEvEUlN3c108BFloat16ES8_E_EEvS4_RKT_EUliE_EEviT1_:
        /* <DEDUP_REMOVED lines=365> */
.L_x_11099:
        /* <DEDUP_REMOVED lines=23> */
.L_x_11103:
[----:B------:R-:W2:Y:S02]  /*1840*/  LDG.E.U8 R2, desc[UR36][R2.64] ;  /* 0x0000002402027981 */ /* 0x000ea4000c1e1100 */
[----:B--2---:R-:W-:-:S04]  /*1850*/  I2FP.F32.U32 R0, R2 ;  /* 0x0000000200007245 */ /* 0x004fc80000201000 */
[----:B------:R-:W-:-:S04]  /*1860*/  F2FP.BF16.F32.PACK_AB R0, RZ, R0 ;  /* 0x00000000ff00723e */ /* 0x000fc800000010ff */
[----:B------:R-:W-:Y:S01]  /*1870*/  PRMT R19, R0, 0x7610, R19 ;  /* 0x0000761000137816 */ /* 0x000fe20000000013 */
[----:B------:R-:W-:Y:S06]  /*1880*/  BRA `(.L_x_11105) ;  /* 0x0000000c00c87947 */ /* 0x000fec0003800000 */
.L_x_11102:
        /* <DEDUP_REMOVED lines=11> */
.L_x_11107:
[----:B------:R-:W2:Y:S02]  /*1940*/  LDG.E R2, desc[UR36][R2.64] ;  /* 0x0000002402027981 */ /* 0x000ea4000c1e1900 */
[----:B--2---:R-:W-:-:S04]  /*1950*/  I2FP.F32.S32 R0, R2 ;  /* 0x0000000200007245 */ /* 0x004fc80000201400 */
[----:B------:R-:W-:-:S04]  /*1960*/  F2FP.BF16.F32.PACK_AB R0, RZ, R0 ;  /* 0x00000000ff00723e */ /* 0x000fc800000010ff */
[----:B------:R-:W-:Y:S01]  /*1970*/  PRMT R19, R0, 0x7610, R19 ;  /* 0x0000761000137816 */ /* 0x000fe20000000013 */
[----:B------:R-:W-:Y:S06]  /*1980*/  BRA `(.L_x_11105) ;  /* 0x0000000c00887947 */ /* 0x000fec0003800000 */
.L_x_11106:
[----:B------:R-:W2:Y:S02]  /*1990*/  LDG.E.U16 R2, desc[UR36][R2.64] ;  /* 0x0000002402027981 */ /* 0x000ea4000c1e1500 */
[----:B--2---:R-:W0:Y:S02]  /*19a0*/  I2F.S16 R0, R2 ;  /* 0x0000000200007306 */ /* 0x004e240000101400 */
[----:B0-----:R-:W-:-:S04]  /*19b0*/  F2FP.BF16.F32.PACK_AB R0, RZ, R0 ;  /* 0x00000000ff00723e */ /* 0x001fc800000010ff */
[----:B------:R-:W-:Y:S01]  /*19c0*/  PRMT R19, R0, 0x7610, R19 ;  /* 0x0000761000137816 */ /* 0x000fe20000000013 */
[----:B------:R-:W-:Y:S06]  /*19d0*/  BRA `(.L_x_11105) ;  /* 0x0000000c00747947 */ /* 0x000fec0003800000 */
.L_x_11101:
        /* <DEDUP_REMOVED lines=9> */
.L_x_11109:
[----:B------:R-:W2:Y:S02]  /*1a70*/  LDG.E.U16 R0, desc[UR36][R2.64] ;  /* 0x0000002402007981 */ /* 0x000ea4000c1e1500 */
[----:B--2---:R-:W-:-:S05]  /*1a80*/  HADD2.F32 R0, -RZ, R0.H0_H0 ;  /* 0x20000000ff007230 */ /* 0x004fca0000004100 */
[----:B------:R-:W-:-:S04]  /*1a90*/  F2FP.BF16.F32.PACK_AB R0, RZ, R0 ;  /* 0x00000000ff00723e */ /* 0x000fc800000010ff */
[----:B------:R-:W-:Y:S01]  /*1aa0*/  PRMT R19, R0, 0x7610, R19 ;  /* 0x0000761000137816 */ /* 0x000fe20000000013 */
[----:B------:R-:W-:Y:S06]  /*1ab0*/  BRA `(.L_x_11105) ;  /* 0x0000000c003c7947 */ /* 0x000fec0003800000 */
.L_x_11108:
        /* <DEDUP_REMOVED lines=9> */
.L_x_11111:
[----:B------:R-:W2:Y:S02]  /*1b50*/  LDG.E.U16 R2, desc[UR36][R2.64] ;  /* 0x0000002402027981 */ /* 0x000ea4000c1e1500 */
[----:B--2---:R-:W-:-:S05]  /*1b60*/  HADD2.F32 R0, -RZ, R2.H0_H0 ;  /* 0x20000002ff007230 */ /* 0x004fca0000004100 */
[----:B------:R-:W-:-:S04]  /*1b70*/  F2FP.BF16.F32.PACK_AB R0, RZ, R0 ;  /* 0x00000000ff00723e */ /* 0x000fc800000010ff */
[----:B------:R-:W-:Y:S01]  /*1b80*/  PRMT R19, R0, 0x7610, R19 ;  /* 0x0000761000137816 */ /* 0x000fe20000000013 */
[----:B------:R-:W-:Y:S06]  /*1b90*/  BRA `(.L_x_11105) ;  /* 0x0000000c00047947 */ /* 0x000fec0003800000 */
.L_x_11110:
        /* <DEDUP_REMOVED lines=9> */
.L_x_11100:
        /* <DEDUP_REMOVED lines=14> */
.L_x_11114:
        /* <DEDUP_REMOVED lines=9> */
.L_x_11113:
        /* <DEDUP_REMOVED lines=28> */
.L_x_11116:
        /* <DEDUP_REMOVED lines=15> */
.L_x_11115:
[----:B------:R0:W5:Y:S01]  /*2050*/  LDG.E.U16 R19, desc[UR36][R2.64] ;  /* 0x0000002402137981 */ /* 0x000162000c1e1500 */
[----:B------:R-:W-:Y:S05]  /*2060*/  BRA `(.L_x_11105) ;  /* 0x0000000400d07947 */ /* 0x000fea0003800000 */
.L_x_11112:
        /* <DEDUP_REMOVED lines=13> */
.L_x_11119:
        /* <DEDUP_REMOVED lines=21> */
.L_x_11123:
[----:B------:R-:W-:Y:S05]  /*2290*/  BSYNC B1 ;  /* 0x0000000000017941 */ /* 0x000fea0003800000 */
.L_x_11122:
[----:B------:R-:W-:Y:S01]  /*22a0*/  LEA R3, R0, 0x3b800000, 0x17 ;  /* 0x3b80000000037811 */ /* 0x000fe200078eb8ff */
[----:B------:R-:W-:-:S05]  /*22b0*/  IMAD.SHL.U32 R0, R2, 0x100000, RZ ;  /* 0x0010000002007824 */ /* 0x000fca00078e00ff */
[----:B------:R-:W-:-:S07]  /*22c0*/  LOP3.LUT R0, R3, R0, R4, 0xfe, !PT ;  /* 0x0000000003007212 */ /* 0x000fce00078efe04 */
.L_x_11121:
[----:B------:R-:W-:Y:S05]  /*22d0*/  BSYNC B0 ;  /* 0x0000000000007941 */ /* 0x000fea0003800000 */
.L_x_11120:
[----:B------:R-:W-:-:S04]  /*22e0*/  F2FP.BF16.F32.PACK_AB R0, RZ, R0 ;  /* 0x00000000ff00723e */ /* 0x000fc800000010ff */
[----:B------:R-:W-:Y:S01]  /*22f0*/  PRMT R19, R0, 0x7610, R19 ;  /* 0x0000761000137816 */ /* 0x000fe20000000013 */
[----:B------:R-:W-:Y:S06]  /*2300*/  BRA `(.L_x_11105) ;  /* 0x0000000400287947 */ /* 0x000fec0003800000 */
.L_x_11118:
        /* <DEDUP_REMOVED lines=21> */
.L_x_11127:
[----:B------:R-:W-:Y:S05]  /*2460*/  BSYNC B1 ;  /* 0x0000000000017941 */ /* 0x000fea0003800000 */
.L_x_11126:
[----:B------:R-:W-:Y:S01]  /*2470*/  LEA R3, R0, 0x37800000, 0x17 ;  /* 0x3780000000037811 */ /* 0x000fe200078eb8ff */
[----:B------:R-:W-:-:S05]  /*2480*/  IMAD.SHL.U32 R0, R2, 0x200000, RZ ;  /* 0x0020000002007824 */ /* 0x000fca00078e00ff */
[----:B------:R-:W-:-:S07]  /*2490*/  LOP3.LUT R0, R3, R0, R4, 0xfe, !PT ;  /* 0x0000000003007212 */ /* 0x000fce00078efe04 */
.L_x_11125:
[----:B------:R-:W-:Y:S05]  /*24a0*/  BSYNC B0 ;  /* 0x0000000000007941 */ /* 0x000fea0003800000 */
.L_x_11124:
[----:B------:R-:W-:-:S04]  /*24b0*/  F2FP.BF16.F32.PACK_AB R0, RZ, R0 ;  /* 0x00000000ff00723e */ /* 0x000fc800000010ff */
[----:B------:R-:W-:Y:S01]  /*24c0*/  PRMT R19, R0, 0x7610, R19 ;  /* 0x0000761000137816 */ /* 0x000fe20000000013 */
[----:B------:R-:W-:Y:S06]  /*24d0*/  BRA `(.L_x_11105) ;  /* 0x0000000000b47947 */ /* 0x000fec0003800000 */
.L_x_11117:
        /* <DEDUP_REMOVED lines=14> */
.L_x_11131:
[----:B------:R-:W-:Y:S05]  /*25c0*/  BSYNC B0 ;  /* 0x0000000000007941 */ /* 0x000fea0003800000 */
.L_x_11130:
[----:B------:R-:W-:-:S04]  /*25d0*/  F2FP.BF16.F32.PACK_AB R0, RZ, R0 ;  /* 0x00000000ff00723e */ /* 0x000fc800000010ff */
[----:B------:R-:W-:Y:S01]  /*25e0*/  PRMT R19, R0, 0x7610, R19 ;  /* 0x0000761000137816 */ /* 0x000fe20000000013 */
[----:B------:R-:W-:Y:S06]  /*25f0*/  BRA `(.L_x_11105) ;  /* 0x00000000006c7947 */ /* 0x000fec0003800000 */
.L_x_11104:
        /* <DEDUP_REMOVED lines=16> */
.L_x_11132:
[----:B------:R-:W-:Y:S01]  /*2700*/  PRMT R19, RZ, 0x7610, R19 ;  /* 0x00007610ff137816 */ /* 0x000fe20000000013 */
[----:B------:R-:W-:Y:S06]  /*2710*/  BRA `(.L_x_11105) ;  /* 0x0000000000247947 */ /* 0x000fec0003800000 */
.L_x_11129:
[----:B------:R-:W2:Y:S02]  /*2720*/  LDG.E.64 R2, desc[UR36][R2.64] ;  /* 0x0000002402027981 */ /* 0x000ea4000c1e1b00 */
[----:B--2---:R-:W0:Y:S02]  /*2730*/  I2F.U64 R0, R2 ;  /* 0x0000000200007312 */ /* 0x004e240000301000 */
[----:B0-----:R-:W-:-:S04]  /*2740*/  F2FP.BF16.F32.PACK_AB R0, RZ, R0 ;  /* 0x00000000ff00723e */ /* 0x001fc800000010ff */
[----:B------:R-:W-:Y:S01]  /*2750*/  PRMT R19, R0, 0x7610, R19 ;  /* 0x0000761000137816 */ /* 0x000fe20000000013 */
[----:B------:R-:W-:Y:S06]  /*2760*/  BRA `(.L_x_11105) ;  /* 0x0000000000107947 */ /* 0x000fec0003800000 */
.L_x_11128:
[----:B------:R-:W2:Y:S02]  /*2770*/  LDG.E R2, desc[UR36][R2.64] ;  /* 0x0000002402027981 */ /* 0x000ea4000c1e1900 */
[----:B--2---:R-:W-:-:S04]  /*2780*/  I2FP.F32.U32 R0, R2 ;  /* 0x0000000200007245 */ /* 0x004fc80000201000 */
[----:B------:R-:W-:-:S04]  /*2790*/  F2FP.BF16.F32.PACK_AB R0, RZ, R0 ;  /* 0x00000000ff00723e */ /* 0x000fc800000010ff */
[----:B------:R-:W-:-:S07]  /*27a0*/  PRMT R19, R0, 0x7610, R19 ;  /* 0x0000761000137816 */ /* 0x000fce0000000013 */
.L_x_11105:
        /* <DEDUP_REMOVED lines=19> */
.L_x_11136:
[----:B------:R-:W2:Y:S02]  /*28e0*/  LDG.E.U8 R2, desc[UR36][R2.64] ;  /* 0x0000002402027981 */ /* 0x000ea4000c1e1100 */
[----:B--2---:R-:W-:-:S04]  /*28f0*/  I2FP.F32.U32 R0, R2 ;  /* 0x0000000200007245 */ /* 0x004fc80000201000 */
[----:B------:R-:W-:Y:S01]  /*2900*/  F2FP.BF16.F32.PACK_AB R0, RZ, R0 ;  /* 0x00000000ff00723e */ /* 0x000fe200000010ff */
[----:B------:R-:W-:Y:S06]  /*2910*/  BRA `(.L_x_11138) ;  /* 0x0000000c00907947 */ /* 0x000fec0003800000 */
.L_x_11135:
        /* <DEDUP_REMOVED lines=10> */
.L_x_11140:
[----:B------:R-:W2:Y:S02]  /*29c0*/  LDG.E R2, desc[UR36][R2.64] ;  /* 0x0000002402027981 */ /* 0x000ea4000c1e1900 */
[----:B--2---:R-:W-:-:S04]  /*29d0*/  I2FP.F32.S32 R0, R2 ;  /* 0x0000000200007245 */ /* 0x004fc80000201400 */
[----:B------:R-:W-:Y:S01]  /*29e0*/  F2FP.BF16.F32.PACK_AB R0, RZ, R0 ;  /* 0x00000000ff00723e */ /* 0x000fe200000010ff */
[----:B------:R-:W-:Y:S06]  /*29f0*/  BRA `(.L_x_11138) ;  /* 0x0000000c00587947 */ /* 0x000fec0003800000 */
.L_x_11139:
[----:B------:R-:W2:Y:S02]  /*2a00*/  LDG.E.U16 R2, desc[UR36][R2.64] ;  /* 0x0000002402027981 */ /* 0x000ea4000c1e1500 */
[----:B--2---:R-:W0:Y:S02]  /*2a10*/  I2F.S16 R0, R2 ;  /* 0x0000000200007306 */ /* 0x004e240000101400 */
[----:B0-----:R-:W-:Y:S01]  /*2a20*/  F2FP.BF16.F32.PACK_AB R0, RZ, R0 ;  /* 0x00000000ff00723e */ /* 0x001fe200000010ff */
[----:B------:R-:W-:Y:S06]  /*2a30*/  BRA `(.L_x_11138) ;  /* 0x0000000c00487947 */ /* 0x000fec0003800000 */
.L_x_11134:
        /* <DEDUP_REMOVED lines=9> */
.L_x_11142:
[----:B------:R-:W2:Y:S02]  /*2ad0*/  LDG.E.U16 R0, desc[UR36][R2.64] ;  /* 0x0000002402007981 */ /* 0x000ea4000c1e1500 */
[----:B--2---:R-:W-:-:S05]  /*2ae0*/  HADD2.F32 R0, -RZ, R0.H0_H0 ;  /* 0x20000000ff007230 */ /* 0x004fca0000004100 */
[----:B------:R-:W-:Y:S01]  /*2af0*/  F2FP.BF16.F32.PACK_AB R0, RZ, R0 ;  /* 0x00000000ff00723e */ /* 0x000fe200000010ff */
[----:B------:R-:W-:Y:S06]  /*2b00*/  BRA `(.L_x_11138) ;  /* 0x0000000c00147947 */ /* 0x000fec0003800000 */
.L_x_11141:
        /* <DEDUP_REMOVED lines=9> */
.L_x_11144:
[----:B------:R-:W2:Y:S02]  /*2ba0*/  LDG.E.U16 R2, desc[UR36][R2.64] ;  /* 0x0000002402027981 */ /* 0x000ea4000c1e1500 */
[----:B--2---:R-:W-:-:S05]  /*2bb0*/  HADD2.F32 R0, -RZ, R2.H0_H0 ;  /* 0x20000002ff007230 */ /* 0x004fca0000004100 */
[----:B------:R-:W-:Y:S01]  /*2bc0*/  F2FP.BF16.F32.PACK_AB R0, RZ, R0 ;  /* 0x00000000ff00723e */ /* 0x000fe200000010ff */
[----:B------:R-:W-:Y:S06]  /*2bd0*/  BRA `(.L_x_11138) ;  /* 0x0000000800e07947 */ /* 0x000fec0003800000 */
.L_x_11143:
        /* <DEDUP_REMOVED lines=8> */
.L_x_11133:
        /* <DEDUP_REMOVED lines=13> */
.L_x_11147:
        /* <DEDUP_REMOVED lines=8> */
.L_x_11146:
        /* <DEDUP_REMOVED lines=28> */
.L_x_11149:
        /* <DEDUP_REMOVED lines=15> */
.L_x_11148:
[----:B------:R0:W5:Y:S01]  /*3060*/  LDG.E.U16 R0, desc[UR36][R2.64] ;  /* 0x0000002402007981 */ /* 0x000162000c1e1500 */
[----:B------:R-:W-:Y:S05]  /*3070*/  BRA `(.L_x_11138) ;  /* 0x0000000400b87947 */ /* 0x000fea0003800000 */
.L_x_11145:
        /* <DEDUP_REMOVED lines=12> */
.L_x_11152:
        /* <DEDUP_REMOVED lines=21> */
.L_x_11156:
[----:B------:R-:W-:Y:S05]  /*3290*/  BSYNC B1 ;  /* 0x0000000000017941 */ /* 0x000fea0003800000 */
.L_x_11155:
[----:B------:R-:W-:Y:S01]  /*32a0*/  LEA R3, R0, 0x3b800000, 0x17 ;  /* 0x3b80000000037811 */ /* 0x000fe200078eb8ff */
[----:B------:R-:W-:-:S05]  /*32b0*/  IMAD.SHL.U32 R0, R2, 0x100000, RZ ;  /* 0x0010000002007824 */ /* 0x000fca00078e00ff */
[----:B------:R-:W-:-:S07]  /*32c0*/  LOP3.LUT R0, R3, R0, R4, 0xfe, !PT ;  /* 0x0000000003007212 */ /* 0x000fce00078efe04 */
.L_x_11154:
[----:B------:R-:W-:Y:S05]  /*32d0*/  BSYNC B0 ;  /* 0x0000000000007941 */ /* 0x000fea0003800000 */
.L_x_11153:
[----:B------:R-:W-:Y:S01]  /*32e0*/  F2FP.BF16.F32.PACK_AB R0, RZ, R0 ;  /* 0x00000000ff00723e */ /* 0x000fe200000010ff */
[----:B------:R-:W-:Y:S06]  /*32f0*/  BRA `(.L_x_11138) ;  /* 0x0000000400187947 */ /* 0x000fec0003800000 */
.L_x_11151:
        /* <DEDUP_REMOVED lines=21> */
.L_x_11160:
[----:B------:R-:W-:Y:S05]  /*3450*/  BSYNC B1 ;  /* 0x0000000000017941 */ /* 0x000fea0003800000 */
.L_x_11159:
[----:B------:R-:W-:Y:S01]  /*3460*/  LEA R3, R0, 0x37800000, 0x17 ;  /* 0x3780000000037811 */ /* 0x000fe200078eb8ff */
[----:B------:R-:W-:-:S05]  /*3470*/  IMAD.SHL.U32 R0, R2, 0x200000, RZ ;  /* 0x0020000002007824 */ /* 0x000fca00078e00ff */
[----:B------:R-:W-:-:S07]  /*3480*/  LOP3.LUT R0, R3, R0, R4, 0xfe, !PT ;  /* 0x0000000003007212 */ /* 0x000fce00078efe04 */
.L_x_11158:
[----:B------:R-:W-:Y:S05]  /*3490*/  BSYNC B0 ;  /* 0x0000000000007941 */ /* 0x000fea0003800000 */
.L_x_11157:
[----:B------:R-:W-:Y:S01]  /*34a0*/  F2FP.BF16.F32.PACK_AB R0, RZ, R0 ;  /* 0x00000000ff00723e */ /* 0x000fe200000010ff */
[----:B------:R-:W-:Y:S06]  /*34b0*/  BRA `(.L_x_11138) ;  /* 0x0000000000a87947 */ /* 0x000fec0003800000 */
.L_x_11150:
        /* <DEDUP_REMOVED lines=14> */
.L_x_11164:
[----:B------:R-:W-:Y:S05]  /*35a0*/  BSYNC B0 ;  /* 0x0000000000007941 */ /* 0x000fea0003800000 */
.L_x_11163:
[----:B------:R-:W-:Y:S01]  /*35b0*/  F2FP.BF16.F32.PACK_AB R0, RZ, R0 ;  /* 0x00000000ff00723e */ /* 0x000fe200000010ff */
[----:B------:R-:W-:Y:S06]  /*35c0*/  BRA `(.L_x_11138) ;  /* 0x0000000000647947 */ /* 0x000fec0003800000 */
.L_x_11137:
        /* <DEDUP_REMOVED lines=16> */
.L_x_11165:
[----:B------:R-:W-:Y:S01]  /*36d0*/  PRMT R0, RZ, 0x7610, R0 ;  /* 0x00007610ff007816 */ /* 0x000fe20000000000 */
[----:B------:R-:W-:Y:S06]  /*36e0*/  BRA `(.L_x_11138) ;  /* 0x00000000001c7947 */ /* 0x000fec0003800000 */
.L_x_11162:
[----:B------:R-:W2:Y:S02]  /*36f0*/  LDG.E.64 R2, desc[UR36][R2.64] ;  /* 0x0000002402027981 */ /* 0x000ea4000c1e1b00 */
[----:B--2---:R-:W0:Y:S02]  /*3700*/  I2F.U64 R0, R2 ;  /* 0x0000000200007312 */ /* 0x004e240000301000 */
[----:B0-----:R-:W-:Y:S01]  /*3710*/  F2FP.BF16.F32.PACK_AB R0, RZ, R0 ;  /* 0x00000000ff00723e */ /* 0x001fe200000010ff */
[----:B------:R-:W-:Y:S06]  /*3720*/  BRA `(.L_x_11138) ;  /* 0x00000000000c7947 */ /* 0x000fec0003800000 */
.L_x_11161:
[----:B------:R-:W2:Y:S02]  /*3730*/  LDG.E R2, desc[UR36][R2.64] ;  /* 0x0000002402027981 */ /* 0x000ea4000c1e1900 */
[----:B--2---:R-:W-:-:S04]  /*3740*/  I2FP.F32.U32 R0, R2 ;  /* 0x0000000200007245 */ /* 0x004fc80000201000 */
[----:B------:R-:W-:-:S07]  /*3750*/  F2FP.BF16.F32.PACK_AB R0, RZ, R0 ;  /* 0x00000000ff00723e */ /* 0x000fce00000010ff */
.L_x_11138:
[----:B-----5:R-:W-:Y:S01]  /*3760*/  IMAD.U32 R0, R0, 0x10000, RZ ;  /* 0x0001000000007824 */ /* 0x020fe200078e00ff */
[----:B------:R-:W1:Y:S01]  /*3770*/  LDC.U8 R5, c[0x0][0x491] ;  /* 0x00012440ff057b82 */ /* 0x000e620000000000 */
[----:B------:R-:W-:Y:S02]  /*3780*/  IMAD.U32 R19, R19, 0x10000, RZ ;  /* 0x0001000013137824 */ /* 0x000fe400078e00ff */
[----:B0-----:R-:W-:-:S06]  /*3790*/  FADD.FTZ R2, -R0, 1 ;  /* 0x3f80000000027421 */ /* 0x001fcc0000010100 */
[----:B------:R-:W0:Y:S02]  /*37a0*/  F2F.BF16.F32 R2, R2 ;  /* 0x0000000200027304 */ /* 0x000e240000202000 */
[----:B0-----:R-:W-:Y:S01]  /*37b0*/  IMAD.U32 R4, R2, 0x10000, RZ ;  /* 0x0001000002047824 */ /* 0x001fe200078e00ff */
[----:B-1----:R-:W-:-:S03]  /*37c0*/  PRMT R6, R5, 0x9910, RZ ;  /* 0x0000991005067816 */ /* 0x002fc600000000ff */
[----:B------:R-:W-:-:S06]  /*37d0*/  FMUL.FTZ R4, R19, R4 ;  /* 0x0000000413047220 */ /* 0x000fcc0000410000 */
[----:B------:R-:W0:Y:S02]  /*37e0*/  F2F.BF16.F32 R4, R4 ;  /* 0x0000000400047304 */ /* 0x000e240000202000 */
[----:B0-----:R-:W-:-:S04]  /*37f0*/  IMAD.U32 R3, R4, 0x10000, RZ ;  /* 0x0001000004037824 */ /* 0x001fc800078e00ff */
[----:B------:R-:W-:Y:S01]  /*3800*/  FMUL.FTZ R3, R0, R3 ;  /* 0x0000000300037220 */ /* 0x000fe20000410000 */
[----:B------:R-:W-:-:S05]  /*3810*/  IMAD.MOV.U32 R0, RZ, RZ, R6 ;  /* 0x000000ffff007224 */ /* 0x000fca00078e0006 */
[----:B------:R-:W-:Y:S01]  /*3820*/  ISETP.GT.AND P0, PT, R0, 0x9, PT ;  /* 0x000000090000780c */ /* 0x000fe20003f04270 */
[----:B------:R-:W0:-:S12]  /*3830*/  F2F.BF16.F32 R3, R3 ;  /* 0x0000000300037304 */ /* 0x000e180000202000 */
        /* <DEDUP_REMOVED lines=13> */
.L_x_11169:
[----:B0-----:R-:W-:-:S06]  /*3910*/  IMAD.U32 R3, R3, 0x10000, RZ ;  /* 0x0001000003037824 */ /* 0x001fcc00078e00ff */
[----:B------:R-:W0:Y:S02]  /*3920*/  F2I.S64.TRUNC R2, R3 ;  /* 0x0000000300027311 */ /* 0x000e24000020d900 */
[----:B0-----:R1:W-:Y:S01]  /*3930*/  STG.E.U8 desc[UR36][R16.64], R2 ;  /* 0x0000000210007986 */ /* 0x0013e2000c101124 */
[----:B------:R-:W-:Y:S05]  /*3940*/  BRA `(.L_x_11171) ;  /* 0x0000000c00847947 */ /* 0x000fea0003800000 */
.L_x_11168:
        /* <DEDUP_REMOVED lines=10> */
.L_x_11173:
[----:B0-----:R-:W-:-:S06]  /*39f0*/  IMAD.U32 R3, R3, 0x10000, RZ ;  /* 0x0001000003037824 */ /* 0x001fcc00078e00ff */
[----:B------:R-:W0:Y:S02]  /*3a00*/  F2I.FTZ.TRUNC.NTZ R3, R3 ;  /* 0x0000000300037305 */ /* 0x000e24000021f100 */
[----:B0-----:R3:W-:Y:S01]  /*3a10*/  STG.E desc[UR36][R16.64], R3 ;  /* 0x0000000310007986 */ /* 0x0017e2000c101924 */
[----:B------:R-:W-:Y:S05]  /*3a20*/  BRA `(.L_x_11171) ;  /* 0x0000000c004c7947 */ /* 0x000fea0003800000 */
.L_x_11172:
[----:B0-----:R-:W-:-:S06]  /*3a30*/  IMAD.U32 R3, R3, 0x10000, RZ ;  /* 0x0001000003037824 */ /* 0x001fcc00078e00ff */
[----:B------:R-:W0:Y:S02]  /*3a40*/  F2I.FTZ.TRUNC.NTZ R3, R3 ;  /* 0x0000000300037305 */ /* 0x000e24000021f100 */
[----:B0-----:R2:W-:Y:S01]  /*3a50*/  STG.E.U16 desc[UR36][R16.64], R3 ;  /* 0x0000000310007986 */ /* 0x0015e2000c101524 */
[----:B------:R-:W-:Y:S05]  /*3a60*/  BRA `(.L_x_11171) ;  /* 0x0000000c003c7947 */ /* 0x000fea0003800000 */
.L_x_11167:
        /* <DEDUP_REMOVED lines=9> */
.L_x_11175:
[----:B0-----:R-:W-:-:S05]  /*3b00*/  IMAD.U32 R0, R3, 0x10000, RZ ;  /* 0x0001000003007824 */ /* 0x001fca00078e00ff */
[----:B------:R-:W-:-:S05]  /*3b10*/  F2FP.F16.F32.PACK_AB R0, RZ, R0 ;  /* 0x00000000ff00723e */ /* 0x000fca00000000ff */
[----:B------:R0:W-:Y:S01]  /*3b20*/  STG.E.U16 desc[UR36][R16.64], R0 ;  /* 0x0000000010007986 */ /* 0x0001e2000c101524 */
[----:B------:R-:W-:Y:S05]  /*3b30*/  BRA `(.L_x_11171) ;  /* 0x0000000c00087947 */ /* 0x000fea0003800000 */
.L_x_11174:
        /* <DEDUP_REMOVED lines=10> */
.L_x_11177:
[----:B0-----:R-:W-:-:S05]  /*3be0*/  IMAD.U32 R3, R3, 0x10000, RZ ;  /* 0x0001000003037824 */ /* 0x001fca00078e00ff */
[----:B------:R-:W-:-:S04]  /*3bf0*/  F2FP.F16.F32.PACK_AB R3, RZ, R3 ;  /* 0x00000003ff03723e */ /* 0x000fc800000000ff */
[----:B------:R-:W-:-:S05]  /*3c00*/  PRMT R3, R3, 0x5410, RZ ;  /* 0x0000541003037816 */ /* 0x000fca00000000ff */
[----:B------:R0:W-:Y:S01]  /*3c10*/  STG.E desc[UR36][R16.64], R3 ;  /* 0x0000000310007986 */ /* 0x0001e2000c101924 */
[----:B------:R-:W-:Y:S05]  /*3c20*/  BRA `(.L_x_11171) ;  /* 0x0000000800cc7947 */ /* 0x000fea0003800000 */
.L_x_11176:
[----:B0-----:R-:W-:-:S04]  /*3c30*/  IMAD.U32 R2, R3, 0x10000, RZ ;  /* 0x0001000003027824 */ /* 0x001fc800078e00ff */
[----:B------:R-:W-:-:S06]  /*3c40*/  FMUL.FTZ R2, R2, 1 ;  /* 0x3f80000002027820 */ /* 0x000fcc0000410000 */
[----:B------:R-:W0:Y:S02]  /*3c50*/  F2F.F64.F32 R2, R2 ;  /* 0x0000000200027310 */ /* 0x000e240000201800 */
[----:B0-----:R0:W-:Y:S01]  /*3c60*/  STG.E.64 desc[UR36][R16.64], R2 ;  /* 0x0000000210007986 */ /* 0x0011e2000c101b24 */
[----:B------:R-:W-:Y:S05]  /*3c70*/  BRA `(.L_x_11171) ;  /* 0x0000000800b87947 */ /* 0x000fea0003800000 */
.L_x_11166:
        /* <DEDUP_REMOVED lines=13> */
.L_x_11180:
[----:B0-----:R-:W-:Y:S01]  /*3d50*/  IMAD.U32 R3, R3, 0x10000, RZ ;  /* 0x0001000003037824 */ /* 0x001fe200078e00ff */
[----:B------:R-:W-:-:S03]  /*3d60*/  CS2R R6, SRZ ;  /* 0x0000000000067805 */ /* 0x000fc6000001ff00 */
[----:B------:R-:W-:-:S04]  /*3d70*/  FMUL.FTZ R3, R3, 1 ;  /* 0x3f80000003037820 */ /* 0x000fc80000410000 */
[----:B------:R-:W0:Y:S02]  /*3d80*/  F2F.F64.F32 R4, R3 ;  /* 0x0000000300047310 */ /* 0x000e240000201800 */
[----:B0-----:R0:W-:Y:S01]  /*3d90*/  STG.E.128 desc[UR36][R16.64], R4 ;  /* 0x0000000410007986 */ /* 0x0011e2000c101d24 */
[----:B------:R-:W-:Y:S05]  /*3da0*/  BRA `(.L_x_11171) ;  /* 0x00000008006c7947 */ /* 0x000fea0003800000 */
.L_x_11179:
        /* <DEDUP_REMOVED lines=21> */
.L_x_11184:
[----:B------:R-:W-:Y:S05]  /*3f00*/  BSYNC B0 ;  /* 0x0000000000007941 */ /* 0x000fea0003800000 */
.L_x_11183:
[----:B------:R-:W-:-:S05]  /*3f10*/  LOP3.LUT R3, R0, R3, RZ, 0xfc, !PT ;  /* 0x0000000300037212 */ /* 0x000fca00078efcff */
[----:B------:R0:W-:Y:S01]  /*3f20*/  STG.E.U8 desc[UR36][R16.64], R3 ;  /* 0x0000000310007986 */ /* 0x0001e2000c101124 */
[----:B------:R-:W-:Y:S05]  /*3f30*/  BRA `(.L_x_11171) ;  /* 0x0000000800087947 */ /* 0x000fea0003800000 */
.L_x_11182:
        /* <DEDUP_REMOVED lines=13> */
.L_x_11186:
[----:B------:R-:W-:Y:S01]  /*4010*/  IMAD.MOV.U32 R0, RZ, RZ, 0x7f ;  /* 0x0000007fff007424 */ /* 0x000fe200078e00ff */
[----:B------:R-:W-:-:S04]  /*4020*/  ISETP.GT.U32.AND P0, PT, R2, 0x7f800000, PT ;  /* 0x7f8000000200780c */ /* 0x000fc80003f04070 */
[----:B------:R-:W-:-:S09]  /*4030*/  SEL R0, R0, 0x7c, P0 ;  /* 0x0000007c00007807 */ /* 0x000fd20000000000 */
.L_x_11187:
[----:B------:R-:W-:Y:S05]  /*4040*/  BSYNC B0 ;  /* 0x0000000000007941 */ /* 0x000fea0003800000 */
.L_x_11185:
[----:B------:R-:W-:-:S04]  /*4050*/  LOP3.LUT R2, R3, 0x80000000, RZ, 0xc0, !PT ;  /* 0x8000000003027812 */ /* 0x000fc800078ec0ff */
[----:B------:R-:W-:-:S04]  /*4060*/  SHF.R.U32.HI R3, RZ, 0x18, R2 ;  /* 0x00000018ff037819 */ /* 0x000fc80000011602 */
[----:B------:R-:W-:-:S05]  /*4070*/  LOP3.LUT R3, R0, R3, RZ, 0xfc, !PT ;  /* 0x0000000300037212 */ /* 0x000fca00078efcff */
[----:B------:R0:W-:Y:S01]  /*4080*/  STG.E.U8 desc[UR36][R16.64], R3 ;  /* 0x0000000310007986 */ /* 0x0001e2000c101124 */
[----:B------:R-:W-:Y:S05]  /*4090*/  BRA `(.L_x_11171) ;  /* 0x0000000400b07947 */ /* 0x000fea0003800000 */
.L_x_11181:
[----:B0-----:R0:W-:Y:S01]  /*40a0*/  STG.E.U16 desc[UR36][R16.64], R3 ;  /* 0x0000000310007986 */ /* 0x0011e2000c101524 */
[----:B------:R-:W-:Y:S05]  /*40b0*/  BRA `(.L_x_11171) ;  /* 0x0000000400a87947 */ /* 0x000fea0003800000 */
.L_x_11178:
        /* <DEDUP_REMOVED lines=12> */
.L_x_11190:
        /* <DEDUP_REMOVED lines=17> */
.L_x_11193:
[----:B------:R-:W-:-:S04]  /*4290*/  LOP3.LUT R2, R3, 0x80000000, RZ, 0xc0, !PT ;  /* 0x8000000003027812 */ /* 0x000fc800078ec0ff */
[----:B------:R-:W-:-:S04]  /*42a0*/  SHF.R.U32.HI R3, RZ, 0x18, R2 ;  /* 0x00000018ff037819 */ /* 0x000fc80000011602 */
[----:B------:R-:W-:-:S04]  /*42b0*/  LOP3.LUT R0, R0, R3, RZ, 0xfc, !PT ;  /* 0x0000000300007212 */ /* 0x000fc800078efcff */
[----:B------:R-:W-:-:S07]  /*42c0*/  PRMT R8, R0, 0x7610, R8 ;  /* 0x0000761000087816 */ /* 0x000fce0000000008 */
.L_x_11192:
[----:B------:R-:W-:Y:S05]  /*42d0*/  BSYNC B0 ;  /* 0x0000000000007941 */ /* 0x000fea0003800000 */
.L_x_11191:
[----:B------:R0:W-:Y:S01]  /*42e0*/  STG.E.U8 desc[UR36][R16.64], R8 ;  /* 0x0000000810007986 */ /* 0x0001e2000c101124 */
[----:B------:R-:W-:Y:S05]  /*42f0*/  BRA `(.L_x_11171) ;  /* 0x0000000400187947 */ /* 0x000fea0003800000 */
.L_x_11189:
        /* <DEDUP_REMOVED lines=17> */
.L_x_11196:
[----:B------:R-:W-:-:S04]  /*4410*/  LOP3.LUT R2, R3, 0x80000000, RZ, 0xc0, !PT ;  /* 0x8000000003027812 */ /* 0x000fc800078ec0ff */
[----:B------:R-:W-:-:S04]  /*4420*/  SHF.R.U32.HI R3, RZ, 0x18, R2 ;  /* 0x00000018ff037819 */ /* 0x000fc80000011602 */
[----:B------:R-:W-:-:S04]  /*4430*/  LOP3.LUT R0, R0, R3, RZ, 0xfc, !PT ;  /* 0x0000000300007212 */ /* 0x000fc800078efcff */
[----:B------:R-:W-:-:S07]  /*4440*/  PRMT R8, R0, 0x7610, R8 ;  /* 0x0000761000087816 */ /* 0x000fce0000000008 */
.L_x_11195:
[----:B------:R-:W-:Y:S05]  /*4450*/  BSYNC B0 ;  /* 0x0000000000007941 */ /* 0x000fea0003800000 */
.L_x_11194:
[----:B------:R0:W-:Y:S01]  /*4460*/  STG.E.U8 desc[UR36][R16.64], R8 ;  /* 0x0000000810007986 */ /* 0x0001e2000c101124 */
[----:B------:R-:W-:Y:S05]  /*4470*/  BRA `(.L_x_11171) ;  /* 0x0000000000b87947 */ /* 0x000fea0003800000 */
.L_x_11188:
        /* <DEDUP_REMOVED lines=22> */
.L_x_11170:
[----:B------:R-:W-:Y:S01]  /*45e0*/  MOV R2, 0x0 ;  /* 0x0000000000027802 */ /* 0x000fe20000000f00 */
[----:B------:R-:W-:Y:S01]  /*45f0*/  ULDC.64 UR4, c[0x4][0x128] ;  /* 0x01004a0000047ab9 */ /* 0x000fe20000000a00 */
[----:B------:R-:W-:Y:S01]  /*4600*/  ULDC.64 UR6, c[0x4][0x130] ;  /* 0x01004c0000067ab9 */ /* 0x000fe20000000a00 */
[----:B------:R-:W-:Y:S02]  /*4610*/  IMAD.U32 R4, RZ, RZ, UR4 ;  /* 0x00000004ff047e24 */ /* 0x000fe4000f8e00ff */
[----:B------:R-:W-:Y:S01]  /*4620*/  IMAD.U32 R5, RZ, RZ, UR5 ;  /* 0x00000005ff057e24 */ /* 0x000fe2000f8e00ff */
[----:B0-----:R-:W0:Y:S01]  /*4630*/  LDC.64 R2, c[0x4][R2] ;  /* 0x0100000002027b82 */ /* 0x001e220000000a00 */
        /* <DEDUP_REMOVED lines=10> */
.L_x_11199:
[----:B------:R-:W-:Y:S05]  /*46e0*/  BRA `(.L_x_11171) ;  /* 0x00000000001c7947 */ /* 0x000fea0003800000 */
.L_x_11198:
[----:B0-----:R-:W-:-:S06]  /*46f0*/  IMAD.U32 R3, R3, 0x10000, RZ ;  /* 0x0001000003037824 */ /* 0x001fcc00078e00ff */
[----:B------:R-:W0:Y:S02]  /*4700*/  F2I.U64.TRUNC R2, R3 ;  /* 0x0000000300027311 */ /* 0x000e24000020d800 */
[----:B0-----:R0:W-:Y:S01]  /*4710*/  STG.E.64 desc[UR36][R16.64], R2 ;  /* 0x0000000210007986 */ /* 0x0011e2000c101b24 */
[----:B------:R-:W-:Y:S05]  /*4720*/  BRA `(.L_x_11171) ;  /* 0x00000000000c7947 */ /* 0x000fea0003800000 */
.L_x_11197:
[----:B0-----:R-:W-:-:S06]  /*4730*/  IMAD.U32 R3, R3, 0x10000, RZ ;  /* 0x0001000003037824 */ /* 0x001fcc00078e00ff */
[----:B------:R-:W0:Y:S02]  /*4740*/  F2I.FTZ.U32.TRUNC.NTZ R3, R3 ;  /* 0x0000000300037305 */ /* 0x000e24000021f000 */
[----:B0-----:R0:W-:Y:S02]  /*4750*/  STG.E desc[UR36][R16.64], R3 ;  /* 0x0000000310007986 */ /* 0x0011e4000c101924 */
.L_x_11171:
[----:B------:R-:W-:-:S04]  /*4760*/  IMAD R18, R18, 0x200, R23 ;  /* 0x0000020012127824 */ /* 0x000fc800078e0217 */
[----:B------:R-:W-:-:S07]  /*4770*/  VIADD R19, R18, 0x80 ;  /* 0x0000008012137836 */ /* 0x000fce0000000000 */
.L_x_11098:
[----:B------:R-:W-:Y:S05]  /*4780*/  BSYNC B6 ;  /* 0x0000000000067941 */ /* 0x000fea0003800000 */
.L_x_11097:
        /* <DEDUP_REMOVED lines=358> */
.L_x_11202:
        /* <DEDUP_REMOVED lines=23> */
.L_x_11206:
[----:B------:R-:W2:Y:S02]  /*5f60*/  LDG.E.U8 R2, desc[UR36][R2.64] ;  /* 0x0000002402027981 */ /* 0x000ea4000c1e1100 */
[----:B--2---:R-:W-:-:S04]  /*5f70*/  I2FP.F32.U32 R0, R2 ;  /* 0x0000000200007245 */ /* 0x004fc80000201000 */
[----:B------:R-:W-:-:S04]  /*5f80*/  F2FP.BF16.F32.PACK_AB R0, RZ, R0 ;  /* 0x00000000ff00723e */ /* 0x000fc800000010ff */
[----:B------:R-:W-:Y:S01]  /*5f90*/  PRMT R22, R0, 0x7610, R22 ;  /* 0x0000761000167816 */ /* 0x000fe20000000016 */
[----:B------:R-:W-:Y:S06]  /*5fa0*/  BRA `(.L_x_11208) ;  /* 0x0000000c00c87947 */ /* 0x000fec0003800000 */
.L_x_11205:
        /* <DEDUP_REMOVED lines=11> */
.L_x_11210:
[----:B------:R-:W2:Y:S02]  /*6060*/  LDG.E R2, desc[UR36][R2.64] ;  /* 0x0000002402027981 */ /* 0x000ea4000c1e1900 */
[----:B--2---:R-:W-:-:S04]  /*6070*/  I2FP.F32.S32 R0, R2 ;  /* 0x0000000200007245 */ /* 0x004fc80000201400 */
[----:B------:R-:W-:-:S04]  /*6080*/  F2FP.BF16.F32.PACK_AB R0, RZ, R0 ;  /* 0x00000000ff00723e */ /* 0x000fc800000010ff */
[----:B------:R-:W-:Y:S01]  /*6090*/  PRMT R22, R0, 0x7610, R22 ;  /* 0x0000761000167816 */ /* 0x000fe20000000016 */
[----:B------:R-:W-:Y:S06]  /*60a0*/  BRA `(.L_x_11208) ;  /* 0x0000000c00887947 */ /* 0x000fec0003800000 */
.L_x_11209:
[----:B------:R-:W2:Y:S02]  /*60b0*/  LDG.E.U16 R2, desc[UR36][R2.64] ;  /* 0x0000002402027981 */ /* 0x000ea4000c1e1500 */
[----:B--2---:R-:W0:Y:S02]  /*60c0*/  I2F.S16 R0, R2 ;  /* 0x0000000200007306 */ /* 0x004e240000101400 */
[----:B0-----:R-:W-:-:S04]  /*60d0*/  F2FP.BF16.F32.PACK_AB R0, RZ, R0 ;  /* 0x00000000ff00723e */ /* 0x001fc800000010ff */
[----:B------:R-:W-:Y:S01]  /*60e0*/  PRMT R22, R0, 0x7610, R22 ;  /* 0x0000761000167816 */ /* 0x000fe20000000016 */
[----:B------:R-:W-:Y:S06]  /*60f0*/  BRA `(.L_x_11208) ;  /* 0x0000000c00747947 */ /* 0x000fec0003800000 */
.L_x_11204:
        /* <DEDUP_REMOVED lines=9> */
.L_x_11212:
[----:B------:R-:W2:Y:S02]  /*6190*/  LDG.E.U16 R0, desc[UR36][R2.64] ;  /* 0x0000002402007981 */ /* 0x000ea4000c1e1500 */
[----:B--2---:R-:W-:-:S05]  /*61a0*/  HADD2.F32 R0, -RZ, R0.H0_H0 ;  /* 0x20000000ff007230 */ /* 0x004fca0000004100 */
[----:B------:R-:W-:-:S04]  /*61b0*/  F2FP.BF16.F32.PACK_AB R0, RZ, R0 ;  /* 0x00000000ff00723e */ /* 0x000fc800000010ff */
[----:B------:R-:W-:Y:S01]  /*61c0*/  PRMT R22, R0, 0x7610, R22 ;  /* 0x0000761000167816 */ /* 0x000fe20000000016 */
[----:B------:R-:W-:Y:S06]  /*61d0*/  BRA `(.L_x_11208) ;  /* 0x0000000c003c7947 */ /* 0x000fec0003800000 */
.L_x_11211:
        /* <DEDUP_REMOVED lines=9> */
.L_x_11214:
[----:B------:R-:W2:Y:S02]  /*6270*/  LDG.E.U16 R2, desc[UR36][R2.64] ;  /* 0x0000002402027981 */ /* 0x000ea4000c1e1500 */
[----:B--2---:R-:W-:-:S05]  /*6280*/  HADD2.F32 R0, -RZ, R2.H0_H0 ;  /* 0x20000002ff007230 */ /* 0x004fca0000004100 */
[----:B------:R-:W-:-:S04]  /*6290*/  F2FP.BF16.F32.PACK_AB R0, RZ, R0 ;  /* 0x00000000ff00723e */ /* 0x000fc800000010ff */
[----:B------:R-:W-:Y:S01]  /*62a0*/  PRMT R22, R0, 0x7610, R22 ;  /* 0x0000761000167816 */ /* 0x000fe20000000016 */
[----:B------:R-:W-:Y:S06]  /*62b0*/  BRA `(.L_x_11208) ;  /* 0x0000000c00047947 */ /* 0x000fec0003800000 */
.L_x_11213:
        /* <DEDUP_REMOVED lines=9> */
.L_x_11203:
        /* <DEDUP_REMOVED lines=14> */
.L_x_11217:
        /* <DEDUP_REMOVED lines=9> */
.L_x_11216:
        /* <DEDUP_REMOVED lines=28> */
.L_x_11219:
        /* <DEDUP_REMOVED lines=15> */
.L_x_11218:
[----:B------:R0:W5:Y:S01]  /*6770*/  LDG.E.U16 R22, desc[UR36][R2.64] ;  /* 0x0000002402167981 */ /* 0x000162000c1e1500 */
[----:B------:R-:W-:Y:S05]  /*6780*/  BRA `(.L_x_11208) ;  /* 0x0000000400d07947 */ /* 0x000fea0003800000 */
.L_x_11215:
        /* <DEDUP_REMOVED lines=13> */
.L_x_11222:
        /* <DEDUP_REMOVED lines=21> */
.L_x_11226:
[----:B------:R-:W-:Y:S05]  /*69b0*/  BSYNC B1 ;  /* 0x0000000000017941 */ /* 0x000fea0003800000 */
.L_x_11225:
[----:B------:R-:W-:Y:S01]  /*69c0*/  LEA R3, R0, 0x3b800000, 0x17 ;  /* 0x3b80000000037811 */ /* 0x000fe200078eb8ff */
[----:B------:R-:W-:-:S05]  /*69d0*/  IMAD.SHL.U32 R0, R2, 0x100000, RZ ;  /* 0x0010000002007824 */ /* 0x000fca00078e00ff */
[----:B------:R-:W-:-:S07]  /*69e0*/  LOP3.LUT R0, R3, R0, R4, 0xfe, !PT ;  /* 0x0000000003007212 */ /* 0x000fce00078efe04 */
.L_x_11224:
[----:B------:R-:W-:Y:S05]  /*69f0*/  BSYNC B0 ;  /* 0x0000000000007941 */ /* 0x000fea0003800000 */
.L_x_11223:
[----:B------:R-:W-:-:S04]  /*6a00*/  F2FP.BF16.F32.PACK_AB R0, RZ, R0 ;  /* 0x00000000ff00723e */ /* 0x000fc800000010ff */
[----:B------:R-:W-:Y:S01]  /*6a10*/  PRMT R22, R0, 0x7610, R22 ;  /* 0x0000761000167816 */ /* 0x000fe20000000016 */
[----:B------:R-:W-:Y:S06]  /*6a20*/  BRA `(.L_x_11208) ;  /* 0x0000000400287947 */ /* 0x000fec0003800000 */
.L_x_11221:
        /* <DEDUP_REMOVED lines=21> */
.L_x_11230:
[----:B------:R-:W-:Y:S05]  /*6b80*/  BSYNC B1 ;  /* 0x0000000000017941 */ /* 0x000fea0003800000 */
.L_x_11229:
[----:B------:R-:W-:Y:S01]  /*6b90*/  LEA R3, R0, 0x37800000, 0x17 ;  /* 0x3780000000037811 */ /* 0x000fe200078eb8ff */
[----:B------:R-:W-:-:S05]  /*6ba0*/  IMAD.SHL.U32 R0, R2, 0x200000, RZ ;  /* 0x0020000002007824 */ /* 0x000fca00078e00ff */
[----:B------:R-:W-:-:S07]  /*6bb0*/  LOP3.LUT R0, R3, R0, R4, 0xfe, !PT ;  /* 0x0000000003007212 */ /* 0x000fce00078efe04 */
.L_x_11228:
[----:B------:R-:W-:Y:S05]  /*6bc0*/  BSYNC B0 ;  /* 0x0000000000007941 */ /* 0x000fea0003800000 */
.L_x_11227:
[----:B------:R-:W-:-:S04]  /*6bd0*/  F2FP.BF16.F32.PACK_AB R0, RZ, R0 ;  /* 0x00000000ff00723e */ /* 0x000fc800000010ff */
[----:B------:R-:W-:Y:S01]  /*6be0*/  PRMT R22, R0, 0x7610, R22 ;  /* 0x0000761000167816 */ /* 0x000fe20000000016 */
[----:B------:R-:W-:Y:S06]  /*6bf0*/  BRA `(.L_x_11208) ;  /* 0x0000000000b47947 */ /* 0x000fec0003800000 */
.L_x_11220:
        /* <DEDUP_REMOVED lines=14> */
.L_x_11234:
[----:B------:R-:W-:Y:S05]  /*6ce0*/  BSYNC B0 ;  /* 0x0000000000007941 */ /* 0x000fea0003800000 */
.L_x_11233:
[----:B------:R-:W-:-:S04]  /*6cf0*/  F2FP.BF16.F32.PACK_AB R0, RZ, R0 ;  /* 0x00000000ff00723e */ /* 0x000fc800000010ff */
[----:B------:R-:W-:Y:S01]  /*6d00*/  PRMT R22, R0, 0x7610, R22 ;  /* 0x0000761000167816 */ /* 0x000fe20000000016 */
[----:B------:R-:W-:Y:S06]  /*6d10*/  BRA `(.L_x_11208) ;  /* 0x00000000006c7947 */ /* 0x000fec0003800000 */
.L_x_11207:
        /* <DEDUP_REMOVED lines=16> */
.L_x_11235:
[----:B------:R-:W-:Y:S01]  /*6e20*/  PRMT R22, RZ, 0x7610, R22 ;  /* 0x00007610ff167816 */ /* 0x000fe20000000016 */
[----:B------:R-:W-:Y:S06]  /*6e30*/  BRA `(.L_x_11208) ;  /* 0x0000000000247947 */ /* 0x000fec0003800000 */
.L_x_11232:
[----:B------:R-:W2:Y:S02]  /*6e40*/  LDG.E.64 R2, desc[UR36][R2.64] ;  /* 0x0000002402027981 */ /* 0x000ea4000c1e1b00 */
[----:B--2---:R-:W0:Y:S02]  /*6e50*/  I2F.U64 R0, R2 ;  /* 0x0000000200007312 */ /* 0x004e240000301000 */
[----:B0-----:R-:W-:-:S04]  /*6e60*/  F2FP.BF16.F32.PACK_AB R0, RZ, R0 ;  /* 0x00000000ff00723e */ /* 0x001fc800000010ff */
[----:B------:R-:W-:Y:S01]  /*6e70*/  PRMT R22, R0, 0x7610, R22 ;  /* 0x0000761000167816 */ /* 0x000fe20000000016 */
[----:B------:R-:W-:Y:S06]  /*6e80*/  BRA `(.L_x_11208) ;  /* 0x0000000000107947 */ /* 0x000fec0003800000 */
.L_x_11231:
[----:B------:R-:W2:Y:S02]  /*6e90*/  LDG.E R2, desc[UR36][R2.64] ;  /* 0x0000002402027981 */ /* 0x000ea4000c1e1900 */
[----:B--2---:R-:W-:-:S04]  /*6ea0*/  I2FP.F32.U32 R0, R2 ;  /* 0x0000000200007245 */ /* 0x004fc80000201000 */
[----:B------:R-:W-:-:S04]  /*6eb0*/  F2FP.BF16.F32.PACK_AB R0, RZ, R0 ;  /* 0x00000000ff00723e */ /* 0x000fc800000010ff */
[----:B------:R-:W-:-:S07]  /*6ec0*/  PRMT R22, R0, 0x7610, R22 ;  /* 0x0000761000167816 */ /* 0x000fce0000000016 */
.L_x_11208:
        /* <DEDUP_REMOVED lines=19> */
.L_x_11239:
[----:B------:R-:W2:Y:S02]  /*7000*/  LDG.E.U8 R2, desc[UR36][R2.64] ;  /* 0x0000002402027981 */ /* 0x000ea4000c1e1100 */
[----:B--2---:R-:W-:-:S04]  /*7010*/  I2FP.F32.U32 R0, R2 ;  /* 0x0000000200007245 */ /* 0x004fc80000201000 */
[----:B------:R-:W-:Y:S01]  /*7020*/  F2FP.BF16.F32.PACK_AB R0, RZ, R0 ;  /* 0x00000000ff00723e */ /* 0x000fe200000010ff */
[----:B------:R-:W-:Y:S06]  /*7030*/  BRA `(.L_x_11241) ;  /* 0x0000000c00907947 */ /* 0x000fec0003800000 */
.L_x_11238:
        /* <DEDUP_REMOVED lines=10> */
.L_x_11243:
[----:B------:R-:W2:Y:S02]  /*70e0*/  LDG.E R2, desc[UR36][R2.64] ;  /* 0x0000002402027981 */ /* 0x000ea4000c1e1900 */
[----:B--2---:R-:W-:-:S04]  /*70f0*/  I2FP.F32.S32 R0, R2 ;  /* 0x0000000200007245 */ /* 0x004fc80000201400 */
[----:B------:R-:W-:Y:S01]  /*7100*/  F2FP.BF16.F32.PACK_AB R0, RZ, R0 ;  /* 0x00000000ff00723e */ /* 0x000fe200000010ff */
[----:B------:R-:W-:Y:S06]  /*7110*/  BRA `(.L_x_11241) ;  /* 0x0000000c00587947 */ /* 0x000fec0003800000 */
.L_x_11242:
[----:B------:R-:W2:Y:S02]  /*7120*/  LDG.E.U16 R2, desc[UR36][R2.64] ;  /* 0x0000002402027981 */ /* 0x000ea4000c1e1500 */
[----:B--2---:R-:W0:Y:S02]  /*7130*/  I2F.S16 R0, R2 ;  /* 0x0000000200007306 */ /* 0x004e240000101400 */
[----:B0-----:R-:W-:Y:S01]  /*7140*/  F2FP.BF16.F32.PACK_AB R0, RZ, R0 ;  /* 0x00000000ff00723e */ /* 0x001fe200000010ff */
[----:B------:R-:W-:Y:S06]  /*7150*/  BRA `(.L_x_11241) ;  /* 0x0000000c00487947 */ /* 0x000fec0003800000 */
.L_x_11237:
        /* <DEDUP_REMOVED lines=9> */
.L_x_11245:
[----:B------:R-:W2:Y:S02]  /*71f0*/  LDG.E.U16 R0, desc[UR36][R2.64] ;  /* 0x0000002402007981 */ /* 0x000ea4000c1e1500 */
[----:B--2---:R-:W-:-:S05]  /*7200*/  HADD2.F32 R0, -RZ, R0.H0_H0 ;  /* 0x20000000ff007230 */ /* 0x004fca0000004100 */
[----:B------:R-:W-:Y:S01]  /*7210*/  F2FP.BF16.F32.PACK_AB R0, RZ, R0 ;  /* 0x00000000ff00723e */ /* 0x000fe200000010ff */
[----:B------:R-:W-:Y:S06]  /*7220*/  BRA `(.L_x_11241) ;  /* 0x0000000c00147947 */ /* 0x000fec0003800000 */
.L_x_11244:
        /* <DEDUP_REMOVED lines=9> */
.L_x_11247:
[----:B------:R-:W2:Y:S02]  /*72c0*/  LDG.E.U16 R2, desc[UR36][R2.64] ;  /* 0x0000002402027981 */ /* 0x000ea4000c1e1500 */
[----:B--2---:R-:W-:-:S05]  /*72d0*/  HADD2.F32 R0, -RZ, R2.H0_H0 ;  /* 0x20000002ff007230 */ /* 0x004fca0000004100 */
[----:B------:R-:W-:Y:S01]  /*72e0*/  F2FP.BF16.F32.PACK_AB R0, RZ, R0 ;  /* 0x00000000ff00723e */ /* 0x000fe200000010ff */
[----:B------:R-:W-:Y:S06]  /*72f0*/  BRA `(.L_x_11241) ;  /* 0x0000000800e07947 */ /* 0x000fec0003800000 */
.L_x_11246:
        /* <DEDUP_REMOVED lines=8> */
.L_x_11236:
        /* <DEDUP_REMOVED lines=13> */
.L_x_11250:
        /* <DEDUP_REMOVED lines=8> */
.L_x_11249:
        /* <DEDUP_REMOVED lines=28> */
.L_x_11252:
        /* <DEDUP_REMOVED lines=15> */
.L_x_11251:
[----:B------:R0:W5:Y:S01]  /*7780*/  LDG.E.U16 R0, desc[UR36][R2.64] ;  /* 0x0000002402007981 */ /* 0x000162000c1e1500 */
[----:B------:R-:W-:Y:S05]  /*7790*/  BRA `(.L_x_11241) ;  /* 0x0000000400b87947 */ /* 0x000fea0003800000 */
.L_x_11248:
        /* <DEDUP_REMOVED lines=12> */
.L_x_11255:
        /* <DEDUP_REMOVED lines=21> */
.L_x_11259:
[----:B------:R-:W-:Y:S05]  /*79b0*/  BSYNC B1 ;  /* 0x0000000000017941 */ /* 0x000fea0003800000 */
.L_x_11258:
[----:B------:R-:W-:Y:S01]  /*79c0*/  LEA R3, R0, 0x3b800000, 0x17 ;  /* 0x3b80000000037811 */ /* 0x000fe200078eb8ff */
[----:B------:R-:W-:-:S05]  /*79d0*/  IMAD.SHL.U32 R0, R2, 0x100000, RZ ;  /* 0x0010000002007824 */ /* 0x000fca00078e00ff */
[----:B------:R-:W-:-:S07]  /*79e0*/  LOP3.LUT R0, R3, R0, R4, 0xfe, !PT ;  /* 0x0000000003007212 */ /* 0x000fce00078efe04 */
.L_x_11257:
[----:B------:R-:W-:Y:S05]  /*79f0*/  BSYNC B0 ;  /* 0x0000000000007941 */ /* 0x000fea0003800000 */
.L_x_11256:
[----:B------:R-:W-:Y:S01]  /*7a00*/  F2FP.BF16.F32.PACK_AB R0, RZ, R0 ;  /* 0x00000000ff00723e */ /* 0x000fe200000010ff */
[----:B------:R-:W-:Y:S06]  /*7a10*/  BRA `(.L_x_11241) ;  /* 0x0000000400187947 */ /* 0x000fec0003800000 */
.L_x_11254:
        /* <DEDUP_REMOVED lines=21> */
.L_x_11263:
[----:B------:R-:W-:Y:S05]  /*7b70*/  BSYNC B1 ;  /* 0x0000000000017941 */ /* 0x000fea0003800000 */
.L_x_11262:
[----:B------:R-:W-:Y:S01]  /*7b80*/  LEA R3, R0, 0x37800000, 0x17 ;  /* 0x3780000000037811 */ /* 0x000fe200078eb8ff */
[----:B------:R-:W-:-:S05]  /*7b90*/  IMAD.SHL.U32 R0, R2, 0x200000, RZ ;  /* 0x0020000002007824 */ /* 0x000fca00078e00ff */
[----:B------:R-:W-:-:S07]  /*7ba0*/  LOP3.LUT R0, R3, R0, R4, 0xfe, !PT ;  /* 0x0000000003007212 */ /* 0x000fce00078efe04 */
.L_x_11261:
[----:B------:R-:W-:Y:S05]  /*7bb0*/  BSYNC B0 ;  /* 0x0000000000007941 */ /* 0x000fea0003800000 */
.L_x_11260:
[----:B------:R-:W-:Y:S01]  /*7bc0*/  F2FP.BF16.F32.PACK_AB R0, RZ, R0 ;  /* 0x00000000ff00723e */ /* 0x000fe200000010ff */
[----:B------:R-:W-:Y:S06]  /*7bd0*/  BRA `(.L_x_11241) ;  /* 0x0000000000a87947 */ /* 0x000fec0003800000 */
.L_x_11253:
        /* <DEDUP_REMOVED lines=14> */
.L_x_11267:
[----:B------:R-:W-:Y:S05]  /*7cc0*/  BSYNC B0 ;  /* 0x0000000000007941 */ /* 0x000fea0003800000 */
.L_x_11266:
[----:B------:R-:W-:Y:S01]  /*7cd0*/  F2FP.BF16.F32.PACK_AB R0, RZ, R0 ;  /* 0x00000000ff00723e */ /* 0x000fe200000010ff */
[----:B------:R-:W-:Y:S06]  /*7ce0*/  BRA `(.L_x_11241) ;  /* 0x0000000000647947 */ /* 0x000fec0003800000 */
.L_x_11240:
        /* <DEDUP_REMOVED lines=16> */
.L_x_11268:
[----:B------:R-:W-:Y:S01]  /*7df0*/  PRMT R0, RZ, 0x7610, R0 ;  /* 0x00007610ff007816 */ /* 0x000fe20000000000 */
[----:B------:R-:W-:Y:S06]  /*7e00*/  BRA `(.L_x_11241) ;  /* 0x00000000001c7947 */ /* 0x000fec0003800000 */
.L_x_11265:
[----:B------:R-:W2:Y:S02]  /*7e10*/  LDG.E.64 R2, desc[UR36][R2.64] ;  /* 0x0000002402027981 */ /* 0x000ea4000c1e1b00 */
[----:B--2---:R-:W0:Y:S02]  /*7e20*/  I2F.U64 R0, R2 ;  /* 0x0000000200007312 */ /* 0x004e240000301000 */
[----:B0-----:R-:W-:Y:S01]  /*7e30*/  F2FP.BF16.F32.PACK_AB R0, RZ, R0 ;  /* 0x00000000ff00723e */ /* 0x001fe200000010ff */
[----:B------:R-:W-:Y:S06]  /*7e40*/  BRA `(.L_x_11241) ;  /* 0x00000000000c7947 */ /* 0x000fec0003800000 */
.L_x_11264:
[----:B------:R-:W2:Y:S02]  /*7e50*/  LDG.E R2, desc[UR36][R2.64] ;  /* 0x0000002402027981 */ /* 0x000ea4000c1e1900 */
[----:B--2---:R-:W-:-:S04]  /*7e60*/  I2FP.F32.U32 R0, R2 ;  /* 0x0000000200007245 */ /* 0x004fc80000201000 */
[----:B------:R-:W-:-:S07]  /*7e70*/  F2FP.BF16.F32.PACK_AB R0, RZ, R0 ;  /* 0x00000000ff00723e */ /* 0x000fce00000010ff */
.L_x_11241:
        /* <DEDUP_REMOVED lines=27> */
.L_x_11272:
[----:B0-----:R-:W-:-:S06]  /*8030*/  IMAD.U32 R3, R5, 0x10000, RZ ;  /* 0x0001000005037824 */ /* 0x001fcc00078e00ff */
[----:B------:R-:W0:Y:S02]  /*8040*/  F2I.S64.TRUNC R2, R3 ;  /* 0x0000000300027311 */ /* 0x000e24000020d900 */
[----:B0-----:R0:W-:Y:S01]  /*8050*/  STG.E.U8 desc[UR36][R16.64], R2 ;  /* 0x0000000210007986 */ /* 0x0011e2000c101124 */
[----:B------:R-:W-:Y:S05]  /*8060*/  BRA `(.L_x_11274) ;  /* 0x0000000c00847947 */ /* 0x000fea0003800000 */
.L_x_11271:
        /* <DEDUP_REMOVED lines=10> */
.L_x_11276:
[----:B0-----:R-:W-:-:S06]  /*8110*/  IMAD.U32 R5, R5, 0x10000, RZ ;  /* 0x0001000005057824 */ /* 0x001fcc00078e00ff */
[----:B------:R-:W0:Y:S02]  /*8120*/  F2I.FTZ.TRUNC.NTZ R5, R5 ;  /* 0x0000000500057305 */ /* 0x000e24000021f100 */
[----:B0-----:R3:W-:Y:S01]  /*8130*/  STG.E desc[UR36][R16.64], R5 ;  /* 0x0000000510007986 */ /* 0x0017e2000c101924 */
[----:B------:R-:W-:Y:S05]  /*8140*/  BRA `(.L_x_11274) ;  /* 0x0000000c004c7947 */ /* 0x000fea0003800000 */
.L_x_11275:
[----:B0-----:R-:W-:-:S06]  /*8150*/  IMAD.U32 R5, R5, 0x10000, RZ ;  /* 0x0001000005057824 */ /* 0x001fcc00078e00ff */
[----:B------:R-:W0:Y:S02]  /*8160*/  F2I.FTZ.TRUNC.NTZ R5, R5 ;  /* 0x0000000500057305 */ /* 0x000e24000021f100 */
[----:B0-----:R2:W-:Y:S01]  /*8170*/  STG.E.U16 desc[UR36][R16.64], R5 ;  /* 0x0000000510007986 */ /* 0x0015e2000c101524 */
[----:B------:R-:W-:Y:S05]  /*8180*/  BRA `(.L_x_11274) ;  /* 0x0000000c003c7947 */ /* 0x000fea0003800000 */
.L_x_11270:
        /* <DEDUP_REMOVED lines=9> */
.L_x_11278:
[----:B0-----:R-:W-:-:S05]  /*8220*/  IMAD.U32 R0, R5, 0x10000, RZ ;  /* 0x0001000005007824 */ /* 0x001fca00078e00ff */
[----:B------:R-:W-:-:S05]  /*8230*/  F2FP.F16.F32.PACK_AB R0, RZ, R0 ;  /* 0x00000000ff00723e */ /* 0x000fca00000000ff */
[----:B------:R0:W-:Y:S01]  /*8240*/  STG.E.U16 desc[UR36][R16.64], R0 ;  /* 0x0000000010007986 */ /* 0x0001e2000c101524 */
[----:B------:R-:W-:Y:S05]  /*8250*/  BRA `(.L_x_11274) ;  /* 0x0000000c00087947 */ /* 0x000fea0003800000 */
.L_x_11277:
        /* <DEDUP_REMOVED lines=10> */
.L_x_11280:
[----:B0-----:R-:W-:-:S05]  /*8300*/  IMAD.U32 R5, R5, 0x10000, RZ ;  /* 0x0001000005057824 */ /* 0x001fca00078e00ff */
[----:B------:R-:W-:-:S04]  /*8310*/  F2FP.F16.F32.PACK_AB R3, RZ, R5 ;  /* 0x00000005ff03723e */ /* 0x000fc800000000ff */
[----:B------:R-:W-:-:S05]  /*8320*/  PRMT R3, R3, 0x5410, RZ ;  /* 0x0000541003037816 */ /* 0x000fca00000000ff */
[----:B------:R0:W-:Y:S01]  /*8330*/  STG.E desc[UR36][R16.64], R3 ;  /* 0x0000000310007986 */ /* 0x0001e2000c101924 */
[----:B------:R-:W-:Y:S05]  /*8340*/  BRA `(.L_x_11274) ;  /* 0x0000000800cc7947 */ /* 0x000fea0003800000 */
.L_x_11279:
[----:B0-----:R-:W-:-:S04]  /*8350*/  IMAD.U32 R2, R5, 0x10000, RZ ;  /* 0x0001000005027824 */ /* 0x001fc800078e00ff */
[----:B------:R-:W-:-:S06]  /*8360*/  FMUL.FTZ R2, R2, 1 ;  /* 0x3f80000002027820 */ /* 0x000fcc0000410000 */
[----:B------:R-:W0:Y:S02]  /*8370*/  F2F.F64.F32 R2, R2 ;  /* 0x0000000200027310 */ /* 0x000e240000201800 */
[----:B0-----:R0:W-:Y:S01]  /*8380*/  STG.E.64 desc[UR36][R16.64], R2 ;  /* 0x0000000210007986 */ /* 0x0011e2000c101b24 */
[----:B------:R-:W-:Y:S05]  /*8390*/  BRA `(.L_x_11274) ;  /* 0x0000000800b87947 */ /* 0x000fea0003800000 */
.L_x_11269:
        /* <DEDUP_REMOVED lines=13> */
.L_x_11283:
[----:B0-----:R-:W-:Y:S01]  /*8470*/  IMAD.U32 R5, R5, 0x10000, RZ ;  /* 0x0001000005057824 */ /* 0x001fe200078e00ff */
[----:B------:R-:W-:-:S03]  /*8480*/  CS2R R6, SRZ ;  /* 0x0000000000067805 */ /* 0x000fc6000001ff00 */
[----:B------:R-:W-:-:S06]  /*8490*/  FMUL.FTZ R5, R5, 1 ;  /* 0x3f80000005057820 */ /* 0x000fcc0000410000 */
[----:B------:R-:W0:Y:S02]  /*84a0*/  F2F.F64.F32 R4, R5 ;  /* 0x0000000500047310 */ /* 0x000e240000201800 */
[----:B0-----:R0:W-:Y:S01]  /*84b0*/  STG.E.128 desc[UR36][R16.64], R4 ;  /* 0x0000000410007986 */ /* 0x0011e2000c101d24 */
[----:B------:R-:W-:Y:S05]  /*84c0*/  BRA `(.L_x_11274) ;  /* 0x00000008006c7947 */ /* 0x000fea0003800000 */
.L_x_11282:
        /* <DEDUP_REMOVED lines=21> */
.L_x_11287:
[----:B------:R-:W-:Y:S05]  /*8620*/  BSYNC B0 ;  /* 0x0000000000007941 */ /* 0x000fea0003800000 */
.L_x_11286:
[----:B------:R-:W-:-:S05]  /*8630*/  LOP3.LUT R3, R0, R3, RZ, 0xfc, !PT ;  /* 0x0000000300037212 */ /* 0x000fca00078efcff */
[----:B------:R0:W-:Y:S01]  /*8640*/  STG.E.U8 desc[UR36][R16.64], R3 ;  /* 0x0000000310007986 */ /* 0x0001e2000c101124 */
[----:B------:R-:W-:Y:S05]  /*8650*/  BRA `(.L_x_11274) ;  /* 0x0000000800087947 */ /* 0x000fea0003800000 */
.L_x_11285:
        /* <DEDUP_REMOVED lines=13> */
.L_x_11289:
[----:B------:R-:W-:Y:S01]  /*8730*/  IMAD.MOV.U32 R0, RZ, RZ, 0x7f ;  /* 0x0000007fff007424 */ /* 0x000fe200078e00ff */
[----:B------:R-:W-:-:S04]  /*8740*/  ISETP.GT.U32.AND P0, PT, R2, 0x7f800000, PT ;  /* 0x7f8000000200780c */ /* 0x000fc80003f04070 */
[----:B------:R-:W-:-:S09]  /*8750*/  SEL R0, R0, 0x7c, P0 ;  /* 0x0000007c00007807 */ /* 0x000fd20000000000 */
.L_x_11290:
[----:B------:R-:W-:Y:S05]  /*8760*/  BSYNC B0 ;  /* 0x0000000000007941 */ /* 0x000fea0003800000 */
.L_x_11288:
[----:B------:R-:W-:-:S04]  /*8770*/  LOP3.LUT R2, R5, 0x80000000, RZ, 0xc0, !PT ;  /* 0x8000000005027812 */ /* 0x000fc800078ec0ff */
[----:B------:R-:W-:-:S04]  /*8780*/  SHF.R.U32.HI R3, RZ, 0x18, R2 ;  /* 0x00000018ff037819 */ /* 0x000fc80000011602 */
[----:B------:R-:W-:-:S05]  /*8790*/  LOP3.LUT R3, R0, R3, RZ, 0xfc, !PT ;  /* 0x0000000300037212 */ /* 0x000fca00078efcff */
[----:B------:R0:W-:Y:S01]  /*87a0*/  STG.E.U8 desc[UR36][R16.64], R3 ;  /* 0x0000000310007986 */ /* 0x0001e2000c101124 */
[----:B------:R-:W-:Y:S05]  /*87b0*/  BRA `(.L_x_11274) ;  /* 0x0000000400b07947 */ /* 0x000fea0003800000 */
.L_x_11284:
[----:B0-----:R0:W-:Y:S01]  /*87c0*/  STG.E.U16 desc[UR36][R16.64], R5 ;  /* 0x0000000510007986 */ /* 0x0011e2000c101524 */
[----:B------:R-:W-:Y:S05]  /*87d0*/  BRA `(.L_x_11274) ;  /* 0x0000000400a87947 */ /* 0x000fea0003800000 */
.L_x_11281:
        /* <DEDUP_REMOVED lines=12> */
.L_x_11293:
        /* <DEDUP_REMOVED lines=17> */
.L_x_11296:
[----:B------:R-:W-:-:S04]  /*89b0*/  LOP3.LUT R2, R5, 0x80000000, RZ, 0xc0, !PT ;  /* 0x8000000005027812 */ /* 0x000fc800078ec0ff */
[----:B------:R-:W-:-:S04]  /*89c0*/  SHF.R.U32.HI R3, RZ, 0x18, R2 ;  /* 0x00000018ff037819 */ /* 0x000fc80000011602 */
[----:B------:R-:W-:-:S04]  /*89d0*/  LOP3.LUT R0, R0, R3, RZ, 0xfc, !PT ;  /* 0x0000000300007212 */ /* 0x000fc800078efcff */
[----:B------:R-:W-:-:S07]  /*89e0*/  PRMT R8, R0, 0x7610, R8 ;  /* 0x0000761000087816 */ /* 0x000fce0000000008 */
.L_x_11295:
[----:B------:R-:W-:Y:S05]  /*89f0*/  BSYNC B0 ;  /* 0x0000000000007941 */ /* 0x000fea0003800000 */
.L_x_11294:
[----:B------:R0:W-:Y:S01]  /*8a00*/  STG.E.U8 desc[UR36][R16.64], R8 ;  /* 0x0000000810007986 */ /* 0x0001e2000c101124 */
[----:B------:R-:W-:Y:S05]  /*8a10*/  BRA `(.L_x_11274) ;  /* 0x0000000400187947 */ /* 0x000fea0003800000 */
.L_x_11292:
        /* <DEDUP_REMOVED lines=17> */
.L_x_11299:
[----:B------:R-:W-:-:S04]  /*8b30*/  LOP3.LUT R2, R5, 0x80000000, RZ, 0xc0, !PT ;  /* 0x8000000005027812 */ /* 0x000fc800078ec0ff */
[----:B------:R-:W-:-:S04]  /*8b40*/  SHF.R.U32.HI R3, RZ, 0x18, R2 ;  /* 0x00000018ff037819 */ /* 0x000fc80000011602 */
[----:B------:R-:W-:-:S04]  /*8b50*/  LOP3.LUT R0, R0, R3, RZ, 0xfc, !PT ;  /* 0x0000000300007212 */ /* 0x000fc800078efcff */
[----:B------:R-:W-:-:S07]  /*8b60*/  PRMT R8, R0, 0x7610, R8 ;  /* 0x0000761000087816 */ /* 0x000fce0000000008 */
.L_x_11298:
[----:B------:R-:W-:Y:S05]  /*8b70*/  BSYNC B0 ;  /* 0x0000000000007941 */ /* 0x000fea0003800000 */
.L_x_11297:
[----:B------:R0:W-:Y:S01]  /*8b80*/  STG.E.U8 desc[UR36][R16.64], R8 ;  /* 0x0000000810007986 */ /* 0x0001e2000c101124 */
[----:B------:R-:W-:Y:S05]  /*8b90*/  BRA `(.L_x_11274) ;  /* 0x0000000000b87947 */ /* 0x000fea0003800000 */
.L_x_11291:
[----:B------:R-:W-:-:S13]  /*8ba0*/  ISETP.NE.AND P0, PT, R0, 0x1c, PT ;  /* 0x0000001c0000780c */ /* 0x000fda0003f05270 */
[----:B------:R-:W-:Y:S05]  /*8bb0*/  @!P0 BRA `(.L_x_11300) ;  /* 0x0000000000a48947 */ /* 0x000fea0003800000 */
[----:B------:R-:W-:-:S13]  /*8bc0*/  ISETP.NE.AND P0, PT, R0, 0x1d, PT ;  /* 0x0000001d0000780c */ /* 0x000fda0003f05270 */
[----:B------:R-:W-:Y:S05]  /*8bd0*/  @!P0 BRA `(.L_x_11301) ;  /* 0x00000000008c8947 */ /* 0x000fea0003800000 */
[----:B------:R-:W-:-:S13]  /*8be0*/  ISETP.NE.AND P0, PT, R0, 0x2c, PT ;  /* 0x0000002c0000780c */ /* 0x000fda0003f05270 */
[----:B------:R-:W-:Y:S05]  /*8bf0*/  @P0 BRA `(.L_x_11273) ;  /* 0x0000000000400947 */ /* 0x000fea0003800000 */
[----:B0-----:R-:W-:Y:S02]  /*8c00*/  IMAD.U32 R5, R5, 0x10000, RZ ;  /* 0x0001000005057824 */ /* 0x001fe400078e00ff */
        /* <DEDUP_REMOVED lines=15> */
.L_x_11273:
[----:B------:R-:W-:Y:S01]  /*8d00*/  MOV R0, 0x0 ;  /* 0x0000000000007802 */ /* 0x000fe20000000f00 */
[----:B------:R-:W-:Y:S01]  /*8d10*/  ULDC.64 UR4, c[0x4][0x128] ;  /* 0x01004a0000047ab9 */ /* 0x000fe20000000a00 */
[----:B------:R-:W-:Y:S01]  /*8d20*/  ULDC.64 UR6, c[0x4][0x40] ;  /* 0x0100100000067ab9 */ /* 0x000fe20000000a00 */
[----:B------:R-:W-:Y:S01]  /*8d30*/  IMAD.U32 R4, RZ, RZ, UR4 ;  /* 0x00000004ff047e24 */ /* 0x000fe2000f8e00ff */
[----:B------:R1:W2:Y:S01]  /*8d40*/  LDC.64 R2, c[0x4][R0] ;  /* 0x0100000000027b82 */ /* 0x0002a20000000a00 */
[----:B0-----:R-:W-:Y:S01]  /*8d50*/  IMAD.U32 R5, RZ, RZ, UR5 ;  /* 0x00000005ff057e24 */ /* 0x001fe2000f8e00ff */
[----:B------:R-:W-:Y:S01]  /*8d60*/  ULDC.64 UR4, c[0x4][0x130] ;  /* 0x01004c0000047ab9 */ /* 0x000fe20000000a00 */
[----:B------:R-:W-:Y:S02]  /*8d70*/  IMAD.U32 R10, RZ, RZ, UR6 ;  /* 0x00000006ff0a7e24 */ /* 0x000fe4000f8e00ff */
[----:B------:R-:W-:Y:S02]  /*8d80*/  IMAD.U32 R6, RZ, RZ, UR4 ;  /* 0x00000004ff067e24 */ /* 0x000fe4000f8e00ff */
[----:B------:R-:W-:-:S02]  /*8d90*/  IMAD.U32 R7, RZ, RZ, UR5 ;  /* 0x00000005ff077e24 */ /* 0x000fc4000f8e00ff */
[----:B------:R-:W-:Y:S02]  /*8da0*/  IMAD.U32 R11, RZ, RZ, UR7 ;  /* 0x00000007ff0b7e24 */ /* 0x000fe4000f8e00ff */
[----:B------:R-:W-:Y:S02]  /*8db0*/  IMAD.MOV.U32 R8, RZ, RZ, 0x65 ;  /* 0x00000065ff087424 */ /* 0x000fe400078e00ff */
[----:B------:R-:W-:Y:S02]  /*8dc0*/  IMAD.MOV.U32 R12, RZ, RZ, 0x1 ;  /* 0x00000001ff0c7424 */ /* 0x000fe400078e00ff */
[----:B-1----:R-:W-:-:S07]  /*8dd0*/  IMAD.MOV.U32 R13, RZ, RZ, RZ ;  /* 0x000000ffff0d7224 */ /* 0x002fce00078e00ff */
[----:B------:R-:W-:-:S07]  /*8de0*/  LEPC R20, `(.L_x_11302) ;  /* 0x000000001014794e */ /* 0x000fce0000000000 */
[----:B--2---:R-:W-:Y:S05]  /*8df0*/  CALL.ABS.NOINC R2 ;  /* 0x0000000002007343 */ /* 0x004fea0003c00000 */
.L_x_11302:
[----:B------:R-:W-:Y:S05]  /*8e00*/  BRA `(.L_x_11274) ;  /* 0x00000000001c7947 */ /* 0x000fea0003800000 */
.L_x_11301:
[----:B0-----:R-:W-:-:S06]  /*8e10*/  IMAD.U32 R2, R5, 0x10000, RZ ;  /* 0x0001000005027824 */ /* 0x001fcc00078e00ff */
[----:B------:R-:W0:Y:S02]  /*8e20*/  F2I.U64.TRUNC R2, R2 ;  /* 0x0000000200027311 */ /* 0x000e24000020d800 */
[----:B0-----:R0:W-:Y:S01]  /*8e30*/  STG.E.64 desc[UR36][R16.64], R2 ;  /* 0x0000000210007986 */ /* 0x0011e2000c101b24 */
[----:B------:R-:W-:Y:S05]  /*8e40*/  BRA `(.L_x_11274) ;  /* 0x00000000000c7947 */ /* 0x000fea0003800000 */
.L_x_11300:
[----:B0-----:R-:W-:-:S06]  /*8e50*/  IMAD.U32 R5, R5, 0x10000, RZ ;  /* 0x0001000005057824 */ /* 0x001fcc00078e00ff */
[----:B------:R-:W0:Y:S02]  /*8e60*/  F2I.FTZ.U32.TRUNC.NTZ R5, R5 ;  /* 0x0000000500057305 */ /* 0x000e24000021f000 */
[----:B0-----:R0:W-:Y:S02]  /*8e70*/  STG.E desc[UR36][R16.64], R5 ;  /* 0x0000000510007986 */ /* 0x0011e4000c101924 */
.L_x_11274:
[----:B------:R-:W-:-:S07]  /*8e80*/  VIADD R19, R19, 0x80 ;  /* 0x0000008013137836 */ /* 0x000fce0000000000 */
.L_x_11201:
[----:B------:R-:W-:Y:S05]  /*8e90*/  BSYNC B6 ;  /* 0x0000000000067941 */ /* 0x000fea0003800000 */
.L_x_11200:
        /* <DEDUP_REMOVED lines=358> */
.L_x_11305:
        /* <DEDUP_REMOVED lines=23> */
.L_x_11309:
[----:B------:R-:W2:Y:S02]  /*a670*/  LDG.E.U8 R2, desc[UR36][R2.64] ;  /* 0x0000002402027981 */ /* 0x000ea4000c1e1100 */
[----:B--2---:R-:W-:-:S04]  /*a680*/  I2FP.F32.U32 R0, R2 ;  /* 0x0000000200007245 */ /* 0x004fc80000201000 */
[----:B------:R-:W-:-:S04]  /*a690*/  F2FP.BF16.F32.PACK_AB R0, RZ, R0 ;  /* 0x00000000ff00723e */ /* 0x000fc800000010ff */
[----:B------:R-:W-:Y:S01]  /*a6a0*/  PRMT R22, R0, 0x7610, R22 ;  /* 0x0000761000167816 */ /* 0x000fe20000000016 */
[----:B------:R-:W-:Y:S06]  /*a6b0*/  BRA `(.L_x_11311) ;  /* 0x0000000c00c87947 */ /* 0x000fec0003800000 */
.L_x_11308:
        /* <DEDUP_REMOVED lines=11> */
.L_x_11313:
[----:B------:R-:W2:Y:S02]  /*a770*/  LDG.E R2, desc[UR36][R2.64] ;  /* 0x0000002402027981 */ /* 0x000ea4000c1e1900 */
[----:B--2---:R-:W-:-:S04]  /*a780*/  I2FP.F32.S32 R0, R2 ;  /* 0x0000000200007245 */ /* 0x004fc80000201400 */
[----:B------:R-:W-:-:S04]  /*a790*/  F2FP.BF16.F32.PACK_AB R0, RZ, R0 ;  /* 0x00000000ff00723e */ /* 0x000fc800000010ff */
[----:B------:R-:W-:Y:S01]  /*a7a0*/  PRMT R22, R0, 0x7610, R22 ;  /* 0x0000761000167816 */ /* 0x000fe20000000016 */
[----:B------:R-:W-:Y:S06]  /*a7b0*/  BRA `(.L_x_11311) ;  /* 0x0000000c00887947 */ /* 0x000fec0003800000 */
.L_x_11312:
[----:B------:R-:W2:Y:S02]  /*a7c0*/  LDG.E.U16 R2, desc[UR36][R2.64] ;  /* 0x0000002402027981 */ /* 0x000ea4000c1e1500 */
[----:B--2---:R-:W0:Y:S02]  /*a7d0*/  I2F.S16 R0, R2 ;  /* 0x0000000200007306 */ /* 0x004e240000101400 */
[----:B0-----:R-:W-:-:S04]  /*a7e0*/  F2FP.BF16.F32.PACK_AB R0, RZ, R0 ;  /* 0x00000000ff00723e */ /* 0x001fc800000010ff */
[----:B------:R-:W-:Y:S01]  /*a7f0*/  PRMT R22, R0, 0x7610, R22 ;  /* 0x0000761000167816 */ /* 0x000fe20000000016 */
[----:B------:R-:W-:Y:S06]  /*a800*/  BRA `(.L_x_11311) ;  /* 0x0000000c00747947 */ /* 0x000fec0003800000 */
.L_x_11307:
        /* <DEDUP_REMOVED lines=9> */
.L_x_11315:
[----:B------:R-:W2:Y:S02]  /*a8a0*/  LDG.E.U16 R0, desc[UR36][R2.64] ;  /* 0x0000002402007981 */ /* 0x000ea4000c1e1500 */
[----:B--2---:R-:W-:-:S05]  /*a8b0*/  HADD2.F32 R0, -RZ, R0.H0_H0 ;  /* 0x20000000ff007230 */ /* 0x004fca0000004100 */
[----:B------:R-:W-:-:S04]  /*a8c0*/  F2FP.BF16.F32.PACK_AB R0, RZ, R0 ;  /* 0x00000000ff00723e */ /* 0x000fc800000010ff */
[----:B------:R-:W-:Y:S01]  /*a8d0*/  PRMT R22, R0, 0x7610, R22 ;  /* 0x0000761000167816 */ /* 0x000fe20000000016 */
[----:B------:R-:W-:Y:S06]  /*a8e0*/  BRA `(.L_x_11311) ;  /* 0x0000000c003c7947 */ /* 0x000fec0003800000 */
.L_x_11314:
        /* <DEDUP_REMOVED lines=9> */
.L_x_11317:
[----:B------:R-:W2:Y:S02]  /*a980*/  LDG.E.U16 R2, desc[UR36][R2.64] ;  /* 0x0000002402027981 */ /* 0x000ea4000c1e1500 */
[----:B--2---:R-:W-:-:S05]  /*a990*/  HADD2.F32 R0, -RZ, R2.H0_H0 ;  /* 0x20000002ff007230 */ /* 0x004fca0000004100 */
[----:B------:R-:W-:-:S04]  /*a9a0*/  F2FP.BF16.F32.PACK_AB R0, RZ, R0 ;  /* 0x00000000ff00723e */ /* 0x000fc800000010ff */
[----:B------:R-:W-:Y:S01]  /*a9b0*/  PRMT R22, R0, 0x7610, R22 ;  /* 0x0000761000167816 */ /* 0x000fe20000000016 */
[----:B------:R-:W-:Y:S06]  /*a9c0*/  BRA `(.L_x_11311) ;  /* 0x0000000c00047947 */ /* 0x000fec0003800000 */
.L_x_11316:
        /* <DEDUP_REMOVED lines=9> */
.L_x_11306:
        /* <DEDUP_REMOVED lines=14> */
.L_x_11320:
        /* <DEDUP_REMOVED lines=9> */
.L_x_11319:
        /* <DEDUP_REMOVED lines=28> */
.L_x_11322:
        /* <DEDUP_REMOVED lines=15> */
.L_x_11321:
[----:B------:R0:W5:Y:S01]  /*ae80*/  LDG.E.U16 R22, desc[UR36][R2.64] ;  /* 0x0000002402167981 */ /* 0x000162000c1e1500 */
[----:B------:R-:W-:Y:S05]  /*ae90*/  BRA `(.L_x_11311) ;  /* 0x0000000400d07947 */ /* 0x000fea0003800000 */
.L_x_11318:
        /* <DEDUP_REMOVED lines=13> */
.L_x_11325:
        /* <DEDUP_REMOVED lines=21> */
.L_x_11329:
[----:B------:R-:W-:Y:S05]  /*b0c0*/  BSYNC B1 ;  /* 0x0000000000017941 */ /* 0x000fea0003800000 */
.L_x_11328:
[----:B------:R-:W-:Y:S01]  /*b0d0*/  LEA R3, R0, 0x3b800000, 0x17 ;  /* 0x3b80000000037811 */ /* 0x000fe200078eb8ff */
[----:B------:R-:W-:-:S05]  /*b0e0*/  IMAD.SHL.U32 R0, R2, 0x100000, RZ ;  /* 0x0010000002007824 */ /* 0x000fca00078e00ff */
[----:B------:R-:W-:-:S07]  /*b0f0*/  LOP3.LUT R0, R3, R0, R4, 0xfe, !PT ;  /* 0x0000000003007212 */ /* 0x000fce00078efe04 */
.L_x_11327:
[----:B------:R-:W-:Y:S05]  /*b100*/  BSYNC B0 ;  /* 0x0000000000007941 */ /* 0x000fea0003800000 */
.L_x_11326:
[----:B------:R-:W-:-:S04]  /*b110*/  F2FP.BF16.F32.PACK_AB R0, RZ, R0 ;  /* 0x00000000ff00723e */ /* 0x000fc800000010ff */
[----:B------:R-:W-:Y:S01]  /*b120*/  PRMT R22, R0, 0x7610, R22 ;  /* 0x0000761000167816 */ /* 0x000fe20000000016 */
[----:B------:R-:W-:Y:S06]  /*b130*/  BRA `(.L_x_11311) ;  /* 0x0000000400287947 */ /* 0x000fec0003800000 */
.L_x_11324:
        /* <DEDUP_REMOVED lines=21> */
.L_x_11333:
[----:B------:R-:W-:Y:S05]  /*b290*/  BSYNC B1 ;  /* 0x0000000000017941 */ /* 0x000fea0003800000 */
.L_x_11332:
[----:B------:R-:W-:Y:S01]  /*b2a0*/  LEA R3, R0, 0x37800000, 0x17 ;  /* 0x3780000000037811 */ /* 0x000fe200078eb8ff */
[----:B------:R-:W-:-:S05]  /*b2b0*/  IMAD.SHL.U32 R0, R2, 0x200000, RZ ;  /* 0x0020000002007824 */ /* 0x000fca00078e00ff */
[----:B------:R-:W-:-:S07]  /*b2c0*/  LOP3.LUT R0, R3, R0, R4, 0xfe, !PT ;  /* 0x0000000003007212 */ /* 0x000fce00078efe04 */
.L_x_11331:
[----:B------:R-:W-:Y:S05]  /*b2d0*/  BSYNC B0 ;  /* 0x0000000000007941 */ /* 0x000fea0003800000 */
.L_x_11330:
[----:B------:R-:W-:-:S04]  /*b2e0*/  F2FP.BF16.F32.PACK_AB R0, RZ, R0 ;  /* 0x00000000ff00723e */ /* 0x000fc800000010ff */
[----:B------:R-:W-:Y:S01]  /*b2f0*/  PRMT R22, R0, 0x7610, R22 ;  /* 0x0000761000167816 */ /* 0x000fe20000000016 */
[----:B------:R-:W-:Y:S06]  /*b300*/  BRA `(.L_x_11311) ;  /* 0x0000000000b47947 */ /* 0x000fec0003800000 */
.L_x_11323:
        /* <DEDUP_REMOVED lines=14> */
.L_x_11337:
[----:B------:R-:W-:Y:S05]  /*b3f0*/  BSYNC B0 ;  /* 0x0000000000007941 */ /* 0x000fea0003800000 */
.L_x_11336:
[----:B------:R-:W-:-:S04]  /*b400*/  F2FP.BF16.F32.PACK_AB R0, RZ, R0 ;  /* 0x00000000ff00723e */ /* 0x000fc800000010ff */
[----:B------:R-:W-:Y:S01]  /*b410*/  PRMT R22, R0, 0x7610, R22 ;  /* 0x0000761000167816 */ /* 0x000fe20000000016 */
[----:B------:R-:W-:Y:S06]  /*b420*/  BRA `(.L_x_11311) ;  /* 0x00000000006c7947 */ /* 0x000fec0003800000 */
.L_x_11310:
        /* <DEDUP_REMOVED lines=16> */
.L_x_11338:
[----:B------:R-:W-:Y:S01]  /*b530*/  PRMT R22, RZ, 0x7610, R22 ;  /* 0x00007610ff167816 */ /* 0x000fe20000000016 */
[----:B------:R-:W-:Y:S06]  /*b540*/  BRA `(.L_x_11311) ;  /* 0x0000000000247947 */ /* 0x000fec0003800000 */
.L_x_11335:
[----:B------:R-:W2:Y:S02]  /*b550*/  LDG.E.64 R2, desc[UR36][R2.64] ;  /* 0x0000002402027981 */ /* 0x000ea4000c1e1b00 */
[----:B--2---:R-:W0:Y:S02]  /*b560*/  I2F.U64 R0, R2 ;  /* 0x0000000200007312 */ /* 0x004e240000301000 */
[----:B0-----:R-:W-:-:S04]  /*b570*/  F2FP.BF16.F32.PACK_AB R0, RZ, R0 ;  /* 0x00000000ff00723e */ /* 0x001fc800000010ff */
[----:B------:R-:W-:Y:S01]  /*b580*/  PRMT R22, R0, 0x7610, R22 ;  /* 0x0000761000167816 */ /* 0x000fe20000000016 */
[----:B------:R-:W-:Y:S06]  /*b590*/  BRA `(.L_x_11311) ;  /* 0x0000000000107947 */ /* 0x000fec0003800000 */
.L_x_11334:
[----:B------:R-:W2:Y:S02]  /*b5a0*/  LDG.E R2, desc[UR36][R2.64] ;  /* 0x0000002402027981 */ /* 0x000ea4000c1e1900 */
[----:B--2---:R-:W-:-:S04]  /*b5b0*/  I2FP.F32.U32 R0, R2 ;  /* 0x0000000200007245 */ /* 0x004fc80000201000 */
[----:B------:R-:W-:-:S04]  /*b5c0*/  F2FP.BF16.F32.PACK_AB R0, RZ, R0 ;  /* 0x00000000ff00723e */ /* 0x000fc800000010ff */
[----:B------:R-:W-:-:S07]  /*b5d0*/  PRMT R22, R0, 0x7610, R22 ;  /* 0x0000761000167816 */ /* 0x000fce0000000016 */
.L_x_11311:
        /* <DEDUP_REMOVED lines=19> */
.L_x_11342:
[----:B------:R-:W2:Y:S02]  /*b710*/  LDG.E.U8 R2, desc[UR36][R2.64] ;  /* 0x0000002402027981 */ /* 0x000ea4000c1e1100 */
[----:B--2---:R-:W-:-:S04]  /*b720*/  I2FP.F32.U32 R0, R2 ;  /* 0x0000000200007245 */ /* 0x004fc80000201000 */
[----:B------:R-:W-:Y:S01]  /*b730*/  F2FP.BF16.F32.PACK_AB R0, RZ, R0 ;  /* 0x00000000ff00723e */ /* 0x000fe200000010ff */
[----:B------:R-:W-:Y:S06]  /*b740*/  BRA `(.L_x_11344) ;  /* 0x0000000c00907947 */ /* 0x000fec0003800000 */
.L_x_11341:
        /* <DEDUP_REMOVED lines=10> */
.L_x_11346:
[----:B------:R-:W2:Y:S02]  /*b7f0*/  LDG.E R2, desc[UR36][R2.64] ;  /* 0x0000002402027981 */ /* 0x000ea4000c1e1900 */
[----:B--2---:R-:W-:-:S04]  /*b800*/  I2FP.F32.S32 R0, R2 ;  /* 0x0000000200007245 */ /* 0x004fc80000201400 */
[----:B------:R-:W-:Y:S01]  /*b810*/  F2FP.BF16.F32.PACK_AB R0, RZ, R0 ;  /* 0x00000000ff00723e */ /* 0x000fe200000010ff */
[----:B------:R-:W-:Y:S06]  /*b820*/  BRA `(.L_x_11344) ;  /* 0x0000000c00587947 */ /* 0x000fec0003800000 */
.L_x_11345:
[----:B------:R-:W2:Y:S02]  /*b830*/  LDG.E.U16 R2, desc[UR36][R2.64] ;  /* 0x0000002402027981 */ /* 0x000ea4000c1e1500 */
[----:B--2---:R-:W0:Y:S02]  /*b840*/  I2F.S16 R0, R2 ;  /* 0x0000000200007306 */ /* 0x004e240000101400 */
[----:B0-----:R-:W-:Y:S01]  /*b850*/  F2FP.BF16.F32.PACK_AB R0, RZ, R0 ;  /* 0x00000000ff00723e */ /* 0x001fe200000010ff */
[----:B------:R-:W-:Y:S06]  /*b860*/  BRA `(.L_x_11344) ;  /* 0x0000000c00487947 */ /* 0x000fec0003800000 */
.L_x_11340:
        /* <DEDUP_REMOVED lines=9> */
.L_x_11348:
[----:B------:R-:W2:Y:S02]  /*b900*/  LDG.E.U16 R0, desc[UR36][R2.64] ;  /* 0x0000002402007981 */ /* 0x000ea4000c1e1500 */
[----:B--2---:R-:W-:-:S05]  /*b910*/  HADD2.F32 R0, -RZ, R0.H0_H0 ;  /* 0x20000000ff007230 */ /* 0x004fca0000004100 */
[----:B------:R-:W-:Y:S01]  /*b920*/  F2FP.BF16.F32.PACK_AB R0, RZ, R0 ;  /* 0x00000000ff00723e */ /* 0x000fe200000010ff */
[----:B------:R-:W-:Y:S06]  /*b930*/  BRA `(.L_x_11344) ;  /* 0x0000000c00147947 */ /* 0x000fec0003800000 */
.L_x_11347:
        /* <DEDUP_REMOVED lines=9> */
.L_x_11350:
[----:B------:R-:W2:Y:S02]  /*b9d0*/  LDG.E.U16 R2, desc[UR36][R2.64] ;  /* 0x0000002402027981 */ /* 0x000ea4000c1e1500 */
[----:B--2---:R-:W-:-:S05]  /*b9e0*/  HADD2.F32 R0, -RZ, R2.H0_H0 ;  /* 0x20000002ff007230 */ /* 0x004fca0000004100 */
[----:B------:R-:W-:Y:S01]  /*b9f0*/  F2FP.BF16.F32.PACK_AB R0, RZ, R0 ;  /* 0x00000000ff00723e */ /* 0x000fe200000010ff */
[----:B------:R-:W-:Y:S06]  /*ba00*/  BRA `(.L_x_11344) ;  /* 0x0000000800e07947 */ /* 0x000fec0003800000 */
.L_x_11349:
        /* <DEDUP_REMOVED lines=8> */
.L_x_11339:
        /* <DEDUP_REMOVED lines=13> */
.L_x_11353:
        /* <DEDUP_REMOVED lines=8> */
.L_x_11352:
        /* <DEDUP_REMOVED lines=28> */
.L_x_11355:
        /* <DEDUP_REMOVED lines=15> */
.L_x_11354:
[----:B------:R0:W5:Y:S01]  /*be90*/  LDG.E.U16 R0, desc[UR36][R2.64] ;  /* 0x0000002402007981 */ /* 0x000162000c1e1500 */
[----:B------:R-:W-:Y:S05]  /*bea0*/  BRA `(.L_x_11344) ;  /* 0x0000000400b87947 */ /* 0x000fea0003800000 */
.L_x_11351:
        /* <DEDUP_REMOVED lines=12> */
.L_x_11358:
        /* <DEDUP_REMOVED lines=21> */
.L_x_11362:
[----:B------:R-:W-:Y:S05]  /*c0c0*/  BSYNC B1 ;  /* 0x0000000000017941 */ /* 0x000fea0003800000 */
.L_x_11361:
[----:B------:R-:W-:Y:S01]  /*c0d0*/  LEA R3, R0, 0x3b800000, 0x17 ;  /* 0x3b80000000037811 */ /* 0x000fe200078eb8ff */
[----:B------:R-:W-:-:S05]  /*c0e0*/  IMAD.SHL.U32 R0, R2, 0x100000, RZ ;  /* 0x0010000002007824 */ /* 0x000fca00078e00ff */
[----:B------:R-:W-:-:S07]  /*c0f0*/  LOP3.LUT R0, R3, R0, R4, 0xfe, !PT ;  /* 0x0000000003007212 */ /* 0x000fce00078efe04 */
.L_x_11360:
[----:B------:R-:W-:Y:S05]  /*c100*/  BSYNC B0 ;  /* 0x0000000000007941 */ /* 0x000fea0003800000 */
.L_x_11359:
[----:B------:R-:W-:Y:S01]  /*c110*/  F2FP.BF16.F32.PACK_AB R0, RZ, R0 ;  /* 0x00000000ff00723e */ /* 0x000fe200000010ff */
[----:B------:R-:W-:Y:S06]  /*c120*/  BRA `(.L_x_11344) ;  /* 0x0000000400187947 */ /* 0x000fec0003800000 */
.L_x_11357:
        /* <DEDUP_REMOVED lines=21> */
.L_x_11366:
[----:B------:R-:W-:Y:S05]  /*c280*/  BSYNC B1 ;  /* 0x0000000000017941 */ /* 0x000fea0003800000 */
.L_x_11365:
[----:B------:R-:W-:Y:S01]  /*c290*/  LEA R3, R0, 0x37800000, 0x17 ;  /* 0x3780000000037811 */ /* 0x000fe200078eb8ff */
[----:B------:R-:W-:-:S05]  /*c2a0*/  IMAD.SHL.U32 R0, R2, 0x200000, RZ ;  /* 0x0020000002007824 */ /* 0x000fca00078e00ff */
[----:B------:R-:W-:-:S07]  /*c2b0*/  LOP3.LUT R0, R3, R0, R4, 0xfe, !PT ;  /* 0x0000000003007212 */ /* 0x000fce00078efe04 */
.L_x_11364:
[----:B------:R-:W-:Y:S05]  /*c2c0*/  BSYNC B0 ;  /* 0x0000000000007941 */ /* 0x000fea0003800000 */
.L_x_11363:
[----:B------:R-:W-:Y:S01]  /*c2d0*/  F2FP.BF16.F32.PACK_AB R0, RZ, R0 ;  /* 0x00000000ff00723e */ /* 0x000fe200000010ff */
[----:B------:R-:W-:Y:S06]  /*c2e0*/  BRA `(.L_x_11344) ;  /* 0x0000000000a87947 */ /* 0x000fec0003800000 */
.L_x_11356:
        /* <DEDUP_REMOVED lines=14> */
.L_x_11370:
[----:B------:R-:W-:Y:S05]  /*c3d0*/  BSYNC B0 ;  /* 0x0000000000007941 */ /* 0x000fea0003800000 */
.L_x_11369:
[----:B------:R-:W-:Y:S01]  /*c3e0*/  F2FP.BF16.F32.PACK_AB R0, RZ, R0 ;  /* 0x00000000ff00723e */ /* 0x000fe200000010ff */
[----:B------:R-:W-:Y:S06]  /*c3f0*/  BRA `(.L_x_11344) ;  /* 0x0000000000647947 */ /* 0x000fec0003800000 */
.L_x_11343:
        /* <DEDUP_REMOVED lines=16> */
.L_x_11371:
[----:B------:R-:W-:Y:S01]  /*c500*/  PRMT R0, RZ, 0x7610, R0 ;  /* 0x00007610ff007816 */ /* 0x000fe20000000000 */
[----:B------:R-:W-:Y:S06]  /*c510*/  BRA `(.L_x_11344) ;  /* 0x00000000001c7947 */ /* 0x000fec0003800000 */
.L_x_11368:
[----:B------:R-:W2:Y:S02]  /*c520*/  LDG.E.64 R2, desc[UR36][R2.64] ;  /* 0x0000002402027981 */ /* 0x000ea4000c1e1b00 */
[----:B--2---:R-:W0:Y:S02]  /*c530*/  I2F.U64 R0, R2 ;  /* 0x0000000200007312 */ /* 0x004e240000301000 */
[----:B0-----:R-:W-:Y:S01]  /*c540*/  F2FP.BF16.F32.PACK_AB R0, RZ, R0 ;  /* 0x00000000ff00723e */ /* 0x001fe200000010ff */
[----:B------:R-:W-:Y:S06]  /*c550*/  BRA `(.L_x_11344) ;  /* 0x00000000000c7947 */ /* 0x000fec0003800000 */
.L_x_11367:
[----:B------:R-:W2:Y:S02]  /*c560*/  LDG.E R2, desc[UR36][R2.64] ;  /* 0x0000002402027981 */ /* 0x000ea4000c1e1900 */
[----:B--2---:R-:W-:-:S04]  /*c570*/  I2FP.F32.U32 R0, R2 ;  /* 0x0000000200007245 */ /* 0x004fc80000201000 */
[----:B------:R-:W-:-:S07]  /*c580*/  F2FP.BF16.F32.PACK_AB R0, RZ, R0 ;  /* 0x00000000ff00723e */ /* 0x000fce00000010ff */
.L_x_11344:
        /* <DEDUP_REMOVED lines=27> */
.L_x_11375:
[----:B0-----:R-:W-:-:S06]  /*c740*/  IMAD.U32 R3, R5, 0x10000, RZ ;  /* 0x0001000005037824 */ /* 0x001fcc00078e00ff */
[----:B------:R-:W0:Y:S02]  /*c750*/  F2I.S64.TRUNC R2, R3 ;  /* 0x0000000300027311 */ /* 0x000e24000020d900 */
[----:B0-----:R0:W-:Y:S01]  /*c760*/  STG.E.U8 desc[UR36][R16.64], R2 ;  /* 0x0000000210007986 */ /* 0x0011e2000c101124 */
[----:B------:R-:W-:Y:S05]  /*c770*/  BRA `(.L_x_11377) ;  /* 0x0000000c00847947 */ /* 0x000fea0003800000 */
.L_x_11374:
        /* <DEDUP_REMOVED lines=10> */
.L_x_11379:
[----:B0-----:R-:W-:-:S06]  /*c820*/  IMAD.U32 R5, R5, 0x10000, RZ ;  /* 0x0001000005057824 */ /* 0x001fcc00078e00ff */
[----:B------:R-:W0:Y:S02]  /*c830*/  F2I.FTZ.TRUNC.NTZ R5, R5 ;  /* 0x0000000500057305 */ /* 0x000e24000021f100 */
[----:B0-----:R0:W-:Y:S01]  /*c840*/  STG.E desc[UR36][R16.64], R5 ;  /* 0x0000000510007986 */ /* 0x0011e2000c101924 */
[----:B------:R-:W-:Y:S05]  /*c850*/  BRA `(.L_x_11377) ;  /* 0x0000000c004c7947 */ /* 0x000fea0003800000 */
.L_x_11378:
[----:B0-----:R-:W-:-:S06]  /*c860*/  IMAD.U32 R5, R5, 0x10000, RZ ;  /* 0x0001000005057824 */ /* 0x001fcc00078e00ff */
[----:B------:R-:W0:Y:S02]  /*c870*/  F2I.FTZ.TRUNC.NTZ R5, R5 ;  /* 0x0000000500057305 */ /* 0x000e24000021f100 */
[----:B0-----:R0:W-:Y:S01]  /*c880*/  STG.E.U16 desc[UR36][R16.64], R5 ;  /* 0x0000000510007986 */ /* 0x0011e2000c101524 */
[----:B------:R-:W-:Y:S05]  /*c890*/  BRA `(.L_x_11377) ;  /* 0x0000000c003c7947 */ /* 0x000fea0003800000 */
.L_x_11373:
        /* <DEDUP_REMOVED lines=9> */
.L_x_11381:
[----:B0-----:R-:W-:-:S05]  /*c930*/  IMAD.U32 R0, R5, 0x10000, RZ ;  /* 0x0001000005007824 */ /* 0x001fca00078e00ff */
[----:B------:R-:W-:-:S05]  /*c940*/  F2FP.F16.F32.PACK_AB R0, RZ, R0 ;  /* 0x00000000ff00723e */ /* 0x000fca00000000ff */
[----:B------:R0:W-:Y:S01]  /*c950*/  STG.E.U16 desc[UR36][R16.64], R0 ;  /* 0x0000000010007986 */ /* 0x0001e2000c101524 */
[----:B------:R-:W-:Y:S05]  /*c960*/  BRA `(.L_x_11377) ;  /* 0x0000000c00087947 */ /* 0x000fea0003800000 */
.L_x_11380:
        /* <DEDUP_REMOVED lines=10> */
.L_x_11383:
[----:B0-----:R-:W-:-:S05]  /*ca10*/  IMAD.U32 R5, R5, 0x10000, RZ ;  /* 0x0001000005057824 */ /* 0x001fca00078e00ff */
[----:B------:R-:W-:-:S04]  /*ca20*/  F2FP.F16.F32.PACK_AB R3, RZ, R5 ;  /* 0x00000005ff03723e */ /* 0x000fc800000000ff */
[----:B------:R-:W-:-:S05]  /*ca30*/  PRMT R3, R3, 0x5410, RZ ;  /* 0x0000541003037816 */ /* 0x000fca00000000ff */
[----:B------:R0:W-:Y:S01]  /*ca40*/  STG.E desc[UR36][R16.64], R3 ;  /* 0x0000000310007986 */ /* 0x0001e2000c101924 */
[----:B------:R-:W-:Y:S05]  /*ca50*/  BRA `(.L_x_11377) ;  /* 0x0000000800cc7947 */ /* 0x000fea0003800000 */
.L_x_11382:
[----:B0-----:R-:W-:-:S04]  /*ca60*/  IMAD.U32 R2, R5, 0x10000, RZ ;  /* 0x0001000005027824 */ /* 0x001fc800078e00ff */
[----:B------:R-:W-:-:S06]  /*ca70*/  FMUL.FTZ R2, R2, 1 ;  /* 0x3f80000002027820 */ /* 0x000fcc0000410000 */
[----:B------:R-:W0:Y:S02]  /*ca80*/  F2F.F64.F32 R2, R2 ;  /* 0x0000000200027310 */ /* 0x000e240000201800 */
[----:B0-----:R0:W-:Y:S01]  /*ca90*/  STG.E.64 desc[UR36][R16.64], R2 ;  /* 0x0000000210007986 */ /* 0x0011e2000c101b24 */
[----:B------:R-:W-:Y:S05]  /*caa0*/  BRA `(.L_x_11377) ;  /* 0x0000000800b87947 */ /* 0x000fea0003800000 */
.L_x_11372:
        /* <DEDUP_REMOVED lines=13> */
.L_x_11386:
[----:B0-----:R-:W-:Y:S01]  /*cb80*/  IMAD.U32 R5, R5, 0x10000, RZ ;  /* 0x0001000005057824 */ /* 0x001fe200078e00ff */
[----:B------:R-:W-:-:S03]  /*cb90*/  CS2R R6, SRZ ;  /* 0x0000000000067805 */ /* 0x000fc6000001ff00 */
[----:B------:R-:W-:-:S06]  /*cba0*/  FMUL.FTZ R5, R5, 1 ;  /* 0x3f80000005057820 */ /* 0x000fcc0000410000 */
[----:B------:R-:W0:Y:S02]  /*cbb0*/  F2F.F64.F32 R4, R5 ;  /* 0x0000000500047310 */ /* 0x000e240000201800 */
[----:B0-----:R0:W-:Y:S01]  /*cbc0*/  STG.E.128 desc[UR36][R16.64], R4 ;  /* 0x0000000410007986 */ /* 0x0011e2000c101d24 */
[----:B------:R-:W-:Y:S05]  /*cbd0*/  BRA `(.L_x_11377) ;  /* 0x00000008006c7947 */ /* 0x000fea0003800000 */
.L_x_11385:
        /* <DEDUP_REMOVED lines=21> */
.L_x_11390:
[----:B------:R-:W-:Y:S05]  /*cd30*/  BSYNC B0 ;  /* 0x0000000000007941 */ /* 0x000fea0003800000 */
.L_x_11389:
[----:B------:R-:W-:-:S05]  /*cd40*/  LOP3.LUT R3, R0, R3, RZ, 0xfc, !PT ;  /* 0x0000000300037212 */ /* 0x000fca00078efcff */
[----:B------:R0:W-:Y:S01]  /*cd50*/  STG.E.U8 desc[UR36][R16.64], R3 ;  /* 0x0000000310007986 */ /* 0x0001e2000c101124 */
[----:B------:R-:W-:Y:S05]  /*cd60*/  BRA `(.L_x_11377) ;  /* 0x0000000800087947 */ /* 0x000fea0003800000 */
.L_x_11388:
        /* <DEDUP_REMOVED lines=13> */
.L_x_11392:
[----:B------:R-:W-:Y:S01]  /*ce40*/  IMAD.MOV.U32 R0, RZ, RZ, 0x7f ;  /* 0x0000007fff007424 */ /* 0x000fe200078e00ff */
[----:B------:R-:W-:-:S04]  /*ce50*/  ISETP.GT.U32.AND P0, PT, R2, 0x7f800000, PT ;  /* 0x7f8000000200780c */ /* 0x000fc80003f04070 */
[----:B------:R-:W-:-:S09]  /*ce60*/  SEL R0, R0, 0x7c, P0 ;  /* 0x0000007c00007807 */ /* 0x000fd20000000000 */
.L_x_11393:
[----:B------:R-:W-:Y:S05]  /*ce70*/  BSYNC B0 ;  /* 0x0000000000007941 */ /* 0x000fea0003800000 */
.L_x_11391:
[----:B------:R-:W-:-:S04]  /*ce80*/  LOP3.LUT R2, R5, 0x80000000, RZ, 0xc0, !PT ;  /* 0x8000000005027812 */ /* 0x000fc800078ec0ff */
[----:B------:R-:W-:-:S04]  /*ce90*/  SHF.R.U32.HI R3, RZ, 0x18, R2 ;  /* 0x00000018ff037819 */ /* 0x000fc80000011602 */
[----:B------:R-:W-:-:S05]  /*cea0*/  LOP3.LUT R3, R0, R3, RZ, 0xfc, !PT ;  /* 0x0000000300037212 */ /* 0x000fca00078efcff */
[----:B------:R0:W-:Y:S01]  /*ceb0*/  STG.E.U8 desc[UR36][R16.64], R3 ;  /* 0x0000000310007986 */ /* 0x0001e2000c101124 */
[----:B------:R-:W-:Y:S05]  /*cec0*/  BRA `(.L_x_11377) ;  /* 0x0000000400b07947 */ /* 0x000fea0003800000 */
.L_x_11387:
[----:B0-----:R0:W-:Y:S01]  /*ced0*/  STG.E.U16 desc[UR36][R16.64], R5 ;  /* 0x0000000510007986 */ /* 0x0011e2000c101524 */
[----:B------:R-:W-:Y:S05]  /*cee0*/  BRA `(.L_x_11377) ;  /* 0x0000000400a87947 */ /* 0x000fea0003800000 */
.L_x_11384:
        /* <DEDUP_REMOVED lines=12> */
.L_x_11396:
        /* <DEDUP_REMOVED lines=17> */
.L_x_11399:
[----:B------:R-:W-:-:S04]  /*d0c0*/  LOP3.LUT R2, R5, 0x80000000, RZ, 0xc0, !PT ;  /* 0x8000000005027812 */ /* 0x000fc800078ec0ff */
[----:B------:R-:W-:-:S04]  /*d0d0*/  SHF.R.U32.HI R3, RZ, 0x18, R2 ;  /* 0x00000018ff037819 */ /* 0x000fc80000011602 */
[----:B------:R-:W-:-:S04]  /*d0e0*/  LOP3.LUT R0, R0, R3, RZ, 0xfc, !PT ;  /* 0x0000000300007212 */ /* 0x000fc800078efcff */
[----:B------:R-:W-:-:S07]  /*d0f0*/  PRMT R8, R0, 0x7610, R8 ;  /* 0x0000761000087816 */ /* 0x000fce0000000008 */
.L_x_11398:
[----:B------:R-:W-:Y:S05]  /*d100*/  BSYNC B0 ;  /* 0x0000000000007941 */ /* 0x000fea0003800000 */
.L_x_11397:
[----:B------:R3:W-:Y:S01]  /*d110*/  STG.E.U8 desc[UR36][R16.64], R8 ;  /* 0x0000000810007986 */ /* 0x0007e2000c101124 */
[----:B------:R-:W-:Y:S05]  /*d120*/  BRA `(.L_x_11377) ;  /* 0x0000000400187947 */ /* 0x000fea0003800000 */
.L_x_11395:
        /* <DEDUP_REMOVED lines=17> */
.L_x_11402:
[----:B------:R-:W-:-:S04]  /*d240*/  LOP3.LUT R2, R5, 0x80000000, RZ, 0xc0, !PT ;  /* 0x8000000005027812 */ /* 0x000fc800078ec0ff */
[----:B------:R-:W-:-:S04]  /*d250*/  SHF.R.U32.HI R3, RZ, 0x18, R2 ;  /* 0x00000018ff037819 */ /* 0x000fc80000011602 */
[----:B------:R-:W-:-:S04]  /*d260*/  LOP3.LUT R0, R0, R3, RZ, 0xfc, !PT ;  /* 0x0000000300007212 */ /* 0x000fc800078efcff */
[----:B------:R-:W-:-:S07]  /*d270*/  PRMT R8, R0, 0x7610, R8 ;  /* 0x0000761000087816 */ /* 0x000fce0000000008 */
.L_x_11401:
[----:B------:R-:W-:Y:S05]  /*d280*/  BSYNC B0 ;  /* 0x0000000000007941 */ /* 0x000fea0003800000 */
.L_x_11400:
[----:B------:R0:W-:Y:S01]  /*d290*/  STG.E.U8 desc[UR36][R16.64], R8 ;  /* 0x0000000810007986 */ /* 0x0001e2000c101124 */
[----:B------:R-:W-:Y:S05]  /*d2a0*/  BRA `(.L_x_11377) ;  /* 0x0000000000b87947 */ /* 0x000fea0003800000 */
.L_x_11394:
        /* <DEDUP_REMOVED lines=22> */
.L_x_11376:
        /* <DEDUP_REMOVED lines=16> */
.L_x_11405:
[----:B------:R-:W-:Y:S05]  /*d510*/  BRA `(.L_x_11377) ;  /* 0x00000000001c7947 */ /* 0x000fea0003800000 */
.L_x_11404:
[----:B0-----:R-:W-:-:S06]  /*d520*/  IMAD.U32 R2, R5, 0x10000, RZ ;  /* 0x0001000005027824 */ /* 0x001fcc00078e00ff */
[----:B------:R-:W0:Y:S02]  /*d530*/  F2I.U64.TRUNC R2, R2 ;  /* 0x0000000200027311 */ /* 0x000e24000020d800 */
[----:B0-----:R1:W-:Y:S01]  /*d540*/  STG.E.64 desc[UR36][R16.64], R2 ;  /* 0x0000000210007986 */ /* 0x0013e2000c101b24 */
[----:B------:R-:W-:Y:S05]  /*d550*/  BRA `(.L_x_11377) ;  /* 0x00000000000c7947 */ /* 0x000fea0003800000 */
.L_x_11403:
[----:B0-----:R-:W-:-:S06]  /*d560*/  IMAD.U32 R5, R5, 0x10000, RZ ;  /* 0x0001000005057824 */ /* 0x001fcc00078e00ff */
[----:B------:R-:W0:Y:S02]  /*d570*/  F2I.FTZ.U32.TRUNC.NTZ R5, R5 ;  /* 0x0000000500057305 */ /* 0x000e24000021f000 */
[----:B0-----:R0:W-:Y:S02]  /*d580*/  STG.E desc[UR36][R16.64], R5 ;  /* 0x0000000510007986 */ /* 0x0011e4000c101924 */
.L_x_11377:
[----:B------:R-:W-:-:S07]  /*d590*/  VIADD R19, R19, 0x80 ;  /* 0x0000008013137836 */ /* 0x000fce0000000000 */
.L_x_11304:
[----:B------:R-:W-:Y:S05]  /*d5a0*/  BSYNC B6 ;  /* 0x0000000000067941 */ /* 0x000fea0003800000 */
.L_x_11303:
        /* <DEDUP_REMOVED lines=357> */
.L_x_11406:
        /* <DEDUP_REMOVED lines=23> */
.L_x_11410:
[----:B------:R-:W2:Y:S02]  /*ed70*/  LDG.E.U8 R2, desc[UR36][R2.64] ;  /* 0x0000002402027981 */ /* 0x000ea4000c1e1100 */
[----:B--2---:R-:W-:-:S04]  /*ed80*/  I2FP.F32.U32 R0, R2 ;  /* 0x0000000200007245 */ /* 0x004fc80000201000 */
[----:B------:R-:W-:-:S04]  /*ed90*/  F2FP.BF16.F32.PACK_AB R0, RZ, R0 ;  /* 0x00000000ff00723e */ /* 0x000fc800000010ff */
[----:B------:R-:W-:Y:S01]  /*eda0*/  PRMT R19, R0, 0x7610, R19 ;  /* 0x0000761000137816 */ /* 0x000fe20000000013 */
[----:B------:R-:W-:Y:S06]  /*edb0*/  BRA `(.L_x_11412) ;  /* 0x0000000c00c87947 */ /* 0x000fec0003800000 */
.L_x_11409:
        /* <DEDUP_REMOVED lines=11> */
.L_x_11414:
[----:B------:R-:W2:Y:S02]  /*ee70*/  LDG.E R2, desc[UR36][R2.64] ;  /* 0x0000002402027981 */ /* 0x000ea4000c1e1900 */
[----:B--2---:R-:W-:-:S04]  /*ee80*/  I2FP.F32.S32 R0, R2 ;  /* 0x0000000200007245 */ /* 0x004fc80000201400 */
[----:B------:R-:W-:-:S04]  /*ee90*/  F2FP.BF16.F32.PACK_AB R0, RZ, R0 ;  /* 0x00000000ff00723e */ /* 0x000fc800000010ff */
[----:B------:R-:W-:Y:S01]  /*eea0*/  PRMT R19, R0, 0x7610, R19 ;  /* 0x0000761000137816 */ /* 0x000fe20000000013 */
[----:B------:R-:W-:Y:S06]  /*eeb0*/  BRA `(.L_x_11412) ;  /* 0x0000000c00887947 */ /* 0x000fec0003800000 */
.L_x_11413:
[----:B------:R-:W2:Y:S02]  /*eec0*/  LDG.E.U16 R2, desc[UR36][R2.64] ;  /* 0x0000002402027981 */ /* 0x000ea4000c1e1500 */
[----:B--2---:R-:W0:Y:S02]  /*eed0*/  I2F.S16 R0, R2 ;  /* 0x0000000200007306 */ /* 0x004e240000101400 */
[----:B0-----:R-:W-:-:S04]  /*eee0*/  F2FP.BF16.F32.PACK_AB R0, RZ, R0 ;  /* 0x00000000ff00723e */ /* 0x001fc800000010ff */
[----:B------:R-:W-:Y:S01]  /*eef0*/  PRMT R19, R0, 0x7610, R19 ;  /* 0x0000761000137816 */ /* 0x000fe20000000013 */
[----:B------:R-:W-:Y:S06]  /*ef00*/  BRA `(.L_x_11412) ;  /* 0x0000000c00747947 */ /* 0x000fec0003800000 */
.L_x_11408:
        /* <DEDUP_REMOVED lines=9> */
.L_x_11416:
[----:B------:R-:W2:Y:S02]  /*efa0*/  LDG.E.U16 R0, desc[UR36][R2.64] ;  /* 0x0000002402007981 */ /* 0x000ea4000c1e1500 */
[----:B--2---:R-:W-:-:S05]  /*efb0*/  HADD2.F32 R0, -RZ, R0.H0_H0 ;  /* 0x20000000ff007230 */ /* 0x004fca0000004100 */
[----:B------:R-:W-:-:S04]  /*efc0*/  F2FP.BF16.F32.PACK_AB R0, RZ, R0 ;  /* 0x00000000ff00723e */ /* 0x000fc800000010ff */
[----:B------:R-:W-:Y:S01]  /*efd0*/  PRMT R19, R0, 0x7610, R19 ;  /* 0x0000761000137816 */ /* 0x000fe20000000013 */
[----:B------:R-:W-:Y:S06]  /*efe0*/  BRA `(.L_x_11412) ;  /* 0x0000000c003c7947 */ /* 0x000fec0003800000 */
.L_x_11415:
        /* <DEDUP_REMOVED lines=9> */
.L_x_11418:
[----:B------:R-:W2:Y:S02]  /*f080*/  LDG.E.U16 R2, desc[UR36][R2.64] ;  /* 0x0000002402027981 */ /* 0x000ea4000c1e1500 */
[----:B--2---:R-:W-:-:S05]  /*f090*/  HADD2.F32 R0, -RZ, R2.H0_H0 ;  /* 0x20000002ff007230 */ /* 0x004fca0000004100 */
[----:B------:R-:W-:-:S04]  /*f0a0*/  F2FP.BF16.F32.PACK_AB R0, RZ, R0 ;  /* 0x00000000ff00723e */ /* 0x000fc800000010ff */
[----:B------:R-:W-:Y:S01]  /*f0b0*/  PRMT R19, R0, 0x7610, R19 ;  /* 0x0000761000137816 */ /* 0x000fe20000000013 */
[----:B------:R-:W-:Y:S06]  /*f0c0*/  BRA `(.L_x_11412) ;  /* 0x0000000c00047947 */ /* 0x000fec0003800000 */
.L_x_11417:
        /* <DEDUP_REMOVED lines=9> */
.L_x_11407:
        /* <DEDUP_REMOVED lines=14> */
.L_x_11421:
        /* <DEDUP_REMOVED lines=9> */
.L_x_11420:
        /* <DEDUP_REMOVED lines=28> */
.L_x_11423:
        /* <DEDUP_REMOVED lines=15> */
.L_x_11422:
[----:B------:R0:W5:Y:S01]  /*f580*/  LDG.E.U16 R19, desc[UR36][R2.64] ;  /* 0x0000002402137981 */ /* 0x000162000c1e1500 */
[----:B------:R-:W-:Y:S05]  /*f590*/  BRA `(.L_x_11412) ;  /* 0x0000000400d07947 */ /* 0x000fea0003800000 */
.L_x_11419:
        /* <DEDUP_REMOVED lines=13> */
.L_x_11426:
        /* <DEDUP_REMOVED lines=21> */
.L_x_11430:
[----:B------:R-:W-:Y:S05]  /*f7c0*/  BSYNC B1 ;  /* 0x0000000000017941 */ /* 0x000fea0003800000 */
.L_x_11429:
[----:B------:R-:W-:Y:S01]  /*f7d0*/  LEA R3, R0, 0x3b800000, 0x17 ;  /* 0x3b80000000037811 */ /* 0x000fe200078eb8ff */
[----:B------:R-:W-:-:S05]  /*f7e0*/  IMAD.SHL.U32 R0, R2, 0x100000, RZ ;  /* 0x0010000002007824 */ /* 0x000fca00078e00ff */
[----:B------:R-:W-:-:S07]  /*f7f0*/  LOP3.LUT R0, R3, R0, R4, 0xfe, !PT ;  /* 0x0000000003007212 */ /* 0x000fce00078efe04 */
.L_x_11428:
[----:B------:R-:W-:Y:S05]  /*f800*/  BSYNC B0 ;  /* 0x0000000000007941 */ /* 0x000fea0003800000 */
.L_x_11427:
[----:B------:R-:W-:-:S04]  /*f810*/  F2FP.BF16.F32.PACK_AB R0, RZ, R0 ;  /* 0x00000000ff00723e */ /* 0x000fc800000010ff */
[----:B------:R-:W-:Y:S01]  /*f820*/  PRMT R19, R0, 0x7610, R19 ;  /* 0x0000761000137816 */ /* 0x000fe20000000013 */
[----:B------:R-:W-:Y:S06]  /*f830*/  BRA `(.L_x_11412) ;  /* 0x0000000400287947 */ /* 0x000fec0003800000 */
.L_x_11425:
        /* <DEDUP_REMOVED lines=21> */
.L_x_11434:
[----:B------:R-:W-:Y:S05]  /*f990*/  BSYNC B1 ;  /* 0x0000000000017941 */ /* 0x000fea0003800000 */
.L_x_11433:
[----:B------:R-:W-:Y:S01]  /*f9a0*/  LEA R3, R0, 0x37800000, 0x17 ;  /* 0x3780000000037811 */ /* 0x000fe200078eb8ff */
[----:B------:R-:W-:-:S05]  /*f9b0*/  IMAD.SHL.U32 R0, R2, 0x200000, RZ ;  /* 0x0020000002007824 */ /* 0x000fca00078e00ff */
[----:B------:R-:W-:-:S07]  /*f9c0*/  LOP3.LUT R0, R3, R0, R4, 0xfe, !PT ;  /* 0x0000000003007212 */ /* 0x000fce00078efe04 */
.L_x_11432:
[----:B------:R-:W-:Y:S05]  /*f9d0*/  BSYNC B0 ;  /* 0x0000000000007941 */ /* 0x000fea0003800000 */
.L_x_11431:
[----:B------:R-:W-:-:S04]  /*f9e0*/  F2FP.BF16.F32.PACK_AB R0, RZ, R0 ;  /* 0x00000000ff00723e */ /* 0x000fc800000010ff */
[----:B------:R-:W-:Y:S01]  /*f9f0*/  PRMT R19, R0, 0x7610, R19 ;  /* 0x0000761000137816 */ /* 0x000fe20000000013 */
[----:B------:R-:W-:Y:S06]  /*fa00*/  BRA `(.L_x_11412) ;  /* 0x0000000000b47947 */ /* 0x000fec0003800000 */
.L_x_11424:
        /* <DEDUP_REMOVED lines=14> */
.L_x_11438:
[----:B------:R-:W-:Y:S05]  /*faf0*/  BSYNC B0 ;  /* 0x0000000000007941 */ /* 0x000fea0003800000 */
.L_x_11437:
[----:B------:R-:W-:-:S04]  /*fb00*/  F2FP.BF16.F32.PACK_AB R0, RZ, R0 ;  /* 0x00000000ff00723e */ /* 0x000fc800000010ff */
[----:B------:R-:W-:Y:S01]  /*fb10*/  PRMT R19, R0, 0x7610, R19 ;  /* 0x0000761000137816 */ /* 0x000fe20000000013 */
[----:B------:R-:W-:Y:S06]  /*fb20*/  BRA `(.L_x_11412) ;  /* 0x00000000006c7947 */ /* 0x000fec0003800000 */
.L_x_11411:
        /* <DEDUP_REMOVED lines=16> */
.L_x_11439:
[----:B------:R-:W-:Y:S01]  /*fc30*/  PRMT R19, RZ, 0x7610, R19 ;  /* 0x00007610ff137816 */ /* 0x000fe20000000013 */
[----:B------:R-:W-:Y:S06]  /*fc40*/  BRA `(.L_x_11412) ;  /* 0x0000000000247947 */ /* 0x000fec0003800000 */
.L_x_11436:
[----:B------:R-:W2:Y:S02]  /*fc50*/  LDG.E.64 R2, desc[UR36][R2.64] ;  /* 0x0000002402027981 */ /* 0x000ea4000c1e1b00 */
[----:B--2---:R-:W0:Y:S02]  /*fc60*/  I2F.U64 R0, R2 ;  /* 0x0000000200007312 */ /* 0x004e240000301000 */
[----:B0-----:R-:W-:-:S04]  /*fc70*/  F2FP.BF16.F32.PACK_AB R0, RZ, R0 ;  /* 0x00000000ff00723e */ /* 0x001fc800000010ff */
[----:B------:R-:W-:Y:S01]  /*fc80*/  PRMT R19, R0, 0x7610, R19 ;  /* 0x0000761000137816 */ /* 0x000fe20000000013 */
[----:B------:R-:W-:Y:S06]  /*fc90*/  BRA `(.L_x_11412) ;  /* 0x0000000000107947 */ /* 0x000fec0003800000 */
.L_x_11435:
[----:B------:R-:W2:Y:S02]  /*fca0*/  LDG.E R2, desc[UR36][R2.64] ;  /* 0x0000002402027981 */ /* 0x000ea4000c1e1900 */
[----:B--2---:R-:W-:-:S04]  /*fcb0*/  I2FP.F32.U32 R0, R2 ;  /* 0x0000000200007245 */ /* 0x004fc80000201000 */
[----:B------:R-:W-:-:S04]  /*fcc0*/  F2FP.BF16.F32.PACK_AB R0, RZ, R0 ;  /* 0x00000000ff00723e */ /* 0x000fc800000010ff */
[----:B------:R-:W-:-:S07]  /*fcd0*/  PRMT R19, R0, 0x7610, R19 ;  /* 0x0000761000137816 */ /* 0x000fce0000000013 */
.L_x_11412:
        /* <DEDUP_REMOVED lines=19> */
.L_x_11443:
[----:B------:R-:W2:Y:S02]  /*fe10*/  LDG.E.U8 R2, desc[UR36][R2.64] ;  /* 0x0000002402027981 */ /* 0x000ea4000c1e1100 */
[----:B--2---:R-:W-:-:S04]  /*fe20*/  I2FP.F32.U32 R0, R2 ;  /* 0x0000000200007245 */ /* 0x004fc80000201000 */
[----:B------:R-:W-:Y:S01]  /*fe30*/  F2FP.BF16.F32.PACK_AB R0, RZ, R0 ;  /* 0x00000000ff00723e */ /* 0x000fe200000010ff */
[----:B------:R-:W-:Y:S06]  /*fe40*/  BRA `(.L_x_11445) ;  /* 0x0000000c00907947 */ /* 0x000fec0003800000 */
.L_x_11442:
        /* <DEDUP_REMOVED lines=10> */
.L_x_11447:
[----:B------:R-:W2:Y:S02]  /*fef0*/  LDG.E R2, desc[UR36][R2.64] ;  /* 0x0000002402027981 */ /* 0x000ea4000c1e1900 */
[----:B--2---:R-:W-:-:S04]  /*ff00*/  I2FP.F32.S32 R0, R2 ;  /* 0x0000000200007245 */ /* 0x004fc80000201400 */
[----:B------:R-:W-:Y:S01]  /*ff10*/  F2FP.BF16.F32.PACK_AB R0, RZ, R0 ;  /* 0x00000000ff00723e */ /* 0x000fe200000010ff */
[----:B------:R-:W-:Y:S06]  /*ff20*/  BRA `(.L_x_11445) ;  /* 0x0000000c00587947 */ /* 0x000fec0003800000 */
.L_x_11446:
[----:B------:R-:W2:Y:S02]  /*ff30*/  LDG.E.U16 R2, desc[UR36][R2.64] ;  /* 0x0000002402027981 */ /* 0x000ea4000c1e1500 */
[----:B--2---:R-:W0:Y:S02]  /*ff40*/  I2F.S16 R0, R2 ;  /* 0x0000000200007306 */ /* 0x004e240000101400 */
[----:B0-----:R-:W-:Y:S01]  /*ff50*/  F2FP.BF16.F32.PACK_AB R0, RZ, R0 ;  /* 0x00000000ff00723e */ /* 0x001fe200000010ff */
[----:B------:R-:W-:Y:S06]  /*ff60*/  BRA `(.L_x_11445) ;  /* 0x0000000c00487947 */ /* 0x000fec0003800000 */
.L_x_11441:
        /* <DEDUP_REMOVED lines=9> */
.L_x_11449:
[----:B------:R-:W2:Y:S02]  /*10000*/  LDG.E.U16 R0, desc[UR36][R2.64] ;  /* 0x0000002402007981 */ /* 0x000ea4000c1e1500 */
[----:B--2---:R-:W-:-:S05]  /*10010*/  HADD2.F32 R0, -RZ, R0.H0_H0 ;  /* 0x20000000ff007230 */ /* 0x004fca0000004100 */
[----:B------:R-:W-:Y:S01]  /*10020*/  F2FP.BF16.F32.PACK_AB R0, RZ, R0 ;  /* 0x00000000ff00723e */ /* 0x000fe200000010ff */
[----:B------:R-:W-:Y:S06]  /*10030*/  BRA `(.L_x_11445) ;  /* 0x0000000c00147947 */ /* 0x000fec0003800000 */
.L_x_11448:
        /* <DEDUP_REMOVED lines=9> */
.L_x_11451:
[----:B------:R-:W2:Y:S02]  /*100d0*/  LDG.E.U16 R2, desc[UR36][R2.64] ;  /* 0x0000002402027981 */ /* 0x000ea4000c1e1500 */
[----:B--2---:R-:W-:-:S05]  /*100e0*/  HADD2.F32 R0, -RZ, R2.H0_H0 ;  /* 0x20000002ff007230 */ /* 0x004fca0000004100 */
[----:B------:R-:W-:Y:S01]  /*100f0*/  F2FP.BF16.F32.PACK_AB R0, RZ, R0 ;  /* 0x00000000ff00723e */ /* 0x000fe200000010ff */
[----:B------:R-:W-:Y:S06]  /*10100*/  BRA `(.L_x_11445) ;  /* 0x0000000800e07947 */ /* 0x000fec0003800000 */
.L_x_11450:
        /* <DEDUP_REMOVED lines=8> */
.L_x_11440:
        /* <DEDUP_REMOVED lines=13> */
.L_x_11454:
        /* <DEDUP_REMOVED lines=8> */
.L_x_11453:
        /* <DEDUP_REMOVED lines=28> */
.L_x_11456:
        /* <DEDUP_REMOVED lines=15> */
.L_x_11455:
[----:B------:R0:W5:Y:S01]  /*10590*/  LDG.E.U16 R0, desc[UR36][R2.64] ;  /* 0x0000002402007981 */ /* 0x000162000c1e1500 */
[----:B------:R-:W-:Y:S05]  /*105a0*/  BRA `(.L_x_11445) ;  /* 0x0000000400b87947 */ /* 0x000fea0003800000 */
.L_x_11452:
        /* <DEDUP_REMOVED lines=12> */
.L_x_11459:
        /* <DEDUP_REMOVED lines=21> */
.L_x_11463:
[----:B------:R-:W-:Y:S05]  /*107c0*/  BSYNC B1 ;  /* 0x0000000000017941 */ /* 0x000fea0003800000 */
.L_x_11462:
[----:B------:R-:W-:Y:S01]  /*107d0*/  LEA R3, R0, 0x3b800000, 0x17 ;  /* 0x3b80000000037811 */ /* 0x000fe200078eb8ff */
[----:B------:R-:W-:-:S05]  /*107e0*/  IMAD.SHL.U32 R0, R2, 0x100000, RZ ;  /* 0x0010000002007824 */ /* 0x000fca00078e00ff */
[----:B------:R-:W-:-:S07]  /*107f0*/  LOP3.LUT R0, R3, R0, R4, 0xfe, !PT ;  /* 0x0000000003007212 */ /* 0x000fce00078efe04 */
.L_x_11461:
[----:B------:R-:W-:Y:S05]  /*10800*/  BSYNC B0 ;  /* 0x0000000000007941 */ /* 0x000fea0003800000 */
.L_x_11460:
[----:B------:R-:W-:Y:S01]  /*10810*/  F2FP.BF16.F32.PACK_AB R0, RZ, R0 ;  /* 0x00000000ff00723e */ /* 0x000fe200000010ff */
[----:B------:R-:W-:Y:S06]  /*10820*/  BRA `(.L_x_11445) ;  /* 0x0000000400187947 */ /* 0x000fec0003800000 */
.L_x_11458:
        /* <DEDUP_REMOVED lines=21> */
.L_x_11467:
[----:B------:R-:W-:Y:S05]  /*10980*/  BSYNC B1 ;  /* 0x0000000000017941 */ /* 0x000fea0003800000 */
.L_x_11466:
[----:B------:R-:W-:Y:S01]  /*10990*/  LEA R3, R0, 0x37800000, 0x17 ;  /* 0x3780000000037811 */ /* 0x000fe200078eb8ff */
[----:B------:R-:W-:-:S05]  /*109a0*/  IMAD.SHL.U32 R0, R2, 0x200000, RZ ;  /* 0x0020000002007824 */ /* 0x000fca00078e00ff */
[----:B------:R-:W-:-:S07]  /*109b0*/  LOP3.LUT R0, R3, R0, R4, 0xfe, !PT ;  /* 0x0000000003007212 */ /* 0x000fce00078efe04 */
.L_x_11465:
[----:B------:R-:W-:Y:S05]  /*109c0*/  BSYNC B0 ;  /* 0x0000000000007941 */ /* 0x000fea0003800000 */
.L_x_11464:
[----:B------:R-:W-:Y:S01]  /*109d0*/  F2FP.BF16.F32.PACK_AB R0, RZ, R0 ;  /* 0x00000000ff00723e */ /* 0x000fe200000010ff */
[----:B------:R-:W-:Y:S06]  /*109e0*/  BRA `(.L_x_11445) ;  /* 0x0000000000a87947 */ /* 0x000fec0003800000 */
.L_x_11457:
        /* <DEDUP_REMOVED lines=14> */
.L_x_11471:
[----:B------:R-:W-:Y:S05]  /*10ad0*/  BSYNC B0 ;  /* 0x0000000000007941 */ /* 0x000fea0003800000 */
.L_x_11470:
[----:B------:R-:W-:Y:S01]  /*10ae0*/  F2FP.BF16.F32.PACK_AB R0, RZ, R0 ;  /* 0x00000000ff00723e */ /* 0x000fe200000010ff */
[----:B------:R-:W-:Y:S06]  /*10af0*/  BRA `(.L_x_11445) ;  /* 0x0000000000647947 */ /* 0x000fec0003800000 */
.L_x_11444:
        /* <DEDUP_REMOVED lines=16> */
.L_x_11472:
[----:B------:R-:W-:Y:S01]  /*10c00*/  PRMT R0, RZ, 0x7610, R0 ;  /* 0x00007610ff007816 */ /* 0x000fe20000000000 */
[----:B------:R-:W-:Y:S06]  /*10c10*/  BRA `(.L_x_11445) ;  /* 0x00000000001c7947 */ /* 0x000fec0003800000 */
.L_x_11469:
[----:B------:R-:W2:Y:S02]  /*10c20*/  LDG.E.64 R2, desc[UR36][R2.64] ;  /* 0x0000002402027981 */ /* 0x000ea4000c1e1b00 */
[----:B--2---:R-:W0:Y:S02]  /*10c30*/  I2F.U64 R0, R2 ;  /* 0x0000000200007312 */ /* 0x004e240000301000 */
[----:B0-----:R-:W-:Y:S01]  /*10c40*/  F2FP.BF16.F32.PACK_AB R0, RZ, R0 ;  /* 0x00000000ff00723e */ /* 0x001fe200000010ff */
[----:B------:R-:W-:Y:S06]  /*10c50*/  BRA `(.L_x_11445) ;  /* 0x00000000000c7947 */ /* 0x000fec0003800000 */
.L_x_11468:
[----:B------:R-:W2:Y:S02]  /*10c60*/  LDG.E R2, desc[UR36][R2.64] ;  /* 0x0000002402027981 */ /* 0x000ea4000c1e1900 */
[----:B--2---:R-:W-:-:S04]  /*10c70*/  I2FP.F32.U32 R0, R2 ;  /* 0x0000000200007245 */ /* 0x004fc80000201000 */
[----:B------:R-:W-:-:S07]  /*10c80*/  F2FP.BF16.F32.PACK_AB R0, RZ, R0 ;  /* 0x00000000ff00723e */ /* 0x000fce00000010ff */
.L_x_11445:
        /* <DEDUP_REMOVED lines=25> */
[----:B0-----:R-:W-:Y:S01]  /*10e20*/  STG.E.U8 desc[UR36][R16.64], R3 ;  /* 0x0000000310007986 */ /* 0x001fe2000c101124 */
[----:B------:R-:W-:Y:S05]  /*10e30*/  EXIT ;  /* 0x000000000000794d */ /* 0x000fea0003800000 */
.L_x_11476:
[----:B0-----:R-:W-:-:S06]  /*10e40*/  IMAD.U32 R3, R3, 0x10000, RZ ;  /* 0x0001000003037824 */ /* 0x001fcc00078e00ff */
[----:B------:R-:W0:Y:S02]  /*10e50*/  F2I.S64.TRUNC R2, R3 ;  /* 0x0000000300027311 */ /* 0x000e24000020d900 */
[----:B0-----:R-:W-:Y:S01]  /*10e60*/  STG.E.U8 desc[UR36][R16.64], R2 ;  /* 0x0000000210007986 */ /* 0x001fe2000c101124 */
[----:B------:R-:W-:Y:S05]  /*10e70*/  EXIT ;  /* 0x000000000000794d */ /* 0x000fea0003800000 */
.L_x_11475:
        /* <DEDUP_REMOVED lines=8> */
[----:B0-----:R-:W-:Y:S01]  /*10f00*/  STG.E.64 desc[UR36][R16.64], R2 ;  /* 0x0000000210007986 */ /* 0x001fe2000c101b24 */
[----:B------:R-:W-:Y:S05]  /*10f10*/  EXIT ;  /* 0x000000000000794d */ /* 0x000fea0003800000 */
.L_x_11479:
[----:B0-----:R-:W-:-:S06]  /*10f20*/  IMAD.U32 R3, R3, 0x10000, RZ ;  /* 0x0001000003037824 */ /* 0x001fcc00078e00ff */
[----:B------:R-:W0:Y:S02]  /*10f30*/  F2I.FTZ.TRUNC.NTZ R3, R3 ;  /* 0x0000000300037305 */ /* 0x000e24000021f100 */
[----:B0-----:R-:W-:Y:S01]  /*10f40*/  STG.E desc[UR36][R16.64], R3 ;  /* 0x0000000310007986 */ /* 0x001fe2000c101924 */
[----:B------:R-:W-:Y:S05]  /*10f50*/  EXIT ;  /* 0x000000000000794d */ /* 0x000fea0003800000 */
.L_x_11478:
[----:B0-----:R-:W-:-:S06]  /*10f60*/  IMAD.U32 R3, R3, 0x10000, RZ ;  /* 0x0001000003037824 */ /* 0x001fcc00078e00ff */
[----:B------:R-:W0:Y:S02]  /*10f70*/  F2I.FTZ.TRUNC.NTZ R3, R3 ;  /* 0x0000000300037305 */ /* 0x000e24000021f100 */
[----:B0-----:R-:W-:Y:S01]  /*10f80*/  STG.E.U16 desc[UR36][R16.64], R3 ;  /* 0x0000000310007986 */ /* 0x001fe2000c101524 */
[----:B------:R-:W-:Y:S05]  /*10f90*/  EXIT ;  /* 0x000000000000794d */ /* 0x000fea0003800000 */
.L_x_11474:
[----:B------:R-:W-:-:S13]  /*10fa0*/  ISETP.GT.AND P0, PT, R0, 0x6, PT ;  /* 0x000000060000780c */ /* 0x000fda0003f04270 */
[----:B------:R-:W-:Y:S05]  /*10fb0*/  @P0 BRA `(.L_x_11480) ;  /* 0x00000000002c0947 */ /* 0x000fea0003800000 */
[----:B------:R-:W-:-:S13]  /*10fc0*/  ISETP.NE.AND P0, PT, R0, 0x5, PT ;  /* 0x000000050000780c */ /* 0x000fda0003f05270 */
[----:B------:R-:W-:Y:S05]  /*10fd0*/  @!P0 BRA `(.L_x_11481) ;  /* 0x0000000000148947 */ /* 0x000fea0003800000 */
[----:B------:R-:W-:-:S13]  /*10fe0*/  ISETP.NE.AND P0, PT, R0, 0x6, PT ;  /* 0x000000060000780c */ /* 0x000fda0003f05270 */
[----:B------:R-:W-:Y:S05]  /*10ff0*/  @P0 BRA `(.L_x_11477) ;  /* 0x0000000800c40947 */ /* 0x000fea0003800000 */
[----:B0-----:R-:W-:-:S05]  /*11000*/  IMAD.U32 R3, R3, 0x10000, RZ ;  /* 0x0001000003037824 */ /* 0x001fca00078e00ff */
[----:B------:R-:W-:Y:S01]  /*11010*/  STG.E desc[UR36][R16.64], R3 ;  /* 0x0000000310007986 */ /* 0x000fe2000c101924 */
[----:B------:R-:W-:Y:S05]  /*11020*/  EXIT ;  /* 0x000000000000794d */ /* 0x000fea0003800000 */
.L_x_11481:
[----:B0-----:R-:W-:-:S05]  /*11030*/  IMAD.U32 R0, R3, 0x10000, RZ ;  /* 0x0001000003007824 */ /* 0x001fca00078e00ff */
[----:B------:R-:W-:-:S05]  /*11040*/  F2FP.F16.F32.PACK_AB R0, RZ, R0 ;  /* 0x00000000ff00723e */ /* 0x000fca00000000ff */
[----:B------:R-:W-:Y:S01]  /*11050*/  STG.E.U16 desc[UR36][R16.64], R0 ;  /* 0x0000000010007986 */ /* 0x000fe2000c101524 */
[----:B------:R-:W-:Y:S05]  /*11060*/  EXIT ;  /* 0x000000000000794d */ /* 0x000fea0003800000 */
.L_x_11480:
        /* <DEDUP_REMOVED lines=8> */
[----:B------:R-:W-:Y:S01]  /*110f0*/  STG.E.64 desc[UR36][R16.64], R2 ;  /* 0x0000000210007986 */ /* 0x000fe2000c101b24 */
[----:B------:R-:W-:Y:S05]  /*11100*/  EXIT ;  /* 0x000000000000794d */ /* 0x000fea0003800000 */
.L_x_11483:
[----:B0-----:R-:W-:-:S05]  /*11110*/  IMAD.U32 R3, R3, 0x10000, RZ ;  /* 0x0001000003037824 */ /* 0x001fca00078e00ff */
[----:B------:R-:W-:-:S04]  /*11120*/  F2FP.F16.F32.PACK_AB R3, RZ, R3 ;  /* 0x00000003ff03723e */ /* 0x000fc800000000ff */
[----:B------:R-:W-:-:S05]  /*11130*/  PRMT R3, R3, 0x5410, RZ ;  /* 0x0000541003037816 */ /* 0x000fca00000000ff */
[----:B------:R-:W-:Y:S01]  /*11140*/  STG.E desc[UR36][R16.64], R3 ;  /* 0x0000000310007986 */ /* 0x000fe2000c101924 */
[----:B------:R-:W-:Y:S05]  /*11150*/  EXIT ;  /* 0x000000000000794d */ /* 0x000fea0003800000 */
.L_x_11482:
[----:B0-----:R-:W-:-:S04]  /*11160*/  IMAD.U32 R2, R3, 0x10000, RZ ;  /* 0x0001000003027824 */ /* 0x001fc800078e00ff */
[----:B------:R-:W-:-:S06]  /*11170*/  FMUL.FTZ R2, R2, 1 ;  /* 0x3f80000002027820 */ /* 0x000fcc0000410000 */
[----:B------:R-:W0:Y:S02]  /*11180*/  F2F.F64.F32 R2, R2 ;  /* 0x0000000200027310 */ /* 0x000e240000201800 */
[----:B0-----:R-:W-:Y:S01]  /*11190*/  STG.E.64 desc[UR36][R16.64], R2 ;  /* 0x0000000210007986 */ /* 0x001fe2000c101b24 */
[----:B------:R-:W-:Y:S05]  /*111a0*/  EXIT ;  /* 0x000000000000794d */ /* 0x000fea0003800000 */
.L_x_11473:
        /* <DEDUP_REMOVED lines=11> */
[----:B------:R-:W-:Y:S01]  /*11260*/  STG.E.U8 desc[UR36][R16.64], R3 ;  /* 0x0000000310007986 */ /* 0x000fe2000c101124 */
[----:B------:R-:W-:Y:S05]  /*11270*/  EXIT ;  /* 0x000000000000794d */ /* 0x000fea0003800000 */
.L_x_11486:
[----:B0-----:R-:W-:Y:S01]  /*11280*/  IMAD.U32 R3, R3, 0x10000, RZ ;  /* 0x0001000003037824 */ /* 0x001fe200078e00ff */
[----:B------:R-:W-:-:S03]  /*11290*/  CS2R R6, SRZ ;  /* 0x0000000000067805 */ /* 0x000fc6000001ff00 */
[----:B------:R-:W-:-:S04]  /*112a0*/  FMUL.FTZ R3, R3, 1 ;  /* 0x3f80000003037820 */ /* 0x000fc80000410000 */
[----:B------:R-:W0:Y:S02]  /*112b0*/  F2F.F64.F32 R4, R3 ;  /* 0x0000000300047310 */ /* 0x000e240000201800 */
[----:B0-----:R-:W-:Y:S01]  /*112c0*/  STG.E.128 desc[UR36][R16.64], R4 ;  /* 0x0000000410007986 */ /* 0x001fe2000c101d24 */
[----:B------:R-:W-:Y:S05]  /*112d0*/  EXIT ;  /* 0x000000000000794d */ /* 0x000fea0003800000 */
.L_x_11485:
        /* <DEDUP_REMOVED lines=21> */
.L_x_11490:
[----:B------:R-:W-:Y:S05]  /*11430*/  BSYNC B0 ;  /* 0x0000000000007941 */ /* 0x000fea0003800000 */
.L_x_11489:
[----:B------:R-:W-:-:S05]  /*11440*/  LOP3.LUT R3, R0, R3, RZ, 0xfc, !PT ;  /* 0x0000000300037212 */ /* 0x000fca00078efcff */
[----:B------:R-:W-:Y:S01]  /*11450*/  STG.E.U8 desc[UR36][R16.64], R3 ;  /* 0x0000000310007986 */ /* 0x000fe2000c101124 */
[----:B------:R-:W-:Y:S05]  /*11460*/  EXIT ;  /* 0x000000000000794d */ /* 0x000fea0003800000 */
.L_x_11488:
        /* <DEDUP_REMOVED lines=13> */
.L_x_11492:
[----:B------:R-:W-:Y:S01]  /*11540*/  IMAD.MOV.U32 R0, RZ, RZ, 0x7f ;  /* 0x0000007fff007424 */ /* 0x000fe200078e00ff */
[----:B------:R-:W-:-:S04]  /*11550*/  ISETP.GT.U32.AND P0, PT, R2, 0x7f800000, PT ;  /* 0x7f8000000200780c */ /* 0x000fc80003f04070 */
[----:B------:R-:W-:-:S09]  /*11560*/  SEL R0, R0, 0x7c, P0 ;  /* 0x0000007c00007807 */ /* 0x000fd20000000000 */
.L_x_11493:
[----:B------:R-:W-:Y:S05]  /*11570*/  BSYNC B0 ;  /* 0x0000000000007941 */ /* 0x000fea0003800000 */
.L_x_11491:
[----:B------:R-:W-:-:S04]  /*11580*/  LOP3.LUT R2, R3, 0x80000000, RZ, 0xc0, !PT ;  /* 0x8000000003027812 */ /* 0x000fc800078ec0ff */
[----:B------:R-:W-:-:S04]  /*11590*/  SHF.R.U32.HI R3, RZ, 0x18, R2 ;  /* 0x00000018ff037819 */ /* 0x000fc80000011602 */
[----:B------:R-:W-:-:S05]  /*115a0*/  LOP3.LUT R3, R0, R3, RZ, 0xfc, !PT ;  /* 0x0000000300037212 */ /* 0x000fca00078efcff */
[----:B------:R-:W-:Y:S01]  /*115b0*/  STG.E.U8 desc[UR36][R16.64], R3 ;  /* 0x0000000310007986 */ /* 0x000fe2000c101124 */
[----:B------:R-:W-:Y:S05]  /*115c0*/  EXIT ;  /* 0x000000000000794d */ /* 0x000fea0003800000 */
.L_x_11487:
[----:B0-----:R-:W-:Y:S01]  /*115d0*/  STG.E.U16 desc[UR36][R16.64], R3 ;  /* 0x0000000310007986 */ /* 0x001fe2000c101524 */
[----:B------:R-:W-:Y:S05]  /*115e0*/  EXIT ;  /* 0x000000000000794d */ /* 0x000fea0003800000 */
.L_x_11484:
        /* <DEDUP_REMOVED lines=10> */
[----:B0-----:R-:W-:Y:S01]  /*11690*/  STG.E.U16 desc[UR36][R16.64], R3 ;  /* 0x0000000310007986 */ /* 0x001fe2000c101524 */
[----:B------:R-:W-:Y:S05]  /*116a0*/  EXIT ;  /* 0x000000000000794d */ /* 0x000fea0003800000 */
.L_x_11496:
        /* <DEDUP_REMOVED lines=17> */
.L_x_11499:
[----:B------:R-:W-:-:S04]  /*117c0*/  LOP3.LUT R2, R3, 0x80000000, RZ, 0xc0, !PT ;  /* 0x8000000003027812 */ /* 0x000fc800078ec0ff */
[----:B------:R-:W-:-:S04]  /*117d0*/  SHF.R.U32.HI R3, RZ, 0x18, R2 ;  /* 0x00000018ff037819 */ /* 0x000fc80000011602 */
[----:B------:R-:W-:-:S04]  /*117e0*/  LOP3.LUT R0, R0, R3, RZ, 0xfc, !PT ;  /* 0x0000000300007212 */ /* 0x000fc800078efcff */
[----:B------:R-:W-:-:S07]  /*117f0*/  PRMT R8, R0, 0x7610, R8 ;  /* 0x0000761000087816 */ /* 0x000fce0000000008 */
.L_x_11498:
[----:B------:R-:W-:Y:S05]  /*11800*/  BSYNC B0 ;  /* 0x0000000000007941 */ /* 0x000fea0003800000 */
.L_x_11497:
[----:B------:R-:W-:Y:S01]  /*11810*/  STG.E.U8 desc[UR36][R16.64], R8 ;  /* 0x0000000810007986 */ /* 0x000fe2000c101124 */
[----:B------:R-:W-:Y:S05]  /*11820*/  EXIT ;  /* 0x000000000000794d */ /* 0x000fea0003800000 */
.L_x_11495:
        /* <DEDUP_REMOVED lines=17> */
.L_x_11502:
[----:B------:R-:W-:-:S04]  /*11940*/  LOP3.LUT R2, R3, 0x80000000, RZ, 0xc0, !PT ;  /* 0x8000000003027812 */ /* 0x000fc800078ec0ff */
[----:B------:R-:W-:-:S04]  /*11950*/  SHF.R.U32.HI R3, RZ, 0x18, R2 ;  /* 0x00000018ff037819 */ /* 0x000fc80000011602 */
[----:B------:R-:W-:-:S04]  /*11960*/  LOP3.LUT R0, R0, R3, RZ, 0xfc, !PT ;  /* 0x0000000300007212 */ /* 0x000fc800078efcff */
[----:B------:R-:W-:-:S07]  /*11970*/  PRMT R8, R0, 0x7610, R8 ;  /* 0x0000761000087816 */ /* 0x000fce0000000008 */
.L_x_11501:
[----:B------:R-:W-:Y:S05]  /*11980*/  BSYNC B0 ;  /* 0x0000000000007941 */ /* 0x000fea0003800000 */
.L_x_11500:
[----:B------:R-:W-:Y:S01]  /*11990*/  STG.E.U8 desc[UR36][R16.64], R8 ;  /* 0x0000000810007986 */ /* 0x000fe2000c101124 */
[----:B------:R-:W-:Y:S05]  /*119a0*/  EXIT ;  /* 0x000000000000794d */ /* 0x000fea0003800000 */
.L_x_11494:
        /* <DEDUP_REMOVED lines=22> */
.L_x_11477:
        /* <DEDUP_REMOVED lines=16> */
.L_x_11505:
[----:B------:R-:W-:Y:S05]  /*11c10*/  EXIT ;  /* 0x000000000000794d */ /* 0x000fea0003800000 */
.L_x_11504:
[----:B0-----:R-:W-:-:S06]  /*11c20*/  IMAD.U32 R3, R3, 0x10000, RZ ;  /* 0x0001000003037824 */ /* 0x001fcc00078e00ff */
[----:B------:R-:W0:Y:S02]  /*11c30*/  F2I.U64.TRUNC R2, R3 ;  /* 0x0000000300027311 */ /* 0x000e24000020d800 */
[----:B0-----:R-:W-:Y:S01]  /*11c40*/  STG.E.64 desc[UR36][R16.64], R2 ;  /* 0x0000000210007986 */ /* 0x001fe2000c101b24 */
[----:B------:R-:W-:Y:S05]  /*11c50*/  EXIT ;  /* 0x000000000000794d */ /* 0x000fea0003800000 */
.L_x_11503:
[----:B0-----:R-:W-:-:S06]  /*11c60*/  IMAD.U32 R3, R3, 0x10000, RZ ;  /* 0x0001000003037824 */ /* 0x001fcc00078e00ff */
[----:B------:R-:W0:Y:S02]  /*11c70*/  F2I.FTZ.U32.TRUNC.NTZ R3, R3 ;  /* 0x0000000300037305 */ /* 0x000e24000021f000 */
[----:B0-----:R-:W-:Y:S01]  /*11c80*/  STG.E desc[UR36][R16.64], R3 ;  /* 0x0000000310007986 */ /* 0x001fe2000c101924 */
[----:B------:R-:W-:Y:S05]  /*11c90*/  EXIT ;  /* 0x000000000000794d */ /* 0x000fea0003800000 */
.L_x_11506:
        /* <DEDUP_REMOVED lines=14> */
.L_x_14670:


//--------------------- .text._ZN2at6native27unrolled_elementwise_kernelIZZZNS0_28sigmoid_backward_kernel_cudaERNS_18TensorIteratorBaseEENKUlvE0_clEvENKUlvE2_clEvEUlN3c108BFloat16ES7_E_St5arrayIPcLm3EELi4E23TrivialOffsetCalculatorILi2EjESC_ILi1EjENS0_6memory12LoadWithCastILi2EEENSF_13StoreWithCastILi1EEEEEviT_T0_T2_T3_T4_T5_ --------------------------
	.section	.text._ZN2at6native27unrolled_elementwise_kernelIZZZNS0_28sigmoid_backward_kernel_cudaERNS_18TensorIteratorBaseEENKUlvE0_clEvENKUlvE2_clEvEUlN3c108BFloat16ES7_E_St5arrayIPcLm3EELi4E23TrivialOffsetCalculatorILi2EjESC_ILi1EjENS0_6memory12LoadWithCastILi2EEENSF_13StoreWithCastILi1EEEEEviT_T0_T2_T3_T4_T5_,"ax",@progbits
	.align	128
        .global         _ZN2at6native27unrolled_elementwise_kernelIZZZNS0_28sigmoid_backward_kernel_cudaERNS_18TensorIteratorBaseEENKUlvE0_clEvENKUlvE2_clEvEUlN3c108BFloat16ES7_E_St5arrayIPcLm3EELi4E23TrivialOffsetCalculatorILi2EjESC_ILi1EjENS0_6memory12LoadWithCastILi2EEENSF_13StoreWithCastILi1EEEEEviT_T0_T2_T3_T4_T5_
        .type           _ZN2at6native27unrolled_elementwise_kernelIZZZNS0_28sigmoid_backward_kernel_cudaERNS_18TensorIteratorBaseEENKUlvE0_clEvENKUlvE2_clEvEUlN3c108BFloat16ES7_E_St5arrayIPcLm3EELi4E23TrivialOffsetCalculatorILi2EjESC_ILi1EjENS0_6memory12LoadWithCastILi2EEENSF_13StoreWithCastILi1EEEEEviT_T0_T2_T3_T4_T5_,@function
        .size           _ZN2at6native27unrolled_elementwise_kernelIZZZNS0_28sigmoid_backward_kernel_cudaERNS_18TensorIteratorBaseEENKUlvE0_clEvENKUlvE2_clEvEUlN3c108BFloat16ES7_E_St5arrayIPcLm3EELi4E23TrivialOffsetCalculatorILi2EjESC_ILi1EjENS0_6memory12LoadWithCastILi2EEENSF_13StoreWithCastILi1EEEEEviT_T0_T2_T3_T4_T5_,(.L_x_14671 - _ZN2at6native27unrolled_elementwise_kernelIZZZNS0_28sigmoid_backward_kernel_cudaERNS_18TensorIteratorBaseEENKUlvE0_clEvENKUlvE2_clEvEUlN3c108BFloat16ES7_E_St5arrayIPcLm3EELi4E23TrivialOffsetCalculatorILi2EjESC_ILi1EjENS0_6memory12LoadWithCastILi2EEENSF_13StoreWithCastILi1EEEEEviT_T0_T2_T3_T4_T5_)
        .other          _ZN2at6native27unrolled_elementwise_kernelIZZZNS0_28sigmoid_backward_kernel_cudaERNS_18TensorIteratorBaseEENKUlvE0_clEvENKUlvE2_clEvEUlN3c108BFloat16ES7_E_St5arrayIPcLm3EELi4E23TrivialOffsetCalculatorILi2EjESC_ILi1EjENS0_6memory12LoadWithCastILi2EEENSF_13StoreWithCastILi1EEEEEviT_T0_T2_T3_T4_T5_,@"STO_CUDA_ENTRY STV_DEFAULT"
_ZN2at6native27unrolled_elementwise_kernelIZZZNS0_28sigmoid_backward_kernel_cudaERNS_18TensorIteratorBaseEENKUlvE0_clEvENKUlvE2_clEvEUlN3c108BFloat16ES7_E_St5arrayIPcLm3EELi4E23TrivialOffsetCalculatorILi2EjESC_ILi1EjENS0_6memory12LoadWithCastILi2EEENSF_13StoreWithCastILi1EEEEEviT_T0_T2_T3_T4_T5_:
.text._ZN2at6native27unrolled_elementwise_kernelIZZZNS0_28sigmoid_backward_kernel_cudaERNS_18TensorIteratorBaseEENKUlvE0_clEvENKUlvE2_clEvEUlN3c108BFloat16ES7_E_St5arrayIPcLm3EELi4E23TrivialOffsetCalculatorILi2EjESC_ILi1EjENS0_6memory12LoadWithCastILi2EEENSF_13StoreWithCastILi1EEEEEviT_T0_T2_T3_T4_T5_:
        /* <DEDUP_REMOVED lines=36> */
.L_x_11512:
[----:B------:R-:W2:Y:S02]  /*0240*/  LDG.E.U8 R4, desc[UR36][R4.64] ;  /* 0x0000002404047981 */ /* 0x000ea4000c1e1100 */
[----:B--2---:R-:W-:-:S04]  /*0250*/  I2FP.F32.U32 R0, R4 ;  /* 0x0000000400007245 */ /* 0x004fc80000201000 */
[----:B------:R-:W-:-:S04]  /*0260*/  F2FP.BF16.F32.PACK_AB R0, RZ, R0 ;  /* 0x00000000ff00723e */ /* 0x000fc800000010ff */
[----:B------:R-:W-:Y:S01]  /*0270*/  PRMT R22, R0, 0x7610, R22 ;  /* 0x0000761000167816 */ /* 0x000fe20000000016 */
[----:B------:R-:W-:Y:S06]  /*0280*/  BRA `(.L_x_11514) ;  /* 0x0000000c00c87947 */ /* 0x000fec0003800000 */
.L_x_11511:
        /* <DEDUP_REMOVED lines=11> */
.L_x_11516:
[----:B------:R-:W2:Y:S02]  /*0340*/  LDG.E R4, desc[UR36][R4.64] ;  /* 0x0000002404047981 */ /* 0x000ea4000c1e1900 */
[----:B--2---:R-:W-:-:S04]  /*0350*/  I2FP.F32.S32 R0, R4 ;  /* 0x0000000400007245 */ /* 0x004fc80000201400 */
[----:B------:R-:W-:-:S04]  /*0360*/  F2FP.BF16.F32.PACK_AB R0, RZ, R0 ;  /* 0x00000000ff00723e */ /* 0x000fc800000010ff */
[----:B------:R-:W-:Y:S01]  /*0370*/  PRMT R22, R0, 0x7610, R22 ;  /* 0x0000761000167816 */ /* 0x000fe20000000016 */
[----:B------:R-:W-:Y:S06]  /*0380*/  BRA `(.L_x_11514) ;  /* 0x0000000c00887947 */ /* 0x000fec0003800000 */
.L_x_11515:
[----:B------:R-:W2:Y:S02]  /*0390*/  LDG.E.U16 R4, desc[UR36][R4.64] ;  /* 0x0000002404047981 */ /* 0x000ea4000c1e1500 */
[----:B--2---:R-:W0:Y:S02]  /*03a0*/  I2F.S16 R0, R4 ;  /* 0x0000000400007306 */ /* 0x004e240000101400 */
[----:B0-----:R-:W-:-:S04]  /*03b0*/  F2FP.BF16.F32.PACK_AB R0, RZ, R0 ;  /* 0x00000000ff00723e */ /* 0x001fc800000010ff */
[----:B------:R-:W-:Y:S01]  /*03c0*/  PRMT R22, R0, 0x7610, R22 ;  /* 0x0000761000167816 */ /* 0x000fe20000000016 */
[----:B------:R-:W-:Y:S06]  /*03d0*/  BRA `(.L_x_11514) ;  /* 0x0000000c00747947 */ /* 0x000fec0003800000 */
.L_x_11510:
        /* <DEDUP_REMOVED lines=9> */
.L_x_11518:
[----:B------:R-:W2:Y:S02]  /*0470*/  LDG.E.U16 R0, desc[UR36][R4.64] ;  /* 0x0000002404007981 */ /* 0x000ea4000c1e1500 */
[----:B--2---:R-:W-:-:S05]  /*0480*/  HADD2.F32 R0, -RZ, R0.H0_H0 ;  /* 0x20000000ff007230 */ /* 0x004fca0000004100 */
[----:B------:R-:W-:-:S04]  /*0490*/  F2FP.BF16.F32.PACK_AB R0, RZ, R0 ;  /* 0x00000000ff00723e */ /* 0x000fc800000010ff */
[----:B------:R-:W-:Y:S01]  /*04a0*/  PRMT R22, R0, 0x7610, R22 ;  /* 0x0000761000167816 */ /* 0x000fe20000000016 */
[----:B------:R-:W-:Y:S06]  /*04b0*/  BRA `(.L_x_11514) ;  /* 0x0000000c003c7947 */ /* 0x000fec0003800000 */
.L_x_11517:
        /* <DEDUP_REMOVED lines=9> */
.L_x_11520:
[----:B------:R-:W2:Y:S02]  /*0550*/  LDG.E.U16 R4, desc[UR36][R4.64] ;  /* 0x0000002404047981 */ /* 0x000ea4000c1e1500 */
[----:B--2---:R-:W-:-:S05]  /*0560*/  HADD2.F32 R0, -RZ, R4.H0_H0 ;  /* 0x20000004ff007230 */ /* 0x004fca0000004100 */
[----:B------:R-:W-:-:S04]  /*0570*/  F2FP.BF16.F32.PACK_AB R0, RZ, R0 ;  /* 0x00000000ff00723e */ /* 0x000fc800000010ff */
[----:B------:R-:W-:Y:S01]  /*0580*/  PRMT R22, R0, 0x7610, R22 ;  /* 0x0000761000167816 */ /* 0x000fe20000000016 */
[----:B------:R-:W-:Y:S06]  /*0590*/  BRA `(.L_x_11514) ;  /* 0x0000000c00047947 */ /* 0x000fec0003800000 */
.L_x_11519:
        /* <DEDUP_REMOVED lines=9> */
.L_x_11509:
        /* <DEDUP_REMOVED lines=14> */
.L_x_11523:
        /* <DEDUP_REMOVED lines=9> */
.L_x_11522:
        /* <DEDUP_REMOVED lines=28> */
.L_x_11525:
        /* <DEDUP_REMOVED lines=15> */
.L_x_11524:
[----:B------:R0:W5:Y:S01]  /*0a50*/  LDG.E.U16 R22, desc[UR36][R4.64] ;  /* 0x0000002404167981 */ /* 0x000162000c1e1500 */
[----:B------:R-:W-:Y:S05]  /*0a60*/  BRA `(.L_x_11514) ;  /* 0x0000000400d07947 */ /* 0x000fea0003800000 */
.L_x_11521:
        /* <DEDUP_REMOVED lines=13> */
.L_x_11528:
        /* <DEDUP_REMOVED lines=21> */
.L_x_11532:
[----:B------:R-:W-:Y:S05]  /*0c90*/  BSYNC B1 ;  /* 0x0000000000017941 */ /* 0x000fea0003800000 */
.L_x_11531:
[----:B------:R-:W-:Y:S01]  /*0ca0*/  LEA R5, R0, 0x3b800000, 0x17 ;  /* 0x3b80000000057811 */ /* 0x000fe200078eb8ff */
[----:B------:R-:W-:-:S05]  /*0cb0*/  IMAD.SHL.U32 R0, R3, 0x100000, RZ ;  /* 0x0010000003007824 */ /* 0x000fca00078e00ff */
[----:B------:R-:W-:-:S07]  /*0cc0*/  LOP3.LUT R0, R5, R0, R6, 0xfe, !PT ;  /* 0x0000000005007212 */ /* 0x000fce00078efe06 */
.L_x_11530:
[----:B------:R-:W-:Y:S05]  /*0cd0*/  BSYNC B0 ;  /* 0x0000000000007941 */ /* 0x000fea0003800000 */
.L_x_11529:
[----:B------:R-:W-:-:S04]  /*0ce0*/  F2FP.BF16.F32.PACK_AB R0, RZ, R0 ;  /* 0x00000000ff00723e */ /* 0x000fc800000010ff */
[----:B------:R-:W-:Y:S01]  /*0cf0*/  PRMT R22, R0, 0x7610, R22 ;  /* 0x0000761000167816 */ /* 0x000fe20000000016 */
[----:B------:R-:W-:Y:S06]  /*0d00*/  BRA `(.L_x_11514) ;  /* 0x0000000400287947 */ /* 0x000fec0003800000 */
.L_x_11527:
        /* <DEDUP_REMOVED lines=21> */
.L_x_11536:
[----:B------:R-:W-:Y:S05]  /*0e60*/  BSYNC B1 ;  /* 0x0000000000017941 */ /* 0x000fea0003800000 */
.L_x_11535:
[----:B------:R-:W-:Y:S01]  /*0e70*/  LEA R5, R0, 0x37800000, 0x17 ;  /* 0x3780000000057811 */ /* 0x000fe200078eb8ff */
[----:B------:R-:W-:-:S05]  /*0e80*/  IMAD.SHL.U32 R0, R3, 0x200000, RZ ;  /* 0x0020000003007824 */ /* 0x000fca00078e00ff */
[----:B------:R-:W-:-:S07]  /*0e90*/  LOP3.LUT R0, R5, R0, R6, 0xfe, !PT ;  /* 0x0000000005007212 */ /* 0x000fce00078efe06 */
.L_x_11534:
[----:B------:R-:W-:Y:S05]  /*0ea0*/  BSYNC B0 ;  /* 0x0000000000007941 */ /* 0x000fea0003800000 */
.L_x_11533:
[----:B------:R-:W-:-:S04]  /*0eb0*/  F2FP.BF16.F32.PACK_AB R0, RZ, R0 ;  /* 0x00000000ff00723e */ /* 0x000fc800000010ff */
[----:B------:R-:W-:Y:S01]  /*0ec0*/  PRMT R22, R0, 0x7610, R22 ;  /* 0x0000761000167816 */ /* 0x000fe20000000016 */
[----:B------:R-:W-:Y:S06]  /*0ed0*/  BRA `(.L_x_11514) ;  /* 0x0000000000b47947 */ /* 0x000fec0003800000 */
.L_x_11526:
        /* <DEDUP_REMOVED lines=14> */
.L_x_11540:
[----:B------:R-:W-:Y:S05]  /*0fc0*/  BSYNC B0 ;  /* 0x0000000000007941 */ /* 0x000fea0003800000 */
.L_x_11539:
[----:B------:R-:W-:-:S04]  /*0fd0*/  F2FP.BF16.F32.PACK_AB R0, RZ, R0 ;  /* 0x00000000ff00723e */ /* 0x000fc800000010ff */
[----:B------:R-:W-:Y:S01]  /*0fe0*/  PRMT R22, R0, 0x7610, R22 ;  /* 0x0000761000167816 */ /* 0x000fe20000000016 */
[----:B------:R-:W-:Y:S06]  /*0ff0*/  BRA `(.L_x_11514) ;  /* 0x00000000006c7947 */ /* 0x000fec0003800000 */
.L_x_11513:
        /* <DEDUP_REMOVED lines=16> */
.L_x_11541:
[----:B------:R-:W-:Y:S01]  /*1100*/  PRMT R22, RZ, 0x7610, R22 ;  /* 0x00007610ff167816 */ /* 0x000fe20000000016 */
[----:B------:R-:W-:Y:S06]  /*1110*/  BRA `(.L_x_11514) ;  /* 0x0000000000247947 */ /* 0x000fec0003800000 */
.L_x_11538:
[----:B------:R-:W2:Y:S02]  /*1120*/  LDG.E.64 R4, desc[UR36][R4.64] ;  /* 0x0000002404047981 */ /* 0x000ea4000c1e1b00 */
[----:B--2---:R-:W0:Y:S02]  /*1130*/  I2F.U64 R0, R4 ;  /* 0x0000000400007312 */ /* 0x004e240000301000 */
[----:B0-----:R-:W-:-:S04]  /*1140*/  F2FP.BF16.F32.PACK_AB R0, RZ, R0 ;  /* 0x00000000ff00723e */ /* 0x001fc800000010ff */
[----:B------:R-:W-:Y:S01]  /*1150*/  PRMT R22, R0, 0x7610, R22 ;  /* 0x0000761000167816 */ /* 0x000fe20000000016 */
[----:B------:R-:W-:Y:S06]  /*1160*/  BRA `(.L_x_11514) ;  /* 0x0000000000107947 */ /* 0x000fec0003800000 */
.L_x_11537:
[----:B------:R-:W2:Y:S02]  /*1170*/  LDG.E R4, desc[UR36][R4.64] ;  /* 0x0000002404047981 */ /* 0x000ea4000c1e1900 */
[----:B--2---:R-:W-:-:S04]  /*1180*/  I2FP.F32.U32 R0, R4 ;  /* 0x0000000400007245 */ /* 0x004fc80000201000 */
[----:B------:R-:W-:-:S04]  /*1190*/  F2FP.BF16.F32.PACK_AB R0, RZ, R0 ;  /* 0x00000000ff00723e */ /* 0x000fc800000010ff */
[----:B------:R-:W-:-:S07]  /*11a0*/  PRMT R22, R0, 0x7610, R22 ;  /* 0x0000761000167816 */ /* 0x000fce0000000016 */
.L_x_11514:
        /* <DEDUP_REMOVED lines=21> */
.L_x_11545:
[----:B------:R-:W2:Y:S02]  /*1300*/  LDG.E.U8 R4, desc[UR36][R4.64] ;  /* 0x0000002404047981 */ /* 0x000ea4000c1e1100 */
[----:B--2---:R-:W-:-:S04]  /*1310*/  I2FP.F32.U32 R0, R4 ;  /* 0x0000000400007245 */ /* 0x004fc80000201000 */
[----:B------:R-:W-:-:S04]  /*1320*/  F2FP.BF16.F32.PACK_AB R0, RZ, R0 ;  /* 0x00000000ff00723e */ /* 0x000fc800000010ff */
[----:B------:R-:W-:Y:S01]  /*1330*/  PRMT R26, R0, 0x7610, R26 ;  /* 0x00007610001a7816 */ /* 0x000fe2000000001a */
[----:B------:R-:W-:Y:S06]  /*1340*/  BRA `(.L_x_11547) ;  /* 0x0000000c00c87947 */ /* 0x000fec0003800000 */
.L_x_11544:
        /* <DEDUP_REMOVED lines=11> */
.L_x_11549:
[----:B------:R-:W2:Y:S02]  /*1400*/  LDG.E R4, desc[UR36][R4.64] ;  /* 0x0000002404047981 */ /* 0x000ea4000c1e1900 */
[----:B--2---:R-:W-:-:S04]  /*1410*/  I2FP.F32.S32 R0, R4 ;  /* 0x0000000400007245 */ /* 0x004fc80000201400 */
[----:B------:R-:W-:-:S04]  /*1420*/  F2FP.BF16.F32.PACK_AB R0, RZ, R0 ;  /* 0x00000000ff00723e */ /* 0x000fc800000010ff */
[----:B------:R-:W-:Y:S01]  /*1430*/  PRMT R26, R0, 0x7610, R26 ;  /* 0x00007610001a7816 */ /* 0x000fe2000000001a */
[----:B------:R-:W-:Y:S06]  /*1440*/  BRA `(.L_x_11547) ;  /* 0x0000000c00887947 */ /* 0x000fec0003800000 */
.L_x_11548:
[----:B------:R-:W2:Y:S02]  /*1450*/  LDG.E.U16 R4, desc[UR36][R4.64] ;  /* 0x0000002404047981 */ /* 0x000ea4000c1e1500 */
[----:B--2---:R-:W0:Y:S02]  /*1460*/  I2F.S16 R0, R4 ;  /* 0x0000000400007306 */ /* 0x004e240000101400 */
[----:B0-----:R-:W-:-:S04]  /*1470*/  F2FP.BF16.F32.PACK_AB R0, RZ, R0 ;  /* 0x00000000ff00723e */ /* 0x001fc800000010ff */
[----:B------:R-:W-:Y:S01]  /*1480*/  PRMT R26, R0, 0x7610, R26 ;  /* 0x00007610001a7816 */ /* 0x000fe2000000001a */
[----:B------:R-:W-:Y:S06]  /*1490*/  BRA `(.L_x_11547) ;  /* 0x0000000c00747947 */ /* 0x000fec0003800000 */
.L_x_11543:
        /* <DEDUP_REMOVED lines=9> */
.L_x_11551:
[----:B------:R-:W2:Y:S02]  /*1530*/  LDG.E.U16 R0, desc[UR36][R4.64] ;  /* 0x0000002404007981 */ /* 0x000ea4000c1e1500 */
[----:B--2---:R-:W-:-:S05]  /*1540*/  HADD2.F32 R0, -RZ, R0.H0_H0 ;  /* 0x20000000ff007230 */ /* 0x004fca0000004100 */
[----:B------:R-:W-:-:S04]  /*1550*/  F2FP.BF16.F32.PACK_AB R0, RZ, R0 ;  /* 0x00000000ff00723e */ /* 0x000fc800000010ff */
[----:B------:R-:W-:Y:S01]  /*1560*/  PRMT R26, R0, 0x7610, R26 ;  /* 0x00007610001a7816 */ /* 0x000fe2000000001a */
[----:B------:R-:W-:Y:S06]  /*1570*/  BRA `(.L_x_11547) ;  /* 0x0000000c003c7947 */ /* 0x000fec0003800000 */
.L_x_11550:
        /* <DEDUP_REMOVED lines=9> */
.L_x_11553:
[----:B------:R-:W2:Y:S02]  /*1610*/  LDG.E.U16 R4, desc[UR36][R4.64] ;  /* 0x0000002404047981 */ /* 0x000ea4000c1e1500 */
[----:B--2---:R-:W-:-:S05]  /*1620*/  HADD2.F32 R0, -RZ, R4.H0_H0 ;  /* 0x20000004ff007230 */ /* 0x004fca0000004100 */
[----:B------:R-:W-:-:S04]  /*1630*/  F2FP.BF16.F32.PACK_AB R0, RZ, R0 ;  /* 0x00000000ff00723e */ /* 0x000fc800000010ff */
[----:B------:R-:W-:Y:S01]  /*1640*/  PRMT R26, R0, 0x7610, R26 ;  /* 0x00007610001a7816 */ /* 0x000fe2000000001a */
[----:B------:R-:W-:Y:S06]  /*1650*/  BRA `(.L_x_11547) ;  /* 0x0000000c00047947 */ /* 0x000fec0003800000 */
.L_x_11552:
        /* <DEDUP_REMOVED lines=9> */
.L_x_11542:
        /* <DEDUP_REMOVED lines=14> */
.L_x_11556:
        /* <DEDUP_REMOVED lines=9> */
.L_x_11555:
        /* <DEDUP_REMOVED lines=28> */
.L_x_11558:
        /* <DEDUP_REMOVED lines=15> */
.L_x_11557:
[----:B------:R0:W5:Y:S01]  /*1b10*/  LDG.E.U16 R26, desc[UR36][R4.64] ;  /* 0x00000024041a7981 */ /* 0x000162000c1e1500 */
[----:B------:R-:W-:Y:S05]  /*1b20*/  BRA `(.L_x_11547) ;  /* 0x0000000400d07947 */ /* 0x000fea0003800000 */
.L_x_11554:
        /* <DEDUP_REMOVED lines=13> */
.L_x_11561:
        /* <DEDUP_REMOVED lines=21> */
.L_x_11565:
[----:B------:R-:W-:Y:S05]  /*1d50*/  BSYNC B1 ;  /* 0x0000000000017941 */ /* 0x000fea0003800000 */
.L_x_11564:
[----:B------:R-:W-:Y:S01]  /*1d60*/  LEA R5, R0, 0x3b800000, 0x17 ;  /* 0x3b80000000057811 */ /* 0x000fe200078eb8ff */
[----:B------:R-:W-:-:S05]  /*1d70*/  IMAD.SHL.U32 R0, R3, 0x100000, RZ ;  /* 0x0010000003007824 */ /* 0x000fca00078e00ff */
[----:B------:R-:W-:-:S07]  /*1d80*/  LOP3.LUT R0, R5, R0, R6, 0xfe, !PT ;  /* 0x0000000005007212 */ /* 0x000fce00078efe06 */
.L_x_11563:
[----:B------:R-:W-:Y:S05]  /*1d90*/  BSYNC B0 ;  /* 0x0000000000007941 */ /* 0x000fea0003800000 */
.L_x_11562:
[----:B------:R-:W-:-:S04]  /*1da0*/  F2FP.BF16.F32.PACK_AB R0, RZ, R0 ;  /* 0x00000000ff00723e */ /* 0x000fc800000010ff */
[----:B------:R-:W-:Y:S01]  /*1db0*/  PRMT R26, R0, 0x7610, R26 ;  /* 0x00007610001a7816 */ /* 0x000fe2000000001a */
[----:B------:R-:W-:Y:S06]  /*1dc0*/  BRA `(.L_x_11547) ;  /* 0x0000000400287947 */ /* 0x000fec0003800000 */
.L_x_11560:
        /* <DEDUP_REMOVED lines=21> */
.L_x_11569:
[----:B------:R-:W-:Y:S05]  /*1f20*/  BSYNC B1 ;  /* 0x0000000000017941 */ /* 0x000fea0003800000 */
.L_x_11568:
[----:B------:R-:W-:Y:S01]  /*1f30*/  LEA R5, R0, 0x37800000, 0x17 ;  /* 0x3780000000057811 */ /* 0x000fe200078eb8ff */
[----:B------:R-:W-:-:S05]  /*1f40*/  IMAD.SHL.U32 R0, R3, 0x200000, RZ ;  /* 0x0020000003007824 */ /* 0x000fca00078e00ff */
[----:B------:R-:W-:-:S07]  /*1f50*/  LOP3.LUT R0, R5, R0, R6, 0xfe, !PT ;  /* 0x0000000005007212 */ /* 0x000fce00078efe06 */
.L_x_11567:
[----:B------:R-:W-:Y:S05]  /*1f60*/  BSYNC B0 ;  /* 0x0000000000007941 */ /* 0x000fea0003800000 */
.L_x_11566:
[----:B------:R-:W-:-:S04]  /*1f70*/  F2FP.BF16.F32.PACK_AB R0, RZ, R0 ;  /* 0x00000000ff00723e */ /* 0x000fc800000010ff */
[----:B------:R-:W-:Y:S01]  /*1f80*/  PRMT R26, R0, 0x7610, R26 ;  /* 0x00007610001a7816 */ /* 0x000fe2000000001a */
[----:B------:R-:W-:Y:S06]  /*1f90*/  BRA `(.L_x_11547) ;  /* 0x0000000000b47947 */ /* 0x000fec0003800000 */
.L_x_11559:
        /* <DEDUP_REMOVED lines=14> */
.L_x_11573:
[----:B------:R-:W-:Y:S05]  /*2080*/  BSYNC B0 ;  /* 0x0000000000007941 */ /* 0x000fea0003800000 */
.L_x_11572:
[----:B------:R-:W-:-:S04]  /*2090*/  F2FP.BF16.F32.PACK_AB R0, RZ, R0 ;  /* 0x00000000ff00723e */ /* 0x000fc800000010ff */
[----:B------:R-:W-:Y:S01]  /*20a0*/  PRMT R26, R0, 0x7610, R26 ;  /* 0x00007610001a7816 */ /* 0x000fe2000000001a */
[----:B------:R-:W-:Y:S06]  /*20b0*/  BRA `(.L_x_11547) ;  /* 0x00000000006c7947 */ /* 0x000fec0003800000 */
.L_x_11546:
        /* <DEDUP_REMOVED lines=16> */
.L_x_11574:
[----:B------:R-:W-:Y:S01]  /*21c0*/  PRMT R26, RZ, 0x7610, R26 ;  /* 0x00007610ff1a7816 */ /* 0x000fe2000000001a */
[----:B------:R-:W-:Y:S06]  /*21d0*/  BRA `(.L_x_11547) ;  /* 0x0000000000247947 */ /* 0x000fec0003800000 */
.L_x_11571:
[----:B------:R-:W2:Y:S02]  /*21e0*/  LDG.E.64 R4, desc[UR36][R4.64] ;  /* 0x0000002404047981 */ /* 0x000ea4000c1e1b00 */
[----:B--2---:R-:W0:Y:S02]  /*21f0*/  I2F.U64 R0, R4 ;  /* 0x0000000400007312 */ /* 0x004e240000301000 */
[----:B0-----:R-:W-:-:S04]  /*2200*/  F2FP.BF16.F32.PACK_AB R0, RZ, R0 ;  /* 0x00000000ff00723e */ /* 0x001fc800000010ff */
[----:B------:R-:W-:Y:S01]  /*2210*/  PRMT R26, R0, 0x7610, R26 ;  /* 0x00007610001a7816 */ /* 0x000fe2000000001a */
[----:B------:R-:W-:Y:S06]  /*2220*/  BRA `(.L_x_11547) ;  /* 0x0000000000107947 */ /* 0x000fec0003800000 */
.L_x_11570:
[----:B------:R-:W2:Y:S02]  /*2230*/  LDG.E R4, desc[UR36][R4.64] ;  /* 0x0000002404047981 */ /* 0x000ea4000c1e1900 */
[----:B--2---:R-:W-:-:S04]  /*2240*/  I2FP.F32.U32 R0, R4 ;  /* 0x0000000400007245 */ /* 0x004fc80000201000 */
[----:B------:R-:W-:-:S04]  /*2250*/  F2FP.BF16.F32.PACK_AB R0, RZ, R0 ;  /* 0x00000000ff00723e */ /* 0x000fc800000010ff */
[----:B------:R-:W-:-:S07]  /*2260*/  PRMT R26, R0, 0x7610, R26 ;  /* 0x00007610001a7816 */ /* 0x000fce000000001a */
.L_x_11547:
[----:B------:R-:W-:-:S07]  /*2270*/  VIADD R23, R23, 0x80 ;  /* 0x0000008017177836 */ /* 0x000fce0000000000 */
.L_x_11508:
[----:B------:R-:W-:Y:S05]  /*2280*/  BSYNC B6 ;  /* 0x0000000000067941 */ /* 0x000fea0003800000 */
.L_x_11507:
        /* <DEDUP_REMOVED lines=26> */
.L_x_11580:
[----:B------:R-:W2:Y:S02]  /*2430*/  LDG.E.U8 R4, desc[UR36][R4.64] ;  /* 0x0000002404047981 */ /* 0x000ea4000c1e1100 */
[----:B--2---:R-:W-:-:S04]  /*2440*/  I2FP.F32.U32 R0, R4 ;  /* 0x0000000400007245 */ /* 0x004fc80000201000 */
[----:B------:R-:W-:-:S04]  /*2450*/  F2FP.BF16.F32.PACK_AB R0, RZ, R0 ;  /* 0x00000000ff00723e */ /* 0x000fc800000010ff */
[----:B------:R-:W-:Y:S01]  /*2460*/  PRMT R28, R0, 0x7610, R28 ;  /* 0x00007610001c7816 */ /* 0x000fe2000000001c */
[----:B------:R-:W-:Y:S06]  /*2470*/  BRA `(.L_x_11582) ;  /* 0x0000000c00cc7947 */ /* 0x000fec0003800000 */
.L_x_11579:
        /* <DEDUP_REMOVED lines=11> */
.L_x_11584:
[----:B------:R-:W2:Y:S02]  /*2530*/  LDG.E R4, desc[UR36][R4.64] ;  /* 0x0000002404047981 */ /* 0x000ea4000c1e1900 */
[----:B--2---:R-:W-:-:S04]  /*2540*/  I2FP.F32.S32 R0, R4 ;  /* 0x0000000400007245 */ /* 0x004fc80000201400 */
[----:B------:R-:W-:-:S04]  /*2550*/  F2FP.BF16.F32.PACK_AB R0, RZ, R0 ;  /* 0x00000000ff00723e */ /* 0x000fc800000010ff */
[----:B------:R-:W-:Y:S01]  /*2560*/  PRMT R28, R0, 0x7610, R28 ;  /* 0x00007610001c7816 */ /* 0x000fe2000000001c */
[----:B------:R-:W-:Y:S06]  /*2570*/  BRA `(.L_x_11582) ;  /* 0x0000000c008c7947 */ /* 0x000fec0003800000 */
.L_x_11583:
[----:B------:R-:W2:Y:S02]  /*2580*/  LDG.E.U16 R4, desc[UR36][R4.64] ;  /* 0x0000002404047981 */ /* 0x000ea4000c1e1500 */
[----:B--2---:R-:W0:Y:S02]  /*2590*/  I2F.S16 R0, R4 ;  /* 0x0000000400007306 */ /* 0x004e240000101400 */
[----:B0-----:R-:W-:-:S04]  /*25a0*/  F2FP.BF16.F32.PACK_AB R0, RZ, R0 ;  /* 0x00000000ff00723e */ /* 0x001fc800000010ff */
[----:B------:R-:W-:Y:S01]  /*25b0*/  PRMT R28, R0, 0x7610, R28 ;  /* 0x00007610001c7816 */ /* 0x000fe2000000001c */
[----:B------:R-:W-:Y:S06]  /*25c0*/  BRA `(.L_x_11582) ;  /* 0x0000000c00787947 */ /* 0x000fec0003800000 */
.L_x_11578:
        /* <DEDUP_REMOVED lines=9> */
.L_x_11586:
[----:B------:R-:W2:Y:S02]  /*2660*/  LDG.E.U16 R0, desc[UR36][R4.64] ;  /* 0x0000002404007981 */ /* 0x000ea4000c1e1500 */
[----:B--2---:R-:W-:-:S05]  /*2670*/  HADD2.F32 R0, -RZ, R0.H0_H0 ;  /* 0x20000000ff007230 */ /* 0x004fca0000004100 */
[----:B------:R-:W-:-:S04]  /*2680*/  F2FP.BF16.F32.PACK_AB R0, RZ, R0 ;  /* 0x00000000ff00723e */ /* 0x000fc800000010ff */
[----:B------:R-:W-:Y:S01]  /*2690*/  PRMT R28, R0, 0x7610, R28 ;  /* 0x00007610001c7816 */ /* 0x000fe2000000001c */
[----:B------:R-:W-:Y:S06]  /*26a0*/  BRA `(.L_x_11582) ;  /* 0x0000000c00407947 */ /* 0x000fec0003800000 */
.L_x_11585:
        /* <DEDUP_REMOVED lines=9> */
.L_x_11588:
[----:B------:R-:W2:Y:S02]  /*2740*/  LDG.E.U16 R4, desc[UR36][R4.64] ;  /* 0x0000002404047981 */ /* 0x000ea4000c1e1500 */
[----:B--2---:R-:W-:-:S05]  /*2750*/  HADD2.F32 R0, -RZ, R4.H0_H0 ;  /* 0x20000004ff007230 */ /* 0x004fca0000004100 */
[----:B------:R-:W-:-:S04]  /*2760*/  F2FP.BF16.F32.PACK_AB R0, RZ, R0 ;  /* 0x00000000ff00723e */ /* 0x000fc800000010ff */
[----:B------:R-:W-:Y:S01]  /*2770*/  PRMT R28, R0, 0x7610, R28 ;  /* 0x00007610001c7816 */ /* 0x000fe2000000001c */
[----:B------:R-:W-:Y:S06]  /*2780*/  BRA `(.L_x_11582) ;  /* 0x0000000c00087947 */ /* 0x000fec0003800000 */
.L_x_11587:
        /* <DEDUP_REMOVED lines=9> */
.L_x_11577:
        /* <DEDUP_REMOVED lines=14> */
.L_x_11591:
        /* <DEDUP_REMOVED lines=9> */
.L_x_11590:
        /* <DEDUP_REMOVED lines=28> */
.L_x_11593:
        /* <DEDUP_REMOVED lines=16> */
.L_x_11592:
[----:B------:R0:W5:Y:S01]  /*2c50*/  LDG.E.U16 R28, desc[UR36][R4.64] ;  /* 0x00000024041c7981 */ /* 0x000162000c1e1500 */
[----:B------:R-:W-:Y:S05]  /*2c60*/  BRA `(.L_x_11582) ;  /* 0x0000000400d07947 */ /* 0x000fea0003800000 */
.L_x_11589:
        /* <DEDUP_REMOVED lines=13> */
.L_x_11596:
        /* <DEDUP_REMOVED lines=21> */
.L_x_11600:
[----:B------:R-:W-:Y:S05]  /*2e90*/  BSYNC B1 ;  /* 0x0000000000017941 */ /* 0x000fea0003800000 */
.L_x_11599:
[----:B------:R-:W-:Y:S01]  /*2ea0*/  LEA R5, R0, 0x3b800000, 0x17 ;  /* 0x3b80000000057811 */ /* 0x000fe200078eb8ff */
[----:B------:R-:W-:-:S05]  /*2eb0*/  IMAD.SHL.U32 R0, R3, 0x100000, RZ ;  /* 0x0010000003007824 */ /* 0x000fca00078e00ff */
[----:B------:R-:W-:-:S07]  /*2ec0*/  LOP3.LUT R0, R5, R0, R6, 0xfe, !PT ;  /* 0x0000000005007212 */ /* 0x000fce00078efe06 */
.L_x_11598:
[----:B------:R-:W-:Y:S05]  /*2ed0*/  BSYNC B0 ;  /* 0x0000000000007941 */ /* 0x000fea0003800000 */
.L_x_11597:
[----:B------:R-:W-:-:S04]  /*2ee0*/  F2FP.BF16.F32.PACK_AB R0, RZ, R0 ;  /* 0x00000000ff00723e */ /* 0x000fc800000010ff */
[----:B------:R-:W-:Y:S01]  /*2ef0*/  PRMT R28, R0, 0x7610, R28 ;  /* 0x00007610001c7816 */ /* 0x000fe2000000001c */
[----:B------:R-:W-:Y:S06]  /*2f00*/  BRA `(.L_x_11582) ;  /* 0x0000000400287947 */ /* 0x000fec0003800000 */
.L_x_11595:
        /* <DEDUP_REMOVED lines=21> */
.L_x_11604:
[----:B------:R-:W-:Y:S05]  /*3060*/  BSYNC B1 ;  /* 0x0000000000017941 */ /* 0x000fea0003800000 */
.L_x_11603:
[----:B------:R-:W-:Y:S01]  /*3070*/  LEA R5, R0, 0x37800000, 0x17 ;  /* 0x3780000000057811 */ /* 0x000fe200078eb8ff */
[----:B------:R-:W-:-:S05]  /*3080*/  IMAD.SHL.U32 R0, R3, 0x200000, RZ ;  /* 0x0020000003007824 */ /* 0x000fca00078e00ff */
[----:B------:R-:W-:-:S07]  /*3090*/  LOP3.LUT R0, R5, R0, R6, 0xfe, !PT ;  /* 0x0000000005007212 */ /* 0x000fce00078efe06 */
.L_x_11602:
[----:B------:R-:W-:Y:S05]  /*30a0*/  BSYNC B0 ;  /* 0x0000000000007941 */ /* 0x000fea0003800000 */
.L_x_11601:
[----:B------:R-:W-:-:S04]  /*30b0*/  F2FP.BF16.F32.PACK_AB R0, RZ, R0 ;  /* 0x00000000ff00723e */ /* 0x000fc800000010ff */
[----:B------:R-:W-:Y:S01]  /*30c0*/  PRMT R28, R0, 0x7610, R28 ;  /* 0x00007610001c7816 */ /* 0x000fe2000000001c */
[----:B------:R-:W-:Y:S06]  /*30d0*/  BRA `(.L_x_11582) ;  /* 0x0000000000b47947 */ /* 0x000fec0003800000 */
.L_x_11594:
        /* <DEDUP_REMOVED lines=14> */
.L_x_11608:
[----:B------:R-:W-:Y:S05]  /*31c0*/  BSYNC B0 ;  /* 0x0000000000007941 */ /* 0x000fea0003800000 */
.L_x_11607:
[----:B------:R-:W-:-:S04]  /*31d0*/  F2FP.BF16.F32.PACK_AB R0, RZ, R0 ;  /* 0x00000000ff00723e */ /* 0x000fc800000010ff */
[----:B------:R-:W-:Y:S01]  /*31e0*/  PRMT R28, R0, 0x7610, R28 ;  /* 0x00007610001c7816 */ /* 0x000fe2000000001c */
[----:B------:R-:W-:Y:S06]  /*31f0*/  BRA `(.L_x_11582) ;  /* 0x00000000006c7947 */ /* 0x000fec0003800000 */
.L_x_11581:
        /* <DEDUP_REMOVED lines=16> */
.L_x_11609:
[----:B------:R-:W-:Y:S01]  /*3300*/  PRMT R28, RZ, 0x7610, R28 ;  /* 0x00007610ff1c7816 */ /* 0x000fe2000000001c */
[----:B------:R-:W-:Y:S06]  /*3310*/  BRA `(.L_x_11582) ;  /* 0x0000000000247947 */ /* 0x000fec0003800000 */
.L_x_11606:
[----:B------:R-:W2:Y:S02]  /*3320*/  LDG.E.64 R4, desc[UR36][R4.64] ;  /* 0x0000002404047981 */ /* 0x000ea4000c1e1b00 */
[----:B--2---:R-:W0:Y:S02]  /*3330*/  I2F.U64 R0, R4 ;  /* 0x0000000400007312 */ /* 0x004e240000301000 */
[----:B0-----:R-:W-:-:S04]  /*3340*/  F2FP.BF16.F32.PACK_AB R0, RZ, R0 ;  /* 0x00000000ff00723e */ /* 0x001fc800000010ff */
[----:B------:R-:W-:Y:S01]  /*3350*/  PRMT R28, R0, 0x7610, R28 ;  /* 0x00007610001c7816 */ /* 0x000fe2000000001c */
[----:B------:R-:W-:Y:S06]  /*3360*/  BRA `(.L_x_11582) ;  /* 0x0000000000107947 */ /* 0x000fec0003800000 */
.L_x_11605:
[----:B------:R-:W2:Y:S02]  /*3370*/  LDG.E R4, desc[UR36][R4.64] ;  /* 0x0000002404047981 */ /* 0x000ea4000c1e1900 */
[----:B--2---:R-:W-:-:S04]  /*3380*/  I2FP.F32.U32 R0, R4 ;  /* 0x0000000400007245 */ /* 0x004fc80000201000 */
[----:B------:R-:W-:-:S04]  /*3390*/  F2FP.BF16.F32.PACK_AB R0, RZ, R0 ;  /* 0x00000000ff00723e */ /* 0x000fc800000010ff */
[----:B------:R-:W-:-:S07]  /*33a0*/  PRMT R28, R0, 0x7610, R28 ;  /* 0x00007610001c7816 */ /* 0x000fce000000001c */
.L_x_11582:
        /* <DEDUP_REMOVED lines=21> */
.L_x_11613:
[----:B------:R-:W2:Y:S02]  /*3500*/  LDG.E.U8 R4, desc[UR36][R4.64] ;  /* 0x0000002404047981 */ /* 0x000ea4000c1e1100 */
[----:B--2---:R-:W-:-:S04]  /*3510*/  I2FP.F32.U32 R0, R4 ;  /* 0x0000000400007245 */ /* 0x004fc80000201000 */
[----:B------:R-:W-:-:S04]  /*3520*/  F2FP.BF16.F32.PACK_AB R0, RZ, R0 ;  /* 0x00000000ff00723e */ /* 0x000fc800000010ff */
[----:B------:R-:W-:Y:S01]  /*3530*/  PRMT R27, R0, 0x7610, R27 ;  /* 0x00007610001b7816 */ /* 0x000fe2000000001b */
[----:B------:R-:W-:Y:S06]  /*3540*/  BRA `(.L_x_11615) ;  /* 0x0000000c00c87947 */ /* 0x000fec0003800000 */
.L_x_11612:
        /* <DEDUP_REMOVED lines=11> */
.L_x_11617:
[----:B------:R-:W2:Y:S02]  /*3600*/  LDG.E R4, desc[UR36][R4.64] ;  /* 0x0000002404047981 */ /* 0x000ea4000c1e1900 */
[----:B--2---:R-:W-:-:S04]  /*3610*/  I2FP.F32.S32 R0, R4 ;  /* 0x0000000400007245 */ /* 0x004fc80000201400 */
[----:B------:R-:W-:-:S04]  /*3620*/  F2FP.BF16.F32.PACK_AB R0, RZ, R0 ;  /* 0x00000000ff00723e */ /* 0x000fc800000010ff */
[----:B------:R-:W-:Y:S01]  /*3630*/  PRMT R27, R0, 0x7610, R27 ;  /* 0x00007610001b7816 */ /* 0x000fe2000000001b */
[----:B------:R-:W-:Y:S06]  /*3640*/  BRA `(.L_x_11615) ;  /* 0x0000000c00887947 */ /* 0x000fec0003800000 */
.L_x_11616:
[----:B------:R-:W2:Y:S02]  /*3650*/  LDG.E.U16 R4, desc[UR36][R4.64] ;  /* 0x0000002404047981 */ /* 0x000ea4000c1e1500 */
[----:B--2---:R-:W0:Y:S02]  /*3660*/  I2F.S16 R0, R4 ;  /* 0x0000000400007306 */ /* 0x004e240000101400 */
[----:B0-----:R-:W-:-:S04]  /*3670*/  F2FP.BF16.F32.PACK_AB R0, RZ, R0 ;  /* 0x00000000ff00723e */ /* 0x001fc800000010ff */
[----:B------:R-:W-:Y:S01]  /*3680*/  PRMT R27, R0, 0x7610, R27 ;  /* 0x00007610001b7816 */ /* 0x000fe2000000001b */
[----:B------:R-:W-:Y:S06]  /*3690*/  BRA `(.L_x_11615) ;  /* 0x0000000c00747947 */ /* 0x000fec0003800000 */
.L_x_11611:
        /* <DEDUP_REMOVED lines=9> */
.L_x_11619:
[----:B------:R-:W2:Y:S02]  /*3730*/  LDG.E.U16 R0, desc[UR36][R4.64] ;  /* 0x0000002404007981 */ /* 0x000ea4000c1e1500 */
[----:B--2---:R-:W-:-:S05]  /*3740*/  HADD2.F32 R0, -RZ, R0.H0_H0 ;  /* 0x20000000ff007230 */ /* 0x004fca0000004100 */
[----:B------:R-:W-:-:S04]  /*3750*/  F2FP.BF16.F32.PACK_AB R0, RZ, R0 ;  /* 0x00000000ff00723e */ /* 0x000fc800000010ff */
[----:B------:R-:W-:Y:S01]  /*3760*/  PRMT R27, R0, 0x7610, R27 ;  /* 0x00007610001b7816 */ /* 0x000fe2000000001b */
[----:B------:R-:W-:Y:S06]  /*3770*/  BRA `(.L_x_11615) ;  /* 0x0000000c003c7947 */ /* 0x000fec0003800000 */
.L_x_11618:
        /* <DEDUP_REMOVED lines=9> */
.L_x_11621:
[----:B------:R-:W2:Y:S02]  /*3810*/  LDG.E.U16 R4, desc[UR36][R4.64] ;  /* 0x0000002404047981 */ /* 0x000ea4000c1e1500 */
[----:B--2---:R-:W-:-:S05]  /*3820*/  HADD2.F32 R0, -RZ, R4.H0_H0 ;  /* 0x20000004ff007230 */ /* 0x004fca0000004100 */
[----:B------:R-:W-:-:S04]  /*3830*/  F2FP.BF16.F32.PACK_AB R0, RZ, R0 ;  /* 0x00000000ff00723e */ /* 0x000fc800000010ff */
[----:B------:R-:W-:Y:S01]  /*3840*/  PRMT R27, R0, 0x7610, R27 ;  /* 0x00007610001b7816 */ /* 0x000fe2000000001b */
[----:B------:R-:W-:Y:S06]  /*3850*/  BRA `(.L_x_11615) ;  /* 0x0000000c00047947 */ /* 0x000fec0003800000 */
.L_x_11620:
        /* <DEDUP_REMOVED lines=9> */
.L_x_11610:
        /* <DEDUP_REMOVED lines=14> */
.L_x_11624:
        /* <DEDUP_REMOVED lines=9> */
.L_x_11623:
        /* <DEDUP_REMOVED lines=28> */
.L_x_11626:
        /* <DEDUP_REMOVED lines=15> */
.L_x_11625:
[----:B------:R0:W5:Y:S01]  /*3d10*/  LDG.E.U16 R27, desc[UR36][R4.64] ;  /* 0x00000024041b7981 */ /* 0x000162000c1e1500 */
[----:B------:R-:W-:Y:S05]  /*3d20*/  BRA `(.L_x_11615) ;  /* 0x0000000400d07947 */ /* 0x000fea0003800000 */
.L_x_11622:
        /* <DEDUP_REMOVED lines=13> */
.L_x_11629:
        /* <DEDUP_REMOVED lines=21> */
.L_x_11633:
[----:B------:R-:W-:Y:S05]  /*3f50*/  BSYNC B1 ;  /* 0x0000000000017941 */ /* 0x000fea0003800000 */
.L_x_11632:
[----:B------:R-:W-:Y:S01]  /*3f60*/  LEA R5, R0, 0x3b800000, 0x17 ;  /* 0x3b80000000057811 */ /* 0x000fe200078eb8ff */
[----:B------:R-:W-:-:S05]  /*3f70*/  IMAD.SHL.U32 R0, R3, 0x100000, RZ ;  /* 0x0010000003007824 */ /* 0x000fca00078e00ff */
[----:B------:R-:W-:-:S07]  /*3f80*/  LOP3.LUT R0, R5, R0, R6, 0xfe, !PT ;  /* 0x0000000005007212 */ /* 0x000fce00078efe06 */
.L_x_11631:
[----:B------:R-:W-:Y:S05]  /*3f90*/  BSYNC B0 ;  /* 0x0000000000007941 */ /* 0x000fea0003800000 */
.L_x_11630:
[----:B------:R-:W-:-:S04]  /*3fa0*/  F2FP.BF16.F32.PACK_AB R0, RZ, R0 ;  /* 0x00000000ff00723e */ /* 0x000fc800000010ff */
[----:B------:R-:W-:Y:S01]  /*3fb0*/  PRMT R27, R0, 0x7610, R27 ;  /* 0x00007610001b7816 */ /* 0x000fe2000000001b */
[----:B------:R-:W-:Y:S06]  /*3fc0*/  BRA `(.L_x_11615) ;  /* 0x0000000400287947 */ /* 0x000fec0003800000 */
.L_x_11628:
        /* <DEDUP_REMOVED lines=21> */
.L_x_11637:
[----:B------:R-:W-:Y:S05]  /*4120*/  BSYNC B1 ;  /* 0x0000000000017941 */ /* 0x000fea0003800000 */
.L_x_11636:
[----:B------:R-:W-:Y:S01]  /*4130*/  LEA R5, R0, 0x37800000, 0x17 ;  /* 0x3780000000057811 */ /* 0x000fe200078eb8ff */
[----:B------:R-:W-:-:S05]  /*4140*/  IMAD.SHL.U32 R0, R3, 0x200000, RZ ;  /* 0x0020000003007824 */ /* 0x000fca00078e00ff */
[----:B------:R-:W-:-:S07]  /*4150*/  LOP3.LUT R0, R5, R0, R6, 0xfe, !PT ;  /* 0x0000000005007212 */ /* 0x000fce00078efe06 */
.L_x_11635:
[----:B------:R-:W-:Y:S05]  /*4160*/  BSYNC B0 ;  /* 0x0000000000007941 */ /* 0x000fea0003800000 */
.L_x_11634:
[----:B------:R-:W-:-:S04]  /*4170*/  F2FP.BF16.F32.PACK_AB R0, RZ, R0 ;  /* 0x00000000ff00723e */ /* 0x000fc800000010ff */
[----:B------:R-:W-:Y:S01]  /*4180*/  PRMT R27, R0, 0x7610, R27 ;  /* 0x00007610001b7816 */ /* 0x000fe2000000001b */
[----:B------:R-:W-:Y:S06]  /*4190*/  BRA `(.L_x_11615) ;  /* 0x0000000000b47947 */ /* 0x000fec0003800000 */
.L_x_11627:
        /* <DEDUP_REMOVED lines=14> */
.L_x_11641:
[----:B------:R-:W-:Y:S05]  /*4280*/  BSYNC B0 ;  /* 0x0000000000007941 */ /* 0x000fea0003800000 */
.L_x_11640:
[----:B------:R-:W-:-:S04]  /*4290*/  F2FP.BF16.F32.PACK_AB R0, RZ, R0 ;  /* 0x00000000ff00723e */ /* 0x000fc800000010ff */
[----:B------:R-:W-:Y:S01]  /*42a0*/  PRMT R27, R0, 0x7610, R27 ;  /* 0x00007610001b7816 */ /* 0x000fe2000000001b */
[----:B------:R-:W-:Y:S06]  /*42b0*/  BRA `(.L_x_11615) ;  /* 0x00000000006c7947 */ /* 0x000fec0003800000 */
.L_x_11614:
        /* <DEDUP_REMOVED lines=16> */
.L_x_11642:
[----:B------:R-:W-:Y:S01]  /*43c0*/  PRMT R27, RZ, 0x7610, R27 ;  /* 0x00007610ff1b7816 */ /* 0x000fe2000000001b */
[----:B------:R-:W-:Y:S06]  /*43d0*/  BRA `(.L_x_11615) ;  /* 0x0000000000247947 */ /* 0x000fec0003800000 */
.L_x_11639:
[----:B------:R-:W2:Y:S02]  /*43e0*/  LDG.E.64 R4, desc[UR36][R4.64] ;  /* 0x0000002404047981 */ /* 0x000ea4000c1e1b00 */
[----:B--2---:R-:W0:Y:S02]  /*43f0*/  I2F.U64 R0, R4 ;  /* 0x0000000400007312 */ /* 0x004e240000301000 */
[----:B0-----:R-:W-:-:S04]  /*4400*/  F2FP.BF16.F32.PACK_AB R0, RZ, R0 ;  /* 0x00000000ff00723e */ /* 0x001fc800000010ff */
[----:B------:R-:W-:Y:S01]  /*4410*/  PRMT R27, R0, 0x7610, R27 ;  /* 0x00007610001b7816 */ /* 0x000fe2000000001b */
[----:B------:R-:W-:Y:S06]  /*4420*/  BRA `(.L_x_11615) ;  /* 0x0000000000107947 */ /* 0x000fec0003800000 */
.L_x_11638:
[----:B------:R-:W2:Y:S02]  /*4430*/  LDG.E R4, desc[UR36][R4.64] ;  /* 0x0000002404047981 */ /* 0x000ea4000c1e1900 */
[----:B--2---:R-:W-:-:S04]  /*4440*/  I2FP.F32.U32 R0, R4 ;  /* 0x0000000400007245 */ /* 0x004fc80000201000 */
[----:B------:R-:W-:-:S04]  /*4450*/  F2FP.BF16.F32.PACK_AB R0, RZ, R0 ;  /* 0x00000000ff00723e */ /* 0x000fc800000010ff */
[----:B------:R-:W-:-:S07]  /*4460*/  PRMT R27, R0, 0x7610, R27 ;  /* 0x00007610001b7816 */ /* 0x000fce000000001b */
.L_x_11615:
[----:B------:R-:W-:-:S07]  /*4470*/  VIADD R23, R23, 0x80 ;  /* 0x0000008017177836 */ /* 0x000fce0000000000 */
.L_x_11576:
[----:B------:R-:W-:Y:S05]  /*4480*/  BSYNC B6 ;  /* 0x0000000000067941 */ /* 0x000fea0003800000 */
.L_x_11575:
        /* <DEDUP_REMOVED lines=28> */
.L_x_11648:
[----:B------:R-:W2:Y:S02]  /*4650*/  LDG.E.U8 R4, desc[UR36][R4.64] ;  /* 0x0000002404047981 */ /* 0x000ea4000c1e1100 */
[----:B--2---:R-:W-:-:S04]  /*4660*/  I2FP.F32.U32 R0, R4 ;  /* 0x0000000400007245 */ /* 0x004fc80000201000 */
[----:B------:R-:W-:-:S04]  /*4670*/  F2FP.BF16.F32.PACK_AB R0, RZ, R0 ;  /* 0x00000000ff00723e */ /* 0x000fc800000010ff */
[----:B------:R-:W-:Y:S01]  /*4680*/  PRMT R18, R0, 0x7610, R18 ;  /* 0x0000761000127816 */ /* 0x000fe20000000012 */
[----:B------:R-:W-:Y:S06]  /*4690*/  BRA `(.L_x_11650) ;  /* 0x0000000c00c87947 */ /* 0x000fec0003800000 */
.L_x_11647:
        /* <DEDUP_REMOVED lines=11> */
.L_x_11652:
[----:B------:R-:W2:Y:S02]  /*4750*/  LDG.E R4, desc[UR36][R4.64] ;  /* 0x0000002404047981 */ /* 0x000ea4000c1e1900 */
[----:B--2---:R-:W-:-:S04]  /*4760*/  I2FP.F32.S32 R0, R4 ;  /* 0x0000000400007245 */ /* 0x004fc80000201400 */
[----:B------:R-:W-:-:S04]  /*4770*/  F2FP.BF16.F32.PACK_AB R0, RZ, R0 ;  /* 0x00000000ff00723e */ /* 0x000fc800000010ff */
[----:B------:R-:W-:Y:S01]  /*4780*/  PRMT R18, R0, 0x7610, R18 ;  /* 0x0000761000127816 */ /* 0x000fe20000000012 */
[----:B------:R-:W-:Y:S06]  /*4790*/  BRA `(.L_x_11650) ;  /* 0x0000000c00887947 */ /* 0x000fec0003800000 */
.L_x_11651:
[----:B------:R-:W2:Y:S02]  /*47a0*/  LDG.E.U16 R4, desc[UR36][R4.64] ;  /* 0x0000002404047981 */ /* 0x000ea4000c1e1500 */
[----:B--2---:R-:W0:Y:S02]  /*47b0*/  I2F.S16 R0, R4 ;  /* 0x0000000400007306 */ /* 0x004e240000101400 */
[----:B0-----:R-:W-:-:S04]  /*47c0*/  F2FP.BF16.F32.PACK_AB R0, RZ, R0 ;  /* 0x00000000ff00723e */ /* 0x001fc800000010ff */
[----:B------:R-:W-:Y:S01]  /*47d0*/  PRMT R18, R0, 0x7610, R18 ;  /* 0x0000761000127816 */ /* 0x000fe20000000012 */
[----:B------:R-:W-:Y:S06]  /*47e0*/  BRA `(.L_x_11650) ;  /* 0x0000000c00747947 */ /* 0x000fec0003800000 */
.L_x_11646:
        /* <DEDUP_REMOVED lines=9> */
.L_x_11654:
[----:B------:R-:W2:Y:S02]  /*4880*/  LDG.E.U16 R0, desc[UR36][R4.64] ;  /* 0x0000002404007981 */ /* 0x000ea4000c1e1500 */
[----:B--2---:R-:W-:-:S05]  /*4890*/  HADD2.F32 R0, -RZ, R0.H0_H0 ;  /* 0x20000000ff007230 */ /* 0x004fca0000004100 */
[----:B------:R-:W-:-:S04]  /*48a0*/  F2FP.BF16.F32.PACK_AB R0, RZ, R0 ;  /* 0x00000000ff00723e */ /* 0x000fc800000010ff */
[----:B------:R-:W-:Y:S01]  /*48b0*/  PRMT R18, R0, 0x7610, R18 ;  /* 0x0000761000127816 */ /* 0x000fe20000000012 */
[----:B------:R-:W-:Y:S06]  /*48c0*/  BRA `(.L_x_11650) ;  /* 0x0000000c003c7947 */ /* 0x000fec0003800000 */
.L_x_11653:
        /* <DEDUP_REMOVED lines=9> */
.L_x_11656:
[----:B------:R-:W2:Y:S02]  /*4960*/  LDG.E.U16 R4, desc[UR36][R4.64] ;  /* 0x0000002404047981 */ /* 0x000ea4000c1e1500 */
[----:B--2---:R-:W-:-:S05]  /*4970*/  HADD2.F32 R0, -RZ, R4.H0_H0 ;  /* 0x20000004ff007230 */ /* 0x004fca0000004100 */
[----:B------:R-:W-:-:S04]  /*4980*/  F2FP.BF16.F32.PACK_AB R0, RZ, R0 ;  /* 0x00000000ff00723e */ /* 0x000fc800000010ff */
[----:B------:R-:W-:Y:S01]  /*4990*/  PRMT R18, R0, 0x7610, R18 ;  /* 0x0000761000127816 */ /* 0x000fe20000000012 */
[----:B------:R-:W-:Y:S06]  /*49a0*/  BRA `(.L_x_11650) ;  /* 0x0000000c00047947 */ /* 0x000fec0003800000 */
.L_x_11655:
        /* <DEDUP_REMOVED lines=9> */
.L_x_11645:
        /* <DEDUP_REMOVED lines=14> */
.L_x_11659:
        /* <DEDUP_REMOVED lines=9> */
.L_x_11658:
        /* <DEDUP_REMOVED lines=28> */
.L_x_11661:
        /* <DEDUP_REMOVED lines=15> */
.L_x_11660:
[----:B------:R0:W5:Y:S01]  /*4e60*/  LDG.E.U16 R18, desc[UR36][R4.64] ;  /* 0x0000002404127981 */ /* 0x000162000c1e1500 */
[----:B------:R-:W-:Y:S05]  /*4e70*/  BRA `(.L_x_11650) ;  /* 0x0000000400d07947 */ /* 0x000fea0003800000 */
.L_x_11657:
        /* <DEDUP_REMOVED lines=13> */
.L_x_11664:
        /* <DEDUP_REMOVED lines=21> */
.L_x_11668:
[----:B------:R-:W-:Y:S05]  /*50a0*/  BSYNC B1 ;  /* 0x0000000000017941 */ /* 0x000fea0003800000 */
.L_x_11667:
[----:B------:R-:W-:Y:S01]  /*50b0*/  LEA R5, R0, 0x3b800000, 0x17 ;  /* 0x3b80000000057811 */ /* 0x000fe200078eb8ff */
[----:B------:R-:W-:-:S05]  /*50c0*/  IMAD.SHL.U32 R0, R3, 0x100000, RZ ;  /* 0x0010000003007824 */ /* 0x000fca00078e00ff */
[----:B------:R-:W-:-:S07]  /*50d0*/  LOP3.LUT R0, R5, R0, R6, 0xfe, !PT ;  /* 0x0000000005007212 */ /* 0x000fce00078efe06 */
.L_x_11666:
[----:B------:R-:W-:Y:S05]  /*50e0*/  BSYNC B0 ;  /* 0x0000000000007941 */ /* 0x000fea0003800000 */
.L_x_11665:
[----:B------:R-:W-:-:S04]  /*50f0*/  F2FP.BF16.F32.PACK_AB R0, RZ, R0 ;  /* 0x00000000ff00723e */ /* 0x000fc800000010ff */
[----:B------:R-:W-:Y:S01]  /*5100*/  PRMT R18, R0, 0x7610, R18 ;  /* 0x0000761000127816 */ /* 0x000fe20000000012 */
[----:B------:R-:W-:Y:S06]  /*5110*/  BRA `(.L_x_11650) ;  /* 0x0000000400287947 */ /* 0x000fec0003800000 */
.L_x_11663:
        /* <DEDUP_REMOVED lines=21> */
.L_x_11672:
[----:B------:R-:W-:Y:S05]  /*5270*/  BSYNC B1 ;  /* 0x0000000000017941 */ /* 0x000fea0003800000 */
.L_x_11671:
[----:B------:R-:W-:Y:S01]  /*5280*/  LEA R5, R0, 0x37800000, 0x17 ;  /* 0x3780000000057811 */ /* 0x000fe200078eb8ff */
[----:B------:R-:W-:-:S05]  /*5290*/  IMAD.SHL.U32 R0, R3, 0x200000, RZ ;  /* 0x0020000003007824 */ /* 0x000fca00078e00ff */
[----:B------:R-:W-:-:S07]  /*52a0*/  LOP3.LUT R0, R5, R0, R6, 0xfe, !PT ;  /* 0x0000000005007212 */ /* 0x000fce00078efe06 */
.L_x_11670:
[----:B------:R-:W-:Y:S05]  /*52b0*/  BSYNC B0 ;  /* 0x0000000000007941 */ /* 0x000fea0003800000 */
.L_x_11669:
[----:B------:R-:W-:-:S04]  /*52c0*/  F2FP.BF16.F32.PACK_AB R0, RZ, R0 ;  /* 0x00000000ff00723e */ /* 0x000fc800000010ff */
[----:B------:R-:W-:Y:S01]  /*52d0*/  PRMT R18, R0, 0x7610, R18 ;  /* 0x0000761000127816 */ /* 0x000fe20000000012 */
[----:B------:R-:W-:Y:S06]  /*52e0*/  BRA `(.L_x_11650) ;  /* 0x0000000000b47947 */ /* 0x000fec0003800000 */
.L_x_11662:
        /* <DEDUP_REMOVED lines=14> */
.L_x_11676:
[----:B------:R-:W-:Y:S05]  /*53d0*/  BSYNC B0 ;  /* 0x0000000000007941 */ /* 0x000fea0003800000 */
.L_x_11675:
[----:B------:R-:W-:-:S04]  /*53e0*/  F2FP.BF16.F32.PACK_AB R0, RZ, R0 ;  /* 0x00000000ff00723e */ /* 0x000fc800000010ff */
[----:B------:R-:W-:Y:S01]  /*53f0*/  PRMT R18, R0, 0x7610, R18 ;  /* 0x0000761000127816 */ /* 0x000fe20000000012 */
[----:B------:R-:W-:Y:S06]  /*5400*/  BRA `(.L_x_11650) ;  /* 0x00000000006c7947 */ /* 0x000fec0003800000 */
.L_x_11649:
        /* <DEDUP_REMOVED lines=16> */
.L_x_11677:
[----:B------:R-:W-:Y:S01]  /*5510*/  PRMT R18, RZ, 0x7610, R18 ;  /* 0x00007610ff127816 */ /* 0x000fe20000000012 */
[----:B------:R-:W-:Y:S06]  /*5520*/  BRA `(.L_x_11650) ;  /* 0x0000000000247947 */ /* 0x000fec0003800000 */
.L_x_11674:
[----:B------:R-:W2:Y:S02]  /*5530*/  LDG.E.64 R4, desc[UR36][R4.64] ;  /* 0x0000002404047981 */ /* 0x000ea4000c1e1b00 */
[----:B--2---:R-:W0:Y:S02]  /*5540*/  I2F.U64 R0, R4 ;  /* 0x0000000400007312 */ /* 0x004e240000301000 */
[----:B0-----:R-:W-:-:S04]  /*5550*/  F2FP.BF16.F32.PACK_AB R0, RZ, R0 ;  /* 0x00000000ff00723e */ /* 0x001fc800000010ff */
[----:B------:R-:W-:Y:S01]  /*5560*/  PRMT R18, R0, 0x7610, R18 ;  /* 0x0000761000127816 */ /* 0x000fe20000000012 */
[----:B------:R-:W-:Y:S06]  /*5570*/  BRA `(.L_x_11650) ;  /* 0x0000000000107947 */ /* 0x000fec0003800000 */
.L_x_11673:
[----:B------:R-:W2:Y:S02]  /*5580*/  LDG.E R4, desc[UR36][R4.64] ;  /* 0x0000002404047981 */ /* 0x000ea4000c1e1900 */
[----:B--2---:R-:W-:-:S04]  /*5590*/  I2FP.F32.U32 R0, R4 ;  /* 0x0000000400007245 */ /* 0x004fc80000201000 */
[----:B------:R-:W-:-:S04]  /*55a0*/  F2FP.BF16.F32.PACK_AB R0, RZ, R0 ;  /* 0x00000000ff00723e */ /* 0x000fc800000010ff */
[----:B------:R-:W-:-:S07]  /*55b0*/  PRMT R18, R0, 0x7610, R18 ;  /* 0x0000761000127816 */ /* 0x000fce0000000012 */
.L_x_11650:
        /* <DEDUP_REMOVED lines=22> */
.L_x_11681:
[----:B------:R-:W2:Y:S02]  /*5720*/  LDG.E.U8 R4, desc[UR36][R4.64] ;  /* 0x0000002404047981 */ /* 0x000ea4000c1e1100 */
[----:B--2---:R-:W-:-:S04]  /*5730*/  I2FP.F32.U32 R0, R4 ;  /* 0x0000000400007245 */ /* 0x004fc80000201000 */
[----:B------:R-:W-:-:S04]  /*5740*/  F2FP.BF16.F32.PACK_AB R0, RZ, R0 ;  /* 0x00000000ff00723e */ /* 0x000fc800000010ff */
[----:B------:R-:W-:Y:S01]  /*5750*/  PRMT R24, R0, 0x7610, R24 ;  /* 0x0000761000187816 */ /* 0x000fe20000000018 */
[----:B------:R-:W-:Y:S06]  /*5760*/  BRA `(.L_x_11683) ;  /* 0x0000000c00c87947 */ /* 0x000fec0003800000 */
.L_x_11680:
        /* <DEDUP_REMOVED lines=11> */
.L_x_11685:
[----:B------:R-:W2:Y:S02]  /*5820*/  LDG.E R4, desc[UR36][R4.64] ;  /* 0x0000002404047981 */ /* 0x000ea4000c1e1900 */
[----:B--2---:R-:W-:-:S04]  /*5830*/  I2FP.F32.S32 R0, R4 ;  /* 0x0000000400007245 */ /* 0x004fc80000201400 */
[----:B------:R-:W-:-:S04]  /*5840*/  F2FP.BF16.F32.PACK_AB R0, RZ, R0 ;  /* 0x00000000ff00723e */ /* 0x000fc800000010ff */
[----:B------:R-:W-:Y:S01]  /*5850*/  PRMT R24, R0, 0x7610, R24 ;  /* 0x0000761000187816 */ /* 0x000fe20000000018 */
[----:B------:R-:W-:Y:S06]  /*5860*/  BRA `(.L_x_11683) ;  /* 0x0000000c00887947 */ /* 0x000fec0003800000 */
.L_x_11684:
[----:B------:R-:W2:Y:S02]  /*5870*/  LDG.E.U16 R4, desc[UR36][R4.64] ;  /* 0x0000002404047981 */ /* 0x000ea4000c1e1500 */
[----:B--2---:R-:W0:Y:S02]  /*5880*/  I2F.S16 R0, R4 ;  /* 0x0000000400007306 */ /* 0x004e240000101400 */
[----:B0-----:R-:W-:-:S04]  /*5890*/  F2FP.BF16.F32.PACK_AB R0, RZ, R0 ;  /* 0x00000000ff00723e */ /* 0x001fc800000010ff */
[----:B------:R-:W-:Y:S01]  /*58a0*/  PRMT R24, R0, 0x7610, R24 ;  /* 0x0000761000187816 */ /* 0x000fe20000000018 */
[----:B------:R-:W-:Y:S06]  /*58b0*/  BRA `(.L_x_11683) ;  /* 0x0000000c00747947 */ /* 0x000fec0003800000 */
.L_x_11679:
        /* <DEDUP_REMOVED lines=9> */
.L_x_11687:
[----:B------:R-:W2:Y:S02]  /*5950*/  LDG.E.U16 R0, desc[UR36][R4.64] ;  /* 0x0000002404007981 */ /* 0x000ea4000c1e1500 */
[----:B--2---:R-:W-:-:S05]  /*5960*/  HADD2.F32 R0, -RZ, R0.H0_H0 ;  /* 0x20000000ff007230 */ /* 0x004fca0000004100 */
[----:B------:R-:W-:-:S04]  /*5970*/  F2FP.BF16.F32.PACK_AB R0, RZ, R0 ;  /* 0x00000000ff00723e */ /* 0x000fc800000010ff */
[----:B------:R-:W-:Y:S01]  /*5980*/  PRMT R24, R0, 0x7610, R24 ;  /* 0x0000761000187816 */ /* 0x000fe20000000018 */
[----:B------:R-:W-:Y:S06]  /*5990*/  BRA `(.L_x_11683) ;  /* 0x0000000c003c7947 */ /* 0x000fec0003800000 */
.L_x_11686:
        /* <DEDUP_REMOVED lines=9> */
.L_x_11689:
[----:B------:R-:W2:Y:S02]  /*5a30*/  LDG.E.U16 R4, desc[UR36][R4.64] ;  /* 0x0000002404047981 */ /* 0x000ea4000c1e1500 */
[----:B--2---:R-:W-:-:S05]  /*5a40*/  HADD2.F32 R0, -RZ, R4.H0_H0 ;  /* 0x20000004ff007230 */ /* 0x004fca0000004100 */
[----:B------:R-:W-:-:S04]  /*5a50*/  F2FP.BF16.F32.PACK_AB R0, RZ, R0 ;  /* 0x00000000ff00723e */ /* 0x000fc800000010ff */
[----:B------:R-:W-:Y:S01]  /*5a60*/  PRMT R24, R0, 0x7610, R24 ;  /* 0x0000761000187816 */ /* 0x000fe20000000018 */
[----:B------:R-:W-:Y:S06]  /*5a70*/  BRA `(.L_x_11683) ;  /* 0x0000000c00047947 */ /* 0x000fec0003800000 */
.L_x_11688:
        /* <DEDUP_REMOVED lines=9> */
.L_x_11678:
        /* <DEDUP_REMOVED lines=14> */
.L_x_11692:
        /* <DEDUP_REMOVED lines=9> */
.L_x_11691:
        /* <DEDUP_REMOVED lines=28> */
.L_x_11694:
        /* <DEDUP_REMOVED lines=15> */
.L_x_11693:
[----:B------:R0:W5:Y:S01]  /*5f30*/  LDG.E.U16 R24, desc[UR36][R4.64] ;  /* 0x0000002404187981 */ /* 0x000162000c1e1500 */
[----:B------:R-:W-:Y:S05]  /*5f40*/  BRA `(.L_x_11683) ;  /* 0x0000000400d07947 */ /* 0x000fea0003800000 */
.L_x_11690:
        /* <DEDUP_REMOVED lines=13> */
.L_x_11697:
        /* <DEDUP_REMOVED lines=21> */
.L_x_11701:
[----:B------:R-:W-:Y:S05]  /*6170*/  BSYNC B1 ;  /* 0x0000000000017941 */ /* 0x000fea0003800000 */
.L_x_11700:
[----:B------:R-:W-:Y:S01]  /*6180*/  LEA R5, R0, 0x3b800000, 0x17 ;  /* 0x3b80000000057811 */ /* 0x000fe200078eb8ff */
[----:B------:R-:W-:-:S05]  /*6190*/  IMAD.SHL.U32 R0, R3, 0x100000, RZ ;  /* 0x0010000003007824 */ /* 0x000fca00078e00ff */
[----:B------:R-:W-:-:S07]  /*61a0*/  LOP3.LUT R0, R5, R0, R6, 0xfe, !PT ;  /* 0x0000000005007212 */ /* 0x000fce00078efe06 */
.L_x_11699:
[----:B------:R-:W-:Y:S05]  /*61b0*/  BSYNC B0 ;  /* 0x0000000000007941 */ /* 0x000fea0003800000 */
.L_x_11698:
[----:B------:R-:W-:-:S04]  /*61c0*/  F2FP.BF16.F32.PACK_AB R0, RZ, R0 ;  /* 0x00000000ff00723e */ /* 0x000fc800000010ff */
[----:B------:R-:W-:Y:S01]  /*61d0*/  PRMT R24, R0, 0x7610, R24 ;  /* 0x0000761000187816 */ /* 0x000fe20000000018 */
[----:B------:R-:W-:Y:S06]  /*61e0*/  BRA `(.L_x_11683) ;  /* 0x0000000400287947 */ /* 0x000fec0003800000 */
.L_x_11696:
        /* <DEDUP_REMOVED lines=21> */
.L_x_11705:
[----:B------:R-:W-:Y:S05]  /*6340*/  BSYNC B1 ;  /* 0x0000000000017941 */ /* 0x000fea0003800000 */
.L_x_11704:
[----:B------:R-:W-:Y:S01]  /*6350*/  LEA R5, R0, 0x37800000, 0x17 ;  /* 0x3780000000057811 */ /* 0x000fe200078eb8ff */
[----:B------:R-:W-:-:S05]  /*6360*/  IMAD.SHL.U32 R0, R3, 0x200000, RZ ;  /* 0x0020000003007824 */ /* 0x000fca00078e00ff */
[----:B------:R-:W-:-:S07]  /*6370*/  LOP3.LUT R0, R5, R0, R6, 0xfe, !PT ;  /* 0x0000000005007212 */ /* 0x000fce00078efe06 */
.L_x_11703:
[----:B------:R-:W-:Y:S05]  /*6380*/  BSYNC B0 ;  /* 0x0000000000007941 */ /* 0x000fea0003800000 */
.L_x_11702:
[----:B------:R-:W-:-:S04]  /*6390*/  F2FP.BF16.F32.PACK_AB R0, RZ, R0 ;  /* 0x00000000ff00723e */ /* 0x000fc800000010ff */
[----:B------:R-:W-:Y:S01]  /*63a0*/  PRMT R24, R0, 0x7610, R24 ;  /* 0x0000761000187816 */ /* 0x000fe20000000018 */
[----:B------:R-:W-:Y:S06]  /*63b0*/  BRA `(.L_x_11683) ;  /* 0x0000000000b47947 */ /* 0x000fec0003800000 */
.L_x_11695:
        /* <DEDUP_REMOVED lines=14> */
.L_x_11709:
[----:B------:R-:W-:Y:S05]  /*64a0*/  BSYNC B0 ;  /* 0x0000000000007941 */ /* 0x000fea0003800000 */
.L_x_11708:
[----:B------:R-:W-:-:S04]  /*64b0*/  F2FP.BF16.F32.PACK_AB R0, RZ, R0 ;  /* 0x00000000ff00723e */ /* 0x000fc800000010ff */
[----:B------:R-:W-:Y:S01]  /*64c0*/  PRMT R24, R0, 0x7610, R24 ;  /* 0x0000761000187816 */ /* 0x000fe20000000018 */
[----:B------:R-:W-:Y:S06]  /*64d0*/  BRA `(.L_x_11683) ;  /* 0x00000000006c7947 */ /* 0x000fec0003800000 */
.L_x_11682:
        /* <DEDUP_REMOVED lines=16> */
.L_x_11710:
[----:B------:R-:W-:Y:S01]  /*65e0*/  PRMT R24, RZ, 0x7610, R24 ;  /* 0x00007610ff187816 */ /* 0x000fe20000000018 */
[----:B------:R-:W-:Y:S06]  /*65f0*/  BRA `(.L_x_11683) ;  /* 0x0000000000247947 */ /* 0x000fec0003800000 */
.L_x_11707:
[----:B------:R-:W2:Y:S02]  /*6600*/  LDG.E.64 R4, desc[UR36][R4.64] ;  /* 0x0000002404047981 */ /* 0x000ea4000c1e1b00 */
[----:B--2---:R-:W0:Y:S02]  /*6610*/  I2F.U64 R0, R4 ;  /* 0x0000000400007312 */ /* 0x004e240000301000 */
[----:B0-----:R-:W-:-:S04]  /*6620*/  F2FP.BF16.F32.PACK_AB R0, RZ, R0 ;  /* 0x00000000ff00723e */ /* 0x001fc800000010ff */
[----:B------:R-:W-:Y:S01]  /*6630*/  PRMT R24, R0, 0x7610, R24 ;  /* 0x0000761000187816 */ /* 0x000fe20000000018 */
[----:B------:R-:W-:Y:S06]  /*6640*/  BRA `(.L_x_11683) ;  /* 0x0000000000107947 */ /* 0x000fec0003800000 */
.L_x_11706:
[----:B------:R-:W2:Y:S02]  /*6650*/  LDG.E R4, desc[UR36][R4.64] ;  /* 0x0000002404047981 */ /* 0x000ea4000c1e1900 */
[----:B--2---:R-:W-:-:S04]  /*6660*/  I2FP.F32.U32 R0, R4 ;  /* 0x0000000400007245 */ /* 0x004fc80000201000 */
[----:B------:R-:W-:-:S04]  /*6670*/  F2FP.BF16.F32.PACK_AB R0, RZ, R0 ;  /* 0x00000000ff00723e */ /* 0x000fc800000010ff */
[----:B------:R-:W-:-:S07]  /*6680*/  PRMT R24, R0, 0x7610, R24 ;  /* 0x0000761000187816 */ /* 0x000fce0000000018 */
.L_x_11683:
[----:B------:R-:W-:-:S07]  /*6690*/  VIADD R23, R23, 0x80 ;  /* 0x0000008017177836 */ /* 0x000fce0000000000 */
.L_x_11644:
[----:B------:R-:W-:Y:S05]  /*66a0*/  BSYNC B6 ;  /* 0x0000000000067941 */ /* 0x000fea0003800000 */
.L_x_11643:
        /* <DEDUP_REMOVED lines=26> */
.L_x_11716:
[----:B------:R-:W2:Y:S02]  /*6850*/  LDG.E.U8 R4, desc[UR36][R4.64] ;  /* 0x0000002404047981 */ /* 0x000ea4000c1e1100 */
[----:B--2---:R-:W-:-:S04]  /*6860*/  I2FP.F32.U32 R0, R4 ;  /* 0x0000000400007245 */ /* 0x004fc80000201000 */
[----:B------:R-:W-:-:S04]  /*6870*/  F2FP.BF16.F32.PACK_AB R0, RZ, R0 ;  /* 0x00000000ff00723e */ /* 0x000fc800000010ff */
[----:B------:R-:W-:Y:S01]  /*6880*/  PRMT R19, R0, 0x7610, R19 ;  /* 0x0000761000137816 */ /* 0x000fe20000000013 */
[----:B------:R-:W-:Y:S06]  /*6890*/  BRA `(.L_x_11718) ;  /* 0x0000000c00c87947 */ /* 0x000fec0003800000 */
.L_x_11715:
        /* <DEDUP_REMOVED lines=11> */
.L_x_11720:
[----:B------:R-:W2:Y:S02]  /*6950*/  LDG.E R4, desc[UR36][R4.64] ;  /* 0x0000002404047981 */ /* 0x000ea4000c1e1900 */
[----:B--2---:R-:W-:-:S04]  /*6960*/  I2FP.F32.S32 R0, R4 ;  /* 0x0000000400007245 */ /* 0x004fc80000201400 */
[----:B------:R-:W-:-:S04]  /*6970*/  F2FP.BF16.F32.PACK_AB R0, RZ, R0 ;  /* 0x00000000ff00723e */ /* 0x000fc800000010ff */
[----:B------:R-:W-:Y:S01]  /*6980*/  PRMT R19, R0, 0x7610, R19 ;  /* 0x0000761000137816 */ /* 0x000fe20000000013 */
[----:B------:R-:W-:Y:S06]  /*6990*/  BRA `(.L_x_11718) ;  /* 0x0000000c00887947 */ /* 0x000fec0003800000 */
.L_x_11719:
[----:B------:R-:W2:Y:S02]  /*69a0*/  LDG.E.U16 R4, desc[UR36][R4.64] ;  /* 0x0000002404047981 */ /* 0x000ea4000c1e1500 */
[----:B--2---:R-:W0:Y:S02]  /*69b0*/  I2F.S16 R0, R4 ;  /* 0x0000000400007306 */ /* 0x004e240000101400 */
[----:B0-----:R-:W-:-:S04]  /*69c0*/  F2FP.BF16.F32.PACK_AB R0, RZ, R0 ;  /* 0x00000000ff00723e */ /* 0x001fc800000010ff */
[----:B------:R-:W-:Y:S01]  /*69d0*/  PRMT R19, R0, 0x7610, R19 ;  /* 0x0000761000137816 */ /* 0x000fe20000000013 */
[----:B------:R-:W-:Y:S06]  /*69e0*/  BRA `(.L_x_11718) ;  /* 0x0000000c00747947 */ /* 0x000fec0003800000 */
.L_x_11714:
        /* <DEDUP_REMOVED lines=9> */
.L_x_11722:
[----:B------:R-:W2:Y:S02]  /*6a80*/  LDG.E.U16 R0, desc[UR36][R4.64] ;  /* 0x0000002404007981 */ /* 0x000ea4000c1e1500 */
[----:B--2---:R-:W-:-:S05]  /*6a90*/  HADD2.F32 R0, -RZ, R0.H0_H0 ;  /* 0x20000000ff007230 */ /* 0x004fca0000004100 */
[----:B------:R-:W-:-:S04]  /*6aa0*/  F2FP.BF16.F32.PACK_AB R0, RZ, R0 ;  /* 0x00000000ff00723e */ /* 0x000fc800000010ff */
[----:B------:R-:W-:Y:S01]  /*6ab0*/  PRMT R19, R0, 0x7610, R19 ;  /* 0x0000761000137816 */ /* 0x000fe20000000013 */
[----:B------:R-:W-:Y:S06]  /*6ac0*/  BRA `(.L_x_11718) ;  /* 0x0000000c003c7947 */ /* 0x000fec0003800000 */
.L_x_11721:
        /* <DEDUP_REMOVED lines=9> */
.L_x_11724:
[----:B------:R-:W2:Y:S02]  /*6b60*/  LDG.E.U16 R4, desc[UR36][R4.64] ;  /* 0x0000002404047981 */ /* 0x000ea4000c1e1500 */
[----:B--2---:R-:W-:-:S05]  /*6b70*/  HADD2.F32 R0, -RZ, R4.H0_H0 ;  /* 0x20000004ff007230 */ /* 0x004fca0000004100 */
[----:B------:R-:W-:-:S04]  /*6b80*/  F2FP.BF16.F32.PACK_AB R0, RZ, R0 ;  /* 0x00000000ff00723e */ /* 0x000fc800000010ff */
[----:B------:R-:W-:Y:S01]  /*6b90*/  PRMT R19, R0, 0x7610, R19 ;  /* 0x0000761000137816 */ /* 0x000fe20000000013 */
[----:B------:R-:W-:Y:S06]  /*6ba0*/  BRA `(.L_x_11718) ;  /* 0x0000000c00047947 */ /* 0x000fec0003800000 */
.L_x_11723:
        /* <DEDUP_REMOVED lines=9> */
.L_x_11713:
        /* <DEDUP_REMOVED lines=14> */
.L_x_11727:
        /* <DEDUP_REMOVED lines=9> */
.L_x_11726:
        /* <DEDUP_REMOVED lines=28> */
.L_x_11729:
        /* <DEDUP_REMOVED lines=15> */
.L_x_11728:
[----:B------:R0:W5:Y:S01]  /*7060*/  LDG.E.U16 R19, desc[UR36][R4.64] ;  /* 0x0000002404137981 */ /* 0x000162000c1e1500 */
[----:B------:R-:W-:Y:S05]  /*7070*/  BRA `(.L_x_11718) ;  /* 0x0000000400d07947 */ /* 0x000fea0003800000 */
.L_x_11725:
        /* <DEDUP_REMOVED lines=13> */
.L_x_11732:
        /* <DEDUP_REMOVED lines=21> */
.L_x_11736:
[----:B------:R-:W-:Y:S05]  /*72a0*/  BSYNC B1 ;  /* 0x0000000000017941 */ /* 0x000fea0003800000 */
.L_x_11735:
[----:B------:R-:W-:Y:S01]  /*72b0*/  LEA R5, R0, 0x3b800000, 0x17 ;  /* 0x3b80000000057811 */ /* 0x000fe200078eb8ff */
[----:B------:R-:W-:-:S05]  /*72c0*/  IMAD.SHL.U32 R0, R3, 0x100000, RZ ;  /* 0x0010000003007824 */ /* 0x000fca00078e00ff */
[----:B------:R-:W-:-:S07]  /*72d0*/  LOP3.LUT R0, R5, R0, R6, 0xfe, !PT ;  /* 0x0000000005007212 */ /* 0x000fce00078efe06 */
.L_x_11734:
[----:B------:R-:W-:Y:S05]  /*72e0*/  BSYNC B0 ;  /* 0x0000000000007941 */ /* 0x000fea0003800000 */
.L_x_11733:
[----:B------:R-:W-:-:S04]  /*72f0*/  F2FP.BF16.F32.PACK_AB R0, RZ, R0 ;  /* 0x00000000ff00723e */ /* 0x000fc800000010ff */
[----:B------:R-:W-:Y:S01]  /*7300*/  PRMT R19, R0, 0x7610, R19 ;  /* 0x0000761000137816 */ /* 0x000fe20000000013 */
[----:B------:R-:W-:Y:S06]  /*7310*/  BRA `(.L_x_11718) ;  /* 0x0000000400287947 */ /* 0x000fec0003800000 */
.L_x_11731:
        /* <DEDUP_REMOVED lines=21> */
.L_x_11740:
[----:B------:R-:W-:Y:S05]  /*7470*/  BSYNC B1 ;  /* 0x0000000000017941 */ /* 0x000fea0003800000 */
.L_x_11739:
[----:B------:R-:W-:Y:S01]  /*7480*/  LEA R5, R0, 0x37800000, 0x17 ;  /* 0x3780000000057811 */ /* 0x000fe200078eb8ff */
[----:B------:R-:W-:-:S05]  /*7490*/  IMAD.SHL.U32 R0, R3, 0x200000, RZ ;  /* 0x0020000003007824 */ /* 0x000fca00078e00ff */
[----:B------:R-:W-:-:S07]  /*74a0*/  LOP3.LUT R0, R5, R0, R6, 0xfe, !PT ;  /* 0x0000000005007212 */ /* 0x000fce00078efe06 */
.L_x_11738:
[----:B------:R-:W-:Y:S05]  /*74b0*/  BSYNC B0 ;  /* 0x0000000000007941 */ /* 0x000fea0003800000 */
.L_x_11737:
[----:B------:R-:W-:-:S04]  /*74c0*/  F2FP.BF16.F32.PACK_AB R0, RZ, R0 ;  /* 0x00000000ff00723e */ /* 0x000fc800000010ff */
[----:B------:R-:W-:Y:S01]  /*74d0*/  PRMT R19, R0, 0x7610, R19 ;  /* 0x0000761000137816 */ /* 0x000fe20000000013 */
[----:B------:R-:W-:Y:S06]  /*74e0*/  BRA `(.L_x_11718) ;  /* 0x0000000000b47947 */ /* 0x000fec0003800000 */
.L_x_11730:
        /* <DEDUP_REMOVED lines=14> */
.L_x_11744:
[----:B------:R-:W-:Y:S05]  /*75d0*/  BSYNC B0 ;  /* 0x0000000000007941 */ /* 0x000fea0003800000 */
.L_x_11743:
[----:B------:R-:W-:-:S04]  /*75e0*/  F2FP.BF16.F32.PACK_AB R0, RZ, R0 ;  /* 0x00000000ff00723e */ /* 0x000fc800000010ff */
[----:B------:R-:W-:Y:S01]  /*75f0*/  PRMT R19, R0, 0x7610, R19 ;  /* 0x0000761000137816 */ /* 0x000fe20000000013 */
[----:B------:R-:W-:Y:S06]  /*7600*/  BRA `(.L_x_11718) ;  /* 0x00000000006c7947 */ /* 0x000fec0003800000 */
.L_x_11717:
        /* <DEDUP_REMOVED lines=16> */
.L_x_11745:
[----:B------:R-:W-:Y:S01]  /*7710*/  PRMT R19, RZ, 0x7610, R19 ;  /* 0x00007610ff137816 */ /* 0x000fe20000000013 */
[----:B------:R-:W-:Y:S06]  /*7720*/  BRA `(.L_x_11718) ;  /* 0x0000000000247947 */ /* 0x000fec0003800000 */
.L_x_11742:
[----:B------:R-:W2:Y:S02]  /*7730*/  LDG.E.64 R4, desc[UR36][R4.64] ;  /* 0x0000002404047981 */ /* 0x000ea4000c1e1b00 */
[----:B--2---:R-:W0:Y:S02]  /*7740*/  I2F.U64 R0, R4 ;  /* 0x0000000400007312 */ /* 0x004e240000301000 */
[----:B0-----:R-:W-:-:S04]  /*7750*/  F2FP.BF16.F32.PACK_AB R0, RZ, R0 ;  /* 0x00000000ff00723e */ /* 0x001fc800000010ff */
[----:B------:R-:W-:Y:S01]  /*7760*/  PRMT R19, R0, 0x7610, R19 ;  /* 0x0000761000137816 */ /* 0x000fe20000000013 */
[----:B------:R-:W-:Y:S06]  /*7770*/  BRA `(.L_x_11718) ;  /* 0x0000000000107947 */ /* 0x000fec0003800000 */
.L_x_11741:
[----:B------:R-:W2:Y:S02]  /*7780*/  LDG.E R4, desc[UR36][R4.64] ;  /* 0x0000002404047981 */ /* 0x000ea4000c1e1900 */
[----:B--2---:R-:W-:-:S04]  /*7790*/  I2FP.F32.U32 R0, R4 ;  /* 0x0000000400007245 */ /* 0x004fc80000201000 */
[----:B------:R-:W-:-:S04]  /*77a0*/  F2FP.BF16.F32.PACK_AB R0, RZ, R0 ;  /* 0x00000000ff00723e */ /* 0x000fc800000010ff */
[----:B------:R-:W-:-:S07]  /*77b0*/  PRMT R19, R0, 0x7610, R19 ;  /* 0x0000761000137816 */ /* 0x000fce0000000013 */
.L_x_11718:
        /* <DEDUP_REMOVED lines=21> */
.L_x_11749:
[----:B------:R-:W2:Y:S02]  /*7910*/  LDG.E.U8 R4, desc[UR36][R4.64] ;  /* 0x0000002404047981 */ /* 0x000ea4000c1e1100 */
[----:B--2---:R-:W-:-:S04]  /*7920*/  I2FP.F32.U32 R0, R4 ;  /* 0x0000000400007245 */ /* 0x004fc80000201000 */
[----:B------:R-:W-:Y:S01]  /*7930*/  F2FP.BF16.F32.PACK_AB R0, RZ, R0 ;  /* 0x00000000ff00723e */ /* 0x000fe200000010ff */
[----:B------:R-:W-:Y:S06]  /*7940*/  BRA `(.L_x_11712) ;  /* 0x0000000c008c7947 */ /* 0x000fec0003800000 */
.L_x_11748:
        /* <DEDUP_REMOVED lines=10> */
.L_x_11752:
[----:B------:R-:W2:Y:S02]  /*79f0*/  LDG.E R4, desc[UR36][R4.64] ;  /* 0x0000002404047981 */ /* 0x000ea4000c1e1900 */
[----:B--2---:R-:W-:-:S04]  /*7a00*/  I2FP.F32.S32 R0, R4 ;  /* 0x0000000400007245 */ /* 0x004fc80000201400 */
[----:B------:R-:W-:Y:S01]  /*7a10*/  F2FP.BF16.F32.PACK_AB R0, RZ, R0 ;  /* 0x00000000ff00723e */ /* 0x000fe200000010ff */
[----:B------:R-:W-:Y:S06]  /*7a20*/  BRA `(.L_x_11712) ;  /* 0x0000000c00547947 */ /* 0x000fec0003800000 */
.L_x_11751:
[----:B------:R-:W2:Y:S02]  /*7a30*/  LDG.E.U16 R4, desc[UR36][R4.64] ;  /* 0x0000002404047981 */ /* 0x000ea4000c1e1500 */
[----:B--2---:R-:W0:Y:S02]  /*7a40*/  I2F.S16 R0, R4 ;  /* 0x0000000400007306 */ /* 0x004e240000101400 */
[----:B0-----:R-:W-:Y:S01]  /*7a50*/  F2FP.BF16.F32.PACK_AB R0, RZ, R0 ;  /* 0x00000000ff00723e */ /* 0x001fe200000010ff */
[----:B------:R-:W-:Y:S06]  /*7a60*/  BRA `(.L_x_11712) ;  /* 0x0000000c00447947 */ /* 0x000fec0003800000 */
.L_x_11747:
        /* <DEDUP_REMOVED lines=9> */
.L_x_11754:
[----:B------:R-:W2:Y:S02]  /*7b00*/  LDG.E.U16 R0, desc[UR36][R4.64] ;  /* 0x0000002404007981 */ /* 0x000ea4000c1e1500 */
[----:B--2---:R-:W-:-:S05]  /*7b10*/  HADD2.F32 R0, -RZ, R0.H0_H0 ;  /* 0x20000000ff007230 */ /* 0x004fca0000004100 */
[----:B------:R-:W-:Y:S01]  /*7b20*/  F2FP.BF16.F32.PACK_AB R0, RZ, R0 ;  /* 0x00000000ff00723e */ /* 0x000fe200000010ff */
[----:B------:R-:W-:Y:S06]  /*7b30*/  BRA `(.L_x_11712) ;  /* 0x0000000c00107947 */ /* 0x000fec0003800000 */
.L_x_11753:
        /* <DEDUP_REMOVED lines=9> */
.L_x_11756:
[----:B------:R-:W2:Y:S02]  /*7bd0*/  LDG.E.U16 R4, desc[UR36][R4.64] ;  /* 0x0000002404047981 */ /* 0x000ea4000c1e1500 */
[----:B--2---:R-:W-:-:S05]  /*7be0*/  HADD2.F32 R0, -RZ, R4.H0_H0 ;  /* 0x20000004ff007230 */ /* 0x004fca0000004100 */
[----:B------:R-:W-:Y:S01]  /*7bf0*/  F2FP.BF16.F32.PACK_AB R0, RZ, R0 ;  /* 0x00000000ff00723e */ /* 0x000fe200000010ff */
[----:B------:R-:W-:Y:S06]  /*7c00*/  BRA `(.L_x_11712) ;  /* 0x0000000800dc7947 */ /* 0x000fec0003800000 */
.L_x_11755:
        /* <DEDUP_REMOVED lines=8> */
.L_x_11746:
        /* <DEDUP_REMOVED lines=13> */
.L_x_11759:
        /* <DEDUP_REMOVED lines=8> */
.L_x_11758:
        /* <DEDUP_REMOVED lines=28> */
.L_x_11761:
        /* <DEDUP_REMOVED lines=14> */
.L_x_11760:
[----:B------:R1:W5:Y:S01]  /*8080*/  LDG.E.U16 R0, desc[UR36][R4.64] ;  /* 0x0000002404007981 */ /* 0x000362000c1e1500 */
[----:B------:R-:W-:Y:S05]  /*8090*/  BRA `(.L_x_11712) ;  /* 0x0000000400b87947 */ /* 0x000fea0003800000 */
.L_x_11757:
        /* <DEDUP_REMOVED lines=12> */
.L_x_11764:
        /* <DEDUP_REMOVED lines=21> */
.L_x_11768:
[----:B------:R-:W-:Y:S05]  /*82b0*/  BSYNC B1 ;  /* 0x0000000000017941 */ /* 0x000fea0003800000 */
.L_x_11767:
[----:B------:R-:W-:Y:S01]  /*82c0*/  LEA R5, R0, 0x3b800000, 0x17 ;  /* 0x3b80000000057811 */ /* 0x000fe200078eb8ff */
[----:B------:R-:W-:-:S05]  /*82d0*/  IMAD.SHL.U32 R0, R3, 0x100000, RZ ;  /* 0x0010000003007824 */ /* 0x000fca00078e00ff */
[----:B------:R-:W-:-:S07]  /*82e0*/  LOP3.LUT R0, R5, R0, R6, 0xfe, !PT ;  /* 0x0000000005007212 */ /* 0x000fce00078efe06 */
.L_x_11766:
[----:B------:R-:W-:Y:S05]  /*82f0*/  BSYNC B0 ;  /* 0x0000000000007941 */ /* 0x000fea0003800000 */
.L_x_11765:
[----:B------:R-:W-:Y:S01]  /*8300*/  F2FP.BF16.F32.PACK_AB R0, RZ, R0 ;  /* 0x00000000ff00723e */ /* 0x000fe200000010ff */
[----:B------:R-:W-:Y:S06]  /*8310*/  BRA `(.L_x_11712) ;  /* 0x0000000400187947 */ /* 0x000fec0003800000 */
.L_x_11763:
        /* <DEDUP_REMOVED lines=21> */
.L_x_11772:
[----:B------:R-:W-:Y:S05]  /*8470*/  BSYNC B1 ;  /* 0x0000000000017941 */ /* 0x000fea0003800000 */
.L_x_11771:
[----:B------:R-:W-:Y:S01]  /*8480*/  LEA R5, R0, 0x37800000, 0x17 ;  /* 0x3780000000057811 */ /* 0x000fe200078eb8ff */
[----:B------:R-:W-:-:S05]  /*8490*/  IMAD.SHL.U32 R0, R3, 0x200000, RZ ;  /* 0x0020000003007824 */ /* 0x000fca00078e00ff */
[----:B------:R-:W-:-:S07]  /*84a0*/  LOP3.LUT R0, R5, R0, R6, 0xfe, !PT ;  /* 0x0000000005007212 */ /* 0x000fce00078efe06 */
.L_x_11770:
[----:B------:R-:W-:Y:S05]  /*84b0*/  BSYNC B0 ;  /* 0x0000000000007941 */ /* 0x000fea0003800000 */
.L_x_11769:
[----:B------:R-:W-:Y:S01]  /*84c0*/  F2FP.BF16.F32.PACK_AB R0, RZ, R0 ;  /* 0x00000000ff00723e */ /* 0x000fe200000010ff */
[----:B------:R-:W-:Y:S06]  /*84d0*/  BRA `(.L_x_11712) ;  /* 0x0000000000a87947 */ /* 0x000fec0003800000 */
.L_x_11762:
        /* <DEDUP_REMOVED lines=14> */
.L_x_11776:
[----:B------:R-:W-:Y:S05]  /*85c0*/  BSYNC B0 ;  /* 0x0000000000007941 */ /* 0x000fea0003800000 */
.L_x_11775:
[----:B------:R-:W-:Y:S01]  /*85d0*/  F2FP.BF16.F32.PACK_AB R0, RZ, R0 ;  /* 0x00000000ff00723e */ /* 0x000fe200000010ff */
[----:B------:R-:W-:Y:S06]  /*85e0*/  BRA `(.L_x_11712) ;  /* 0x0000000000647947 */ /* 0x000fec0003800000 */
.L_x_11750:
        /* <DEDUP_REMOVED lines=16> */
.L_x_11777:
[----:B------:R-:W-:Y:S01]  /*86f0*/  PRMT R0, RZ, 0x7610, R0 ;  /* 0x00007610ff007816 */ /* 0x000fe20000000000 */
[----:B------:R-:W-:Y:S06]  /*8700*/  BRA `(.L_x_11712) ;  /* 0x00000000001c7947 */ /* 0x000fec0003800000 */
.L_x_11774:
[----:B------:R-:W2:Y:S02]  /*8710*/  LDG.E.64 R4, desc[UR36][R4.64] ;  /* 0x0000002404047981 */ /* 0x000ea4000c1e1b00 */
[----:B--2---:R-:W0:Y:S02]  /*8720*/  I2F.U64 R0, R4 ;  /* 0x0000000400007312 */ /* 0x004e240000301000 */
[----:B0-----:R-:W-:Y:S01]  /*8730*/  F2FP.BF16.F32.PACK_AB R0, RZ, R0 ;  /* 0x00000000ff00723e */ /* 0x001fe200000010ff */
[----:B------:R-:W-:Y:S06]  /*8740*/  BRA `(.L_x_11712) ;  /* 0x00000000000c7947 */ /* 0x000fec0003800000 */
.L_x_11773:
[----:B------:R-:W2:Y:S02]  /*8750*/  LDG.E R4, desc[UR36][R4.64] ;  /* 0x0000002404047981 */ /* 0x000ea4000c1e1900 */
[----:B--2---:R-:W-:-:S04]  /*8760*/  I2FP.F32.U32 R0, R4 ;  /* 0x0000000400007245 */ /* 0x004fc80000201000 */
[----:B------:R-:W-:-:S07]  /*8770*/  F2FP.BF16.F32.PACK_AB R0, RZ, R0 ;  /* 0x00000000ff00723e */ /* 0x000fce00000010ff */
.L_x_11712:
[----:B------:R-:W-:Y:S05]  /*8780*/  BSYNC B6 ;  /* 0x0000000000067941 */ /* 0x000fea0003800000 */
.L_x_11711:
        /* <DEDUP_REMOVED lines=13> */
[----:B------:R-:W-:-:S06]  /*8860*/  FADD.FTZ R4, -R26, 1 ;  /* 0x3f8000001a047421 */ /* 0x000fcc0000010100 */
[----:B------:R-:W0:Y:S02]  /*8870*/  F2F.BF16.F32 R4, R4 ;  /* 0x0000000400047304 */ /* 0x000e240000202000 */
[----:B0-----:R-:W-:-:S04]  /*8880*/  IMAD.U32 R3, R4, 0x10000, RZ ;  /* 0x0001000004037824 */ /* 0x001fc800078e00ff */
[----:B------:R-:W-:-:S06]  /*8890*/  FMUL.FTZ R22, R22, R3 ;  /* 0x0000000316167220 */ /* 0x000fcc0000410000 */
[----:B------:R-:W0:Y:S02]  /*88a0*/  F2F.BF16.F32 R22, R22 ;  /* 0x0000001600167304 */ /* 0x000e240000202000 */
[----:B0-----:R-:W-:-:S04]  /*88b0*/  IMAD.U32 R3, R22, 0x10000, RZ ;  /* 0x0001000016037824 */ /* 0x001fc800078e00ff */
[----:B------:R-:W-:-:S06]  /*88c0*/  FMUL.FTZ R3, R26, R3 ;  /* 0x000000031a037220 */ /* 0x000fcc0000410000 */
[----:B------:R-:W0:Y:S02]  /*88d0*/  F2F.BF16.F32 R3, R3 ;  /* 0x0000000300037304 */ /* 0x000e240000202000 */
.L_x_11779:
[----:B------:R-:W-:Y:S05]  /*88e0*/  BSYNC B0 ;  /* 0x0000000000007941 */ /* 0x000fea0003800000 */
.L_x_11778:
[----:B------:R-:W-:Y:S04]  /*88f0*/  BSSY B0, `(.L_x_11780) ;  /* 0x000000c000007945 */ /* 0x000fe80003800000 */
[----:B------:R-:W-:Y:S05]  /*8900*/  @P0 BRA `(.L_x_11781) ;  /* 0x0000000000280947 */ /* 0x000fea0003800000 */
[----:B-----5:R-:W-:Y:S02]  /*8910*/  IMAD.U32 R27, R27, 0x10000, RZ ;  /* 0x000100001b1b7824 */ /* 0x020fe400078e00ff */
[----:B------:R-:W-:Y:S02]  /*8920*/  IMAD.U32 R28, R28, 0x10000, RZ ;  /* 0x000100001c1c7824 */ /* 0x000fe400078e00ff */
[----:B------:R-:W-:-:S06]  /*8930*/  FADD.FTZ R4, -R27, 1 ;  /* 0x3f8000001b047421 */ /* 0x000fcc0000010100 */
[----:B------:R-:W1:Y:S02]  /*8940*/  F2F.BF16.F32 R4, R4 ;  /* 0x0000000400047304 */ /* 0x000e640000202000 */
[----:B-1----:R-:W-:-:S04]  /*8950*/  IMAD.U32 R5, R4, 0x10000, RZ ;  /* 0x0001000004057824 */ /* 0x002fc800078e00ff */
[----:B------:R-:W-:-:S06]  /*8960*/  FMUL.FTZ R5, R28, R5 ;  /* 0x000000051c057220 */ /* 0x000fcc0000410000 */
[----:B------:R-:W1:Y:S02]  /*8970*/  F2F.BF16.F32 R5, R5 ;  /* 0x0000000500057304 */ /* 0x000e640000202000 */
[----:B-1----:R-:W-:-:S04]  /*8980*/  IMAD.U32 R6, R5, 0x10000, RZ ;  /* 0x0001000005067824 */ /* 0x002fc800078e00ff */
[----:B------:R-:W-:-:S04]  /*8990*/  FMUL.FTZ R6, R27, R6 ;  /* 0x000000061b067220 */ /* 0x000fc80000410000 */
[----:B------:R1:W2:Y:S03]  /*89a0*/  F2F.BF16.F32 R22, R6 ;  /* 0x0000000600167304 */ /* 0x0002a60000202000 */
.L_x_11781:
[----:B------:R-:W-:Y:S05]  /*89b0*/  BSYNC B0 ;  /* 0x0000000000007941 */ /* 0x000fea0003800000 */
.L_x_11780:
[----:B------:R-:W-:Y:S04]  /*89c0*/  BSSY B0, `(.L_x_11782) ;  /* 0x000000c000007945 */ /* 0x000fe80003800000 */
[----:B------:R-:W-:Y:S05]  /*89d0*/  @P1 BRA `(.L_x_11783) ;  /* 0x0000000000281947 */ /* 0x000fea0003800000 */
[----:B-----5:R-:W-:Y:S02]  /*89e0*/  IMAD.U32 R24, R24, 0x10000, RZ ;  /* 0x0001000018187824 */ /* 0x020fe400078e00ff */
[----:B------:R-:W-:Y:S02]  /*89f0*/  IMAD.U32 R18, R18, 0x10000, RZ ;  /* 0x0001000012127824 */ /* 0x000fe400078e00ff */
[----:B------:R-:W-:-:S06]  /*8a00*/  FADD.FTZ R4, -R24, 1 ;  /* 0x3f80000018047421 */ /* 0x000fcc0000010100 */
[----:B------:R-:W4:Y:S02]  /*8a10*/  F2F.BF16.F32 R4, R4 ;  /* 0x0000000400047304 */ /* 0x000f240000202000 */
[----:B----4-:R-:W-:-:S04]  /*8a20*/  IMAD.U32 R5, R4, 0x10000, RZ ;  /* 0x0001000004057824 */ /* 0x010fc800078e00ff */
[----:B------:R-:W-:-:S06]  /*8a30*/  FMUL.FTZ R5, R18, R5 ;  /* 0x0000000512057220 */ /* 0x000fcc0000410000 */
[----:B------:R-:W4:Y:S02]  /*8a40*/  F2F.BF16.F32 R5, R5 ;  /* 0x0000000500057304 */ /* 0x000f240000202000 */
[----:B----4-:R-:W-:-:S04]  /*8a50*/  IMAD.U32 R7, R5, 0x10000, RZ ;  /* 0x0001000005077824 */ /* 0x010fc800078e00ff */
[----:B------:R-:W-:-:S04]  /*8a60*/  FMUL.FTZ R7, R24, R7 ;  /* 0x0000000718077220 */ /* 0x000fc80000410000 */
[----:B------:R4:W0:Y:S03]  /*8a70*/  F2F.BF16.F32 R18, R7 ;  /* 0x0000000700127304 */ /* 0x0008260000202000 */
.L_x_11783:
[----:B------:R-:W-:Y:S05]  /*8a80*/  BSYNC B0 ;  /* 0x0000000000007941 */ /* 0x000fea0003800000 */
.L_x_11782:
        /* <DEDUP_REMOVED lines=11> */
[----:B------:R1:W0:Y:S03]  /*8b40*/  F2F.BF16.F32 R19, R5 ;  /* 0x0000000500137304 */ /* 0x0002260000202000 */
.L_x_11785:
[----:B------:R-:W-:Y:S05]  /*8b50*/  BSYNC B0 ;  /* 0x0000000000007941 */ /* 0x000fea0003800000 */
.L_x_11784:
        /* <DEDUP_REMOVED lines=24> */
.L_x_11791:
[----:B-1----:R-:W-:Y:S02]  /*8ce0*/  IMAD.U32 R5, R3, 0x10000, RZ ;  /* 0x0001000003057824 */ /* 0x002fe400078e00ff */
[----:B------:R-:W-:-:S04]  /*8cf0*/  IMAD.MOV.U32 R25, RZ, RZ, R23 ;  /* 0x000000ffff197224 */ /* 0x000fc800078e0017 */
[----:B------:R-:W0:Y:S02]  /*8d00*/  F2I.S64.TRUNC R4, R5 ;  /* 0x0000000500047311 */ /* 0x000e24000020d900 */
[----:B0-----:R0:W-:Y:S01]  /*8d10*/  STG.E.U8 desc[UR36][R8.64], R4 ;  /* 0x0000000408007986 */ /* 0x0011e2000c101124 */
[----:B------:R-:W-:Y:S05]  /*8d20*/  BRA `(.L_x_11787) ;  /* 0x0000000c00d47947 */ /* 0x000fea0003800000 */
.L_x_11790:
        /* <DEDUP_REMOVED lines=11> */
.L_x_11794:
[----:B------:R-:W-:Y:S02]  /*8de0*/  IMAD.U32 R3, R3, 0x10000, RZ ;  /* 0x0001000003037824 */ /* 0x000fe400078e00ff */
[----:B------:R-:W-:-:S04]  /*8df0*/  IMAD.MOV.U32 R25, RZ, RZ, R23 ;  /* 0x000000ffff197224 */ /* 0x000fc800078e0017 */
[----:B------:R-:W0:Y:S02]  /*8e00*/  F2I.FTZ.TRUNC.NTZ R3, R3 ;  /* 0x0000000300037305 */ /* 0x000e24000021f100 */
[----:B0-----:R0:W-:Y:S01]  /*8e10*/  STG.E desc[UR36][R8.64], R3 ;  /* 0x0000000308007986 */ /* 0x0011e2000c101924 */
[----:B------:R-:W-:Y:S05]  /*8e20*/  BRA `(.L_x_11787) ;  /* 0x0000000c00947947 */ /* 0x000fea0003800000 */
.L_x_11793:
[----:B------:R-:W-:Y:S02]  /*8e30*/  IMAD.U32 R3, R3, 0x10000, RZ ;  /* 0x0001000003037824 */ /* 0x000fe400078e00ff */
[----:B------:R-:W-:-:S04]  /*8e40*/  IMAD.MOV.U32 R25, RZ, RZ, R23 ;  /* 0x000000ffff197224 */ /* 0x000fc800078e0017 */
[----:B------:R-:W0:Y:S02]  /*8e50*/  F2I.FTZ.TRUNC.NTZ R3, R3 ;  /* 0x0000000300037305 */ /* 0x000e24000021f100 */
[----:B0-----:R0:W-:Y:S01]  /*8e60*/  STG.E.U16 desc[UR36][R8.64], R3 ;  /* 0x0000000308007986 */ /* 0x0011e2000c101524 */
[----:B------:R-:W-:Y:S05]  /*8e70*/  BRA `(.L_x_11787) ;  /* 0x0000000c00807947 */ /* 0x000fea0003800000 */
.L_x_11789:
        /* <DEDUP_REMOVED lines=10> */
.L_x_11796:
[----:B------:R-:W-:Y:S02]  /*8f20*/  IMAD.U32 R0, R3, 0x10000, RZ ;  /* 0x0001000003007824 */ /* 0x000fe400078e00ff */
[----:B------:R-:W-:-:S03]  /*8f30*/  IMAD.MOV.U32 R25, RZ, RZ, R23 ;  /* 0x000000ffff197224 */ /* 0x000fc600078e0017 */
[----:B------:R-:W-:-:S05]  /*8f40*/  F2FP.F16.F32.PACK_AB R0, RZ, R0 ;  /* 0x00000000ff00723e */ /* 0x000fca00000000ff */
[----:B------:R0:W-:Y:S01]  /*8f50*/  STG.E.U16 desc[UR36][R8.64], R0 ;  /* 0x0000000008007986 */ /* 0x0001e2000c101524 */
[----:B------:R-:W-:Y:S05]  /*8f60*/  BRA `(.L_x_11787) ;  /* 0x0000000c00447947 */ /* 0x000fea0003800000 */
.L_x_11795:
        /* <DEDUP_REMOVED lines=11> */
.L_x_11798:
[----:B------:R-:W-:Y:S02]  /*9020*/  IMAD.U32 R3, R3, 0x10000, RZ ;  /* 0x0001000003037824 */ /* 0x000fe400078e00ff */
[----:B------:R-:W-:-:S03]  /*9030*/  IMAD.MOV.U32 R25, RZ, RZ, R23 ;  /* 0x000000ffff197224 */ /* 0x000fc600078e0017 */
[----:B------:R-:W-:-:S04]  /*9040*/  F2FP.F16.F32.PACK_AB R3, RZ, R3 ;  /* 0x00000003ff03723e */ /* 0x000fc800000000ff */
[----:B------:R-:W-:-:S05]  /*9050*/  PRMT R3, R3, 0x5410, RZ ;  /* 0x0000541003037816 */ /* 0x000fca00000000ff */
[----:B------:R0:W-:Y:S01]  /*9060*/  STG.E desc[UR36][R8.64], R3 ;  /* 0x0000000308007986 */ /* 0x0001e2000c101924 */
[----:B------:R-:W-:Y:S05]  /*9070*/  BRA `(.L_x_11787) ;  /* 0x0000000c00007947 */ /* 0x000fea0003800000 */
.L_x_11797:
[----:B------:R-:W-:Y:S02]  /*9080*/  IMAD.U32 R4, R3, 0x10000, RZ ;  /* 0x0001000003047824 */ /* 0x000fe400078e00ff */
[----:B------:R-:W-:Y:S02]  /*9090*/  IMAD.MOV.U32 R25, RZ, RZ, R23 ;  /* 0x000000ffff197224 */ /* 0x000fe400078e0017 */
[----:B------:R-:W-:-:S06]  /*90a0*/  FMUL.FTZ R4, R4, 1 ;  /* 0x3f80000004047820 */ /* 0x000fcc0000410000 */
[----:B-1----:R-:W0:Y:S02]  /*90b0*/  F2F.F64.F32 R4, R4 ;  /* 0x0000000400047310 */ /* 0x002e240000201800 */
[----:B0-----:R0:W-:Y:S01]  /*90c0*/  STG.E.64 desc[UR36][R8.64], R4 ;  /* 0x0000000408007986 */ /* 0x0011e2000c101b24 */
[----:B------:R-:W-:Y:S05]  /*90d0*/  BRA `(.L_x_11787) ;  /* 0x0000000800e87947 */ /* 0x000fea0003800000 */
.L_x_11788:
        /* <DEDUP_REMOVED lines=14> */
.L_x_11801:
[----:B------:R-:W-:Y:S01]  /*91c0*/  IMAD.U32 R3, R3, 0x10000, RZ ;  /* 0x0001000003037824 */ /* 0x000fe200078e00ff */
[----:B-1--4-:R-:W-:Y:S01]  /*91d0*/  CS2R R6, SRZ ;  /* 0x0000000000067805 */ /* 0x012fe2000001ff00 */
[----:B------:R-:W-:Y:S02]  /*91e0*/  IMAD.MOV.U32 R25, RZ, RZ, R23 ;  /* 0x000000ffff197224 */ /* 0x000fe400078e0017 */
[----:B------:R-:W-:-:S04]  /*91f0*/  FMUL.FTZ R3, R3, 1 ;  /* 0x3f80000003037820 */ /* 0x000fc80000410000 */
[----:B------:R-:W0:Y:S02]  /*9200*/  F2F.F64.F32 R4, R3 ;  /* 0x0000000300047310 */ /* 0x000e240000201800 */
[----:B0-----:R0:W-:Y:S01]  /*9210*/  STG.E.128 desc[UR36][R8.64], R4 ;  /* 0x0000000408007986 */ /* 0x0011e2000c101d24 */
[----:B------:R-:W-:Y:S05]  /*9220*/  BRA `(.L_x_11787) ;  /* 0x0000000800947947 */ /* 0x000fea0003800000 */
.L_x_11800:
        /* <DEDUP_REMOVED lines=21> */
.L_x_11805:
[----:B------:R-:W-:Y:S05]  /*9380*/  BSYNC B0 ;  /* 0x0000000000007941 */ /* 0x000fea0003800000 */
.L_x_11804:
[----:B------:R-:W-:Y:S01]  /*9390*/  LOP3.LUT R5, R0, R5, RZ, 0xfc, !PT ;  /* 0x0000000500057212 */ /* 0x000fe200078efcff */
[----:B------:R-:W-:-:S04]  /*93a0*/  IMAD.MOV.U32 R25, RZ, RZ, R23 ;  /* 0x000000ffff197224 */ /* 0x000fc800078e0017 */
[----:B------:R0:W-:Y:S01]  /*93b0*/  STG.E.U8 desc[UR36][R8.64], R5 ;  /* 0x0000000508007986 */ /* 0x0001e2000c101124 */
[----:B------:R-:W-:Y:S05]  /*93c0*/  BRA `(.L_x_11787) ;  /* 0x00000008002c7947 */ /* 0x000fea0003800000 */
.L_x_11803:
        /* <DEDUP_REMOVED lines=13> */
.L_x_11807:
[----:B------:R-:W-:Y:S01]  /*94a0*/  IMAD.MOV.U32 R0, RZ, RZ, 0x7f ;  /* 0x0000007fff007424 */ /* 0x000fe200078e00ff */
[----:B------:R-:W-:-:S04]  /*94b0*/  ISETP.GT.U32.AND P0, PT, R3, 0x7f800000, PT ;  /* 0x7f8000000300780c */ /* 0x000fc80003f04070 */
[----:B------:R-:W-:-:S09]  /*94c0*/  SEL R0, R0, 0x7c, P0 ;  /* 0x0000007c00007807 */ /* 0x000fd20000000000 */
.L_x_11808:
[----:B------:R-:W-:Y:S05]  /*94d0*/  BSYNC B0 ;  /* 0x0000000000007941 */ /* 0x000fea0003800000 */
.L_x_11806:
[----:B------:R-:W-:Y:S01]  /*94e0*/  LOP3.LUT R3, R5, 0x80000000, RZ, 0xc0, !PT ;  /* 0x8000000005037812 */ /* 0x000fe200078ec0ff */
[----:B------:R-:W-:-:S03]  /*94f0*/  IMAD.MOV.U32 R25, RZ, RZ, R23 ;  /* 0x000000ffff197224 */ /* 0x000fc600078e0017 */
[----:B------:R-:W-:-:S04]  /*9500*/  SHF.R.U32.HI R3, RZ, 0x18, R3 ;  /* 0x00000018ff037819 */ /* 0x000fc80000011603 */
[----:B------:R-:W-:-:S05]  /*9510*/  LOP3.LUT R3, R0, R3, RZ, 0xfc, !PT ;  /* 0x0000000300037212 */ /* 0x000fca00078efcff */
[----:B------:R0:W-:Y:S01]  /*9520*/  STG.E.U8 desc[UR36][R8.64], R3 ;  /* 0x0000000308007986 */ /* 0x0001e2000c101124 */
[----:B------:R-:W-:Y:S05]  /*9530*/  BRA `(.L_x_11787) ;  /* 0x0000000400d07947 */ /* 0x000fea0003800000 */
.L_x_11802:
[----:B------:R0:W-:Y:S01]  /*9540*/  STG.E.U16 desc[UR36][R8.64], R3 ;  /* 0x0000000308007986 */ /* 0x0001e2000c101524 */
[----:B------:R-:W-:Y:S01]  /*9550*/  IMAD.MOV.U32 R25, RZ, RZ, R23 ;  /* 0x000000ffff197224 */ /* 0x000fe200078e0017 */
[----:B------:R-:W-:Y:S06]  /*9560*/  BRA `(.L_x_11787) ;  /* 0x0000000400c47947 */ /* 0x000fec0003800000 */
.L_x_11799:
        /* <DEDUP_REMOVED lines=13> */
.L_x_11811:
        /* <DEDUP_REMOVED lines=17> */
.L_x_11814:
[----:B------:R-:W-:-:S04]  /*9750*/  LOP3.LUT R3, R5, 0x80000000, RZ, 0xc0, !PT ;  /* 0x8000000005037812 */ /* 0x000fc800078ec0ff */
[----:B------:R-:W-:-:S04]  /*9760*/  SHF.R.U32.HI R3, RZ, 0x18, R3 ;  /* 0x00000018ff037819 */ /* 0x000fc80000011603 */
[----:B------:R-:W-:-:S04]  /*9770*/  LOP3.LUT R0, R0, R3, RZ, 0xfc, !PT ;  /* 0x0000000300007212 */ /* 0x000fc800078efcff */
[----:B------:R-:W-:-:S07]  /*9780*/  PRMT R4, R0, 0x7610, R4 ;  /* 0x0000761000047816 */ /* 0x000fce0000000004 */
.L_x_11813:
[----:B------:R-:W-:Y:S05]  /*9790*/  BSYNC B0 ;  /* 0x0000000000007941 */ /* 0x000fea0003800000 */
.L_x_11812:
[----:B------:R0:W-:Y:S01]  /*97a0*/  STG.E.U8 desc[UR36][R8.64], R4 ;  /* 0x0000000408007986 */ /* 0x0001e2000c101124 */
[----:B------:R-:W-:Y:S01]  /*97b0*/  IMAD.MOV.U32 R25, RZ, RZ, R23 ;  /* 0x000000ffff197224 */ /* 0x000fe200078e0017 */
[----:B------:R-:W-:Y:S06]  /*97c0*/  BRA `(.L_x_11787) ;  /* 0x00000004002c7947 */ /* 0x000fec0003800000 */
.L_x_11810:
        /* <DEDUP_REMOVED lines=17> */
.L_x_11817:
[----:B------:R-:W-:-:S04]  /*98e0*/  LOP3.LUT R3, R5, 0x80000000, RZ, 0xc0, !PT ;  /* 0x8000000005037812 */ /* 0x000fc800078ec0ff */
[----:B------:R-:W-:-:S04]  /*98f0*/  SHF.R.U32.HI R3, RZ, 0x18, R3 ;  /* 0x00000018ff037819 */ /* 0x000fc80000011603 */
[----:B------:R-:W-:-:S04]  /*9900*/  LOP3.LUT R0, R0, R3, RZ, 0xfc, !PT ;  /* 0x0000000300007212 */ /* 0x000fc800078efcff */
[----:B------:R-:W-:-:S07]  /*9910*/  PRMT R4, R0, 0x7610, R4 ;  /* 0x0000761000047816 */ /* 0x000fce0000000004 */
.L_x_11816:
[----:B------:R-:W-:Y:S05]  /*9920*/  BSYNC B0 ;  /* 0x0000000000007941 */ /* 0x000fea0003800000 */
.L_x_11815:
[----:B------:R0:W-:Y:S01]  /*9930*/  STG.E.U8 desc[UR36][R8.64], R4 ;  /* 0x0000000408007986 */ /* 0x0001e2000c101124 */
[----:B------:R-:W-:Y:S01]  /*9940*/  IMAD.MOV.U32 R25, RZ, RZ, R23 ;  /* 0x000000ffff197224 */ /* 0x000fe200078e0017 */
[----:B------:R-:W-:Y:S06]  /*9950*/  BRA `(.L_x_11787) ;  /* 0x0000000000c87947 */ /* 0x000fec0003800000 */
.L_x_11809:
        /* <DEDUP_REMOVED lines=23> */
.L_x_11792:
        /* <DEDUP_REMOVED lines=8> */
[----:B----4-:R-:W-:-:S02]  /*9b50*/  IMAD.U32 R7, RZ, RZ, UR7 ;  /* 0x00000007ff077e24 */ /* 0x010fc4000f8e00ff */
[----:B------:R-:W-:Y:S02]  /*9b60*/  IMAD.U32 R10, RZ, RZ, UR4 ;  /* 0x00000004ff0a7e24 */ /* 0x000fe4000f8e00ff */
[----:B------:R-:W-:Y:S02]  /*9b70*/  IMAD.U32 R11, RZ, RZ, UR5 ;  /* 0x00000005ff0b7e24 */ /* 0x000fe4000f8e00ff */
[----:B------:R-:W-:Y:S02]  /*9b80*/  IMAD.MOV.U32 R8, RZ, RZ, 0x65 ;  /* 0x00000065ff087424 */ /* 0x000fe400078e00ff */
[----:B------:R-:W-:Y:S02]  /*9b90*/  IMAD.MOV.U32 R12, RZ, RZ, 0x1 ;  /* 0x00000001ff0c7424 */ /* 0x000fe400078e00ff */
[----:B------:R-:W-:-:S07]  /*9ba0*/  IMAD.MOV.U32 R13, RZ, RZ, RZ ;  /* 0x000000ffff0d7224 */ /* 0x000fce00078e00ff */
[----:B------:R-:W-:-:S07]  /*9bb0*/  LEPC R20, `(.L_x_11820) ;  /* 0x000000001014794e */ /* 0x000fce0000000000 */
[----:B0-2---:R-:W-:Y:S05]  /*9bc0*/  CALL.ABS.NOINC R14 ;  /* 0x000000000e007343 */ /* 0x005fea0003c00000 */
.L_x_11820:
[----:B------:R-:W-:Y:S01]  /*9bd0*/  IMAD.MOV.U32 R25, RZ, RZ, R23 ;  /* 0x000000ffff197224 */ /* 0x000fe200078e0017 */
[----:B------:R-:W-:Y:S06]  /*9be0*/  BRA `(.L_x_11787) ;  /* 0x0000000000247947 */ /* 0x000fec0003800000 */
.L_x_11819:
[----:B------:R-:W-:Y:S02]  /*9bf0*/  IMAD.U32 R4, R3, 0x10000, RZ ;  /* 0x0001000003047824 */ /* 0x000fe400078e00ff */
[----:B------:R-:W-:-:S04]  /*9c00*/  IMAD.MOV.U32 R25, RZ, RZ, R23 ;  /* 0x000000ffff197224 */ /* 0x000fc800078e0017 */
[----:B-1----:R-:W0:Y:S02]  /*9c10*/  F2I.U64.TRUNC R4, R4 ;  /* 0x0000000400047311 */ /* 0x002e24000020d800 */
[----:B0-----:R0:W-:Y:S01]  /*9c20*/  STG.E.64 desc[UR36][R8.64], R4 ;  /* 0x0000000408007986 */ /* 0x0011e2000c101b24 */
[----:B------:R-:W-:Y:S05]  /*9c30*/  BRA `(.L_x_11787) ;  /* 0x0000000000107947 */ /* 0x000fea0003800000 */
.L_x_11818:
[----:B------:R-:W-:Y:S02]  /*9c40*/  IMAD.U32 R3, R3, 0x10000, RZ ;  /* 0x0001000003037824 */ /* 0x000fe400078e00ff */
[----:B------:R-:W-:-:S04]  /*9c50*/  IMAD.MOV.U32 R25, RZ, RZ, R23 ;  /* 0x000000ffff197224 */ /* 0x000fc800078e0017 */
[----:B------:R-:W0:Y:S02]  /*9c60*/  F2I.FTZ.U32.TRUNC.NTZ R3, R3 ;  /* 0x0000000300037305 */ /* 0x000e24000021f000 */
[----:B0-----:R0:W-:Y:S02]  /*9c70*/  STG.E desc[UR36][R8.64], R3 ;  /* 0x0000000308007986 */ /* 0x0011e4000c101924 */
.L_x_11787:
[----:B------:R-:W-:Y:S05]  /*9c80*/  BSYNC B6 ;  /* 0x0000000000067941 */ /* 0x000fea0003800000 */
.L_x_11786:
        /* <DEDUP_REMOVED lines=25> */
.L_x_11826:
[----:B-12---:R-:W-:-:S06]  /*9e20*/  IMAD.U32 R5, R22, 0x10000, RZ ;  /* 0x0001000016057824 */ /* 0x006fcc00078e00ff */
[----:B------:R-:W0:Y:S02]  /*9e30*/  F2I.S64.TRUNC R4, R5 ;  /* 0x0000000500047311 */ /* 0x000e24000020d900 */
[----:B0-----:R0:W-:Y:S01]  /*9e40*/  STG.E.U8 desc[UR36][R8.64], R4 ;  /* 0x0000000408007986 */ /* 0x0011e2000c101124 */
[----:B------:R-:W-:Y:S05]  /*9e50*/  BRA `(.L_x_11828) ;  /* 0x0000000c00847947 */ /* 0x000fea0003800000 */
.L_x_11825:
        /* <DEDUP_REMOVED lines=10> */
.L_x_11830:
[----:B--2---:R-:W-:-:S04]  /*9f00*/  IMAD.U32 R22, R22, 0x10000, RZ ;  /* 0x0001000016167824 */ /* 0x004fc800078e00ff */
[----:B------:R-:W0:Y:S02]  /*9f10*/  F2I.FTZ.TRUNC.NTZ R3, R22 ;  /* 0x0000001600037305 */ /* 0x000e24000021f100 */
[----:B0-----:R0:W-:Y:S01]  /*9f20*/  STG.E desc[UR36][R8.64], R3 ;  /* 0x0000000308007986 */ /* 0x0011e2000c101924 */
[----:B------:R-:W-:Y:S05]  /*9f30*/  BRA `(.L_x_11828) ;  /* 0x0000000c004c7947 */ /* 0x000fea0003800000 */
.L_x_11829:
[----:B--2---:R-:W-:-:S04]  /*9f40*/  IMAD.U32 R22, R22, 0x10000, RZ ;  /* 0x0001000016167824 */ /* 0x004fc800078e00ff */
[----:B------:R-:W0:Y:S02]  /*9f50*/  F2I.FTZ.TRUNC.NTZ R3, R22 ;  /* 0x0000001600037305 */ /* 0x000e24000021f100 */
[----:B0-----:R0:W-:Y:S01]  /*9f60*/  STG.E.U16 desc[UR36][R8.64], R3 ;  /* 0x0000000308007986 */ /* 0x0011e2000c101524 */
[----:B------:R-:W-:Y:S05]  /*9f70*/  BRA `(.L_x_11828) ;  /* 0x0000000c003c7947 */ /* 0x000fea0003800000 */
.L_x_11824:
        /* <DEDUP_REMOVED lines=9> */
.L_x_11832:
[----:B--2---:R-:W-:-:S05]  /*a010*/  IMAD.U32 R0, R22, 0x10000, RZ ;  /* 0x0001000016007824 */ /* 0x004fca00078e00ff */
[----:B------:R-:W-:-:S05]  /*a020*/  F2FP.F16.F32.PACK_AB R0, RZ, R0 ;  /* 0x00000000ff00723e */ /* 0x000fca00000000ff */
[----:B------:R0:W-:Y:S01]  /*a030*/  STG.E.U16 desc[UR36][R8.64], R0 ;  /* 0x0000000008007986 */ /* 0x0001e2000c101524 */
[----:B------:R-:W-:Y:S05]  /*a040*/  BRA `(.L_x_11828) ;  /* 0x0000000c00087947 */ /* 0x000fea0003800000 */
.L_x_11831:
        /* <DEDUP_REMOVED lines=10> */
.L_x_11834:
[----:B--2---:R-:W-:-:S05]  /*a0f0*/  IMAD.U32 R22, R22, 0x10000, RZ ;  /* 0x0001000016167824 */ /* 0x004fca00078e00ff */
[----:B------:R-:W-:-:S04]  /*a100*/  F2FP.F16.F32.PACK_AB R3, RZ, R22 ;  /* 0x00000016ff03723e */ /* 0x000fc800000000ff */
[----:B------:R-:W-:-:S05]  /*a110*/  PRMT R3, R3, 0x5410, RZ ;  /* 0x0000541003037816 */ /* 0x000fca00000000ff */
[----:B------:R0:W-:Y:S01]  /*a120*/  STG.E desc[UR36][R8.64], R3 ;  /* 0x0000000308007986 */ /* 0x0001e2000c101924 */
[----:B------:R-:W-:Y:S05]  /*a130*/  BRA `(.L_x_11828) ;  /* 0x0000000800cc7947 */ /* 0x000fea0003800000 */
.L_x_11833:
[----:B--2---:R-:W-:-:S04]  /*a140*/  IMAD.U32 R4, R22, 0x10000, RZ ;  /* 0x0001000016047824 */ /* 0x004fc800078e00ff */
[----:B------:R-:W-:-:S06]  /*a150*/  FMUL.FTZ R4, R4, 1 ;  /* 0x3f80000004047820 */ /* 0x000fcc0000410000 */
[----:B-1----:R-:W0:Y:S02]  /*a160*/  F2F.F64.F32 R4, R4 ;  /* 0x0000000400047310 */ /* 0x002e240000201800 */
[----:B0-----:R0:W-:Y:S01]  /*a170*/  STG.E.64 desc[UR36][R8.64], R4 ;  /* 0x0000000408007986 */ /* 0x0011e2000c101b24 */
[----:B------:R-:W-:Y:S05]  /*a180*/  BRA `(.L_x_11828) ;  /* 0x0000000800b87947 */ /* 0x000fea0003800000 */
.L_x_11823:
        /* <DEDUP_REMOVED lines=13> */
.L_x_11837:
[----:B--2---:R-:W-:Y:S01]  /*a260*/  IMAD.U32 R22, R22, 0x10000, RZ ;  /* 0x0001000016167824 */ /* 0x004fe200078e00ff */
[----:B-1--4-:R-:W-:-:S03]  /*a270*/  CS2R R6, SRZ ;  /* 0x0000000000067805 */ /* 0x012fc6000001ff00 */
[----:B------:R-:W-:-:S06]  /*a280*/  FMUL.FTZ R4, R22, 1 ;  /* 0x3f80000016047820 */ /* 0x000fcc0000410000 */
[----:B------:R-:W0:Y:S02]  /*a290*/  F2F.F64.F32 R4, R4 ;  /* 0x0000000400047310 */ /* 0x000e240000201800 */
[----:B0-----:R0:W-:Y:S01]  /*a2a0*/  STG.E.128 desc[UR36][R8.64], R4 ;  /* 0x0000000408007986 */ /* 0x0011e2000c101d24 */
[----:B------:R-:W-:Y:S05]  /*a2b0*/  BRA `(.L_x_11828) ;  /* 0x00000008006c7947 */ /* 0x000fea0003800000 */
.L_x_11836:
[----:B------:R-:W-:-:S13]  /*a2c0*/  ISETP.NE.AND P0, PT, R0, 0xf, PT ;  /* 0x0000000f0000780c */ /* 0x000fda0003f05270 */
[----:B------:R-:W-:Y:S05]  /*a2d0*/  @!P0 BRA `(.L_x_11838) ;  /* 0x0000000000b48947 */ /* 0x000fea0003800000 */
[----:B------:R-:W-:-:S13]  /*a2e0*/  ISETP.NE.AND P0, PT, R0, 0x17, PT ;  /* 0x000000170000780c */ /* 0x000fda0003f05270 */
[----:B------:R-:W-:Y:S05]  /*a2f0*/  @!P0 BRA `(.L_x_11839) ;  /* 0x0000000000548947 */ /* 0x000fea0003800000 */
[----:B------:R-:W-:-:S13]  /*a300*/  ISETP.NE.AND P0, PT, R0, 0x18, PT ;  /* 0x000000180000780c */ /* 0x000fda0003f05270 */
[----:B------:R-:W-:Y:S05]  /*a310*/  @P0 BRA `(.L_x_11827) ;  /* 0x0000000400f40947 */ /* 0x000fea0003800000 */
[----:B--2-4-:R-:W-:Y:S01]  /*a320*/  IMAD.U32 R7, R22, 0x10000, RZ ;  /* 0x0001000016077824 */ /* 0x014fe200078e00ff */
        /* <DEDUP_REMOVED lines=14> */
.L_x_11841:
[----:B------:R-:W-:Y:S05]  /*a410*/  BSYNC B0 ;  /* 0x0000000000007941 */ /* 0x000fea0003800000 */
.L_x_11840:
[----:B------:R-:W-:-:S05]  /*a420*/  LOP3.LUT R5, R0, R5, RZ, 0xfc, !PT ;  /* 0x0000000500057212 */ /* 0x000fca00078efcff */
[----:B------:R0:W-:Y:S01]  /*a430*/  STG.E.U8 desc[UR36][R8.64], R5 ;  /* 0x0000000508007986 */ /* 0x0001e2000c101124 */
[----:B------:R-:W-:Y:S05]  /*a440*/  BRA `(.L_x_11828) ;  /* 0x0000000800087947 */ /* 0x000fea0003800000 */
.L_x_11839:
        /* <DEDUP_REMOVED lines=13> */
.L_x_11843:
[----:B------:R-:W-:Y:S01]  /*a520*/  IMAD.MOV.U32 R0, RZ, RZ, 0x7f ;  /* 0x0000007fff007424 */ /* 0x000fe200078e00ff */
[----:B------:R-:W-:-:S04]  /*a530*/  ISETP.GT.U32.AND P0, PT, R3, 0x7f800000, PT ;  /* 0x7f8000000300780c */ /* 0x000fc80003f04070 */
[----:B------:R-:W-:-:S09]  /*a540*/  SEL R0, R0, 0x7c, P0 ;  /* 0x0000007c00007807 */ /* 0x000fd20000000000 */
.L_x_11844:
[----:B------:R-:W-:Y:S05]  /*a550*/  BSYNC B0 ;  /* 0x0000000000007941 */ /* 0x000fea0003800000 */
.L_x_11842:
[----:B------:R-:W-:-:S04]  /*a560*/  LOP3.LUT R3, R5, 0x80000000, RZ, 0xc0, !PT ;  /* 0x8000000005037812 */ /* 0x000fc800078ec0ff */
[----:B------:R-:W-:-:S04]  /*a570*/  SHF.R.U32.HI R3, RZ, 0x18, R3 ;  /* 0x00000018ff037819 */ /* 0x000fc80000011603 */
[----:B------:R-:W-:-:S05]  /*a580*/  LOP3.LUT R3, R0, R3, RZ, 0xfc, !PT ;  /* 0x0000000300037212 */ /* 0x000fca00078efcff */
[----:B------:R0:W-:Y:S01]  /*a590*/  STG.E.U8 desc[UR36][R8.64], R3 ;  /* 0x0000000308007986 */ /* 0x0001e2000c101124 */
[----:B------:R-:W-:Y:S05]  /*a5a0*/  BRA `(.L_x_11828) ;  /* 0x0000000400b07947 */ /* 0x000fea0003800000 */
.L_x_11838:
[----:B--2---:R3:W-:Y:S01]  /*a5b0*/  STG.E.U16 desc[UR36][R8.64], R22 ;  /* 0x0000001608007986 */ /* 0x0047e2000c101524 */
[----:B------:R-:W-:Y:S05]  /*a5c0*/  BRA `(.L_x_11828) ;  /* 0x0000000400a87947 */ /* 0x000fea0003800000 */
.L_x_11835:
        /* <DEDUP_REMOVED lines=12> */
.L_x_11847:
        /* <DEDUP_REMOVED lines=17> */
.L_x_11850:
[----:B------:R-:W-:-:S04]  /*a7a0*/  LOP3.LUT R3, R5, 0x80000000, RZ, 0xc0, !PT ;  /* 0x8000000005037812 */ /* 0x000fc800078ec0ff */
[----:B------:R-:W-:-:S04]  /*a7b0*/  SHF.R.U32.HI R3, RZ, 0x18, R3 ;  /* 0x00000018ff037819 */ /* 0x000fc80000011603 */
[----:B------:R-:W-:-:S04]  /*a7c0*/  LOP3.LUT R0, R0, R3, RZ, 0xfc, !PT ;  /* 0x0000000300007212 */ /* 0x000fc800078efcff */
[----:B------:R-:W-:-:S07]  /*a7d0*/  PRMT R4, R0, 0x7610, R4 ;  /* 0x0000761000047816 */ /* 0x000fce0000000004 */
.L_x_11849:
[----:B------:R-:W-:Y:S05]  /*a7e0*/  BSYNC B0 ;  /* 0x0000000000007941 */ /* 0x000fea0003800000 */
.L_x_11848:
[----:B------:R0:W-:Y:S01]  /*a7f0*/  STG.E.U8 desc[UR36][R8.64], R4 ;  /* 0x0000000408007986 */ /* 0x0001e2000c101124 */
[----:B------:R-:W-:Y:S05]  /*a800*/  BRA `(.L_x_11828) ;  /* 0x0000000400187947 */ /* 0x000fea0003800000 */
.L_x_11846:
        /* <DEDUP_REMOVED lines=17> */
.L_x_11853:
[----:B------:R-:W-:-:S04]  /*a920*/  LOP3.LUT R3, R5, 0x80000000, RZ, 0xc0, !PT ;  /* 0x8000000005037812 */ /* 0x000fc800078ec0ff */
[----:B------:R-:W-:-:S04]  /*a930*/  SHF.R.U32.HI R3, RZ, 0x18, R3 ;  /* 0x00000018ff037819 */ /* 0x000fc80000011603 */
[----:B------:R-:W-:-:S04]  /*a940*/  LOP3.LUT R0, R0, R3, RZ, 0xfc, !PT ;  /* 0x0000000300007212 */ /* 0x000fc800078efcff */
[----:B------:R-:W-:-:S07]  /*a950*/  PRMT R4, R0, 0x7610, R4 ;  /* 0x0000761000047816 */ /* 0x000fce0000000004 */
.L_x_11852:
[----:B------:R-:W-:Y:S05]  /*a960*/  BSYNC B0 ;  /* 0x0000000000007941 */ /* 0x000fea0003800000 */
.L_x_11851:
[----:B------:R0:W-:Y:S01]  /*a970*/  STG.E.U8 desc[UR36][R8.64], R4 ;  /* 0x0000000408007986 */ /* 0x0001e2000c101124 */
[----:B------:R-:W-:Y:S05]  /*a980*/  BRA `(.L_x_11828) ;  /* 0x0000000000b87947 */ /* 0x000fea0003800000 */
.L_x_11845:
        /* <DEDUP_REMOVED lines=22> */
.L_x_11827:
        /* <DEDUP_REMOVED lines=9> */
[----:B----4-:R-:W-:Y:S02]  /*ab80*/  IMAD.U32 R7, RZ, RZ, UR5 ;  /* 0x00000005ff077e24 */ /* 0x010fe4000f8e00ff */
[----:B------:R-:W-:Y:S02]  /*ab90*/  IMAD.U32 R11, RZ, RZ, UR7 ;  /* 0x00000007ff0b7e24 */ /* 0x000fe4000f8e00ff */
[----:B------:R-:W-:Y:S02]  /*aba0*/  IMAD.MOV.U32 R8, RZ, RZ, 0x65 ;  /* 0x00000065ff087424 */ /* 0x000fe400078e00ff */
[----:B------:R-:W-:Y:S02]  /*abb0*/  IMAD.MOV.U32 R12, RZ, RZ, 0x1 ;  /* 0x00000001ff0c7424 */ /* 0x000fe400078e00ff */
[----:B------:R-:W-:-:S07]  /*abc0*/  IMAD.MOV.U32 R13, RZ, RZ, RZ ;  /* 0x000000ffff0d7224 */ /* 0x000fce00078e00ff */
[----:B------:R-:W-:-:S07]  /*abd0*/  LEPC R20, `(.L_x_11856) ;  /* 0x000000001014794e */ /* 0x000fce0000000000 */
[----:B0-2---:R-:W-:Y:S05]  /*abe0*/  CALL.ABS.NOINC R14 ;  /* 0x000000000e007343 */ /* 0x005fea0003c00000 */
.L_x_11856:
[----:B------:R-:W-:Y:S05]  /*abf0*/  BRA `(.L_x_11828) ;  /* 0x00000000001c7947 */ /* 0x000fea0003800000 */
.L_x_11855:
[----:B--2---:R-:W-:-:S06]  /*ac00*/  IMAD.U32 R4, R22, 0x10000, RZ ;  /* 0x0001000016047824 */ /* 0x004fcc00078e00ff */
[----:B-1----:R-:W0:Y:S02]  /*ac10*/  F2I.U64.TRUNC R4, R4 ;  /* 0x0000000400047311 */ /* 0x002e24000020d800 */
[----:B0-----:R0:W-:Y:S01]  /*ac20*/  STG.E.64 desc[UR36][R8.64], R4 ;  /* 0x0000000408007986 */ /* 0x0011e2000c101b24 */
[----:B------:R-:W-:Y:S05]  /*ac30*/  BRA `(.L_x_11828) ;  /* 0x00000000000c7947 */ /* 0x000fea0003800000 */
.L_x_11854:
[----:B--2---:R-:W-:-:S04]  /*ac40*/  IMAD.U32 R22, R22, 0x10000, RZ ;  /* 0x0001000016167824 */ /* 0x004fc800078e00ff */
[----:B------:R-:W0:Y:S02]  /*ac50*/  F2I.FTZ.U32.TRUNC.NTZ R3, R22 ;  /* 0x0000001600037305 */ /* 0x000e24000021f000 */
[----:B0-----:R0:W-:Y:S02]  /*ac60*/  STG.E desc[UR36][R8.64], R3 ;  /* 0x0000000308007986 */ /* 0x0011e4000c101924 */
.L_x_11828:
        /* <DEDUP_REMOVED lines=21> */
[----:B------:R-:W-:-:S04]  /*adc0*/  IMAD.U32 R18, R18, 0x10000, RZ ;  /* 0x0001000012127824 */ /* 0x000fc800078e00ff */
[----:B------:R-:W0:Y:S02]  /*add0*/  F2I.FTZ.TRUNC.NTZ R3, R18 ;  /* 0x0000001200037305 */ /* 0x000e24000021f100 */
[----:B0-----:R0:W-:Y:S01]  /*ade0*/  STG.E.U8 desc[UR36][R8.64], R3 ;  /* 0x0000000308007986 */ /* 0x0011e2000c101124 */
[----:B------:R-:W-:Y:S05]  /*adf0*/  BRA `(.L_x_11862) ;  /* 0x0000000c00947947 */ /* 0x000fea0003800000 */
.L_x_11860:
[----:B-1----:R-:W-:-:S06]  /*ae00*/  IMAD.U32 R5, R18, 0x10000, RZ ;  /* 0x0001000012057824 */ /* 0x002fcc00078e00ff */
[----:B------:R-:W0:Y:S02]  /*ae10*/  F2I.S64.TRUNC R4, R5 ;  /* 0x0000000500047311 */ /* 0x000e24000020d900 */
[----:B0-----:R0:W-:Y:S01]  /*ae20*/  STG.E.U8 desc[UR36][R8.64], R4 ;  /* 0x0000000408007986 */ /* 0x0011e2000c101124 */
[----:B------:R-:W-:Y:S05]  /*ae30*/  BRA `(.L_x_11862) ;  /* 0x0000000c00847947 */ /* 0x000fea0003800000 */
.L_x_11859:
[----:B------:R-:W-:-:S13]  /*ae40*/  ISETP.NE.AND P0, PT, R0, 0x2, PT ;  /* 0x000000020000780c */ /* 0x000fda0003f05270 */
[----:B------:R-:W-:Y:S05]  /*ae50*/  @!P0 BRA `(.L_x_11863) ;  /* 0x0000000000308947 */ /* 0x000fea0003800000 */
[----:B------:R-:W-:-:S13]  /*ae60*/  ISETP.NE.AND P0, PT, R0, 0x3, PT ;  /* 0x000000030000780c */ /* 0x000fda0003f05270 */
[----:B------:R-:W-:Y:S05]  /*ae70*/  @!P0 BRA `(.L_x_11864) ;  /* 0x0000000000188947 */ /* 0x000fea0003800000 */
[----:B------:R-:W-:-:S13]  /*ae80*/  ISETP.NE.AND P0, PT, R0, 0x4, PT ;  /* 0x000000040000780c */ /* 0x000fda0003f05270 */
[----:B------:R-:W-:Y:S05]  /*ae90*/  @P0 BRA `(.L_x_11861) ;  /* 0x0000000c000c0947 */ /* 0x000fea0003800000 */
[----:B------:R-:W-:-:S06]  /*aea0*/  IMAD.U32 R4, R18, 0x10000, RZ ;  /* 0x0001000012047824 */ /* 0x000fcc00078e00ff */
[----:B-1----:R-:W0:Y:S02]  /*aeb0*/  F2I.S64.TRUNC R4, R4 ;  /* 0x0000000400047311 */ /* 0x002e24000020d900 */
[----:B0-----:R0:W-:Y:S01]  /*aec0*/  STG.E.64 desc[UR36][R8.64], R4 ;  /* 0x0000000408007986 */ /* 0x0011e2000c101b24 */
[----:B------:R-:W-:Y:S05]  /*aed0*/  BRA `(.L_x_11862) ;  /* 0x0000000c005c7947 */ /* 0x000fea0003800000 */
.L_x_11864:
[----:B------:R-:W-:-:S04]  /*aee0*/  IMAD.U32 R18, R18, 0x10000, RZ ;  /* 0x0001000012127824 */ /* 0x000fc800078e00ff */
[----:B------:R-:W0:Y:S02]  /*aef0*/  F2I.FTZ.TRUNC.NTZ R3, R18 ;  /* 0x0000001200037305 */ /* 0x000e24000021f100 */
[----:B0-----:R0:W-:Y:S01]  /*af00*/  STG.E desc[UR36][R8.64], R3 ;  /* 0x0000000308007986 */ /* 0x0011e2000c101924 */
[----:B------:R-:W-:Y:S05]  /*af10*/  BRA `(.L_x_11862) ;  /* 0x0000000c004c7947 */ /* 0x000fea0003800000 */
.L_x_11863:
[----:B------:R-:W-:-:S04]  /*af20*/  IMAD.U32 R18, R18, 0x10000, RZ ;  /* 0x0001000012127824 */ /* 0x000fc800078e00ff */
[----:B------:R-:W0:Y:S02]  /*af30*/  F2I.FTZ.TRUNC.NTZ R3, R18 ;  /* 0x0000001200037305 */ /* 0x000e24000021f100 */
[----:B0-----:R0:W-:Y:S01]  /*af40*/  STG.E.U16 desc[UR36][R8.64], R3 ;  /* 0x0000000308007986 */ /* 0x0011e2000c101524 */
[----:B------:R-:W-:Y:S05]  /*af50*/  BRA `(.L_x_11862) ;  /* 0x0000000c003c7947 */ /* 0x000fea0003800000 */
.L_x_11858:
[----:B------:R-:W-:-:S13]  /*af60*/  ISETP.GT.AND P0, PT, R0, 0x6, PT ;  /* 0x000000060000780c */ /* 0x000fda0003f04270 */
[----:B------:R-:W-:Y:S05]  /*af70*/  @P0 BRA `(.L_x_11865) ;  /* 0x00000000002c0947 */ /* 0x000fea0003800000 */
[----:B------:R-:W-:-:S13]  /*af80*/  ISETP.NE.AND P0, PT, R0, 0x5, PT ;  /* 0x000000050000780c */ /* 0x000fda0003f05270 */
[----:B------:R-:W-:Y:S05]  /*af90*/  @!P0 BRA `(.L_x_11866) ;  /* 0x0000000000148947 */ /* 0x000fea0003800000 */
[----:B------:R-:W-:-:S13]  /*afa0*/  ISETP.NE.AND P0, PT, R0, 0x6, PT ;  /* 0x000000060000780c */ /* 0x000fda0003f05270 */
[----:B------:R-:W-:Y:S05]  /*afb0*/  @P0 BRA `(.L_x_11861) ;  /* 0x0000000800c40947 */ /* 0x000fea0003800000 */
[----:B------:R-:W-:-:S05]  /*afc0*/  IMAD.U32 R3, R18, 0x10000, RZ ;  /* 0x0001000012037824 */ /* 0x000fca00078e00ff */
[----:B------:R2:W-:Y:S01]  /*afd0*/  STG.E desc[UR36][R8.64], R3 ;  /* 0x0000000308007986 */ /* 0x0005e2000c101924 */
[----:B------:R-:W-:Y:S05]  /*afe0*/  BRA `(.L_x_11862) ;  /* 0x0000000c00187947 */ /* 0x000fea0003800000 */
.L_x_11866:
[----:B------:R-:W-:-:S05]  /*aff0*/  IMAD.U32 R0, R18, 0x10000, RZ ;  /* 0x0001000012007824 */ /* 0x000fca00078e00ff */
[----:B------:R-:W-:-:S05]  /*b000*/  F2FP.F16.F32.PACK_AB R0, RZ, R0 ;  /* 0x00000000ff00723e */ /* 0x000fca00000000ff */
[----:B------:R0:W-:Y:S01]  /*b010*/  STG.E.U16 desc[UR36][R8.64], R0 ;  /* 0x0000000008007986 */ /* 0x0001e2000c101524 */
[----:B------:R-:W-:Y:S05]  /*b020*/  BRA `(.L_x_11862) ;  /* 0x0000000c00087947 */ /* 0x000fea0003800000 */
.L_x_11865:
[----:B------:R-:W-:-:S13]  /*b030*/  ISETP.NE.AND P0, PT, R0, 0x7, PT ;  /* 0x000000070000780c */ /* 0x000fda0003f05270 */
[----:B------:R-:W-:Y:S05]  /*b040*/  @!P0 BRA `(.L_x_11867) ;  /* 0x0000000000348947 */ /* 0x000fea0003800000 */
[----:B------:R-:W-:-:S13]  /*b050*/  ISETP.NE.AND P0, PT, R0, 0x8, PT ;  /* 0x000000080000780c */ /* 0x000fda0003f05270 */
[----:B------:R-:W-:Y:S05]  /*b060*/  @!P0 BRA `(.L_x_11868) ;  /* 0x0000000000188947 */ /* 0x000fea0003800000 */
[----:B------:R-:W-:-:S13]  /*b070*/  ISETP.NE.AND P0, PT, R0, 0x9, PT ;  /* 0x000000090000780c */ /* 0x000fda0003f05270 */
[----:B------:R-:W-:Y:S05]  /*b080*/  @P0 BRA `(.L_x_11861) ;  /* 0x0000000800900947 */ /* 0x000fea0003800000 */
[----:B------:R-:W-:Y:S02]  /*b090*/  IMAD.U32 R4, R18, 0x10000, RZ ;  /* 0x0001000012047824 */ /* 0x000fe400078e00ff */
[----:B-1----:R-:W-:-:S05]  /*b0a0*/  IMAD.MOV.U32 R5, RZ, RZ, RZ ;  /* 0x000000ffff057224 */ /* 0x002fca00078e00ff */
[----:B------:R0:W-:Y:S01]  /*b0b0*/  STG.E.64 desc[UR36][R8.64], R4 ;  /* 0x0000000408007986 */ /* 0x0001e2000c101b24 */
[----:B------:R-:W-:Y:S05]  /*b0c0*/  BRA `(.L_x_11862) ;  /* 0x0000000800e07947 */ /* 0x000fea0003800000 */
.L_x_11868:
[----:B------:R-:W-:-:S05]  /*b0d0*/  IMAD.U32 R18, R18, 0x10000, RZ ;  /* 0x0001000012127824 */ /* 0x000fca00078e00ff */
[----:B------:R-:W-:-:S04]  /*b0e0*/  F2FP.F16.F32.PACK_AB R3, RZ, R18 ;  /* 0x00000012ff03723e */ /* 0x000fc800000000ff */
[----:B------:R-:W-:-:S05]  /*b0f0*/  PRMT R3, R3, 0x5410, RZ ;  /* 0x0000541003037816 */ /* 0x000fca00000000ff */
[----:B------:R3:W-:Y:S01]  /*b100*/  STG.E desc[UR36][R8.64], R3 ;  /* 0x0000000308007986 */ /* 0x0007e2000c101924 */
[----:B------:R-:W-:Y:S05]  /*b110*/  BRA `(.L_x_11862) ;  /* 0x0000000800cc7947 */ /* 0x000fea0003800000 */
.L_x_11867:
[----:B------:R-:W-:-:S04]  /*b120*/  IMAD.U32 R4, R18, 0x10000, RZ ;  /* 0x0001000012047824 */ /* 0x000fc800078e00ff */
[----:B------:R-:W-:-:S06]  /*b130*/  FMUL.FTZ R4, R4, 1 ;  /* 0x3f80000004047820 */ /* 0x000fcc0000410000 */
[----:B-1----:R-:W0:Y:S02]  /*b140*/  F2F.F64.F32 R4, R4 ;  /* 0x0000000400047310 */ /* 0x002e240000201800 */
[----:B0-----:R0:W-:Y:S01]  /*b150*/  STG.E.64 desc[UR36][R8.64], R4 ;  /* 0x0000000408007986 */ /* 0x0011e2000c101b24 */
[----:B------:R-:W-:Y:S05]  /*b160*/  BRA `(.L_x_11862) ;  /* 0x0000000800b87947 */ /* 0x000fea0003800000 */
.L_x_11857:
        /* <DEDUP_REMOVED lines=11> */
[----:B------:R0:W-:Y:S01]  /*b220*/  STG.E.U8 desc[UR36][R8.64], R3 ;  /* 0x0000000308007986 */ /* 0x0001e2000c101124 */
[----:B------:R-:W-:Y:S05]  /*b230*/  BRA `(.L_x_11862) ;  /* 0x0000000800847947 */ /* 0x000fea0003800000 */
.L_x_11871:
[----:B------:R-:W-:Y:S01]  /*b240*/  IMAD.U32 R18, R18, 0x10000, RZ ;  /* 0x0001000012127824 */ /* 0x000fe200078e00ff */
[----:B-1--4-:R-:W-:-:S03]  /*b250*/  CS2R R6, SRZ ;  /* 0x0000000000067805 */ /* 0x012fc6000001ff00 */
[----:B------:R-:W-:-:S06]  /*b260*/  FMUL.FTZ R4, R18, 1 ;  /* 0x3f80000012047820 */ /* 0x000fcc0000410000 */
[----:B------:R-:W0:Y:S02]  /*b270*/  F2F.F64.F32 R4, R4 ;  /* 0x0000000400047310 */ /* 0x000e240000201800 */
[----:B0-----:R0:W-:Y:S01]  /*b280*/  STG.E.128 desc[UR36][R8.64], R4 ;  /* 0x0000000408007986 */ /* 0x0011e2000c101d24 */
[----:B------:R-:W-:Y:S05]  /*b290*/  BRA `(.L_x_11862) ;  /* 0x00000008006c7947 */ /* 0x000fea0003800000 */
.L_x_11870:
        /* <DEDUP_REMOVED lines=21> */
.L_x_11875:
[----:B------:R-:W-:Y:S05]  /*b3f0*/  BSYNC B0 ;  /* 0x0000000000007941 */ /* 0x000fea0003800000 */
.L_x_11874:
[----:B------:R-:W-:-:S05]  /*b400*/  LOP3.LUT R5, R0, R5, RZ, 0xfc, !PT ;  /* 0x0000000500057212 */ /* 0x000fca00078efcff */
[----:B------:R0:W-:Y:S01]  /*b410*/  STG.E.U8 desc[UR36][R8.64], R5 ;  /* 0x0000000508007986 */ /* 0x0001e2000c101124 */
[----:B------:R-:W-:Y:S05]  /*b420*/  BRA `(.L_x_11862) ;  /* 0x0000000800087947 */ /* 0x000fea0003800000 */
.L_x_11873:
        /* <DEDUP_REMOVED lines=13> */
.L_x_11877:
[----:B------:R-:W-:Y:S01]  /*b500*/  IMAD.MOV.U32 R0, RZ, RZ, 0x7f ;  /* 0x0000007fff007424 */ /* 0x000fe200078e00ff */
[----:B------:R-:W-:-:S04]  /*b510*/  ISETP.GT.U32.AND P0, PT, R3, 0x7f800000, PT ;  /* 0x7f8000000300780c */ /* 0x000fc80003f04070 */
[----:B------:R-:W-:-:S09]  /*b520*/  SEL R0, R0, 0x7c, P0 ;  /* 0x0000007c00007807 */ /* 0x000fd20000000000 */
.L_x_11878:
[----:B------:R-:W-:Y:S05]  /*b530*/  BSYNC B0 ;  /* 0x0000000000007941 */ /* 0x000fea0003800000 */
.L_x_11876:
[----:B------:R-:W-:-:S04]  /*b540*/  LOP3.LUT R3, R5, 0x80000000, RZ, 0xc0, !PT ;  /* 0x8000000005037812 */ /* 0x000fc800078ec0ff */
[----:B------:R-:W-:-:S04]  /*b550*/  SHF.R.U32.HI R3, RZ, 0x18, R3 ;  /* 0x00000018ff037819 */ /* 0x000fc80000011603 */
[----:B------:R-:W-:-:S05]  /*b560*/  LOP3.LUT R3, R0, R3, RZ, 0xfc, !PT ;  /* 0x0000000300037212 */ /* 0x000fca00078efcff */
[----:B------:R0:W-:Y:S01]  /*b570*/  STG.E.U8 desc[UR36][R8.64], R3 ;  /* 0x0000000308007986 */ /* 0x0001e2000c101124 */
[----:B------:R-:W-:Y:S05]  /*b580*/  BRA `(.L_x_11862) ;  /* 0x0000000400b07947 */ /* 0x000fea0003800000 */
.L_x_11872:
[----:B------:R0:W-:Y:S01]  /*b590*/  STG.E.U16 desc[UR36][R8.64], R18 ;  /* 0x0000001208007986 */ /* 0x0001e2000c101524 */
[----:B------:R-:W-:Y:S05]  /*b5a0*/  BRA `(.L_x_11862) ;  /* 0x0000000400a87947 */ /* 0x000fea0003800000 */
.L_x_11869:
        /* <DEDUP_REMOVED lines=10> */
[----:B0-----:R0:W-:Y:S01]  /*b650*/  STG.E.U16 desc[UR36][R8.64], R3 ;  /* 0x0000000308007986 */ /* 0x0011e2000c101524 */
[----:B------:R-:W-:Y:S05]  /*b660*/  BRA `(.L_x_11862) ;  /* 0x0000000400787947 */ /* 0x000fea0003800000 */
.L_x_11881:
        /* <DEDUP_REMOVED lines=17> */
.L_x_11884:
[----:B------:R-:W-:-:S04]  /*b780*/  LOP3.LUT R3, R5, 0x80000000, RZ, 0xc0, !PT ;  /* 0x8000000005037812 */ /* 0x000fc800078ec0ff */
[----:B------:R-:W-:-:S04]  /*b790*/  SHF.R.U32.HI R3, RZ, 0x18, R3 ;  /* 0x00000018ff037819 */ /* 0x000fc80000011603 */
[----:B------:R-:W-:-:S04]  /*b7a0*/  LOP3.LUT R0, R0, R3, RZ, 0xfc, !PT ;  /* 0x0000000300007212 */ /* 0x000fc800078efcff */
[----:B------:R-:W-:-:S07]  /*b7b0*/  PRMT R4, R0, 0x7610, R4 ;  /* 0x0000761000047816 */ /* 0x000fce0000000004 */
.L_x_11883:
[----:B------:R-:W-:Y:S05]  /*b7c0*/  BSYNC B0 ;  /* 0x0000000000007941 */ /* 0x000fea0003800000 */
.L_x_11882:
[----:B------:R0:W-:Y:S01]  /*b7d0*/  STG.E.U8 desc[UR36][R8.64], R4 ;  /* 0x0000000408007986 */ /* 0x0001e2000c101124 */
[----:B------:R-:W-:Y:S05]  /*b7e0*/  BRA `(.L_x_11862) ;  /* 0x0000000400187947 */ /* 0x000fea0003800000 */
.L_x_11880:
        /* <DEDUP_REMOVED lines=17> */
.L_x_11887:
[----:B------:R-:W-:-:S04]  /*b900*/  LOP3.LUT R3, R5, 0x80000000, RZ, 0xc0, !PT ;  /* 0x8000000005037812 */ /* 0x000fc800078ec0ff */
[----:B------:R-:W-:-:S04]  /*b910*/  SHF.R.U32.HI R3, RZ, 0x18, R3 ;  /* 0x00000018ff037819 */ /* 0x000fc80000011603 */
[----:B------:R-:W-:-:S04]  /*b920*/  LOP3.LUT R0, R0, R3, RZ, 0xfc, !PT ;  /* 0x0000000300007212 */ /* 0x000fc800078efcff */
[----:B------:R-:W-:-:S07]  /*b930*/  PRMT R4, R0, 0x7610, R4 ;  /* 0x0000761000047816 */ /* 0x000fce0000000004 */
.L_x_11886:
[----:B------:R-:W-:Y:S05]  /*b940*/  BSYNC B0 ;  /* 0x0000000000007941 */ /* 0x000fea0003800000 */
.L_x_11885:
[----:B------:R0:W-:Y:S01]  /*b950*/  STG.E.U8 desc[UR36][R8.64], R4 ;  /* 0x0000000408007986 */ /* 0x0001e2000c101124 */
[----:B------:R-:W-:Y:S05]  /*b960*/  BRA `(.L_x_11862) ;  /* 0x0000000000b87947 */ /* 0x000fea0003800000 */
.L_x_11879:
[----:B------:R-:W-:-:S13]  /*b970*/  ISETP.NE.AND P0, PT, R0, 0x1c, PT ;  /* 0x0000001c0000780c */ /* 0x000fda0003f05270 */
[----:B------:R-:W-:Y:S05]  /*b980*/  @!P0 BRA `(.L_x_11888) ;  /* 0x0000000000a48947 */ /* 0x000fea0003800000 */
[----:B------:R-:W-:-:S13]  /*b990*/  ISETP.NE.AND P0, PT, R0, 0x1d, PT ;  /* 0x0000001d0000780c */ /* 0x000fda0003f05270 */
[----:B------:R-:W-:Y:S05]  /*b9a0*/  @!P0 BRA `(.L_x_11889) ;  /* 0x00000000008c8947 */ /* 0x000fea0003800000 */
[----:B------:R-:W-:-:S13]  /*b9b0*/  ISETP.NE.AND P0, PT, R0, 0x2c, PT ;  /* 0x0000002c0000780c */ /* 0x000fda0003f05270 */
[----:B------:R-:W-:Y:S05]  /*b9c0*/  @P0 BRA `(.L_x_11861) ;  /* 0x0000000000400947 */ /* 0x000fea0003800000 */
[----:B------:R-:W-:-:S05]  /*b9d0*/  IMAD.U32 R18, R18, 0x10000, RZ ;  /* 0x0001000012127824 */ /* 0x000fca00078e00ff */
        /* <DEDUP_REMOVED lines=15> */
.L_x_11861:
        /* <DEDUP_REMOVED lines=15> */
[----:B0-----:R-:W-:Y:S05]  /*bbc0*/  CALL.ABS.NOINC R14 ;  /* 0x000000000e007343 */ /* 0x001fea0003c00000 */
.L_x_11890:
[----:B------:R-:W-:Y:S05]  /*bbd0*/  BRA `(.L_x_11862) ;  /* 0x00000000001c7947 */ /* 0x000fea0003800000 */
.L_x_11889:
[----:B------:R-:W-:-:S06]  /*bbe0*/  IMAD.U32 R4, R18, 0x10000, RZ ;  /* 0x0001000012047824 */ /* 0x000fcc00078e00ff */
[----:B-1----:R-:W0:Y:S02]  /*bbf0*/  F2I.U64.TRUNC R4, R4 ;  /* 0x0000000400047311 */ /* 0x002e24000020d800 */
[----:B0-----:R0:W-:Y:S01]  /*bc00*/  STG.E.64 desc[UR36][R8.64], R4 ;  /* 0x0000000408007986 */ /* 0x0011e2000c101b24 */
[----:B------:R-:W-:Y:S05]  /*bc10*/  BRA `(.L_x_11862) ;  /* 0x00000000000c7947 */ /* 0x000fea0003800000 */
.L_x_11888:
[----:B------:R-:W-:-:S04]  /*bc20*/  IMAD.U32 R18, R18, 0x10000, RZ ;  /* 0x0001000012127824 */ /* 0x000fc800078e00ff */
[----:B------:R-:W0:Y:S02]  /*bc30*/  F2I.FTZ.U32.TRUNC.NTZ R3, R18 ;  /* 0x0000001200037305 */ /* 0x000e24000021f000 */
[----:B0-----:R0:W-:Y:S02]  /*bc40*/  STG.E desc[UR36][R8.64], R3 ;  /* 0x0000000308007986 */ /* 0x0011e4000c101924 */
.L_x_11862:
[----:B------:R-:W-:-:S07]  /*bc50*/  VIADD R25, R25, 0x80 ;  /* 0x0000008019197836 */ /* 0x000fce0000000000 */
.L_x_11822:
[----:B------:R-:W-:Y:S05]  /*bc60*/  BSYNC B6 ;  /* 0x0000000000067941 */ /* 0x000fea0003800000 */
.L_x_11821:
[----:B------:R-:W-:-:S13]  /*bc70*/  ISETP.GE.AND P0, PT, R25, R16, PT ;  /* 0x000000101900720c */ /* 0x000fda0003f06270 */
[----:B------:R-:W-:Y:S05]  /*bc80*/  @P0 EXIT ;  /* 0x000000000000094d */ /* 0x000fea0003800000 */
[----:B01----:R-:W0:Y:S01]  /*bc90*/  LDC.64 R4, c[0x0][0x218] ;  /* 0x00008600ff047b82 */ /* 0x003e220000000a00 */
        /* <DEDUP_REMOVED lines=20> */
.L_x_11894:
[----:B------:R-:W-:-:S06]  /*bde0*/  IMAD.U32 R5, R19, 0x10000, RZ ;  /* 0x0001000013057824 */ /* 0x000fcc00078e00ff */
[----:B------:R-:W0:Y:S02]  /*bdf0*/  F2I.S64.TRUNC R4, R5 ;  /* 0x0000000500047311 */ /* 0x000e24000020d900 */
[----:B0-----:R-:W-:Y:S01]  /*be00*/  STG.E.U8 desc[UR36][R2.64], R4 ;  /* 0x0000000402007986 */ /* 0x001fe2000c101124 */
[----:B------:R-:W-:Y:S05]  /*be10*/  EXIT ;  /* 0x000000000000794d */ /* 0x000fea0003800000 */
.L_x_11893:
        /* <DEDUP_REMOVED lines=10> */
.L_x_11897:
[----:B------:R-:W-:-:S06]  /*bec0*/  IMAD.U32 R19, R19, 0x10000, RZ ;  /* 0x0001000013137824 */ /* 0x000fcc00078e00ff */
[----:B------:R-:W0:Y:S02]  /*bed0*/  F2I.FTZ.TRUNC.NTZ R19, R19 ;  /* 0x0000001300137305 */ /* 0x000e24000021f100 */
[----:B0-----:R-:W-:Y:S01]  /*bee0*/  STG.E desc[UR36][R2.64], R19 ;  /* 0x0000001302007986 */ /* 0x001fe2000c101924 */
[----:B------:R-:W-:Y:S05]  /*bef0*/  EXIT ;  /* 0x000000000000794d */ /* 0x000fea0003800000 */
.L_x_11896:
[----:B------:R-:W-:-:S06]  /*bf00*/  IMAD.U32 R19, R19, 0x10000, RZ ;  /* 0x0001000013137824 */ /* 0x000fcc00078e00ff */
[----:B------:R-:W0:Y:S02]  /*bf10*/  F2I.FTZ.TRUNC.NTZ R19, R19 ;  /* 0x0000001300137305 */ /* 0x000e24000021f100 */
[----:B0-----:R-:W-:Y:S01]  /*bf20*/  STG.E.U16 desc[UR36][R2.64], R19 ;  /* 0x0000001302007986 */ /* 0x001fe2000c101524 */
[----:B------:R-:W-:Y:S05]  /*bf30*/  EXIT ;  /* 0x000000000000794d */ /* 0x000fea0003800000 */
.L_x_11892:
        /* <DEDUP_REMOVED lines=9> */
.L_x_11899:
[----:B------:R-:W-:-:S05]  /*bfd0*/  IMAD.U32 R0, R19, 0x10000, RZ ;  /* 0x0001000013007824 */ /* 0x000fca00078e00ff */
[----:B------:R-:W-:-:S05]  /*bfe0*/  F2FP.F16.F32.PACK_AB R0, RZ, R0 ;  /* 0x00000000ff00723e */ /* 0x000fca00000000ff */
[----:B------:R-:W-:Y:S01]  /*bff0*/  STG.E.U16 desc[UR36][R2.64], R0 ;  /* 0x0000000002007986 */ /* 0x000fe2000c101524 */
[----:B------:R-:W-:Y:S05]  /*c000*/  EXIT ;  /* 0x000000000000794d */ /* 0x000fea0003800000 */
.L_x_11898:
        /* <DEDUP_REMOVED lines=10> */
.L_x_11901:
[----:B------:R-:W-:-:S05]  /*c0b0*/  IMAD.U32 R19, R19, 0x10000, RZ ;  /* 0x0001000013137824 */ /* 0x000fca00078e00ff */
[----:B------:R-:W-:-:S04]  /*c0c0*/  F2FP.F16.F32.PACK_AB R5, RZ, R19 ;  /* 0x00000013ff05723e */ /* 0x000fc800000000ff */
[----:B------:R-:W-:-:S05]  /*c0d0*/  PRMT R5, R5, 0x5410, RZ ;  /* 0x0000541005057816 */ /* 0x000fca00000000ff */
[----:B------:R-:W-:Y:S01]  /*c0e0*/  STG.E desc[UR36][R2.64], R5 ;  /* 0x0000000502007986 */ /* 0x000fe2000c101924 */
[----:B------:R-:W-:Y:S05]  /*c0f0*/  EXIT ;  /* 0x000000000000794d */ /* 0x000fea0003800000 */
.L_x_11900:
[----:B------:R-:W-:-:S04]  /*c100*/  IMAD.U32 R4, R19, 0x10000, RZ ;  /* 0x0001000013047824 */ /* 0x000fc800078e00ff */
[----:B------:R-:W-:-:S06]  /*c110*/  FMUL.FTZ R4, R4, 1 ;  /* 0x3f80000004047820 */ /* 0x000fcc0000410000 */
[----:B------:R-:W0:Y:S02]  /*c120*/  F2F.F64.F32 R4, R4 ;  /* 0x0000000400047310 */ /* 0x000e240000201800 */
[----:B0-----:R-:W-:Y:S01]  /*c130*/  STG.E.64 desc[UR36][R2.64], R4 ;  /* 0x0000000402007986 */ /* 0x001fe2000c101b24 */
[----:B------:R-:W-:Y:S05]  /*c140*/  EXIT ;  /* 0x000000000000794d */ /* 0x000fea0003800000 */
.L_x_11891:
        /* <DEDUP_REMOVED lines=13> */
.L_x_11904:
[----:B------:R-:W-:Y:S01]  /*c220*/  IMAD.U32 R19, R19, 0x10000, RZ ;  /* 0x0001000013137824 */ /* 0x000fe200078e00ff */
[----:B----4-:R-:W-:-:S03]  /*c230*/  CS2R R6, SRZ ;  /* 0x0000000000067805 */ /* 0x010fc6000001ff00 */
[----:B------:R-:W-:-:S06]  /*c240*/  FMUL.FTZ R4, R19, 1 ;  /* 0x3f80000013047820 */ /* 0x000fcc0000410000 */
[----:B------:R-:W0:Y:S02]  /*c250*/  F2F.F64.F32 R4, R4 ;  /* 0x0000000400047310 */ /* 0x000e240000201800 */
[----:B0-----:R-:W-:Y:S01]  /*c260*/  STG.E.128 desc[UR36][R2.64], R4 ;  /* 0x0000000402007986 */ /* 0x001fe2000c101d24 */
[----:B------:R-:W-:Y:S05]  /*c270*/  EXIT ;  /* 0x000000000000794d */ /* 0x000fea0003800000 */
.L_x_11903:
        /* <DEDUP_REMOVED lines=21> */
.L_x_11908:
[----:B------:R-:W-:Y:S05]  /*c3d0*/  BSYNC B0 ;  /* 0x0000000000007941 */ /* 0x000fea0003800000 */
.L_x_11907:
[----:B------:R-:W-:-:S05]  /*c3e0*/  LOP3.LUT R5, R0, R5, RZ, 0xfc, !PT ;  /* 0x0000000500057212 */ /* 0x000fca00078efcff */
[----:B------:R-:W-:Y:S01]  /*c3f0*/  STG.E.U8 desc[UR36][R2.64], R5 ;  /* 0x0000000502007986 */ /* 0x000fe2000c101124 */
[----:B------:R-:W-:Y:S05]  /*c400*/  EXIT ;  /* 0x000000000000794d */ /* 0x000fea0003800000 */
.L_x_11906:
        /* <DEDUP_REMOVED lines=13> */
.L_x_11910:
[----:B------:R-:W-:Y:S01]  /*c4e0*/  IMAD.MOV.U32 R0, RZ, RZ, 0x7f ;  /* 0x0000007fff007424 */ /* 0x000fe200078e00ff */
[----:B------:R-:W-:-:S04]  /*c4f0*/  ISETP.GT.U32.AND P0, PT, R4, 0x7f800000, PT ;  /* 0x7f8000000400780c */ /* 0x000fc80003f04070 */
[----:B------:R-:W-:-:S09]  /*c500*/  SEL R0, R0, 0x7c, P0 ;  /* 0x0000007c00007807 */ /* 0x000fd20000000000 */
.L_x_11911:
[----:B------:R-:W-:Y:S05]  /*c510*/  BSYNC B0 ;  /* 0x0000000000007941 */ /* 0x000fea0003800000 */
.L_x_11909:
[----:B------:R-:W-:-:S04]  /*c520*/  LOP3.LUT R4, R19, 0x80000000, RZ, 0xc0, !PT ;  /* 0x8000000013047812 */ /* 0x000fc800078ec0ff */
[----:B------:R-:W-:-:S04]  /*c530*/  SHF.R.U32.HI R5, RZ, 0x18, R4 ;  /* 0x00000018ff057819 */ /* 0x000fc80000011604 */
[----:B------:R-:W-:-:S05]  /*c540*/  LOP3.LUT R5, R0, R5, RZ, 0xfc, !PT ;  /* 0x0000000500057212 */ /* 0x000fca00078efcff */
[----:B------:R-:W-:Y:S01]  /*c550*/  STG.E.U8 desc[UR36][R2.64], R5 ;  /* 0x0000000502007986 */ /* 0x000fe2000c101124 */
[----:B------:R-:W-:Y:S05]  /*c560*/  EXIT ;  /* 0x000000000000794d */ /* 0x000fea0003800000 */
.L_x_11905:
[----:B------:R-:W-:Y:S01]  /*c570*/  STG.E.U16 desc[UR36][R2.64], R19 ;  /* 0x0000001302007986 */ /* 0x000fe2000c101524 */
[----:B------:R-:W-:Y:S05]  /*c580*/  EXIT ;  /* 0x000000000000794d */ /* 0x000fea0003800000 */
.L_x_11902:
        /* <DEDUP_REMOVED lines=12> */
.L_x_11914:
        /* <DEDUP_REMOVED lines=17> */
.L_x_11917:
[----:B------:R-:W-:-:S04]  /*c760*/  LOP3.LUT R0, R19, 0x80000000, RZ, 0xc0, !PT ;  /* 0x8000000013007812 */ /* 0x000fc800078ec0ff */
[----:B------:R-:W-:-:S04]  /*c770*/  SHF.R.U32.HI R5, RZ, 0x18, R0 ;  /* 0x00000018ff057819 */ /* 0x000fc80000011600 */
[----:B------:R-:W-:-:S04]  /*c780*/  LOP3.LUT R4, R4, R5, RZ, 0xfc, !PT ;  /* 0x0000000504047212 */ /* 0x000fc800078efcff */
[----:B------:R-:W-:-:S07]  /*c790*/  PRMT R0, R4, 0x7610, R0 ;  /* 0x0000761004007816 */ /* 0x000fce0000000000 */
.L_x_11916:
[----:B------:R-:W-:Y:S05]  /*c7a0*/  BSYNC B0 ;  /* 0x0000000000007941 */ /* 0x000fea0003800000 */
.L_x_11915:
[----:B------:R-:W-:Y:S01]  /*c7b0*/  STG.E.U8 desc[UR36][R2.64], R0 ;  /* 0x0000000002007986 */ /* 0x000fe2000c101124 */
[----:B------:R-:W-:Y:S05]  /*c7c0*/  EXIT ;  /* 0x000000000000794d */ /* 0x000fea0003800000 */
.L_x_11913:
        /* <DEDUP_REMOVED lines=17> */
.L_x_11920:
[----:B------:R-:W-:-:S04]  /*c8e0*/  LOP3.LUT R0, R19, 0x80000000, RZ, 0xc0, !PT ;  /* 0x8000000013007812 */ /* 0x000fc800078ec0ff */
[----:B------:R-:W-:-:S04]  /*c8f0*/  SHF.R.U32.HI R5, RZ, 0x18, R0 ;  /* 0x00000018ff057819 */ /* 0x000fc80000011600 */
[----:B------:R-:W-:-:S04]  /*c900*/  LOP3.LUT R4, R4, R5, RZ, 0xfc, !PT ;  /* 0x0000000504047212 */ /* 0x000fc800078efcff */
[----:B------:R-:W-:-:S07]  /*c910*/  PRMT R0, R4, 0x7610, R0 ;  /* 0x0000761004007816 */ /* 0x000fce0000000000 */
.L_x_11919:
[----:B------:R-:W-:Y:S05]  /*c920*/  BSYNC B0 ;  /* 0x0000000000007941 */ /* 0x000fea0003800000 */
.L_x_11918:
[----:B------:R-:W-:Y:S01]  /*c930*/  STG.E.U8 desc[UR36][R2.64], R0 ;  /* 0x0000000002007986 */ /* 0x000fe2000c101124 */
[----:B------:R-:W-:Y:S05]  /*c940*/  EXIT ;  /* 0x000000000000794d */ /* 0x000fea0003800000 */
.L_x_11912:
        /* <DEDUP_REMOVED lines=22> */
.L_x_11895:
        /* <DEDUP_REMOVED lines=9> */
[----:B----4-:R-:W-:-:S02]  /*cb40*/  IMAD.U32 R7, RZ, RZ, UR5 ;  /* 0x00000005ff077e24 */ /* 0x010fc4000f8e00ff */
[----:B------:R-:W-:Y:S02]  /*cb50*/  IMAD.U32 R11, RZ, RZ, UR7 ;  /* 0x00000007ff0b7e24 */ /* 0x000fe4000f8e00ff */
[----:B------:R-:W-:Y:S02]  /*cb60*/  IMAD.MOV.U32 R8, RZ, RZ, 0x65 ;  /* 0x00000065ff087424 */ /* 0x000fe400078e00ff */
[----:B------:R-:W-:Y:S02]  /*cb70*/  IMAD.MOV.U32 R12, RZ, RZ, 0x1 ;  /* 0x00000001ff0c7424 */ /* 0x000fe400078e00ff */
[----:B0-----:R-:W-:-:S07]  /*cb80*/  IMAD.MOV.U32 R13, RZ, RZ, RZ ;  /* 0x000000ffff0d7224 */ /* 0x001fce00078e00ff */
[----:B------:R-:W-:-:S07]  /*cb90*/  LEPC R20, `(.L_x_11923) ;  /* 0x000000001014794e */ /* 0x000fce0000000000 */
[----:B-1----:R-:W-:Y:S05]  /*cba0*/  CALL.ABS.NOINC R2 ;  /* 0x0000000002007343 */ /* 0x002fea0003c00000 */
.L_x_11923:
[----:B------:R-:W-:Y:S05]  /*cbb0*/  EXIT ;  /* 0x000000000000794d */ /* 0x000fea0003800000 */
.L_x_11922:
[----:B------:R-:W-:-:S06]  /*cbc0*/  IMAD.U32 R4, R19, 0x10000, RZ ;  /* 0x0001000013047824 */ /* 0x000fcc00078e00ff */
[----:B------:R-:W0:Y:S02]  /*cbd0*/  F2I.U64.TRUNC R4, R4 ;  /* 0x0000000400047311 */ /* 0x000e24000020d800 */
[----:B0-----:R-:W-:Y:S01]  /*cbe0*/  STG.E.64 desc[UR36][R2.64], R4 ;  /* 0x0000000402007986 */ /* 0x001fe2000c101b24 */
[----:B------:R-:W-:Y:S05]  /*cbf0*/  EXIT ;  /* 0x000000000000794d */ /* 0x000fea0003800000 */
.L_x_11921:
[----:B------:R-:W-:-:S06]  /*cc00*/  IMAD.U32 R19, R19, 0x10000, RZ ;  /* 0x0001000013137824 */ /* 0x000fcc00078e00ff */
[----:B------:R-:W0:Y:S02]  /*cc10*/  F2I.FTZ.U32.TRUNC.NTZ R19, R19 ;  /* 0x0000001300137305 */ /* 0x000e24000021f000 */
[----:B0-----:R-:W-:Y:S01]  /*cc20*/  STG.E desc[UR36][R2.64], R19 ;  /* 0x0000001302007986 */ /* 0x001fe2000c101924 */
[----:B------:R-:W-:Y:S05]  /*cc30*/  EXIT ;  /* 0x000000000000794d */ /* 0x000fea0003800000 */
.L_x_11924:
        /* <DEDUP_REMOVED lines=12> */
.L_x_14671:


//--------------------- .text._ZN2at6native18elementwise_kernelILi128ELi4EZNS0_22gpu_kernel_impl_nocastIZZZNS0_28sigmoid_backward_kernel_cudaERNS_18TensorIteratorBaseEENKUlvE0_clEvENKUlvE2_clEvEUlN3c108BFloat16ES8_E_EEvS4_RKT_EUliE_EEviT1_ --------------------------
	.section	.text._ZN2at6native18elementwise_kernelILi128ELi4EZNS0_22gpu_kernel_impl_nocastIZZZNS0_28sigmoid_backward_kernel_cudaERNS_18TensorIteratorBaseEENKUlvE0_clEvENKUlvE2_clEvEUlN3c108BFloat16ES8_E_EEvS4_RKT_EUliE_EEviT1_,"ax",@progbits
	.align	128
        .global         _ZN2at6native18elementwise_kernelILi128ELi4EZNS0_22gpu_kernel_impl_nocastIZZZNS0_28sigmoid_backward_kernel_cudaERNS_18TensorIteratorBaseEENKUlvE0_clEvENKUlvE2_clEvEUlN3c108BFloat16ES8_E_EEvS4_RKT_EUliE_EEviT1_
        .type           _ZN2at6native18elementwise_kernelILi128ELi4EZNS0_22gpu_kernel_impl_nocastIZZZNS0_28sigmoid_backward_kernel_cudaERNS_18TensorIteratorBaseEENKUlvE0_clEvENKUlvE2_clEvEUlN3c108BFloat16ES8_E_EEvS4_RKT_EUliE_EEviT1_,@function
        .size           _ZN2at6native18elementwise_kernelILi128ELi4EZNS0_22gpu_kernel_impl_nocastIZZZNS0_28sigmoid_backward_kernel_cudaERNS_18TensorIteratorBaseEENKUlvE0_clEvENKUlvE2_clEvEUlN3c108BFloat16ES8_E_EEvS4_RKT_EUliE_EEviT1_,(.L_x_14672 - _ZN2at6native18elementwise_kernelILi128ELi4EZNS0_22gpu_kernel_impl_nocastIZZZNS0_28sigmoid_backward_kernel_cudaERNS_18TensorIteratorBaseEENKUlvE0_clEvENKUlvE2_clEvEUlN3c108BFloat16ES8_E_EEvS4_RKT_EUliE_EEviT1_)
        .other          _ZN2at6native18elementwise_kernelILi128ELi4EZNS0_22gpu_kernel_impl_nocastIZZZNS0_28sigmoid_backward_kernel_cudaERNS_18TensorIteratorBaseEENKUlvE0_clEvENKUlvE2_clEvEUlN3c108BFloat16ES8_E_EEvS4_RKT_EUliE_EEviT1_,@"STO_CUDA_ENTRY STV_DEFAULT"
_ZN2at6native18elementwise_kernelILi128ELi4EZNS0_22gpu_kernel_impl_nocastIZZZNS0_28sigmoid_backward_kernel_cudaERNS_18TensorIteratorBaseEENKUlvE0_clEvENKUlvE2_clEvEUlN3c108BFloat16ES8_E_EEvS4_RKT_EUliE_EEviT1_:
.text._ZN2at6native18elementwise_kernelILi128ELi4EZNS0_22gpu_kernel_impl_nocastIZZZNS0_28sigmoid_backward_kernel_cudaERNS_18TensorIteratorBaseEENKUlvE0_clEvENKUlvE2_clEvEUlN3c108BFloat16ES8_E_EEvS4_RKT_EUliE_EEviT1_:
        /* <DEDUP_REMOVED lines=363> */
.L_x_11927:
        /* <DEDUP_REMOVED lines=11> */
[----:B------:R-:W-:Y:S01]  /*1760*/  FADD.FTZ R2, -R0, 1 ;  /* 0x3f80000000027421 */ /* 0x000fe20000010100 */
[----:B---3--:R-:W-:-:S05]  /*1770*/  SHF.L.U32 R4, R6, 0x10, RZ ;  /* 0x0000001006047819 */ /* 0x008fca00000006ff */
[----:B------:R-:W0:Y:S02]  /*1780*/  F2F.BF16.F32 R2, R2 ;  /* 0x0000000200027304 */ /* 0x000e240000202000 */
[----:B0-----:R-:W-:-:S05]  /*1790*/  SHF.L.U32 R11, R2, 0x10, RZ ;  /* 0x00000010020b7819 */ /* 0x001fca00000006ff */
[----:B------:R-:W-:Y:S01]  /*17a0*/  FMUL.FTZ R11, R4, R11 ;  /* 0x0000000b040b7220 */ /* 0x000fe20000410000 */
[----:B------:R-:W-:-:S04]  /*17b0*/  IADD3 R4, P0, R5, UR8, RZ ;  /* 0x0000000805047c10 */ /* 0x000fc8000ff1e0ff */
[----:B------:R-:W-:Y:S01]  /*17c0*/  IADD3.X R5, RZ, UR9, RZ, P0, !PT ;  /* 0x00000009ff057c10 */ /* 0x000fe200087fe4ff */
[----:B------:R-:W0:Y:S02]  /*17d0*/  F2F.BF16.F32 R11, R11 ;  /* 0x0000000b000b7304 */ /* 0x000e240000202000 */
[----:B0-----:R-:W-:-:S05]  /*17e0*/  SHF.L.U32 R9, R11, 0x10, RZ ;  /* 0x000000100b097819 */ /* 0x001fca00000006ff */
[----:B------:R-:W-:-:S05]  /*17f0*/  FMUL.FTZ R9, R0, R9 ;  /* 0x0000000900097220 */ /* 0x000fca0000410000 */
[----:B------:R-:W-:-:S05]  /*1800*/  F2FP.BF16.F32.PACK_AB R9, RZ, R9 ;  /* 0x00000009ff09723e */ /* 0x000fca00000010ff */
[----:B------:R0:W-:Y:S02]  /*1810*/  STG.E.U16 desc[UR4][R4.64], R9 ;  /* 0x0000000904007986 */ /* 0x0001e4000c101504 */
.L_x_11926:
[----:B------:R-:W-:Y:S05]  /*1820*/  BSYNC B0 ;  /* 0x0000000000007941 */ /* 0x000fea0003800000 */
.L_x_11925:
        /* <DEDUP_REMOVED lines=356> */
.L_x_11930:
        /* <DEDUP_REMOVED lines=18> */
[----:B------:R-:W0:Y:S01]  /*2f90*/  F2F.BF16.F32 R11, R11 ;  /* 0x0000000b000b7304 */ /* 0x000e220000202000 */
[----:B------:R-:W-:Y:S02]  /*2fa0*/  ISETP.GE.AND P0, PT, R3, UR6, PT ;  /* 0x0000000603007c0c */ /* 0x000fe4000bf06270 */
[----:B0-----:R-:W-:-:S05]  /*2fb0*/  SHF.L.U32 R9, R11, 0x10, RZ ;  /* 0x000000100b097819 */ /* 0x001fca00000006ff */
[----:B------:R-:W-:-:S05]  /*2fc0*/  FMUL.FTZ R9, R0, R9 ;  /* 0x0000000900097220 */ /* 0x000fca0000410000 */
[----:B------:R-:W-:-:S05]  /*2fd0*/  F2FP.BF16.F32.PACK_AB R9, RZ, R9 ;  /* 0x00000009ff09723e */ /* 0x000fca00000010ff */
        /* <DEDUP_REMOVED lines=355> */
.L_x_11931:
        /* <DEDUP_REMOVED lines=23> */
.L_x_11929:
[----:B------:R-:W-:Y:S05]  /*4780*/  BSYNC B0 ;  /* 0x0000000000007941 */ /* 0x000fea0003800000 */
.L_x_11928:
        /* <DEDUP_REMOVED lines=355> */
.L_x_11932:
        /* <DEDUP_REMOVED lines=10> */
[----:B------:R-:W-:Y:S01]  /*5e60*/  FADD.FTZ R4, -R0, 1 ;  /* 0x3f80000000047421 */ /* 0x000fe20000010100 */
[----:B---3--:R-:W-:-:S05]  /*5e70*/  SHF.L.U32 R8, R2, 0x10, RZ ;  /* 0x0000001002087819 */ /* 0x008fca00000006ff */
[----:B------:R-:W0:Y:S01]  /*5e80*/  F2F.BF16.F32 R4, R4 ;  /* 0x0000000400047304 */ /* 0x000e220000202000 */
[----:B------:R-:W-:-:S04]  /*5e90*/  IADD3 R2, P0, R5, UR6, RZ ;  /* 0x0000000605027c10 */ /* 0x000fc8000ff1e0ff */
[----:B------:R-:W-:Y:S02]  /*5ea0*/  IADD3.X R3, RZ, UR7, RZ, P0, !PT ;  /* 0x00000007ff037c10 */ /* 0x000fe400087fe4ff */
[----:B0-----:R-:W-:-:S05]  /*5eb0*/  SHF.L.U32 R9, R4, 0x10, RZ ;  /* 0x0000001004097819 */ /* 0x001fca00000006ff */
[----:B------:R-:W-:-:S06]  /*5ec0*/  FMUL.FTZ R8, R8, R9 ;  /* 0x0000000908087220 */ /* 0x000fcc0000410000 */
[----:B------:R-:W0:Y:S02]  /*5ed0*/  F2F.BF16.F32 R8, R8 ;  /* 0x0000000800087304 */ /* 0x000e240000202000 */
[----:B0-----:R-:W-:-:S05]  /*5ee0*/  SHF.L.U32 R7, R8, 0x10, RZ ;  /* 0x0000001008077819 */ /* 0x001fca00000006ff */
[----:B------:R-:W-:-:S05]  /*5ef0*/  FMUL.FTZ R7, R0, R7 ;  /* 0x0000000700077220 */ /* 0x000fca0000410000 */
[----:B------:R-:W-:-:S05]  /*5f00*/  F2FP.BF16.F32.PACK_AB R7, RZ, R7 ;  /* 0x00000007ff07723e */ /* 0x000fca00000010ff */
[----:B------:R-:W-:Y:S01]  /*5f10*/  STG.E.U16 desc[UR4][R2.64], R7 ;  /* 0x0000000702007986 */ /* 0x000fe2000c101504 */
[----:B------:R-:W-:Y:S05]  /*5f20*/  EXIT ;  /* 0x000000000000794d */ /* 0x000fea0003800000 */
.L_x_11933:
        /* <DEDUP_REMOVED lines=13> */
.L_x_14672:


//--------------------- .text._ZN2at6native27unrolled_elementwise_kernelIZZZNS0_28sigmoid_backward_kernel_cudaERNS_18TensorIteratorBaseEENKUlvE0_clEvENKUlvE2_clEvEUlN3c108BFloat16ES7_E_St5arrayIPcLm3EELi4E23TrivialOffsetCalculatorILi2EjESC_ILi1EjENS0_6memory15LoadWithoutCastENSF_16StoreWithoutCastEEEviT_T0_T2_T3_T4_T5_ --------------------------
	.section	.text._ZN2at6native27unrolled_elementwise_kernelIZZZNS0_28sigmoid_backward_kernel_cudaERNS_18TensorIteratorBaseEENKUlvE0_clEvENKUlvE2_clEvEUlN3c108BFloat16ES7_E_St5arrayIPcLm3EELi4E23TrivialOffsetCalculatorILi2EjESC_ILi1EjENS0_6memory15LoadWithoutCastENSF_16StoreWithoutCastEEEviT_T0_T2_T3_T4_T5_,"ax",@progbits
	.align	128
        .global         _ZN2at6native27unrolled_elementwise_kernelIZZZNS0_28sigmoid_backward_kernel_cudaERNS_18TensorIteratorBaseEENKUlvE0_clEvENKUlvE2_clEvEUlN3c108BFloat16ES7_E_St5arrayIPcLm3EELi4E23TrivialOffsetCalculatorILi2EjESC_ILi1EjENS0_6memory15LoadWithoutCastENSF_16StoreWithoutCastEEEviT_T0_T2_T3_T4_T5_
        .type           _ZN2at6native27unrolled_elementwise_kernelIZZZNS0_28sigmoid_backward_kernel_cudaERNS_18TensorIteratorBaseEENKUlvE0_clEvENKUlvE2_clEvEUlN3c108BFloat16ES7_E_St5arrayIPcLm3EELi4E23TrivialOffsetCalculatorILi2EjESC_ILi1EjENS0_6memory15LoadWithoutCastENSF_16StoreWithoutCastEEEviT_T0_T2_T3_T4_T5_,@function
        .size           _ZN2at6native27unrolled_elementwise_kernelIZZZNS0_28sigmoid_backward_kernel_cudaERNS_18TensorIteratorBaseEENKUlvE0_clEvENKUlvE2_clEvEUlN3c108BFloat16ES7_E_St5arrayIPcLm3EELi4E23TrivialOffsetCalculatorILi2EjESC_ILi1EjENS0_6memory15LoadWithoutCastENSF_16StoreWithoutCastEEEviT_T0_T2_T3_T4_T5_,(.L_x_14673 - _ZN2at6native27unrolled_elementwise_kernelIZZZNS0_28sigmoid_backward_kernel_cudaERNS_18TensorIteratorBaseEENKUlvE0_clEvENKUlvE2_clEvEUlN3c108BFloat16ES7_E_St5arrayIPcLm3EELi4E23TrivialOffsetCalculatorILi2EjESC_ILi1EjENS0_6memory15LoadWithoutCastENSF_16StoreWithoutCastEEEviT_T0_T2_T3_T4_T5_)
        .other          _ZN2at6native27unrolled_elementwise_kernelIZZZNS0_28sigmoid_backward_kernel_cudaERNS_18TensorIteratorBaseEENKUlvE0_clEvENKUlvE2_clEvEUlN3c108BFloat16ES7_E_St5arrayIPcLm3EELi4E23TrivialOffsetCalculatorILi2EjESC_ILi1EjENS0_6memory15LoadWithoutCastENSF_16StoreWithoutCastEEEviT_T0_T2_T3_T4_T5_,@"STO_CUDA_ENTRY STV_DEFAULT"
_ZN2at6native27unrolled_elementwise_kernelIZZZNS0_28sigmoid_backward_kernel_cudaERNS_18TensorIteratorBaseEENKUlvE0_clEvENKUlvE2_clEvEUlN3c108BFloat16ES7_E_St5arrayIPcLm3EELi4E23TrivialOffsetCalculatorILi2EjESC_ILi1EjENS0_6memory15LoadWithoutCastENSF_16StoreWithoutCastEEEviT_T0_T2_T3_T4_T5_:
.text._ZN2at6native27unrolled_elementwise_kernelIZZZNS0_28sigmoid_backward_kernel_cudaERNS_18TensorIteratorBaseEENKUlvE0_clEvENKUlvE2_clEvEUlN3c108BFloat16ES7_E_St5arrayIPcLm3EELi4E23TrivialOffsetCalculatorILi2EjESC_ILi1EjENS0_6memory15LoadWithoutCastENSF_16StoreWithoutCastEEEviT_T0_T2_T3_T4_T5_:
        /* <DEDUP_REMOVED lines=64> */
[----:B-----5:R-:W-:Y:S01]  /*0400*/  SHF.L.U32 R21, R21, 0x10, RZ ;  /* 0x0000001015157819 */ /* 0x020fe200000006ff */
[----:B------:R-:W-:-:S04]  /*0410*/  IMAD.U32 R14, R14, 0x10000, RZ ;  /* 0x000100000e0e7824 */ /* 0x000fc800078e00ff */
[----:B------:R-:W-:-:S06]  /*0420*/  FADD.FTZ R6, -R21, 1 ;  /* 0x3f80000015067421 */ /* 0x000fcc0000010100 */
[----:B------:R-:W0:Y:S02]  /*0430*/  F2F.BF16.F32 R6, R6 ;  /* 0x0000000600067304 */ /* 0x000e240000202000 */
[----:B0-----:R-:W-:-:S05]  /*0440*/  SHF.L.U32 R7, R6, 0x10, RZ ;  /* 0x0000001006077819 */ /* 0x001fca00000006ff */
[----:B------:R-:W-:-:S06]  /*0450*/  FMUL.FTZ R7, R14, R7 ;  /* 0x000000070e077220 */ /* 0x000fcc0000410000 */
[----:B------:R-:W0:Y:S02]  /*0460*/  F2F.BF16.F32 R7, R7 ;  /* 0x0000000700077304 */ /* 0x000e240000202000 */
[----:B0-----:R-:W-:-:S04]  /*0470*/  IMAD.U32 R4, R7, 0x10000, RZ ;  /* 0x0001000007047824 */ /* 0x001fc800078e00ff */
[----:B------:R-:W-:-:S05]  /*0480*/  FMUL.FTZ R4, R21, R4 ;  /* 0x0000000415047220 */ /* 0x000fca0000410000 */
[----:B------:R-:W-:-:S07]  /*0490*/  F2FP.BF16.F32.PACK_AB R4, RZ, R4 ;  /* 0x00000004ff04723e */ /* 0x000fce00000010ff */
.L_x_11935:
[----:B------:R-:W-:Y:S05]  /*04a0*/  BSYNC B0 ;  /* 0x0000000000007941 */ /* 0x000fea0003800000 */
.L_x_11934:
[----:B------:R-:W-:Y:S04]  /*04b0*/  BSSY B0, `(.L_x_11936) ;  /* 0x000000c000007945 */ /* 0x000fe80003800000 */
[----:B------:R-:W-:Y:S05]  /*04c0*/  @P1 BRA `(.L_x_11937) ;  /* 0x0000000000281947 */ /* 0x000fea0003800000 */
        /* <DEDUP_REMOVED lines=10> */
.L_x_11937:
[----:B------:R-:W-:Y:S05]  /*0570*/  BSYNC B0 ;  /* 0x0000000000007941 */ /* 0x000fea0003800000 */
.L_x_11936:
        /* <DEDUP_REMOVED lines=12> */
.L_x_11939:
[----:B------:R-:W-:Y:S05]  /*0640*/  BSYNC B0 ;  /* 0x0000000000007941 */ /* 0x000fea0003800000 */
.L_x_11938:
        /* <DEDUP_REMOVED lines=12> */
.L_x_11941:
[----:B------:R-:W-:Y:S05]  /*0710*/  BSYNC B0 ;  /* 0x0000000000007941 */ /* 0x000fea0003800000 */
.L_x_11940:
[----:B------:R0:W-:Y:S01]  /*0720*/  @!P0 STG.E.U16 desc[UR4][R2.64], R4 ;  /* 0x0000000402008986 */ /* 0x0001e2000c101504 */
[----:B------:R-:W-:Y:S04]  /*0730*/  BSSY B0, `(.L_x_11942) ;  /* 0x000000c000007945 */ /* 0x000fe80003800000 */
[----:B------:R-:W-:Y:S05]  /*0740*/  @P4 BRA `(.L_x_11943) ;  /* 0x0000000000284947 */ /* 0x000fea0003800000 */
[----:B------:R-:W1:Y:S01]  /*0750*/  LDC.64 R8, c[0x0][0x218] ;  /* 0x00008600ff087b82 */ /* 0x000e620000000a00 */
[----:B0-----:R-:W-:Y:S02]  /*0760*/  LEA R3, R0, R5, 0x9 ;  /* 0x0000000500037211 */ /* 0x001fe400078e48ff */
[----:B------:R-:W-:-:S04]  /*0770*/  IADD3 R5, R5, 0x80, RZ ;  /* 0x0000008005057810 */ /* 0x000fc80007ffe0ff */
[----:B------:R-:W-:-:S13]  /*0780*/  ISETP.GE.AND P0, PT, R5, R12, PT ;  /* 0x0000000c0500720c */ /* 0x000fda0003f06270 */
[----:B-----5:R-:W-:Y:S01]  /*0790*/  @!P0 IMAD R13, R0, 0x200, R5 ;  /* 0x00000200000d8824 */ /* 0x020fe200078e0205 */
[----:B------:R-:W-:Y:S01]  /*07a0*/  @!P0 IADD3 R5, R5, 0x80, RZ ;  /* 0x0000008005058810 */ /* 0x000fe20007ffe0ff */
[----:B-1----:R-:W-:-:S04]  /*07b0*/  IMAD.WIDE.U32 R2, R3, 0x2, R8 ;  /* 0x0000000203027825 */ /* 0x002fc800078e0008 */
[----:B------:R-:W-:Y:S01]  /*07c0*/  @!P0 IMAD.WIDE.U32 R8, R13, 0x2, R8 ;  /* 0x000000020d088825 */ /* 0x000fe200078e0008 */
[----:B------:R1:W-:Y:S04]  /*07d0*/  STG.E.U16 desc[UR4][R2.64], R6 ;  /* 0x0000000602007986 */ /* 0x0003e8000c101504 */
[----:B------:R1:W-:Y:S02]  /*07e0*/  @!P0 STG.E.U16 desc[UR4][R8.64], R7 ;  /* 0x0000000708008986 */ /* 0x0003e4000c101504 */
.L_x_11943:
[----:B------:R-:W-:Y:S05]  /*07f0*/  BSYNC B0 ;  /* 0x0000000000007941 */ /* 0x000fea0003800000 */
.L_x_11942:
[----:B------:R-:W-:-:S13]  /*0800*/  ISETP.GE.AND P0, PT, R5, R12, PT ;  /* 0x0000000c0500720c */ /* 0x000fda0003f06270 */
[----:B------:R-:W-:Y:S05]  /*0810*/  @P0 EXIT ;  /* 0x000000000000094d */ /* 0x000fea0003800000 */
[----:B01----:R-:W0:Y:S01]  /*0820*/  LDC.64 R2, c[0x0][0x218] ;  /* 0x00008600ff027b82 */ /* 0x003e220000000a00 */
[----:B------:R-:W-:-:S05]  /*0830*/  LEA R5, R0, R5, 0x9 ;  /* 0x0000000500057211 */ /* 0x000fca00078e48ff */
[----:B0-----:R-:W-:-:S05]  /*0840*/  IMAD.WIDE.U32 R2, R5, 0x2, R2 ;  /* 0x0000000205027825 */ /* 0x001fca00078e0002 */
[----:B------:R-:W-:Y:S01]  /*0850*/  STG.E.U16 desc[UR4][R2.64], R11 ;  /* 0x0000000b02007986 */ /* 0x000fe2000c101504 */
[----:B------:R-:W-:Y:S05]  /*0860*/  EXIT ;  /* 0x000000000000794d */ /* 0x000fea0003800000 */
.L_x_11944:
        /* <DEDUP_REMOVED lines=9> */
.L_x_14673:


//--------------------- .text._ZN2at6native29vectorized_elementwise_kernelILi2EZZZNS0_28sigmoid_backward_kernel_cudaERNS_18TensorIteratorBaseEENKUlvE0_clEvENKUlvE2_clEvEUlN3c108BFloat16ES7_E_St5arrayIPcLm3EEEEviT0_T1_ --------------------------
	.section	.text._ZN2at6native29vectorized_elementwise_kernelILi2EZZZNS0_28sigmoid_backward_kernel_cudaERNS_18TensorIteratorBaseEENKUlvE0_clEvENKUlvE2_clEvEUlN3c108BFloat16ES7_E_St5arrayIPcLm3EEEEviT0_T1_,"ax",@progbits
	.align	128
        .global         _ZN2at6native29vectorized_elementwise_kernelILi2EZZZNS0_28sigmoid_backward_kernel_cudaERNS_18TensorIteratorBaseEENKUlvE0_clEvENKUlvE2_clEvEUlN3c108BFloat16ES7_E_St5arrayIPcLm3EEEEviT0_T1_
        .type           _ZN2at6native29vectorized_elementwise_kernelILi2EZZZNS0_28sigmoid_backward_kernel_cudaERNS_18TensorIteratorBaseEENKUlvE0_clEvENKUlvE2_clEvEUlN3c108BFloat16ES7_E_St5arrayIPcLm3EEEEviT0_T1_,@function
        .size           _ZN2at6native29vectorized_elementwise_kernelILi2EZZZNS0_28sigmoid_backward_kernel_cudaERNS_18TensorIteratorBaseEENKUlvE0_clEvENKUlvE2_clEvEUlN3c108BFloat16ES7_E_St5arrayIPcLm3EEEEviT0_T1_,(.L_x_14674 - _ZN2at6native29vectorized_elementwise_kernelILi2EZZZNS0_28sigmoid_backward_kernel_cudaERNS_18TensorIteratorBaseEENKUlvE0_clEvENKUlvE2_clEvEUlN3c108BFloat16ES7_E_St5arrayIPcLm3EEEEviT0_T1_)
        .other          _ZN2at6native29vectorized_elementwise_kernelILi2EZZZNS0_28sigmoid_backward_kernel_cudaERNS_18TensorIteratorBaseEENKUlvE0_clEvENKUlvE2_clEvEUlN3c108BFloat16ES7_E_St5arrayIPcLm3EEEEviT0_T1_,@"STO_CUDA_ENTRY STV_DEFAULT"
_ZN2at6native29vectorized_elementwise_kernelILi2EZZZNS0_28sigmoid_backward_kernel_cudaERNS_18TensorIteratorBaseEENKUlvE0_clEvENKUlvE2_clEvEUlN3c108BFloat16ES7_E_St5arrayIPcLm3EEEEviT0_T1_:
.text._ZN2at6native29vectorized_elementwise_kernelILi2EZZZNS0_28sigmoid_backward_kernel_cudaERNS_18TensorIteratorBaseEENKUlvE0_clEvENKUlvE2_clEvEUlN3c108BFloat16ES7_E_St5arrayIPcLm3EEEEviT0_T1_:
        /* <DEDUP_REMOVED lines=23> */
[C---:B--2---:R-:W-:Y:S01]  /*0170*/  IMAD.U32 R4, R8.reuse, 0x10000, RZ ;  /* 0x0001000008047824 */ /* 0x044fe200078e00ff */
[----:B------:R-:W-:-:S03]  /*0180*/  PRMT R8, R8, 0x7632, R8 ;  /* 0x0000763208087816 */ /* 0x000fc60000000008 */
[----:B------:R-:W-:Y:S01]  /*0190*/  FADD.FTZ R16, -R4, 1 ;  /* 0x3f80000004107421 */ /* 0x000fe20000010100 */
[C---:B---3--:R-:W-:Y:S01]  /*01a0*/  SHF.L.U32 R5, R9.reuse, 0x10, RZ ;  /* 0x0000001009057819 */ /* 0x048fe200000006ff */
[----:B------:R-:W-:Y:S01]  /*01b0*/  IMAD.U32 R8, R8, 0x10000, RZ ;  /* 0x0001000008087824 */ /* 0x000fe200078e00ff */
[----:B------:R-:W-:Y:S01]  /*01c0*/  PRMT R9, R9, 0x7632, R9 ;  /* 0x0000763209097816 */ /* 0x000fe20000000009 */
[C---:B----4-:R-:W-:Y:S01]  /*01d0*/  IMAD.U32 R6, R10.reuse, 0x10000, RZ ;  /* 0x000100000a067824 */ /* 0x050fe200078e00ff */
[----:B------:R-:W-:Y:S01]  /*01e0*/  PRMT R10, R10, 0x7632, R10 ;  /* 0x000076320a0a7816 */ /* 0x000fe2000000000a */
[----:B------:R-:W-:Y:S01]  /*01f0*/  FADD.FTZ R12, -R5, 1 ;  /* 0x3f800000050c7421 */ /* 0x000fe20000010100 */
[----:B------:R-:W1:Y:S01]  /*0200*/  F2F.BF16.F32 R16, R16 ;  /* 0x0000001000107304 */ /* 0x000e620000202000 */
[----:B------:R-:W-:Y:S01]  /*0210*/  FADD.FTZ R15, -R6, 1 ;  /* 0x3f800000060f7421 */ /* 0x000fe20000010100 */
[----:B-----5:R-:W-:Y:S01]  /*0220*/  SHF.L.U32 R7, R11, 0x10, RZ ;  /* 0x000000100b077819 */ /* 0x020fe200000006ff */
[----:B0-----:R-:W-:Y:S01]  /*0230*/  FADD.FTZ R19, -R8, 1 ;  /* 0x3f80000008137421 */ /* 0x001fe20000010100 */
[----:B------:R-:W-:Y:S01]  /*0240*/  SHF.L.U32 R9, R9, 0x10, RZ ;  /* 0x0000001009097819 */ /* 0x000fe200000006ff */
[----:B------:R-:W-:Y:S01]  /*0250*/  IMAD.U32 R10, R10, 0x10000, RZ ;  /* 0x000100000a0a7824 */ /* 0x000fe200078e00ff */
[----:B------:R-:W-:Y:S01]  /*0260*/  PRMT R11, R11, 0x7632, R11 ;  /* 0x000076320b0b7816 */ /* 0x000fe2000000000b */
[----:B------:R-:W-:Y:S01]  /*0270*/  FADD.FTZ R17, -R7, 1 ;  /* 0x3f80000007117421 */ /* 0x000fe20000010100 */
[----:B------:R-:W0:Y:S01]  /*0280*/  F2F.BF16.F32 R12, R12 ;  /* 0x0000000c000c7304 */ /* 0x000e220000202000 */
[----:B------:R-:W-:Y:S01]  /*0290*/  FADD.FTZ R20, -R9, 1 ;  /* 0x3f80000009147421 */ /* 0x000fe20000010100 */
[----:B------:R-:W-:Y:S01]  /*02a0*/  SHF.L.U32 R11, R11, 0x10, RZ ;  /* 0x000000100b0b7819 */ /* 0x000fe200000006ff */
[----:B------:R-:W-:Y:S01]  /*02b0*/  FADD.FTZ R18, -R10, 1 ;  /* 0x3f8000000a127421 */ /* 0x000fe20000010100 */
[----:B-1----:R-:W-:-:S04]  /*02c0*/  SHF.L.U32 R22, R16, 0x10, RZ ;  /* 0x0000001010167819 */ /* 0x002fc800000006ff */
[----:B------:R-:W1:Y:S01]  /*02d0*/  F2F.BF16.F32 R15, R15 ;  /* 0x0000000f000f7304 */ /* 0x000e620000202000 */
[----:B------:R-:W-:Y:S01]  /*02e0*/  FADD.FTZ R24, -R11, 1 ;  /* 0x3f8000000b187421 */ /* 0x000fe20000010100 */
[----:B------:R-:W-:Y:S01]  /*02f0*/  IMAD.U32 R21, R13, 0x10000, RZ ;  /* 0x000100000d157824 */ /* 0x000fe200078e00ff */
[----:B0-----:R-:W-:-:S05]  /*0300*/  SHF.L.U32 R25, R12, 0x10, RZ ;  /* 0x000000100c197819 */ /* 0x001fca00000006ff */
[----:B------:R-:W0:Y:S01]  /*0310*/  F2F.BF16.F32 R17, R17 ;  /* 0x0000001100117304 */ /* 0x000e220000202000 */
[----:B------:R-:W-:Y:S01]  /*0320*/  FMUL.FTZ R21, R21, R22 ;  /* 0x0000001615157220 */ /* 0x000fe20000410000 */
[C---:B------:R-:W-:Y:S01]  /*0330*/  IMAD.U32 R22, R3.reuse, 0x10000, RZ ;  /* 0x0001000003167824 */ /* 0x040fe200078e00ff */
[----:B------:R-:W-:-:S03]  /*0340*/  PRMT R3, R3, 0x7632, R3 ;  /* 0x0000763203037816 */ /* 0x000fc60000000003 */
[----:B------:R-:W-:Y:S01]  /*0350*/  FMUL.FTZ R25, R22, R25 ;  /* 0x0000001916197220 */ /* 0x000fe20000410000 */
[----:B-1----:R-:W-:Y:S01]  /*0360*/  SHF.L.U32 R27, R15, 0x10, RZ ;  /* 0x000000100f1b7819 */ /* 0x002fe200000006ff */
[----:B------:R-:W1:Y:S01]  /*0370*/  F2F.BF16.F32 R20, R20 ;  /* 0x0000001400147304 */ /* 0x000e620000202000 */
[----:B------:R-:W-:Y:S02]  /*0380*/  IMAD.U32 R22, R14, 0x10000, RZ ;  /* 0x000100000e167824 */ /* 0x000fe400078e00ff */
[----:B------:R-:W-:Y:S02]  /*0390*/  IMAD.U32 R3, R3, 0x10000, RZ ;  /* 0x0001000003037824 */ /* 0x000fe400078e00ff */
[----:B------:R-:W-:Y:S01]  /*03a0*/  FMUL.FTZ R27, R22, R27 ;  /* 0x0000001b161b7220 */ /* 0x000fe20000410000 */
[----:B------:R-:W-:Y:S01]  /*03b0*/  IMAD.U32 R22, R2, 0x10000, RZ ;  /* 0x0001000002167824 */ /* 0x000fe200078e00ff */
[----:B------:R-:W-:Y:S01]  /*03c0*/  PRMT R2, R13, 0x7632, R2 ;  /* 0x000076320d027816 */ /* 0x000fe20000000002 */
[----:B------:R-:W2:Y:S01]  /*03d0*/  F2F.BF16.F32 R19, R19 ;  /* 0x0000001300137304 */ /* 0x000ea20000202000 */
[----:B0-----:R-:W-:-:S05]  /*03e0*/  SHF.L.U32 R17, R17, 0x10, RZ ;  /* 0x0000001011117819 */ /* 0x001fca00000006ff */
[----:B------:R-:W-:Y:S01]  /*03f0*/  FMUL.FTZ R17, R22, R17 ;  /* 0x0000001116117220 */ /* 0x000fe20000410000 */
[----:B-1----:R-:W-:Y:S01]  /*0400*/  SHF.L.U32 R20, R20, 0x10, RZ ;  /* 0x0000001014147819 */ /* 0x002fe200000006ff */
[----:B------:R-:W0:Y:S01]  /*0410*/  F2F.BF16.F32 R18, R18 ;  /* 0x0000001200127304 */ /* 0x000e220000202000 */
[----:B--2---:R-:W-:-:S07]  /*0420*/  SHF.L.U32 R22, R19, 0x10, RZ ;  /* 0x0000001013167819 */ /* 0x004fce00000006ff */
[----:B------:R-:W1:Y:S01]  /*0430*/  F2F.BF16.F32 R16, R24 ;  /* 0x0000001800107304 */ /* 0x000e620000202000 */
[----:B------:R-:W-:Y:S01]  /*0440*/  FMUL.FTZ R19, R3, R20 ;  /* 0x0000001403137220 */ /* 0x000fe20000410000 */
[----:B0-----:R-:W-:-:S06]  /*0450*/  SHF.L.U32 R18, R18, 0x10, RZ ;  /* 0x0000001012127819 */ /* 0x001fcc00000006ff */
[----:B------:R0:W2:Y:S08]  /*0460*/  F2F.BF16.F32 R12, R21 ;  /* 0x00000015000c7304 */ /* 0x0000b00000202000 */
[----:B------:R1:W3:Y:S01]  /*0470*/  F2F.BF16.F32 R15, R25 ;  /* 0x00000019000f7304 */ /* 0x0002e20000202000 */
[----:B0-----:R-:W-:Y:S01]  /*0480*/  IMAD.U32 R21, R2, 0x10000, RZ ;  /* 0x0001000002157824 */ /* 0x001fe200078e00ff */
[----:B------:R-:W-:-:S03]  /*0490*/  PRMT R2, R14, 0x7632, R2 ;  /* 0x000076320e027816 */ /* 0x000fc60000000002 */
[----:B------:R-:W-:Y:S02]  /*04a0*/  FMUL.FTZ R21, R21, R22 ;  /* 0x0000001615157220 */ /* 0x000fe40000410000 */
[C---:B------:R-:W-:Y:S01]  /*04b0*/  IMAD.U32 R3, R2.reuse, 0x10000, RZ ;  /* 0x0001000002037824 */ /* 0x040fe200078e00ff */
[----:B------:R-:W-:Y:S01]  /*04c0*/  PRMT R2, R2, 0x7632, R2 ;  /* 0x0000763202027816 */ /* 0x000fe20000000002 */
[----:B------:R2:W0:Y:S01]  /*04d0*/  F2F.BF16.F32 R14, R21 ;  /* 0x00000015000e7304 */ /* 0x0004220000202000 */
[----:B-1----:R-:W-:Y:S01]  /*04e0*/  SHF.L.U32 R25, R16, 0x10, RZ ;  /* 0x0000001010197819 */ /* 0x002fe200000006ff */
[----:B------:R-:W-:Y:S02]  /*04f0*/  FMUL.FTZ R18, R3, R18 ;  /* 0x0000001203127220 */ /* 0x000fe40000410000 */
[----:B------:R-:W-:Y:S02]  /*0500*/  IMAD.U32 R20, R2, 0x10000, RZ ;  /* 0x0001000002147824 */ /* 0x000fe400078e00ff */
[----:B------:R-:W1:Y:S02]  /*0510*/  LDC.64 R2, c[0x0][0x218] ;  /* 0x00008600ff027b82 */ /* 0x000e640000000a00 */
[----:B------:R-:W4:Y:S01]  /*0520*/  F2F.BF16.F32 R19, R19 ;  /* 0x0000001300137304 */ /* 0x000f220000202000 */
[----:B------:R-:W-:Y:S01]  /*0530*/  FMUL.FTZ R16, R20, R25 ;  /* 0x0000001914107220 */ /* 0x000fe20000410000 */
[----:B--2---:R-:W-:-:S02]  /*0540*/  IMAD.U32 R21, R12, 0x10000, RZ ;  /* 0x000100000c157824 */ /* 0x004fc400078e00ff */
[----:B---3--:R-:W-:Y:S02]  /*0550*/  IMAD.U32 R12, R15, 0x10000, RZ ;  /* 0x000100000f0c7824 */ /* 0x008fe400078e00ff */
[----:B------:R-:W-:Y:S01]  /*0560*/  FMUL.FTZ R4, R4, R21 ;  /* 0x0000001504047220 */ /* 0x000fe20000410000 */
[----:B0-----:R-:W-:Y:S01]  /*0570*/  SHF.L.U32 R25, R14, 0x10, RZ ;  /* 0x000000100e197819 */ /* 0x001fe200000006ff */
[----:B------:R-:W0:Y:S01]  /*0580*/  F2F.BF16.F32 R18, R18 ;  /* 0x0000001200127304 */ /* 0x000e220000202000 */
[----:B------:R-:W-:-:S03]  /*0590*/  FMUL.FTZ R5, R5, R12 ;  /* 0x0000000c05057220 */ /* 0x000fc60000410000 */
[----:B------:R-:W-:Y:S01]  /*05a0*/  FMUL.FTZ R15, R8, R25 ;  /* 0x00000019080f7220 */ /* 0x000fe20000410000 */
[----:B----4-:R-:W-:-:S03]  /*05b0*/  SHF.L.U32 R14, R19, 0x10, RZ ;  /* 0x00000010130e7819 */ /* 0x010fc600000006ff */
[----:B------:R-:W2:Y:S01]  /*05c0*/  F2F.BF16.F32 R16, R16 ;  /* 0x0000001000107304 */ /* 0x000ea20000202000 */
[----:B------:R-:W-:Y:S01]  /*05d0*/  F2FP.BF16.F32.PACK_AB R15, R15, R4 ;  /* 0x000000040f0f723e */ /* 0x000fe200000010ff */
[----:B------:R-:W-:Y:S01]  /*05e0*/  FMUL.FTZ R14, R9, R14 ;  /* 0x0000000e090e7220 */ /* 0x000fe20000410000 */
[----:B-1----:R-:W-:Y:S01]  /*05f0*/  IMAD.WIDE.U32 R2, R23, 0x2, R2 ;  /* 0x0000000217027825 */ /* 0x002fe200078e0002 */
[----:B0-----:R-:W-:-:S04]  /*0600*/  SHF.L.U32 R9, R18, 0x10, RZ ;  /* 0x0000001012097819 */ /* 0x001fc800000006ff */
[----:B------:R-:W0:Y:S01]  /*0610*/  F2F.BF16.F32 R13, R27 ;  /* 0x0000001b000d7304 */ /* 0x000e220000202000 */
[----:B------:R-:W-:Y:S01]  /*0620*/  F2FP.BF16.F32.PACK_AB R5, R14, R5 ;  /* 0x000000050e05723e */ /* 0x000fe200000010ff */
[----:B------:R-:W-:Y:S01]  /*0630*/  FMUL.FTZ R10, R10, R9 ;  /* 0x000000090a0a7220 */ /* 0x000fe20000410000 */
[----:B------:R-:W-:Y:S01]  /*0640*/  IMAD.WIDE R2, R0, 0x4, R2 ;  /* 0x0000000400027825 */ /* 0x000fe200078e0202 */
[----:B--2---:R-:W-:-:S04]  /*0650*/  SHF.L.U32 R16, R16, 0x10, RZ ;  /* 0x0000001010107819 */ /* 0x004fc800000006ff */
[----:B------:R-:W1:Y:S01]  /*0660*/  F2F.BF16.F32 R17, R17 ;  /* 0x0000001100117304 */ /* 0x000e620000202000 */
[----:B------:R-:W-:Y:S01]  /*0670*/  STG.E desc[UR4][R2.64], R15 ;  /* 0x0000000f02007986 */ /* 0x000fe2000c101904 */
[----:B------:R-:W-:-:S03]  /*0680*/  FMUL.FTZ R11, R11, R16 ;  /* 0x000000100b0b7220 */ /* 0x000fc60000410000 */
[----:B------:R-:W-:Y:S01]  /*0690*/  STG.E desc[UR4][R2.64+0x200], R5 ;  /* 0x0002000502007986 */ /* 0x000fe2000c101904 */
[----:B0-----:R-:W-:-:S04]  /*06a0*/  IMAD.U32 R13, R13, 0x10000, RZ ;  /* 0x000100000d0d7824 */ /* 0x001fc800078e00ff */
[----:B------:R-:W-:Y:S01]  /*06b0*/  FMUL.FTZ R13, R6, R13 ;  /* 0x0000000d060d7220 */ /* 0x000fe20000410000 */
[----:B-1----:R-:W-:-:S04]  /*06c0*/  IMAD.U32 R8, R17, 0x10000, RZ ;  /* 0x0001000011087824 */ /* 0x002fc800078e00ff */
[----:B------:R-:W-:Y:S01]  /*06d0*/  F2FP.BF16.F32.PACK_AB R13, R10, R13 ;  /* 0x0000000d0a0d723e */ /* 0x000fe200000010ff */
[----:B------:R-:W-:-:S04]  /*06e0*/  FMUL.FTZ R8, R7, R8 ;  /* 0x0000000807087220 */ /* 0x000fc80000410000 */
[----:B------:R-:W-:Y:S01]  /*06f0*/  STG.E desc[UR4][R2.64+0x400], R13 ;  /* 0x0004000d02007986 */ /* 0x000fe2000c101904 */
[----:B------:R-:W-:-:S05]  /*0700*/  F2FP.BF16.F32.PACK_AB R11, R11, R8 ;  /* 0x000000080b0b723e */ /* 0x000fca00000010ff */
[----:B------:R-:W-:Y:S01]  /*0710*/  STG.E desc[UR4][R2.64+0x600], R11 ;  /* 0x0006000b02007986 */ /* 0x000fe2000c101904 */
[----:B------:R-:W-:Y:S05]  /*0720*/  EXIT ;  /* 0x000000000000794d */ /* 0x000fea0003800000 */
.L_x_11945:
        /* <DEDUP_REMOVED lines=91> */
[----:B-----5:R-:W-:Y:S01]  /*0ce0*/  IMAD.U32 R27, R27, 0x10000, RZ ;  /* 0x000100001b1b7824 */ /* 0x020fe200078e00ff */
[----:B------:R-:W-:-:S03]  /*0cf0*/  SHF.L.U32 R26, R26, 0x10, RZ ;  /* 0x000000101a1a7819 */ /* 0x000fc600000006ff */
[----:B0-----:R-:W-:-:S06]  /*0d00*/  FADD.FTZ R14, -R27, 1 ;  /* 0x3f8000001b0e7421 */ /* 0x001fcc0000010100 */
[----:B------:R-:W0:Y:S02]  /*0d10*/  F2F.BF16.F32 R14, R14 ;  /* 0x0000000e000e7304 */ /* 0x000e240000202000 */
[----:B0-----:R-:W-:-:S04]  /*0d20*/  IMAD.U32 R15, R14, 0x10000, RZ ;  /* 0x000100000e0f7824 */ /* 0x001fc800078e00ff */
[----:B------:R-:W-:-:S06]  /*0d30*/  FMUL.FTZ R15, R26, R15 ;  /* 0x0000000f1a0f7220 */ /* 0x000fcc0000410000 */
[----:B------:R-:W0:Y:S02]  /*0d40*/  F2F.BF16.F32 R15, R15 ;  /* 0x0000000f000f7304 */ /* 0x000e240000202000 */
[----:B0-----:R-:W-:-:S05]  /*0d50*/  SHF.L.U32 R16, R15, 0x10, RZ ;  /* 0x000000100f107819 */ /* 0x001fca00000006ff */
[----:B------:R-:W-:-:S05]  /*0d60*/  FMUL.FTZ R16, R27, R16 ;  /* 0x000000101b107220 */ /* 0x000fca0000410000 */
[----:B------:R-:W-:-:S07]  /*0d70*/  F2FP.BF16.F32.PACK_AB R16, RZ, R16 ;  /* 0x00000010ff10723e */ /* 0x000fce00000010ff */
.L_x_11947:
[----:B------:R-:W-:Y:S05]  /*0d80*/  BSYNC B0 ;  /* 0x0000000000007941 */ /* 0x000fea0003800000 */
.L_x_11946:
        /* <DEDUP_REMOVED lines=30> */
.L_x_11949:
[----:B------:R-:W-:Y:S05]  /*0f70*/  BSYNC B0 ;  /* 0x0000000000007941 */ /* 0x000fea0003800000 */
.L_x_11948:
[----:B------:R-:W-:Y:S01]  /*0f80*/  ISETP.NE.AND P6, PT, R19, RZ, PT ;  /* 0x000000ff1300720c */ /* 0x000fe20003fc5270 */
[----:B------:R-:W-:-:S12]  /*0f90*/  BSSY B0, `(.L_x_11950) ;  /* 0x000000c000007945 */ /* 0x000fd80003800000 */
[----:B------:R-:W-:Y:S05]  /*0fa0*/  @P6 BRA `(.L_x_11951) ;  /* 0x0000000000286947 */ /* 0x000fea0003800000 */
[----:B------:R-:W-:Y:S02]  /*0fb0*/  SHF.L.U32 R11, R11, 0x10, RZ ;  /* 0x000000100b0b7819 */ /* 0x000fe400000006ff */
[----:B------:R-:W-:-:S03]  /*0fc0*/  SHF.L.U32 R12, R12, 0x10, RZ ;  /* 0x000000100c0c7819 */ /* 0x000fc600000006ff */
[----:B------:R-:W-:-:S06]  /*0fd0*/  FADD.FTZ R18, -R11, 1 ;  /* 0x3f8000000b127421 */ /* 0x000fcc0000010100 */
[----:B------:R-:W0:Y:S02]  /*0fe0*/  F2F.BF16.F32 R18, R18 ;  /* 0x0000001200127304 */ /* 0x000e240000202000 */
[----:B0-----:R-:W-:-:S04]  /*0ff0*/  IMAD.U32 R19, R18, 0x10000, RZ ;  /* 0x0001000012137824 */ /* 0x001fc800078e00ff */
[----:B------:R-:W-:-:S06]  /*1000*/  FMUL.FTZ R12, R12, R19 ;  /* 0x000000130c0c7220 */ /* 0x000fcc0000410000 */
[----:B------:R-:W0:Y:S02]  /*1010*/  F2F.BF16.F32 R12, R12 ;  /* 0x0000000c000c7304 */ /* 0x000e240000202000 */
[----:B0-----:R-:W-:-:S05]  /*1020*/  SHF.L.U32 R20, R12, 0x10, RZ ;  /* 0x000000100c147819 */ /* 0x001fca00000006ff */
[----:B------:R-:W-:-:S05]  /*1030*/  FMUL.FTZ R11, R11, R20 ;  /* 0x000000140b0b7220 */ /* 0x000fca0000410000 */
[----:B------:R-:W-:-:S07]  /*1040*/  F2FP.BF16.F32.PACK_AB R11, RZ, R11 ;  /* 0x0000000bff0b723e */ /* 0x000fce00000010ff */
.L_x_11951:
[----:B------:R-:W-:Y:S05]  /*1050*/  BSYNC B0 ;  /* 0x0000000000007941 */ /* 0x000fea0003800000 */
.L_x_11950:
[----:B------:R-:W-:Y:S04]  /*1060*/  BSSY B0, `(.L_x_11952) ;  /* 0x000000c000007945 */ /* 0x000fe80003800000 */
[----:B------:R-:W-:Y:S05]  /*1070*/  @P1 BRA `(.L_x_11953) ;  /* 0x0000000000281947 */ /* 0x000fea0003800000 */
[----:B------:R-:W-:Y:S01]  /*1080*/  SHF.L.U32 R9, R9, 0x10, RZ ;  /* 0x0000001009097819 */ /* 0x000fe200000006ff */
[----:B------:R-:W-:-:S04]  /*1090*/  IMAD.U32 R10, R10, 0x10000, RZ ;  /* 0x000100000a0a7824 */ /* 0x000fc800078e00ff */
[----:B------:R-:W-:-:S06]  /*10a0*/  FADD.FTZ R12, -R9, 1 ;  /* 0x3f800000090c7421 */ /* 0x000fcc0000010100 */
[----:B------:R-:W0:Y:S02]  /*10b0*/  F2F.BF16.F32 R12, R12 ;  /* 0x0000000c000c7304 */ /* 0x000e240000202000 */
[----:B0-----:R-:W-:-:S05]  /*10c0*/  SHF.L.U32 R19, R12, 0x10, RZ ;  /* 0x000000100c137819 */ /* 0x001fca00000006ff */
[----:B------:R-:W-:-:S06]  /*10d0*/  FMUL.FTZ R10, R10, R19 ;  /* 0x000000130a0a7220 */ /* 0x000fcc0000410000 */
[----:B------:R-:W0:Y:S02]  /*10e0*/  F2F.BF16.F32 R10, R10 ;  /* 0x0000000a000a7304 */ /* 0x000e240000202000 */
[----:B0-----:R-:W-:-:S05]  /*10f0*/  SHF.L.U32 R18, R10, 0x10, RZ ;  /* 0x000000100a127819 */ /* 0x001fca00000006ff */
[----:B------:R-:W-:-:S05]  /*1100*/  FMUL.FTZ R9, R9, R18 ;  /* 0x0000001209097220 */ /* 0x000fca0000410000 */
[----:B------:R-:W-:-:S07]  /*1110*/  F2FP.BF16.F32.PACK_AB R9, RZ, R9 ;  /* 0x00000009ff09723e */ /* 0x000fce00000010ff */
.L_x_11953:
[----:B------:R-:W-:Y:S05]  /*1120*/  BSYNC B0 ;  /* 0x0000000000007941 */ /* 0x000fea0003800000 */
.L_x_11952:
[----:B------:R-:W-:Y:S04]  /*1130*/  BSSY B0, `(.L_x_11954) ;  /* 0x000000c000007945 */ /* 0x000fe80003800000 */
        /* <DEDUP_REMOVED lines=11> */
.L_x_11955:
[----:B------:R-:W-:Y:S05]  /*11f0*/  BSYNC B0 ;  /* 0x0000000000007941 */ /* 0x000fea0003800000 */
.L_x_11954:
[----:B------:R-:W-:Y:S04]  /*1200*/  BSSY B0, `(.L_x_11956) ;  /* 0x000000c000007945 */ /* 0x000fe80003800000 */
        /* <DEDUP_REMOVED lines=11> */
.L_x_11957:
[----:B------:R-:W-:Y:S05]  /*12c0*/  BSYNC B0 ;  /* 0x0000000000007941 */ /* 0x000fea0003800000 */
.L_x_11956:
        /* <DEDUP_REMOVED lines=12> */
.L_x_11959:
[----:B------:R-:W-:Y:S05]  /*1390*/  BSYNC B0 ;  /* 0x0000000000007941 */ /* 0x000fea0003800000 */
.L_x_11958:
        /* <DEDUP_REMOVED lines=12> */
.L_x_11961:
[----:B------:R-:W-:Y:S05]  /*1460*/  BSYNC B0 ;  /* 0x0000000000007941 */ /* 0x000fea0003800000 */
.L_x_11960:
        /* <DEDUP_REMOVED lines=19> */
.L_x_11964:
[----:B------:R-:W-:-:S13]  /*15a0*/  ISETP.GE.AND P0, PT, R25, R24, PT ;  /* 0x000000181900720c */ /* 0x000fda0003f06270 */
[----:B------:R-:W-:Y:S05]  /*15b0*/  @P0 BRA `(.L_x_11966) ;  /* 0x0000000000300947 */ /* 0x000fea0003800000 */
[----:B0-----:R-:W0:Y:S01]  /*15c0*/  LDC.64 R10, c[0x0][0x218] ;  /* 0x00008600ff0a7b82 */ /* 0x001e220000000a00 */
[----:B------:R-:W-:Y:S01]  /*15d0*/  IMAD.IADD R13, R23, 0x1, R25 ;  /* 0x00000001170d7824 */ /* 0x000fe200078e0219 */
[----:B------:R-:W-:-:S03]  /*15e0*/  IADD3 R25, R25, 0x80, RZ ;  /* 0x0000008019197810 */ /* 0x000fc60007ffe0ff */
[----:B0-----:R-:W-:-:S05]  /*15f0*/  IMAD.WIDE.U32 R10, R13, 0x2, R10 ;  /* 0x000000020d0a7825 */ /* 0x001fca00078e000a */
[----:B------:R1:W-:Y:S02]  /*1600*/  STG.E.U16 desc[UR4][R10.64], R9 ;  /* 0x000000090a007986 */ /* 0x0003e4000c101504 */
.L_x_11965:
[----:B------:R-:W-:-:S13]  /*1610*/  ISETP.GE.AND P0, PT, R25, R24, PT ;  /* 0x000000181900720c */ /* 0x000fda0003f06270 */
[----:B------:R-:W-:Y:S05]  /*1620*/  @P0 BRA `(.L_x_11967) ;  /* 0x0000000000340947 */ /* 0x000fea0003800000 */
[----:B-1----:R-:W1:Y:S01]  /*1630*/  LDC.64 R8, c[0x0][0x218] ;  /* 0x00008600ff087b82 */ /* 0x002e620000000a00 */
[----:B------:R-:W-:Y:S01]  /*1640*/  IADD3 R11, R23, R25, RZ ;  /* 0x00000019170b7210 */ /* 0x000fe20007ffe0ff */
[----:B------:R-:W-:-:S04]  /*1650*/  VIADD R25, R25, 0x80 ;  /* 0x0000008019197836 */ /* 0x000fc80000000000 */
[----:B-1----:R-:W-:-:S05]  /*1660*/  IMAD.WIDE.U32 R8, R11, 0x2, R8 ;  /* 0x000000020b087825 */ /* 0x002fca00078e0008 */
[----:B------:R1:W-:Y:S02]  /*1670*/  STG.E.U16 desc[UR4][R8.64], R7 ;  /* 0x0000000708007986 */ /* 0x0003e4000c101504 */
.L_x_11966:
        /* <DEDUP_REMOVED lines=8> */
.L_x_11967:
[----:B------:R-:W-:Y:S05]  /*1700*/  BSYNC B1 ;  /* 0x0000000000017941 */ /* 0x000fea0003800000 */
.L_x_11963:
[----:B------:R-:W-:-:S13]  /*1710*/  ISETP.GE.AND P0, PT, R25, R24, PT ;  /* 0x000000181900720c */ /* 0x000fda0003f06270 */
[----:B--2---:R-:W2:Y:S01]  /*1720*/  @!P0 LDC.64 R4, c[0x0][0x218] ;  /* 0x00008600ff048b82 */ /* 0x004ea20000000a00 */
[----:B------:R-:W-:Y:S01]  /*1730*/  @!P0 IMAD.IADD R7, R23, 0x1, R25 ;  /* 0x0000000117078824 */ /* 0x000fe200078e0219 */
[----:B------:R-:W-:-:S03]  /*1740*/  @!P0 IADD3 R25, R25, 0x80, RZ ;  /* 0x0000008019198810 */ /* 0x000fc60007ffe0ff */
[----:B--2---:R-:W-:-:S05]  /*1750*/  @!P0 IMAD.WIDE.U32 R4, R7, 0x2, R4 ;  /* 0x0000000207048825 */ /* 0x004fca00078e0004 */
[----:B------:R2:W-:Y:S02]  /*1760*/  @!P0 STG.E.U16 desc[UR4][R4.64], R3 ;  /* 0x0000000304008986 */ /* 0x0005e4000c101504 */
.L_x_11968:
[----:B------:R-:W-:Y:S05]  /*1770*/  BSYNC B0 ;  /* 0x0000000000007941 */ /* 0x000fea0003800000 */
.L_x_11962:
        /* <DEDUP_REMOVED lines=8> */
.L_x_11969:
        /* <DEDUP_REMOVED lines=16> */
.L_x_14674:


//--------------------- .text._ZN2at6native29vectorized_elementwise_kernelILi4EZZZNS0_28sigmoid_backward_kernel_cudaERNS_18TensorIteratorBaseEENKUlvE0_clEvENKUlvE2_clEvEUlN3c108BFloat16ES7_E_St5arrayIPcLm3EEEEviT0_T1_ --------------------------
	.section	.text._ZN2at6native29vectorized_elementwise_kernelILi4EZZZNS0_28sigmoid_backward_kernel_cudaERNS_18TensorIteratorBaseEENKUlvE0_clEvENKUlvE2_clEvEUlN3c108BFloat16ES7_E_St5arrayIPcLm3EEEEviT0_T1_,"ax",@progbits
	.align	128
        .global         _ZN2at6native29vectorized_elementwise_kernelILi4EZZZNS0_28sigmoid_backward_kernel_cudaERNS_18TensorIteratorBaseEENKUlvE0_clEvENKUlvE2_clEvEUlN3c108BFloat16ES7_E_St5arrayIPcLm3EEEEviT0_T1_
        .type           _ZN2at6native29vectorized_elementwise_kernelILi4EZZZNS0_28sigmoid_backward_kernel_cudaERNS_18TensorIteratorBaseEENKUlvE0_clEvENKUlvE2_clEvEUlN3c108BFloat16ES7_E_St5arrayIPcLm3EEEEviT0_T1_,@function
        .size           _ZN2at6native29vectorized_elementwise_kernelILi4EZZZNS0_28sigmoid_backward_kernel_cudaERNS_18TensorIteratorBaseEENKUlvE0_clEvENKUlvE2_clEvEUlN3c108BFloat16ES7_E_St5arrayIPcLm3EEEEviT0_T1_,(.L_x_14675 - _ZN2at6native29vectorized_elementwise_kernelILi4EZZZNS0_28sigmoid_backward_kernel_cudaERNS_18TensorIteratorBaseEENKUlvE0_clEvENKUlvE2_clEvEUlN3c108BFloat16ES7_E_St5arrayIPcLm3EEEEviT0_T1_)
        .other          _ZN2at6native29vectorized_elementwise_kernelILi4EZZZNS0_28sigmoid_backward_kernel_cudaERNS_18TensorIteratorBaseEENKUlvE0_clEvENKUlvE2_clEvEUlN3c108BFloat16ES7_E_St5arrayIPcLm3EEEEviT0_T1_,@"STO_CUDA_ENTRY STV_DEFAULT"
_ZN2at6native29vectorized_elementwise_kernelILi4EZZZNS0_28sigmoid_backward_kernel_cudaERNS_18TensorIteratorBaseEENKUlvE0_clEvENKUlvE2_clEvEUlN3c108BFloat16ES7_E_St5arrayIPcLm3EEEEviT0_T1_:
.text._ZN2at6native29vectorized_elementwise_kernelILi4EZZZNS0_28sigmoid_backward_kernel_cudaERNS_18TensorIteratorBaseEENKUlvE0_clEvENKUlvE2_clEvEUlN3c108BFloat16ES7_E_St5arrayIPcLm3EEEEviT0_T1_:
        /* <DEDUP_REMOVED lines=20> */
[----:B------:R-:W-:Y:S02]  /*0140*/  SHF.L.U32 R11, R15, 0x10, RZ ;  /* 0x000000100f0b7819 */ /* 0x000fe400000006ff */
[----:B------:R-:W-:Y:S01]  /*0150*/  PRMT R13, R14, 0x7632, R13 ;  /* 0x000076320e0d7816 */ /* 0x000fe2000000000d */
[----:B------:R-:W-:Y:S01]  /*0160*/  FADD.FTZ R18, -R12, 1 ;  /* 0x3f8000000c127421 */ /* 0x000fe20000010100 */
[----:B---3--:R-:W-:-:S02]  /*0170*/  IMAD.U32 R9, R6, 0x10000, RZ ;  /* 0x0001000006097824 */ /* 0x008fc400078e00ff */
[----:B------:R-:W-:Y:S01]  /*0180*/  FADD.FTZ R17, -R11, 1 ;  /* 0x3f8000000b117421 */ /* 0x000fe20000010100 */
[----:B------:R-:W-:Y:S01]  /*0190*/  PRMT R6, R6, 0x7632, R6 ;  /* 0x0000763206067816 */ /* 0x000fe20000000006 */
[----:B------:R-:W-:Y:S01]  /*01a0*/  IMAD.U32 R13, R13, 0x10000, RZ ;  /* 0x000100000d0d7824 */ /* 0x000fe200078e00ff */
[----:B------:R-:W-:Y:S01]  /*01b0*/  SHF.L.U32 R8, R7, 0x10, RZ ;  /* 0x0000001007087819 */ /* 0x000fe200000006ff */
[----:B------:R-:W1:Y:S01]  /*01c0*/  F2F.BF16.F32 R18, R18 ;  /* 0x0000001200127304 */ /* 0x000e620000202000 */
[----:B------:R-:W-:Y:S01]  /*01d0*/  FADD.FTZ R16, -R9, 1 ;  /* 0x3f80000009107421 */ /* 0x000fe20000010100 */
[----:B0-----:R-:W-:Y:S01]  /*01e0*/  FADD.FTZ R21, -R13, 1 ;  /* 0x3f8000000d157421 */ /* 0x001fe20000010100 */
[----:B------:R-:W-:Y:S01]  /*01f0*/  IMAD.U32 R6, R6, 0x10000, RZ ;  /* 0x0001000006067824 */ /* 0x000fe200078e00ff */
[----:B------:R-:W-:Y:S01]  /*0200*/  PRMT R10, R15, 0x7632, R10 ;  /* 0x000076320f0a7816 */ /* 0x000fe2000000000a */
[----:B------:R-:W-:Y:S01]  /*0210*/  FADD.FTZ R20, -R8, 1 ;  /* 0x3f80000008147421 */ /* 0x000fe20000010100 */
[----:B------:R-:W-:Y:S01]  /*0220*/  PRMT R7, R7, 0x7632, R7 ;  /* 0x0000763207077816 */ /* 0x000fe20000000007 */
[----:B------:R-:W-:Y:S01]  /*0230*/  FADD.FTZ R19, -R6, 1 ;  /* 0x3f80000006137421 */ /* 0x000fe20000010100 */
[----:B------:R-:W0:Y:S01]  /*0240*/  F2F.BF16.F32 R17, R17 ;  /* 0x0000001100117304 */ /* 0x000e220000202000 */
[----:B------:R-:W-:-:S02]  /*0250*/  SHF.L.U32 R10, R10, 0x10, RZ ;  /* 0x000000100a0a7819 */ /* 0x000fc400000006ff */
[----:B------:R-:W-:-:S03]  /*0260*/  SHF.L.U32 R7, R7, 0x10, RZ ;  /* 0x0000001007077819 */ /* 0x000fc600000006ff */
[----:B------:R-:W-:Y:S01]  /*0270*/  FADD.FTZ R22, -R10, 1 ;  /* 0x3f8000000a167421 */ /* 0x000fe20000010100 */
[----:B-1----:R-:W-:Y:S01]  /*0280*/  SHF.L.U32 R15, R18, 0x10, RZ ;  /* 0x00000010120f7819 */ /* 0x002fe200000006ff */
[----:B------:R-:W1:Y:S01]  /*0290*/  F2F.BF16.F32 R16, R16 ;  /* 0x0000001000107304 */ /* 0x000e620000202000 */
[----:B------:R-:W-:Y:S01]  /*02a0*/  FADD.FTZ R25, -R7, 1 ;  /* 0x3f80000007197421 */ /* 0x000fe20000010100 */
[----:B----4-:R-:W-:Y:S01]  /*02b0*/  IMAD.U32 R14, R2, 0x10000, RZ ;  /* 0x00010000020e7824 */ /* 0x010fe200078e00ff */
[----:B0-----:R-:W-:-:S05]  /*02c0*/  SHF.L.U32 R24, R17, 0x10, RZ ;  /* 0x0000001011187819 */ /* 0x001fca00000006ff */
[----:B------:R-:W0:Y:S01]  /*02d0*/  F2F.BF16.F32 R21, R21 ;  /* 0x0000001500157304 */ /* 0x000e220000202000 */
[----:B------:R-:W-:Y:S01]  /*02e0*/  PRMT R2, R2, 0x7632, R2 ;  /* 0x0000763202027816 */ /* 0x000fe20000000002 */
[----:B------:R-:W-:Y:S01]  /*02f0*/  FMUL.FTZ R14, R14, R15 ;  /* 0x0000000f0e0e7220 */ /* 0x000fe20000410000 */
[C---:B------:R-:W-:Y:S01]  /*0300*/  IMAD.U32 R15, R3.reuse, 0x10000, RZ ;  /* 0x00010000030f7824 */ /* 0x040fe200078e00ff */
[----:B------:R-:W-:Y:S02]  /*0310*/  PRMT R3, R3, 0x7632, R3 ;  /* 0x0000763203037816 */ /* 0x000fe40000000003 */
[----:B------:R-:W-:Y:S02]  /*0320*/  IMAD.U32 R2, R2, 0x10000, RZ ;  /* 0x0001000002027824 */ /* 0x000fe400078e00ff */
[----:B------:R-:W-:Y:S01]  /*0330*/  FMUL.FTZ R17, R15, R24 ;  /* 0x000000180f117220 */ /* 0x000fe20000410000 */
[----:B------:R-:W-:Y:S01]  /*0340*/  F2F.BF16.F32 R20, R20 ;  /* 0x0000001400147304 */ /* 0x000fe20000202000 */
[----:B-----5:R-:W-:Y:S01]  /*0350*/  IMAD.U32 R15, R4, 0x10000, RZ ;  /* 0x00010000040f7824 */ /* 0x020fe200078e00ff */
[----:B-1----:R-:W-:Y:S01]  /*0360*/  SHF.L.U32 R16, R16, 0x10, RZ ;  /* 0x0000001010107819 */ /* 0x002fe200000006ff */
[----:B------:R-:W-:Y:S01]  /*0370*/  IMAD.U32 R3, R3, 0x10000, RZ ;  /* 0x0001000003037824 */ /* 0x000fe200078e00ff */
[----:B------:R-:W-:-:S02]  /*0380*/  PRMT R4, R4, 0x7632, R4 ;  /* 0x0000763204047816 */ /* 0x000fc40000000004 */
[----:B0-----:R-:W-:Y:S02]  /*0390*/  SHF.L.U32 R21, R21, 0x10, RZ ;  /* 0x0000001015157819 */ /* 0x001fe400000006ff */
[----:B------:R-:W0:Y:S01]  /*03a0*/  F2F.BF16.F32 R19, R19 ;  /* 0x0000001300137304 */ /* 0x000e220000202000 */
[----:B------:R-:W-:Y:S01]  /*03b0*/  FMUL.FTZ R15, R15, R16 ;  /* 0x000000100f0f7220 */ /* 0x000fe20000410000 */
[C---:B------:R-:W-:Y:S01]  /*03c0*/  IMAD.U32 R16, R5.reuse, 0x10000, RZ ;  /* 0x0001000005107824 */ /* 0x040fe200078e00ff */
[----:B------:R-:W-:-:S05]  /*03d0*/  PRMT R5, R5, 0x7632, R5 ;  /* 0x0000763205057816 */ /* 0x000fca0000000005 */
[----:B------:R-:W1:Y:S01]  /*03e0*/  F2F.BF16.F32 R22, R22 ;  /* 0x0000001600167304 */ /* 0x000e620000202000 */
[----:B------:R-:W-:Y:S01]  /*03f0*/  IMAD.U32 R5, R5, 0x10000, RZ ;  /* 0x0001000005057824 */ /* 0x000fe200078e00ff */
[----:B0-----:R-:W-:-:S06]  /*0400*/  SHF.L.U32 R24, R19, 0x10, RZ ;  /* 0x0000001013187819 */ /* 0x001fcc00000006ff */
[----:B------:R0:W2:Y:S01]  /*0410*/  F2F.BF16.F32 R18, R25 ;  /* 0x0000001900127304 */ /* 0x0000a20000202000 */
[----:B-1----:R-:W-:-:S07]  /*0420*/  SHF.L.U32 R22, R22, 0x10, RZ ;  /* 0x0000001016167819 */ /* 0x002fce00000006ff */
[----:B------:R-:W1:Y:S01]  /*0430*/  F2F.BF16.F32 R14, R14 ;  /* 0x0000000e000e7304 */ /* 0x000e620000202000 */
[----:B0-----:R-:W-:Y:S01]  /*0440*/  SHF.L.U32 R25, R20, 0x10, RZ ;  /* 0x0000001014197819 */ /* 0x001fe200000006ff */
[----:B------:R-:W-:Y:S01]  /*0450*/  FMUL.FTZ R20, R2, R21 ;  /* 0x0000001502147220 */ /* 0x000fe20000410000 */
[----:B------:R-:W-:Y:S02]  /*0460*/  IMAD.U32 R21, R4, 0x10000, RZ ;  /* 0x0001000004157824 */ /* 0x000fe400078e00ff */
[----:B------:R-:W-:Y:S01]  /*0470*/  FMUL.FTZ R22, R3, R22 ;  /* 0x0000001603167220 */ /* 0x000fe20000410000 */
[----:B------:R-:W-:Y:S01]  /*0480*/  FMUL.FTZ R16, R16, R25 ;  /* 0x0000001910107220 */ /* 0x000fe20000410000 */
[----:B------:R-:W-:Y:S01]  /*0490*/  FMUL.FTZ R21, R21, R24 ;  /* 0x0000001815157220 */ /* 0x000fe20000410000 */
[----:B--2---:R-:W-:Y:S01]  /*04a0*/  SHF.L.U32 R24, R18, 0x10, RZ ;  /* 0x0000001012187819 */ /* 0x004fe200000006ff */
[----:B------:R-:W0:Y:S01]  /*04b0*/  F2F.BF16.F32 R17, R17 ;  /* 0x0000001100117304 */ /* 0x000e220000202000 */
[----:B------:R-:W2:Y:S03]  /*04c0*/  LDC.64 R2, c[0x0][0x218] ;  /* 0x00008600ff027b82 */ /* 0x000ea60000000a00 */
[----:B------:R-:W-:Y:S01]  /*04d0*/  FMUL.FTZ R5, R5, R24 ;  /* 0x0000001805057220 */ /* 0x000fe20000410000 */
[----:B-1----:R-:W-:-:S03]  /*04e0*/  IMAD.U32 R19, R14, 0x10000, RZ ;  /* 0x000100000e137824 */ /* 0x002fc600078e00ff */
[----:B------:R-:W1:Y:S01]  /*04f0*/  F2F.BF16.F32 R4, R22 ;  /* 0x0000001600047304 */ /* 0x000e620000202000 */
[----:B------:R-:W-:Y:S01]  /*0500*/  FMUL.FTZ R12, R12, R19 ;  /* 0x000000130c0c7220 */ /* 0x000fe20000410000 */
[----:B0-----:R-:W-:-:S06]  /*0510*/  SHF.L.U32 R14, R17, 0x10, RZ ;  /* 0x00000010110e7819 */ /* 0x001fcc00000006ff */
[----:B------:R-:W0:Y:S01]  /*0520*/  F2F.BF16.F32 R15, R15 ;  /* 0x0000000f000f7304 */ /* 0x000e220000202000 */
[----:B------:R-:W-:Y:S01]  /*0530*/  FMUL.FTZ R11, R11, R14 ;  /* 0x0000000e0b0b7220 */ /* 0x000fe20000410000 */
[----:B-1----:R-:W-:-:S06]  /*0540*/  SHF.L.U32 R17, R4, 0x10, RZ ;  /* 0x0000001004117819 */ /* 0x002fcc00000006ff */
[----:B------:R-:W1:Y:S01]  /*0550*/  F2F.BF16.F32 R16, R16 ;  /* 0x0000001000107304 */ /* 0x000e620000202000 */
[----:B--2---:R-:W-:-:S04]  /*0560*/  IMAD.WIDE.U32 R2, R23, 0x2, R2 ;  /* 0x0000000217027825 */ /* 0x004fc800078e0002 */
[----:B------:R-:W-:Y:S01]  /*0570*/  FMUL.FTZ R10, R10, R17 ;  /* 0x000000110a0a7220 */ /* 0x000fe20000410000 */
[----:B0-----:R-:W-:Y:S02]  /*0580*/  IMAD.U32 R4, R15, 0x10000, RZ ;  /* 0x000100000f047824 */ /* 0x001fe400078e00ff */
[----:B------:R-:W0:Y:S01]  /*0590*/  F2F.BF16.F32 R20, R20 ;  /* 0x0000001400147304 */ /* 0x000e220000202000 */
[----:B------:R-:W-:-:S04]  /*05a0*/  IMAD.WIDE R2, R0, 0x8, R2 ;  /* 0x0000000800027825 */ /* 0x000fc800078e0202 */
[----:B------:R-:W-:Y:S01]  /*05b0*/  FMUL.FTZ R4, R9, R4 ;  /* 0x0000000409047220 */ /* 0x000fe20000410000 */
[----:B-1----:R-:W-:Y:S02]  /*05c0*/  SHF.L.U32 R19, R16, 0x10, RZ ;  /* 0x0000001010137819 */ /* 0x002fe400000006ff */
[----:B------:R-:W1:Y:S03]  /*05d0*/  F2F.BF16.F32 R5, R5 ;  /* 0x0000000500057304 */ /* 0x000e660000202000 */
[----:B------:R-:W-:Y:S01]  /*05e0*/  FMUL.FTZ R19, R8, R19 ;  /* 0x0000001308137220 */ /* 0x000fe20000410000 */
[----:B0-----:R-:W-:-:S04]  /*05f0*/  IMAD.U32 R20, R20, 0x10000, RZ ;  /* 0x0001000014147824 */ /* 0x001fc800078e00ff */
[----:B------:R-:W0:Y:S01]  /*0600*/  F2F.BF16.F32 R18, R21 ;  /* 0x0000001500127304 */ /* 0x000e220000202000 */
[----:B------:R-:W-:Y:S01]  /*0610*/  FMUL.FTZ R13, R13, R20 ;  /* 0x000000140d0d7220 */ /* 0x000fe20000410000 */
[----:B-1----:R-:W-:-:S04]  /*0620*/  SHF.L.U32 R14, R5, 0x10, RZ ;  /* 0x00000010050e7819 */ /* 0x002fc800000006ff */
[----:B------:R-:W-:Y:S02]  /*0630*/  F2FP.BF16.F32.PACK_AB R12, R13, R12 ;  /* 0x0000000c0d0c723e */ /* 0x000fe400000010ff */
[----:B------:R-:W-:Y:S01]  /*0640*/  F2FP.BF16.F32.PACK_AB R13, R10, R11 ;  /* 0x0000000b0a0d723e */ /* 0x000fe200000010ff */
[----:B------:R-:W-:Y:S01]  /*0650*/  FMUL.FTZ R14, R7, R14 ;  /* 0x0000000e070e7220 */ /* 0x000fe20000410000 */
[----:B0-----:R-:W-:-:S03]  /*0660*/  IMAD.U32 R15, R18, 0x10000, RZ ;  /* 0x00010000120f7824 */ /* 0x001fc600078e00ff */
[----:B------:R-:W-:Y:S01]  /*0670*/  STG.E.64 desc[UR4][R2.64], R12 ;  /* 0x0000000c02007986 */ /* 0x000fe2000c101b04 */
[----:B------:R-:W-:Y:S01]  /*0680*/  F2FP.BF16.F32.PACK_AB R5, R14, R19 ;  /* 0x000000130e05723e */ /* 0x000fe200000010ff */
[----:B------:R-:W-:-:S05]  /*0690*/  FMUL.FTZ R15, R6, R15 ;  /* 0x0000000f060f7220 */ /* 0x000fca0000410000 */
[----:B------:R-:W-:-:S05]  /*06a0*/  F2FP.BF16.F32.PACK_AB R4, R15, R4 ;  /* 0x000000040f04723e */ /* 0x000fca00000010ff */
[----:B------:R-:W-:Y:S01]  /*06b0*/  STG.E.64 desc[UR4][R2.64+0x400], R4 ;  /* 0x0004000402007986 */ /* 0x000fe2000c101b04 */
[----:B------:R-:W-:Y:S05]  /*06c0*/  EXIT ;  /* 0x000000000000794d */ /* 0x000fea0003800000 */
.L_x_11970:
        /* <DEDUP_REMOVED lines=101> */
.L_x_11972:
[----:B------:R-:W-:Y:S05]  /*0d20*/  BSYNC B0 ;  /* 0x0000000000007941 */ /* 0x000fea0003800000 */
.L_x_11971:
        /* <DEDUP_REMOVED lines=30> */
.L_x_11974:
[----:B------:R-:W-:Y:S05]  /*0f10*/  BSYNC B0 ;  /* 0x0000000000007941 */ /* 0x000fea0003800000 */
.L_x_11973:
        /* <DEDUP_REMOVED lines=13> */
.L_x_11976:
[----:B------:R-:W-:Y:S05]  /*0ff0*/  BSYNC B0 ;  /* 0x0000000000007941 */ /* 0x000fea0003800000 */
.L_x_11975:
        /* <DEDUP_REMOVED lines=12> */
.L_x_11978:
[----:B------:R-:W-:Y:S05]  /*10c0*/  BSYNC B0 ;  /* 0x0000000000007941 */ /* 0x000fea0003800000 */
.L_x_11977:
        /* <DEDUP_REMOVED lines=12> */
.L_x_11980:
[----:B------:R-:W-:Y:S05]  /*1190*/  BSYNC B0 ;  /* 0x0000000000007941 */ /* 0x000fea0003800000 */
.L_x_11979:
        /* <DEDUP_REMOVED lines=12> */
.L_x_11982:
[----:B------:R-:W-:Y:S05]  /*1260*/  BSYNC B0 ;  /* 0x0000000000007941 */ /* 0x000fea0003800000 */
.L_x_11981:
        /* <DEDUP_REMOVED lines=12> */
.L_x_11984:
[----:B------:R-:W-:Y:S05]  /*1330*/  BSYNC B0 ;  /* 0x0000000000007941 */ /* 0x000fea0003800000 */
.L_x_11983:
        /* <DEDUP_REMOVED lines=12> */
.L_x_11986:
[----:B------:R-:W-:Y:S05]  /*1400*/  BSYNC B0 ;  /* 0x0000000000007941 */ /* 0x000fea0003800000 */
.L_x_11985:
        /* <DEDUP_REMOVED lines=19> */
.L_x_11989:
[----:B------:R-:W-:-:S13]  /*1540*/  ISETP.GE.AND P0, PT, R25, R24, PT ;  /* 0x000000181900720c */ /* 0x000fda0003f06270 */
[----:B------:R-:W-:Y:S05]  /*1550*/  @P0 BRA `(.L_x_11991) ;  /* 0x0000000000300947 */ /* 0x000fea0003800000 */
[----:B0-----:R-:W0:Y:S01]  /*1560*/  LDC.64 R10, c[0x0][0x218] ;  /* 0x00008600ff0a7b82 */ /* 0x001e220000000a00 */
[----:B------:R-:W-:Y:S01]  /*1570*/  IMAD.IADD R13, R23, 0x1, R25 ;  /* 0x00000001170d7824 */ /* 0x000fe200078e0219 */
[----:B------:R-:W-:-:S03]  /*1580*/  IADD3 R25, R25, 0x80, RZ ;  /* 0x0000008019197810 */ /* 0x000fc60007ffe0ff */
[----:B0-----:R-:W-:-:S05]  /*1590*/  IMAD.WIDE.U32 R10, R13, 0x2, R10 ;  /* 0x000000020d0a7825 */ /* 0x001fca00078e000a */
[----:B------:R1:W-:Y:S02]  /*15a0*/  STG.E.U16 desc[UR4][R10.64], R9 ;  /* 0x000000090a007986 */ /* 0x0003e4000c101504 */
.L_x_11990:
[----:B------:R-:W-:-:S13]  /*15b0*/  ISETP.GE.AND P0, PT, R25, R24, PT ;  /* 0x000000181900720c */ /* 0x000fda0003f06270 */
[----:B------:R-:W-:Y:S05]  /*15c0*/  @P0 BRA `(.L_x_11992) ;  /* 0x0000000000340947 */ /* 0x000fea0003800000 */
[----:B-1----:R-:W1:Y:S01]  /*15d0*/  LDC.64 R8, c[0x0][0x218] ;  /* 0x00008600ff087b82 */ /* 0x002e620000000a00 */
[----:B------:R-:W-:Y:S01]  /*15e0*/  IADD3 R11, R23, R25, RZ ;  /* 0x00000019170b7210 */ /* 0x000fe20007ffe0ff */
[----:B------:R-:W-:-:S04]  /*15f0*/  VIADD R25, R25, 0x80 ;  /* 0x0000008019197836 */ /* 0x000fc80000000000 */
[----:B-1----:R-:W-:-:S05]  /*1600*/  IMAD.WIDE.U32 R8, R11, 0x2, R8 ;  /* 0x000000020b087825 */ /* 0x002fca00078e0008 */
[----:B------:R1:W-:Y:S02]  /*1610*/  STG.E.U16 desc[UR4][R8.64], R7 ;  /* 0x0000000708007986 */ /* 0x0003e4000c101504 */
.L_x_11991:
        /* <DEDUP_REMOVED lines=8> */
.L_x_11992:
[----:B------:R-:W-:Y:S05]  /*16a0*/  BSYNC B1 ;  /* 0x0000000000017941 */ /* 0x000fea0003800000 */
.L_x_11988:
[----:B------:R-:W-:-:S13]  /*16b0*/  ISETP.GE.AND P0, PT, R25, R24, PT ;  /* 0x000000181900720c */ /* 0x000fda0003f06270 */
[----:B--2---:R-:W2:Y:S01]  /*16c0*/  @!P0 LDC.64 R4, c[0x0][0x218] ;  /* 0x00008600ff048b82 */ /* 0x004ea20000000a00 */
[----:B------:R-:W-:Y:S01]  /*16d0*/  @!P0 IMAD.IADD R7, R23, 0x1, R25 ;  /* 0x0000000117078824 */ /* 0x000fe200078e0219 */
[----:B------:R-:W-:-:S03]  /*16e0*/  @!P0 IADD3 R25, R25, 0x80, RZ ;  /* 0x0000008019198810 */ /* 0x000fc60007ffe0ff */
[----:B--2---:R-:W-:-:S05]  /*16f0*/  @!P0 IMAD.WIDE.U32 R4, R7, 0x2, R4 ;  /* 0x0000000207048825 */ /* 0x004fca00078e0004 */
[----:B------:R2:W-:Y:S02]  /*1700*/  @!P0 STG.E.U16 desc[UR4][R4.64], R3 ;  /* 0x0000000304008986 */ /* 0x0005e4000c101504 */
.L_x_11993:
[----:B------:R-:W-:Y:S05]  /*1710*/  BSYNC B0 ;  /* 0x0000000000007941 */ /* 0x000fea0003800000 */
.L_x_11987:
        /* <DEDUP_REMOVED lines=8> */
.L_x_11994:
        /* <DEDUP_REMOVED lines=14> */
.L_x_14675:


//--------------------- .text._ZN2at6native29vectorized_elementwise_kernelILi8EZZZNS0_28sigmoid_backward_kernel_cudaERNS_18TensorIteratorBaseEENKUlvE0_clEvENKUlvE2_clEvEUlN3c108BFloat16ES7_E_St5arrayIPcLm3EEEEviT0_T1_ --------------------------
	.section	.text._ZN2at6native29vectorized_elementwise_kernelILi8EZZZNS0_28sigmoid_backward_kernel_cudaERNS_18TensorIteratorBaseEENKUlvE0_clEvENKUlvE2_clEvEUlN3c108BFloat16ES7_E_St5arrayIPcLm3EEEEviT0_T1_,"ax",@progbits
	.align	128
        .global         _ZN2at6native29vectorized_elementwise_kernelILi8EZZZNS0_28sigmoid_backward_kernel_cudaERNS_18TensorIteratorBaseEENKUlvE0_clEvENKUlvE2_clEvEUlN3c108BFloat16ES7_E_St5arrayIPcLm3EEEEviT0_T1_
        .type           _ZN2at6native29vectorized_elementwise_kernelILi8EZZZNS0_28sigmoid_backward_kernel_cudaERNS_18TensorIteratorBaseEENKUlvE0_clEvENKUlvE2_clEvEUlN3c108BFloat16ES7_E_St5arrayIPcLm3EEEEviT0_T1_,@function
        .size           _ZN2at6native29vectorized_elementwise_kernelILi8EZZZNS0_28sigmoid_backward_kernel_cudaERNS_18TensorIteratorBaseEENKUlvE0_clEvENKUlvE2_clEvEUlN3c108BFloat16ES7_E_St5arrayIPcLm3EEEEviT0_T1_,(.L_x_14676 - _ZN2at6native29vectorized_elementwise_kernelILi8EZZZNS0_28sigmoid_backward_kernel_cudaERNS_18TensorIteratorBaseEENKUlvE0_clEvENKUlvE2_clEvEUlN3c108BFloat16ES7_E_St5arrayIPcLm3EEEEviT0_T1_)
        .other          _ZN2at6native29vectorized_elementwise_kernelILi8EZZZNS0_28sigmoid_backward_kernel_cudaERNS_18TensorIteratorBaseEENKUlvE0_clEvENKUlvE2_clEvEUlN3c108BFloat16ES7_E_St5arrayIPcLm3EEEEviT0_T1_,@"STO_CUDA_ENTRY STV_DEFAULT"
_ZN2at6native29vectorized_elementwise_kernelILi8EZZZNS0_28sigmoid_backward_kernel_cudaERNS_18TensorIteratorBaseEENKUlvE0_clEvENKUlvE2_clEvEUlN3c108BFloat16ES7_E_St5arrayIPcLm3EEEEviT0_T1_:
.text._ZN2at6native29vectorized_elementwise_kernelILi8EZZZNS0_28sigmoid_backward_kernel_cudaERNS_18TensorIteratorBaseEENKUlvE0_clEvENKUlvE2_clEvEUlN3c108BFloat16ES7_E_St5arrayIPcLm3EEEEviT0_T1_:
        /* <DEDUP_REMOVED lines=17> */
[----:B--2---:R-:W-:Y:S01]  /*0110*/  IMAD.U32 R15, R8, 0x10000, RZ ;  /* 0x00010000080f7824 */ /* 0x004fe200078e00ff */
[----:B------:R-:W-:Y:S01]  /*0120*/  SHF.L.U32 R14, R9, 0x10, RZ ;  /* 0x00000010090e7819 */ /* 0x000fe200000006ff */
[----:B------:R-:W-:Y:S01]  /*0130*/  IMAD.U32 R13, R10, 0x10000, RZ ;  /* 0x000100000a0d7824 */ /* 0x000fe200078e00ff */
[----:B------:R-:W-:Y:S01]  /*0140*/  SHF.L.U32 R12, R11, 0x10, RZ ;  /* 0x000000100b0c7819 */ /* 0x000fe200000006ff */
[----:B------:R-:W-:Y:S01]  /*0150*/  FADD.FTZ R17, -R15, 1 ;  /* 0x3f8000000f117421 */ /* 0x000fe20000010100 */
[----:B------:R-:W-:Y:S01]  /*0160*/  PRMT R8, R8, 0x7632, R8 ;  /* 0x0000763208087816 */ /* 0x000fe20000000008 */
[----:B------:R-:W-:Y:S01]  /*0170*/  FADD.FTZ R16, -R14, 1 ;  /* 0x3f8000000e107421 */ /* 0x000fe20000010100 */
[----:B------:R-:W-:Y:S01]  /*0180*/  FADD.FTZ R3, -R13, 1 ;  /* 0x3f8000000d037421 */ /* 0x000fe20000010100 */
[----:B------:R-:W-:Y:S01]  /*0190*/  PRMT R9, R9, 0x7632, R9 ;  /* 0x0000763209097816 */ /* 0x000fe20000000009 */
[----:B------:R-:W-:Y:S01]  /*01a0*/  FADD.FTZ R19, -R12, 1 ;  /* 0x3f8000000c137421 */ /* 0x000fe20000010100 */
[----:B------:R-:W0:Y:S01]  /*01b0*/  F2F.BF16.F32 R17, R17 ;  /* 0x0000001100117304 */ /* 0x000e220000202000 */
[----:B------:R-:W-:Y:S01]  /*01c0*/  PRMT R10, R10, 0x7632, R10 ;  /* 0x000076320a0a7816 */ /* 0x000fe2000000000a */
[----:B------:R-:W-:Y:S01]  /*01d0*/  IMAD.U32 R8, R8, 0x10000, RZ ;  /* 0x0001000008087824 */ /* 0x000fe200078e00ff */
[----:B------:R-:W-:-:S02]  /*01e0*/  SHF.L.U32 R9, R9, 0x10, RZ ;  /* 0x0000001009097819 */ /* 0x000fc400000006ff */
[----:B------:R-:W-:Y:S01]  /*01f0*/  PRMT R11, R11, 0x7632, R11 ;  /* 0x000076320b0b7816 */ /* 0x000fe2000000000b */
[----:B------:R-:W-:Y:S02]  /*0200*/  IMAD.U32 R10, R10, 0x10000, RZ ;  /* 0x000100000a0a7824 */ /* 0x000fe400078e00ff */
[----:B------:R-:W-:Y:S01]  /*0210*/  FADD.FTZ R20, -R8, 1 ;  /* 0x3f80000008147421 */ /* 0x000fe20000010100 */
[----:B------:R-:W1:Y:S01]  /*0220*/  F2F.BF16.F32 R16, R16 ;  /* 0x0000001000107304 */ /* 0x000e620000202000 */
[----:B------:R-:W-:Y:S01]  /*0230*/  FADD.FTZ R21, -R9, 1 ;  /* 0x3f80000009157421 */ /* 0x000fe20000010100 */
[----:B------:R-:W-:Y:S01]  /*0240*/  FADD.FTZ R2, -R10, 1 ;  /* 0x3f8000000a027421 */ /* 0x000fe20000010100 */
[----:B------:R-:W-:Y:S02]  /*0250*/  SHF.L.U32 R11, R11, 0x10, RZ ;  /* 0x000000100b0b7819 */ /* 0x000fe400000006ff */
[----:B0-----:R-:W-:-:S03]  /*0260*/  SHF.L.U32 R17, R17, 0x10, RZ ;  /* 0x0000001011117819 */ /* 0x001fc600000006ff */
[----:B------:R-:W0:Y:S01]  /*0270*/  F2F.BF16.F32 R3, R3 ;  /* 0x0000000300037304 */ /* 0x000e220000202000 */
[----:B------:R-:W-:Y:S01]  /*0280*/  FADD.FTZ R18, -R11, 1 ;  /* 0x3f8000000b127421 */ /* 0x000fe20000010100 */
[----:B---3--:R-:W-:Y:S01]  /*0290*/  IMAD.U32 R22, R4, 0x10000, RZ ;  /* 0x0001000004167824 */ /* 0x008fe200078e00ff */
[----:B-1----:R-:W-:-:S05]  /*02a0*/  SHF.L.U32 R24, R16, 0x10, RZ ;  /* 0x0000001010187819 */ /* 0x002fca00000006ff */
[----:B------:R-:W1:Y:S01]  /*02b0*/  F2F.BF16.F32 R19, R19 ;  /* 0x0000001300137304 */ /* 0x000e620000202000 */
[----:B------:R-:W-:Y:S01]  /*02c0*/  PRMT R4, R4, 0x7632, R4 ;  /* 0x0000763204047816 */ /* 0x000fe20000000004 */
[----:B------:R-:W-:Y:S01]  /*02d0*/  FMUL.FTZ R22, R22, R17 ;  /* 0x0000001116167220 */ /* 0x000fe20000410000 */
[C---:B------:R-:W-:Y:S01]  /*02e0*/  IMAD.U32 R17, R5.reuse, 0x10000, RZ ;  /* 0x0001000005117824 */ /* 0x040fe200078e00ff */
[----:B------:R-:W-:-:S03]  /*02f0*/  PRMT R5, R5, 0x7632, R5 ;  /* 0x0000763205057816 */ /* 0x000fc60000000005 */
[----:B------:R-:W-:Y:S01]  /*0300*/  FMUL.FTZ R17, R17, R24 ;  /* 0x0000001811117220 */ /* 0x000fe20000410000 */
[----:B------:R-:W2:Y:S01]  /*0310*/  F2F.BF16.F32 R20, R20 ;  /* 0x0000001400147304 */ /* 0x000ea20000202000 */
[----:B0-----:R-:W-:Y:S01]  /*0320*/  SHF.L.U32 R3, R3, 0x10, RZ ;  /* 0x0000001003037819 */ /* 0x001fe200000006ff */
[C---:B------:R-:W-:Y:S01]  /*0330*/  IMAD.U32 R24, R6.reuse, 0x10000, RZ ;  /* 0x0001000006187824 */ /* 0x040fe200078e00ff */
[----:B------:R-:W-:-:S03]  /*0340*/  PRMT R6, R6, 0x7632, R6 ;  /* 0x0000763206067816 */ /* 0x000fc60000000006 */
[----:B------:R-:W-:Y:S01]  /*0350*/  FMUL.FTZ R24, R24, R3 ;  /* 0x0000000318187220 */ /* 0x000fe20000410000 */
[----:B-1----:R-:W-:Y:S01]  /*0360*/  SHF.L.U32 R26, R19, 0x10, RZ ;  /* 0x00000010131a7819 */ /* 0x002fe200000006ff */
[----:B------:R-:W0:Y:S01]  /*0370*/  F2F.BF16.F32 R21, R21 ;  /* 0x0000001500157304 */ /* 0x000e220000202000 */
[C---:B------:R-:W-:Y:S01]  /*0380*/  IMAD.U32 R3, R7.reuse, 0x10000, RZ ;  /* 0x0001000007037824 */ /* 0x040fe200078e00ff */
[----:B------:R-:W-:-:S03]  /*0390*/  PRMT R7, R7, 0x7632, R7 ;  /* 0x0000763207077816 */ /* 0x000fc60000000007 */
[----:B------:R-:W-:Y:S01]  /*03a0*/  FMUL.FTZ R26, R3, R26 ;  /* 0x0000001a031a7220 */ /* 0x000fe20000410000 */
[----:B------:R-:W-:Y:S01]  /*03b0*/  IMAD.U32 R3, R4, 0x10000, RZ ;  /* 0x0001000004037824 */ /* 0x000fe200078e00ff */
[----:B--2---:R-:W-:Y:S01]  /*03c0*/  SHF.L.U32 R20, R20, 0x10, RZ ;  /* 0x0000001014147819 */ /* 0x004fe200000006ff */
[----:B------:R-:W-:Y:S01]  /*03d0*/  F2F.BF16.F32 R2, R2 ;  /* 0x0000000200027304 */ /* 0x000fe20000202000 */
[----:B------:R-:W-:-:S03]  /*03e0*/  IMAD.U32 R7, R7, 0x10000, RZ ;  /* 0x0001000007077824 */ /* 0x000fc600078e00ff */
[----:B------:R-:W-:Y:S01]  /*03f0*/  FMUL.FTZ R20, R3, R20 ;  /* 0x0000001403147220 */ /* 0x000fe20000410000 */
[----:B------:R-:W-:-:S03]  /*0400*/  IMAD.U32 R3, R5, 0x10000, RZ ;  /* 0x0001000005037824 */ /* 0x000fc600078e00ff */
[----:B------:R-:W-:Y:S08]  /*0410*/  F2F.BF16.F32 R18, R18 ;  /* 0x0000001200127304 */ /* 0x000ff00000202000 */
[----:B------:R0:W1:Y:S08]  /*0420*/  F2F.BF16.F32 R16, R22 ;  /* 0x0000001600107304 */ /* 0x0000700000202000 */
[----:B------:R2:W-:Y:S01]  /*0430*/  F2F.BF16.F32 R19, R24 ;  /* 0x0000001800137304 */ /* 0x0005e20000202000 */
[----:B0-----:R-:W-:Y:S01]  /*0440*/  SHF.L.U32 R22, R21, 0x10, RZ ;  /* 0x0000001015167819 */ /* 0x001fe200000006ff */
[----:B------:R-:W-:-:S04]  /*0450*/  IMAD.U32 R21, R6, 0x10000, RZ ;  /* 0x0001000006157824 */ /* 0x000fc800078e00ff */
[----:B------:R-:W-:Y:S01]  /*0460*/  FMUL.FTZ R22, R3, R22 ;  /* 0x0000001603167220 */ /* 0x000fe20000410000 */
[----:B-1----:R-:W-:Y:S01]  /*0470*/  IMAD.U32 R16, R16, 0x10000, RZ ;  /* 0x0001000010107824 */ /* 0x002fe200078e00ff */
[----:B------:R-:W0:Y:S01]  /*0480*/  F2F.BF16.F32 R17, R17 ;  /* 0x0000001100117304 */ /* 0x000e220000202000 */
[----:B--2---:R-:W-:Y:S02]  /*0490*/  SHF.L.U32 R24, R2, 0x10, RZ ;  /* 0x0000001002187819 */ /* 0x004fe400000006ff */
[----:B------:R-:W1:Y:S01]  /*04a0*/  LDC.64 R2, c[0x0][0x218] ;  /* 0x00008600ff027b82 */ /* 0x000e620000000a00 */
[----:B------:R-:W-:Y:S02]  /*04b0*/  FMUL.FTZ R15, R15, R16 ;  /* 0x000000100f0f7220 */ /* 0x000fe40000410000 */
[----:B------:R-:W-:Y:S01]  /*04c0*/  FMUL.FTZ R21, R21, R24 ;  /* 0x0000001815157220 */ /* 0x000fe20000410000 */
[----:B------:R-:W-:Y:S01]  /*04d0*/  SHF.L.U32 R24, R18, 0x10, RZ ;  /* 0x0000001012187819 */ /* 0x000fe200000006ff */
[----:B------:R2:W3:Y:S04]  /*04e0*/  F2F.BF16.F32 R5, R20 ;  /* 0x0000001400057304 */ /* 0x0004e80000202000 */
[----:B------:R-:W-:Y:S01]  /*04f0*/  FMUL.FTZ R7, R7, R24 ;  /* 0x0000001807077220 */ /* 0x000fe20000410000 */
[----:B0-----:R-:W-:-:S03]  /*0500*/  SHF.L.U32 R17, R17, 0x10, RZ ;  /* 0x0000001011117819 */ /* 0x001fc600000006ff */
[----:B------:R-:W0:Y:S01]  /*0510*/  F2F.BF16.F32 R6, R22 ;  /* 0x0000001600067304 */ /* 0x000e220000202000 */
[----:B--2---:R-:W-:Y:S02]  /*0520*/  IMAD.U32 R20, R19, 0x10000, RZ ;  /* 0x0001000013147824 */ /* 0x004fe400078e00ff */
[----:B------:R-:W-:Y:S02]  /*0530*/  FMUL.FTZ R14, R14, R17 ;  /* 0x000000110e0e7220 */ /* 0x000fe40000410000 */
[----:B------:R-:W-:Y:S01]  /*0540*/  FMUL.FTZ R13, R13, R20 ;  /* 0x000000140d0d7220 */ /* 0x000fe20000410000 */
[----:B---3--:R-:W-:Y:S02]  /*0550*/  IMAD.U32 R5, R5, 0x10000, RZ ;  /* 0x0001000005057824 */ /* 0x008fe400078e00ff */
[----:B------:R-:W2:Y:S01]  /*0560*/  F2F.BF16.F32 R4, R26 ;  /* 0x0000001a00047304 */ /* 0x000ea20000202000 */
[----:B-1----:R-:W-:Y:S01]  /*0570*/  IMAD.WIDE.U32 R2, R23, 0x2, R2 ;  /* 0x0000000217027825 */ /* 0x002fe200078e0002 */
[----:B0-----:R-:W-:-:S06]  /*0580*/  SHF.L.U32 R6, R6, 0x10, RZ ;  /* 0x0000001006067819 */ /* 0x001fcc00000006ff */
[----:B------:R-:W0:Y:S01]  /*0590*/  F2F.BF16.F32 R7, R7 ;  /* 0x0000000700077304 */ /* 0x000e220000202000 */
[----:B------:R-:W-:Y:S01]  /*05a0*/  IMAD.WIDE R2, R0, 0x10, R2 ;  /* 0x0000001000027825 */ /* 0x000fe200078e0202 */
[----:B--2---:R-:W-:-:S06]  /*05b0*/  SHF.L.U32 R19, R4, 0x10, RZ ;  /* 0x0000001004137819 */ /* 0x004fcc00000006ff */
[----:B------:R-:W1:Y:S01]  /*05c0*/  F2F.BF16.F32 R18, R21 ;  /* 0x0000001500127304 */ /* 0x000e620000202000 */
[----:B------:R-:W-:Y:S01]  /*05d0*/  FMUL.FTZ R4, R8, R5 ;  /* 0x0000000508047220 */ /* 0x000fe20000410000 */
[----:B------:R-:W-:-:S04]  /*05e0*/  FMUL.FTZ R5, R9, R6 ;  /* 0x0000000609057220 */ /* 0x000fc80000410000 */
[----:B------:R-:W-:Y:S02]  /*05f0*/  F2FP.BF16.F32.PACK_AB R4, R4, R15 ;  /* 0x0000000f0404723e */ /* 0x000fe400000010ff */
[----:B0-----:R-:W-:Y:S01]  /*0600*/  SHF.L.U32 R16, R7, 0x10, RZ ;  /* 0x0000001007107819 */ /* 0x001fe200000006ff */
[----:B------:R-:W-:Y:S01]  /*0610*/  FMUL.FTZ R7, R12, R19 ;  /* 0x000000130c077220 */ /* 0x000fe20000410000 */
[----:B------:R-:W-:-:S03]  /*0620*/  F2FP.BF16.F32.PACK_AB R5, R5, R14 ;  /* 0x0000000e0505723e */ /* 0x000fc600000010ff */
[----:B------:R-:W-:Y:S01]  /*0630*/  FMUL.FTZ R16, R11, R16 ;  /* 0x000000100b107220 */ /* 0x000fe20000410000 */
[----:B-1----:R-:W-:-:S04]  /*0640*/  IMAD.U32 R17, R18, 0x10000, RZ ;  /* 0x0001000012117824 */ /* 0x002fc800078e00ff */
[----:B------:R-:W-:Y:S01]  /*0650*/  F2FP.BF16.F32.PACK_AB R7, R16, R7 ;  /* 0x000000071007723e */ /* 0x000fe200000010ff */
[----:B------:R-:W-:-:S05]  /*0660*/  FMUL.FTZ R6, R10, R17 ;  /* 0x000000110a067220 */ /* 0x000fca0000410000 */
[----:B------:R-:W-:-:S05]  /*0670*/  F2FP.BF16.F32.PACK_AB R6, R6, R13 ;  /* 0x0000000d0606723e */ /* 0x000fca00000010ff */
[----:B------:R-:W-:Y:S01]  /*0680*/  STG.E.128 desc[UR4][R2.64], R4 ;  /* 0x0000000402007986 */ /* 0x000fe2000c101d04 */
[----:B------:R-:W-:Y:S05]  /*0690*/  EXIT ;  /* 0x000000000000794d */ /* 0x000fea0003800000 */
.L_x_11995:
        /* <DEDUP_REMOVED lines=101> */
.L_x_11997:
[----:B------:R-:W-:Y:S05]  /*0cf0*/  BSYNC B0 ;  /* 0x0000000000007941 */ /* 0x000fea0003800000 */
.L_x_11996:
        /* <DEDUP_REMOVED lines=30> */
.L_x_11999:
[----:B------:R-:W-:Y:S05]  /*0ee0*/  BSYNC B0 ;  /* 0x0000000000007941 */ /* 0x000fea0003800000 */
.L_x_11998:
        /* <DEDUP_REMOVED lines=13> */
.L_x_12001:
[----:B------:R-:W-:Y:S05]  /*0fc0*/  BSYNC B0 ;  /* 0x0000000000007941 */ /* 0x000fea0003800000 */
.L_x_12000:
        /* <DEDUP_REMOVED lines=12> */
.L_x_12003:
[----:B------:R-:W-:Y:S05]  /*1090*/  BSYNC B0 ;  /* 0x0000000000007941 */ /* 0x000fea0003800000 */
.L_x_12002:
        /* <DEDUP_REMOVED lines=12> */
.L_x_12005:
[----:B------:R-:W-:Y:S05]  /*1160*/  BSYNC B0 ;  /* 0x0000000000007941 */ /* 0x000fea0003800000 */
.L_x_12004:
        /* <DEDUP_REMOVED lines=12> */
.L_x_12007:
[----:B------:R-:W-:Y:S05]  /*1230*/  BSYNC B0 ;  /* 0x0000000000007941 */ /* 0x000fea0003800000 */
.L_x_12006:
        /* <DEDUP_REMOVED lines=12> */
.L_x_12009:
[----:B------:R-:W-:Y:S05]  /*1300*/  BSYNC B0 ;  /* 0x0000000000007941 */ /* 0x000fea0003800000 */
.L_x_12008:
        /* <DEDUP_REMOVED lines=12> */
.L_x_12011:
[----:B------:R-:W-:Y:S05]  /*13d0*/  BSYNC B0 ;  /* 0x0000000000007941 */ /* 0x000fea0003800000 */
.L_x_12010:
        /* <DEDUP_REMOVED lines=19> */
.L_x_12014:
[----:B------:R-:W-:-:S13]  /*1510*/  ISETP.GE.AND P0, PT, R25, R24, PT ;  /* 0x000000181900720c */ /* 0x000fda0003f06270 */
[----:B------:R-:W-:Y:S05]  /*1520*/  @P0 BRA `(.L_x_12016) ;  /* 0x0000000000300947 */ /* 0x000fea0003800000 */
[----:B0-----:R-:W0:Y:S01]  /*1530*/  LDC.64 R10, c[0x0][0x218] ;  /* 0x00008600ff0a7b82 */ /* 0x001e220000000a00 */
[----:B------:R-:W-:Y:S01]  /*1540*/  IMAD.IADD R13, R23, 0x1, R25 ;  /* 0x00000001170d7824 */ /* 0x000fe200078e0219 */
[----:B------:R-:W-:-:S03]  /*1550*/  IADD3 R25, R25, 0x80, RZ ;  /* 0x0000008019197810 */ /* 0x000fc60007ffe0ff */
[----:B0-----:R-:W-:-:S05]  /*1560*/  IMAD.WIDE.U32 R10, R13, 0x2, R10 ;  /* 0x000000020d0a7825 */ /* 0x001fca00078e000a */
[----:B------:R1:W-:Y:S02]  /*1570*/  STG.E.U16 desc[UR4][R10.64], R9 ;  /* 0x000000090a007986 */ /* 0x0003e4000c101504 */
.L_x_12015:
[----:B------:R-:W-:-:S13]  /*1580*/  ISETP.GE.AND P0, PT, R25, R24, PT ;  /* 0x000000181900720c */ /* 0x000fda0003f06270 */
[----:B------:R-:W-:Y:S05]  /*1590*/  @P0 BRA `(.L_x_12017) ;  /* 0x0000000000340947 */ /* 0x000fea0003800000 */
[----:B-1----:R-:W1:Y:S01]  /*15a0*/  LDC.64 R8, c[0x0][0x218] ;  /* 0x00008600ff087b82 */ /* 0x002e620000000a00 */
[----:B------:R-:W-:Y:S01]  /*15b0*/  IADD3 R11, R23, R25, RZ ;  /* 0x00000019170b7210 */ /* 0x000fe20007ffe0ff */
[----:B------:R-:W-:-:S04]  /*15c0*/  VIADD R25, R25, 0x80 ;  /* 0x0000008019197836 */ /* 0x000fc80000000000 */
[----:B-1----:R-:W-:-:S05]  /*15d0*/  IMAD.WIDE.U32 R8, R11, 0x2, R8 ;  /* 0x000000020b087825 */ /* 0x002fca00078e0008 */
[----:B------:R1:W-:Y:S02]  /*15e0*/  STG.E.U16 desc[UR4][R8.64], R7 ;  /* 0x0000000708007986 */ /* 0x0003e4000c101504 */
.L_x_12016:
        /* <DEDUP_REMOVED lines=8> */
.L_x_12017:
[----:B------:R-:W-:Y:S05]  /*1670*/  BSYNC B1 ;  /* 0x0000000000017941 */ /* 0x000fea0003800000 */
.L_x_12013:
[----:B------:R-:W-:-:S13]  /*1680*/  ISETP.GE.AND P0, PT, R25, R24, PT ;  /* 0x000000181900720c */ /* 0x000fda0003f06270 */
[----:B--2---:R-:W2:Y:S01]  /*1690*/  @!P0 LDC.64 R4, c[0x0][0x218] ;  /* 0x00008600ff048b82 */ /* 0x004ea20000000a00 */
[----:B------:R-:W-:Y:S01]  /*16a0*/  @!P0 IMAD.IADD R7, R23, 0x1, R25 ;  /* 0x0000000117078824 */ /* 0x000fe200078e0219 */
[----:B------:R-:W-:-:S03]  /*16b0*/  @!P0 IADD3 R25, R25, 0x80, RZ ;  /* 0x0000008019198810 */ /* 0x000fc60007ffe0ff */
[----:B--2---:R-:W-:-:S05]  /*16c0*/  @!P0 IMAD.WIDE.U32 R4, R7, 0x2, R4 ;  /* 0x0000000207048825 */ /* 0x004fca00078e0004 */
[----:B------:R2:W-:Y:S02]  /*16d0*/  @!P0 STG.E.U16 desc[UR4][R4.64], R3 ;  /* 0x0000000304008986 */ /* 0x0005e4000c101504 */
.L_x_12018:
[----:B------:R-:W-:Y:S05]  /*16e0*/  BSYNC B0 ;  /* 0x0000000000007941 */ /* 0x000fea0003800000 */
.L_x_12012:
        /* <DEDUP_REMOVED lines=8> */
.L_x_12019:
        /* <DEDUP_REMOVED lines=9> */
.L_x_14676:


//--------------------- .text._ZN2at6native18elementwise_kernelILi128ELi4EZNS0_15gpu_kernel_implIZZZNS0_28sigmoid_backward_kernel_cudaERNS_18TensorIteratorBaseEENKUlvE0_clEvENKUlvE1_clEvEUlN3c104HalfES8_E_EEvS4_RKT_EUliE_EEviT1_ --------------------------
	.section	.text._ZN2at6native18elementwise_kernelILi128ELi4EZNS0_15gpu_kernel_implIZZZNS0_28sigmoid_backward_kernel_cudaERNS_18TensorIteratorBaseEENKUlvE0_clEvENKUlvE1_clEvEUlN3c104HalfES8_E_EEvS4_RKT_EUliE_EEviT1_,"ax",@progbits
	.align	128
        .global         _ZN2at6native18elementwise_kernelILi128ELi4EZNS0_15gpu_kernel_implIZZZNS0_28sigmoid_backward_kernel_cudaERNS_18TensorIteratorBaseEENKUlvE0_clEvENKUlvE1_clEvEUlN3c104HalfES8_E_EEvS4_RKT_EUliE_EEviT1_
        .type           _ZN2at6native18elementwise_kernelILi128ELi4EZNS0_15gpu_kernel_implIZZZNS0_28sigmoid_backward_kernel_cudaERNS_18TensorIteratorBaseEENKUlvE0_clEvENKUlvE1_clEvEUlN3c104HalfES8_E_EEvS4_RKT_EUliE_EEviT1_,@function
        .size           _ZN2at6native18elementwise_kernelILi128ELi4EZNS0_15gpu_kernel_implIZZZNS0_28sigmoid_backward_kernel_cudaERNS_18TensorIteratorBaseEENKUlvE0_clEvENKUlvE1_clEvEUlN3c104HalfES8_E_EEvS4_RKT_EUliE_EEviT1_,(.L_x_14677 - _ZN2at6native18elementwise_kernelILi128ELi4EZNS0_15gpu_kernel_implIZZZNS0_28sigmoid_backward_kernel_cudaERNS_18TensorIteratorBaseEENKUlvE0_clEvENKUlvE1_clEvEUlN3c104HalfES8_E_EEvS4_RKT_EUliE_EEviT1_)
        .other          _ZN2at6native18elementwise_kernelILi128ELi4EZNS0_15gpu_kernel_implIZZZNS0_28sigmoid_backward_kernel_cudaERNS_18TensorIteratorBaseEENKUlvE0_clEvENKUlvE1_clEvEUlN3c104HalfES8_E_EEvS4_RKT_EUliE_EEviT1_,@"STO_CUDA_ENTRY STV_DEFAULT"
_ZN2at6native18elementwise_kernelILi128ELi4EZNS0_15gpu_kernel_implIZZZNS0_28sigmoid_backward_kernel_cudaERNS_18TensorIteratorBaseEENKUlvE0_clEvENKUlvE1_clEvEUlN3c104HalfES8_E_EEvS4_RKT_EUliE_EEviT1_:
.text._ZN2at6native18elementwise_kernelILi128ELi4EZNS0_15gpu_kernel_implIZZZNS0_28sigmoid_backward_kernel_cudaERNS_18TensorIteratorBaseEENKUlvE0_clEvENKUlvE1_clEvEUlN3c104HalfES8_E_EEvS4_RKT_EUliE_EEviT1_:
        /* <DEDUP_REMOVED lines=365> */
.L_x_12022:
        /* <DEDUP_REMOVED lines=23> */
.L_x_12026:
[----:B------:R-:W2:Y:S02]  /*1840*/  LDG.E.U8 R2, desc[UR36][R2.64] ;  /* 0x0000002402027981 */ /* 0x000ea4000c1e1100 */
[----:B--2---:R-:W-:-:S04]  /*1850*/  I2FP.F32.U32 R0, R2 ;  /* 0x0000000200007245 */ /* 0x004fc80000201000 */
[----:B------:R-:W-:-:S04]  /*1860*/  F2FP.F16.F32.PACK_AB R0, RZ, R0 ;  /* 0x00000000ff00723e */ /* 0x000fc800000000ff */
[----:B------:R-:W-:Y:S01]  /*1870*/  PRMT R19, R0, 0x7610, R19 ;  /* 0x0000761000137816 */ /* 0x000fe20000000013 */
[----:B------:R-:W-:Y:S06]  /*1880*/  BRA `(.L_x_12028) ;  /* 0x0000000c00bc7947 */ /* 0x000fec0003800000 */
.L_x_12025:
        /* <DEDUP_REMOVED lines=11> */
.L_x_12030:
[----:B------:R-:W2:Y:S02]  /*1940*/  LDG.E R2, desc[UR36][R2.64] ;  /* 0x0000002402027981 */ /* 0x000ea4000c1e1900 */
[----:B--2---:R-:W-:-:S04]  /*1950*/  I2FP.F32.S32 R0, R2 ;  /* 0x0000000200007245 */ /* 0x004fc80000201400 */
[----:B------:R-:W-:-:S04]  /*1960*/  F2FP.F16.F32.PACK_AB R0, RZ, R0 ;  /* 0x00000000ff00723e */ /* 0x000fc800000000ff */
[----:B------:R-:W-:Y:S01]  /*1970*/  PRMT R19, R0, 0x7610, R19 ;  /* 0x0000761000137816 */ /* 0x000fe20000000013 */
[----:B------:R-:W-:Y:S06]  /*1980*/  BRA `(.L_x_12028) ;  /* 0x0000000c007c7947 */ /* 0x000fec0003800000 */
.L_x_12029:
[----:B------:R-:W2:Y:S02]  /*1990*/  LDG.E.U16 R2, desc[UR36][R2.64] ;  /* 0x0000002402027981 */ /* 0x000ea4000c1e1500 */
[----:B--2---:R-:W0:Y:S02]  /*19a0*/  I2F.S16 R0, R2 ;  /* 0x0000000200007306 */ /* 0x004e240000101400 */
[----:B0-----:R-:W-:-:S04]  /*19b0*/  F2FP.F16.F32.PACK_AB R0, RZ, R0 ;  /* 0x00000000ff00723e */ /* 0x001fc800000000ff */
[----:B------:R-:W-:Y:S01]  /*19c0*/  PRMT R19, R0, 0x7610, R19 ;  /* 0x0000761000137816 */ /* 0x000fe20000000013 */
[----:B------:R-:W-:Y:S06]  /*19d0*/  BRA `(.L_x_12028) ;  /* 0x0000000c00687947 */ /* 0x000fec0003800000 */
.L_x_12024:
        /* <DEDUP_REMOVED lines=9> */
.L_x_12032:
[----:B------:R0:W5:Y:S01]  /*1a70*/  LDG.E.U16 R19, desc[UR36][R2.64] ;  /* 0x0000002402137981 */ /* 0x000162000c1e1500 */
[----:B------:R-:W-:Y:S05]  /*1a80*/  BRA `(.L_x_12028) ;  /* 0x0000000c003c7947 */ /* 0x000fea0003800000 */
.L_x_12031:
        /* <DEDUP_REMOVED lines=9> */
.L_x_12034:
[----:B------:R1:W5:Y:S01]  /*1b20*/  LDG.E.U16 R19, desc[UR36][R2.64] ;  /* 0x0000002402137981 */ /* 0x000362000c1e1500 */
[----:B------:R-:W-:Y:S05]  /*1b30*/  BRA `(.L_x_12028) ;  /* 0x0000000c00107947 */ /* 0x000fea0003800000 */
.L_x_12033:
        /* <DEDUP_REMOVED lines=9> */
.L_x_12023:
        /* <DEDUP_REMOVED lines=14> */
.L_x_12037:
        /* <DEDUP_REMOVED lines=9> */
.L_x_12036:
        /* <DEDUP_REMOVED lines=28> */
.L_x_12039:
        /* <DEDUP_REMOVED lines=15> */
.L_x_12038:
[----:B------:R-:W2:Y:S02]  /*1ff0*/  LDG.E.U16 R0, desc[UR36][R2.64] ;  /* 0x0000002402007981 */ /* 0x000ea4000c1e1500 */
[----:B--2---:R-:W-:-:S05]  /*2000*/  IMAD.U32 R0, R0, 0x10000, RZ ;  /* 0x0001000000007824 */ /* 0x004fca00078e00ff */
[----:B------:R-:W-:-:S04]  /*2010*/  F2FP.F16.F32.PACK_AB R0, RZ, R0 ;  /* 0x00000000ff00723e */ /* 0x000fc800000000ff */
[----:B------:R-:W-:Y:S01]  /*2020*/  PRMT R19, R0, 0x7610, R19 ;  /* 0x0000761000137816 */ /* 0x000fe20000000013 */
[----:B------:R-:W-:Y:S06]  /*2030*/  BRA `(.L_x_12028) ;  /* 0x0000000400d07947 */ /* 0x000fec0003800000 */
.L_x_12035:
        /* <DEDUP_REMOVED lines=13> */
.L_x_12042:
        /* <DEDUP_REMOVED lines=21> */
.L_x_12046:
[----:B------:R-:W-:Y:S05]  /*2260*/  BSYNC B1 ;  /* 0x0000000000017941 */ /* 0x000fea0003800000 */
.L_x_12045:
[----:B------:R-:W-:Y:S01]  /*2270*/  LEA R3, R0, 0x3b800000, 0x17 ;  /* 0x3b80000000037811 */ /* 0x000fe200078eb8ff */
[----:B------:R-:W-:-:S05]  /*2280*/  IMAD.SHL.U32 R0, R2, 0x100000, RZ ;  /* 0x0010000002007824 */ /* 0x000fca00078e00ff */
[----:B------:R-:W-:-:S07]  /*2290*/  LOP3.LUT R0, R3, R0, R4, 0xfe, !PT ;  /* 0x0000000003007212 */ /* 0x000fce00078efe04 */
.L_x_12044:
[----:B------:R-:W-:Y:S05]  /*22a0*/  BSYNC B0 ;  /* 0x0000000000007941 */ /* 0x000fea0003800000 */
.L_x_12043:
[----:B------:R-:W-:-:S04]  /*22b0*/  F2FP.F16.F32.PACK_AB R0, RZ, R0 ;  /* 0x00000000ff00723e */ /* 0x000fc800000000ff */
[----:B------:R-:W-:Y:S01]  /*22c0*/  PRMT R19, R0, 0x7610, R19 ;  /* 0x0000761000137816 */ /* 0x000fe20000000013 */
[----:B------:R-:W-:Y:S06]  /*22d0*/  BRA `(.L_x_12028) ;  /* 0x0000000400287947 */ /* 0x000fec0003800000 */
.L_x_12041:
        /* <DEDUP_REMOVED lines=21> */
.L_x_12050:
[----:B------:R-:W-:Y:S05]  /*2430*/  BSYNC B1 ;  /* 0x0000000000017941 */ /* 0x000fea0003800000 */
.L_x_12049:
[----:B------:R-:W-:Y:S01]  /*2440*/  LEA R3, R0, 0x37800000, 0x17 ;  /* 0x3780000000037811 */ /* 0x000fe200078eb8ff */
[----:B------:R-:W-:-:S05]  /*2450*/  IMAD.SHL.U32 R0, R2, 0x200000, RZ ;  /* 0x0020000002007824 */ /* 0x000fca00078e00ff */
[----:B------:R-:W-:-:S07]  /*2460*/  LOP3.LUT R0, R3, R0, R4, 0xfe, !PT ;  /* 0x0000000003007212 */ /* 0x000fce00078efe04 */
.L_x_12048:
[----:B------:R-:W-:Y:S05]  /*2470*/  BSYNC B0 ;  /* 0x0000000000007941 */ /* 0x000fea0003800000 */
.L_x_12047:
[----:B------:R-:W-:-:S04]  /*2480*/  F2FP.F16.F32.PACK_AB R0, RZ, R0 ;  /* 0x00000000ff00723e */ /* 0x000fc800000000ff */
[----:B------:R-:W-:Y:S01]  /*2490*/  PRMT R19, R0, 0x7610, R19 ;  /* 0x0000761000137816 */ /* 0x000fe20000000013 */
[----:B------:R-:W-:Y:S06]  /*24a0*/  BRA `(.L_x_12028) ;  /* 0x0000000000b47947 */ /* 0x000fec0003800000 */
.L_x_12040:
        /* <DEDUP_REMOVED lines=14> */
.L_x_12054:
[----:B------:R-:W-:Y:S05]  /*2590*/  BSYNC B0 ;  /* 0x0000000000007941 */ /* 0x000fea0003800000 */
.L_x_12053:
[----:B------:R-:W-:-:S04]  /*25a0*/  F2FP.F16.F32.PACK_AB R0, RZ, R0 ;  /* 0x00000000ff00723e */ /* 0x000fc800000000ff */
[----:B------:R-:W-:Y:S01]  /*25b0*/  PRMT R19, R0, 0x7610, R19 ;  /* 0x0000761000137816 */ /* 0x000fe20000000013 */
[----:B------:R-:W-:Y:S06]  /*25c0*/  BRA `(.L_x_12028) ;  /* 0x00000000006c7947 */ /* 0x000fec0003800000 */
.L_x_12027:
        /* <DEDUP_REMOVED lines=16> */
.L_x_12055:
[----:B------:R-:W-:Y:S01]  /*26d0*/  PRMT R19, RZ, 0x7610, R19 ;  /* 0x00007610ff137816 */ /* 0x000fe20000000013 */
[----:B------:R-:W-:Y:S06]  /*26e0*/  BRA `(.L_x_12028) ;  /* 0x0000000000247947 */ /* 0x000fec0003800000 */
.L_x_12052:
[----:B------:R-:W2:Y:S02]  /*26f0*/  LDG.E.64 R2, desc[UR36][R2.64] ;  /* 0x0000002402027981 */ /* 0x000ea4000c1e1b00 */
[----:B--2---:R-:W0:Y:S02]  /*2700*/  I2F.U64 R0, R2 ;  /* 0x0000000200007312 */ /* 0x004e240000301000 */
[----:B0-----:R-:W-:-:S04]  /*2710*/  F2FP.F16.F32.PACK_AB R0, RZ, R0 ;  /* 0x00000000ff00723e */ /* 0x001fc800000000ff */
[----:B------:R-:W-:Y:S01]  /*2720*/  PRMT R19, R0, 0x7610, R19 ;  /* 0x0000761000137816 */ /* 0x000fe20000000013 */
[----:B------:R-:W-:Y:S06]  /*2730*/  BRA `(.L_x_12028) ;  /* 0x0000000000107947 */ /* 0x000fec0003800000 */
.L_x_12051:
[----:B------:R-:W2:Y:S02]  /*2740*/  LDG.E R2, desc[UR36][R2.64] ;  /* 0x0000002402027981 */ /* 0x000ea4000c1e1900 */
[----:B--2---:R-:W-:-:S04]  /*2750*/  I2FP.F32.U32 R0, R2 ;  /* 0x0000000200007245 */ /* 0x004fc80000201000 */
[----:B------:R-:W-:-:S04]  /*2760*/  F2FP.F16.F32.PACK_AB R0, RZ, R0 ;  /* 0x00000000ff00723e */ /* 0x000fc800000000ff */
[----:B------:R-:W-:-:S07]  /*2770*/  PRMT R19, R0, 0x7610, R19 ;  /* 0x0000761000137816 */ /* 0x000fce0000000013 */
.L_x_12028:
        /* <DEDUP_REMOVED lines=19> */
.L_x_12059:
[----:B------:R-:W2:Y:S02]  /*28b0*/  LDG.E.U8 R2, desc[UR36][R2.64] ;  /* 0x0000002402027981 */ /* 0x000ea4000c1e1100 */
[----:B--2---:R-:W-:-:S04]  /*28c0*/  I2FP.F32.U32 R0, R2 ;  /* 0x0000000200007245 */ /* 0x004fc80000201000 */
[----:B------:R-:W-:Y:S01]  /*28d0*/  F2FP.F16.F32.PACK_AB R0, RZ, R0 ;  /* 0x00000000ff00723e */ /* 0x000fe200000000ff */
[----:B------:R-:W-:Y:S06]  /*28e0*/  BRA `(.L_x_12061) ;  /* 0x0000000c00887947 */ /* 0x000fec0003800000 */
.L_x_12058:
        /* <DEDUP_REMOVED lines=10> */
.L_x_12063:
[----:B------:R-:W2:Y:S02]  /*2990*/  LDG.E R2, desc[UR36][R2.64] ;  /* 0x0000002402027981 */ /* 0x000ea4000c1e1900 */
[----:B--2---:R-:W-:-:S04]  /*29a0*/  I2FP.F32.S32 R0, R2 ;  /* 0x0000000200007245 */ /* 0x004fc80000201400 */
[----:B------:R-:W-:Y:S01]  /*29b0*/  F2FP.F16.F32.PACK_AB R0, RZ, R0 ;  /* 0x00000000ff00723e */ /* 0x000fe200000000ff */
[----:B------:R-:W-:Y:S06]  /*29c0*/  BRA `(.L_x_12061) ;  /* 0x0000000c00507947 */ /* 0x000fec0003800000 */
.L_x_12062:
[----:B------:R-:W2:Y:S02]  /*29d0*/  LDG.E.U16 R2, desc[UR36][R2.64] ;  /* 0x0000002402027981 */ /* 0x000ea4000c1e1500 */
[----:B--2---:R-:W0:Y:S02]  /*29e0*/  I2F.S16 R0, R2 ;  /* 0x0000000200007306 */ /* 0x004e240000101400 */
[----:B0-----:R-:W-:Y:S01]  /*29f0*/  F2FP.F16.F32.PACK_AB R0, RZ, R0 ;  /* 0x00000000ff00723e */ /* 0x001fe200000000ff */
[----:B------:R-:W-:Y:S06]  /*2a00*/  BRA `(.L_x_12061) ;  /* 0x0000000c00407947 */ /* 0x000fec0003800000 */
.L_x_12057:
        /* <DEDUP_REMOVED lines=9> */
.L_x_12065:
[----:B------:R1:W5:Y:S01]  /*2aa0*/  LDG.E.U16 R0, desc[UR36][R2.64] ;  /* 0x0000002402007981 */ /* 0x000362000c1e1500 */
[----:B------:R-:W-:Y:S05]  /*2ab0*/  BRA `(.L_x_12061) ;  /* 0x0000000c00147947 */ /* 0x000fea0003800000 */
.L_x_12064:
        /* <DEDUP_REMOVED lines=9> */
.L_x_12067:
[----:B------:R0:W5:Y:S01]  /*2b50*/  LDG.E.U16 R0, desc[UR36][R2.64] ;  /* 0x0000002402007981 */ /* 0x000162000c1e1500 */
[----:B------:R-:W-:Y:S05]  /*2b60*/  BRA `(.L_x_12061) ;  /* 0x0000000800e87947 */ /* 0x000fea0003800000 */
.L_x_12066:
        /* <DEDUP_REMOVED lines=8> */
.L_x_12056:
        /* <DEDUP_REMOVED lines=13> */
.L_x_12070:
        /* <DEDUP_REMOVED lines=8> */
.L_x_12069:
        /* <DEDUP_REMOVED lines=28> */
.L_x_12072:
        /* <DEDUP_REMOVED lines=15> */
.L_x_12071:
[----:B------:R-:W2:Y:S02]  /*2ff0*/  LDG.E.U16 R0, desc[UR36][R2.64] ;  /* 0x0000002402007981 */ /* 0x000ea4000c1e1500 */
[----:B--2---:R-:W-:-:S05]  /*3000*/  IMAD.U32 R0, R0, 0x10000, RZ ;  /* 0x0001000000007824 */ /* 0x004fca00078e00ff */
[----:B------:R-:W-:Y:S01]  /*3010*/  F2FP.F16.F32.PACK_AB R0, RZ, R0 ;  /* 0x00000000ff00723e */ /* 0x000fe200000000ff */
[----:B------:R-:W-:Y:S06]  /*3020*/  BRA `(.L_x_12061) ;  /* 0x0000000400b87947 */ /* 0x000fec0003800000 */
.L_x_12068:
        /* <DEDUP_REMOVED lines=12> */
.L_x_12075:
        /* <DEDUP_REMOVED lines=21> */
.L_x_12079:
[----:B------:R-:W-:Y:S05]  /*3240*/  BSYNC B1 ;  /* 0x0000000000017941 */ /* 0x000fea0003800000 */
.L_x_12078:
[----:B------:R-:W-:Y:S01]  /*3250*/  LEA R3, R0, 0x3b800000, 0x17 ;  /* 0x3b80000000037811 */ /* 0x000fe200078eb8ff */
[----:B------:R-:W-:-:S05]  /*3260*/  IMAD.SHL.U32 R0, R2, 0x100000, RZ ;  /* 0x0010000002007824 */ /* 0x000fca00078e00ff */
[----:B------:R-:W-:-:S07]  /*3270*/  LOP3.LUT R0, R3, R0, R4, 0xfe, !PT ;  /* 0x0000000003007212 */ /* 0x000fce00078efe04 */
.L_x_12077:
[----:B------:R-:W-:Y:S05]  /*3280*/  BSYNC B0 ;  /* 0x0000000000007941 */ /* 0x000fea0003800000 */
.L_x_12076:
[----:B------:R-:W-:Y:S01]  /*3290*/  F2FP.F16.F32.PACK_AB R0, RZ, R0 ;  /* 0x00000000ff00723e */ /* 0x000fe200000000ff */
[----:B------:R-:W-:Y:S06]  /*32a0*/  BRA `(.L_x_12061) ;  /* 0x0000000400187947 */ /* 0x000fec0003800000 */
.L_x_12074:
        /* <DEDUP_REMOVED lines=21> */
.L_x_12083:
[----:B------:R-:W-:Y:S05]  /*3400*/  BSYNC B1 ;  /* 0x0000000000017941 */ /* 0x000fea0003800000 */
.L_x_12082:
[----:B------:R-:W-:Y:S01]  /*3410*/  LEA R3, R0, 0x37800000, 0x17 ;  /* 0x3780000000037811 */ /* 0x000fe200078eb8ff */
[----:B------:R-:W-:-:S05]  /*3420*/  IMAD.SHL.U32 R0, R2, 0x200000, RZ ;  /* 0x0020000002007824 */ /* 0x000fca00078e00ff */
[----:B------:R-:W-:-:S07]  /*3430*/  LOP3.LUT R0, R3, R0, R4, 0xfe, !PT ;  /* 0x0000000003007212 */ /* 0x000fce00078efe04 */
.L_x_12081:
[----:B------:R-:W-:Y:S05]  /*3440*/  BSYNC B0 ;  /* 0x0000000000007941 */ /* 0x000fea0003800000 */
.L_x_12080:
[----:B------:R-:W-:Y:S01]  /*3450*/  F2FP.F16.F32.PACK_AB R0, RZ, R0 ;  /* 0x00000000ff00723e */ /* 0x000fe200000000ff */
[----:B------:R-:W-:Y:S06]  /*3460*/  BRA `(.L_x_12061) ;  /* 0x0000000000a87947 */ /* 0x000fec0003800000 */
.L_x_12073:
        /* <DEDUP_REMOVED lines=14> */
.L_x_12087:
[----:B------:R-:W-:Y:S05]  /*3550*/  BSYNC B0 ;  /* 0x0000000000007941 */ /* 0x000fea0003800000 */
.L_x_12086:
[----:B------:R-:W-:Y:S01]  /*3560*/  F2FP.F16.F32.PACK_AB R0, RZ, R0 ;  /* 0x00000000ff00723e */ /* 0x000fe200000000ff */
[----:B------:R-:W-:Y:S06]  /*3570*/  BRA `(.L_x_12061) ;  /* 0x0000000000647947 */ /* 0x000fec0003800000 */
.L_x_12060:
        /* <DEDUP_REMOVED lines=16> */
.L_x_12088:
[----:B------:R-:W-:Y:S01]  /*3680*/  PRMT R0, RZ, 0x7610, R0 ;  /* 0x00007610ff007816 */ /* 0x000fe20000000000 */
[----:B------:R-:W-:Y:S06]  /*3690*/  BRA `(.L_x_12061) ;  /* 0x00000000001c7947 */ /* 0x000fec0003800000 */
.L_x_12085:
[----:B------:R-:W2:Y:S02]  /*36a0*/  LDG.E.64 R2, desc[UR36][R2.64] ;  /* 0x0000002402027981 */ /* 0x000ea4000c1e1b00 */
[----:B--2---:R-:W0:Y:S02]  /*36b0*/  I2F.U64 R0, R2 ;  /* 0x0000000200007312 */ /* 0x004e240000301000 */
[----:B0-----:R-:W-:Y:S01]  /*36c0*/  F2FP.F16.F32.PACK_AB R0, RZ, R0 ;  /* 0x00000000ff00723e */ /* 0x001fe200000000ff */
[----:B------:R-:W-:Y:S06]  /*36d0*/  BRA `(.L_x_12061) ;  /* 0x00000000000c7947 */ /* 0x000fec0003800000 */
.L_x_12084:
[----:B------:R-:W2:Y:S02]  /*36e0*/  LDG.E R2, desc[UR36][R2.64] ;  /* 0x0000002402027981 */ /* 0x000ea4000c1e1900 */
[----:B--2---:R-:W-:-:S04]  /*36f0*/  I2FP.F32.U32 R0, R2 ;  /* 0x0000000200007245 */ /* 0x004fc80000201000 */
[----:B------:R-:W-:-:S07]  /*3700*/  F2FP.F16.F32.PACK_AB R0, RZ, R0 ;  /* 0x00000000ff00723e */ /* 0x000fce00000000ff */
.L_x_12061:
[----:B------:R-:W2:Y:S01]  /*3710*/  LDC.U8 R5, c[0x0][0x491] ;  /* 0x00012440ff057b82 */ /* 0x000ea20000000000 */
[----:B-----5:R-:W-:Y:S02]  /*3720*/  HADD2.F32 R0, -RZ, R0.H0_H0 ;  /* 0x20000000ff007230 */ /* 0x020fe40000004100 */
[----:B------:R-:W-:-:S03]  /*3730*/  HADD2.F32 R19, -RZ, R19.H0_H0 ;  /* 0x20000013ff137230 */ /* 0x000fc60000004100 */
[----:B01----:R-:W-:-:S05]  /*3740*/  FADD.FTZ R2, -R0, 1 ;  /* 0x3f80000000027421 */ /* 0x003fca0000010100 */
[----:B------:R-:W-:-:S05]  /*3750*/  F2FP.F16.F32.PACK_AB R2, RZ, R2 ;  /* 0x00000002ff02723e */ /* 0x000fca00000000ff */
[----:B------:R-:W-:-:S05]  /*3760*/  HADD2.F32 R2, -RZ, R2.H0_H0 ;  /* 0x20000002ff027230 */ /* 0x000fca0000004100 */
[----:B------:R-:W-:Y:S01]  /*3770*/  FMUL.FTZ R2, R19, R2 ;  /* 0x0000000213027220 */ /* 0x000fe20000410000 */
[----:B--2---:R-:W-:-:S04]  /*3780*/  PRMT R4, R5, 0x9910, RZ ;  /* 0x0000991005047816 */ /* 0x004fc800000000ff */
        /* <DEDUP_REMOVED lines=18> */
.L_x_12092:
[----:B------:R-:W-:-:S06]  /*38b0*/  HADD2.F32 R3, -RZ, R3.H0_H0 ;  /* 0x20000003ff037230 */ /* 0x000fcc0000004100 */
[----:B------:R-:W0:Y:S02]  /*38c0*/  F2I.S64.TRUNC R2, R3 ;  /* 0x0000000300027311 */ /* 0x000e24000020d900 */
[----:B0-----:R1:W-:Y:S01]  /*38d0*/  STG.E.U8 desc[UR36][R16.64], R2 ;  /* 0x0000000210007986 */ /* 0x0013e2000c101124 */
[----:B------:R-:W-:Y:S05]  /*38e0*/  BRA `(.L_x_12094) ;  /* 0x0000000c00847947 */ /* 0x000fea0003800000 */
.L_x_12091:
        /* <DEDUP_REMOVED lines=10> */
.L_x_12096:
[----:B------:R-:W-:-:S06]  /*3990*/  HADD2.F32 R3, -RZ, R3.H0_H0 ;  /* 0x20000003ff037230 */ /* 0x000fcc0000004100 */
[----:B------:R-:W0:Y:S02]  /*39a0*/  F2I.FTZ.TRUNC.NTZ R3, R3 ;  /* 0x0000000300037305 */ /* 0x000e24000021f100 */
[----:B0-----:R3:W-:Y:S01]  /*39b0*/  STG.E desc[UR36][R16.64], R3 ;  /* 0x0000000310007986 */ /* 0x0017e2000c101924 */
[----:B------:R-:W-:Y:S05]  /*39c0*/  BRA `(.L_x_12094) ;  /* 0x0000000c004c7947 */ /* 0x000fea0003800000 */
.L_x_12095:
[----:B------:R-:W-:-:S06]  /*39d0*/  HADD2.F32 R3, -RZ, R3.H0_H0 ;  /* 0x20000003ff037230 */ /* 0x000fcc0000004100 */
[----:B------:R-:W0:Y:S02]  /*39e0*/  F2I.FTZ.TRUNC.NTZ R3, R3 ;  /* 0x0000000300037305 */ /* 0x000e24000021f100 */
[----:B0-----:R2:W-:Y:S01]  /*39f0*/  STG.E.U16 desc[UR36][R16.64], R3 ;  /* 0x0000000310007986 */ /* 0x0015e2000c101524 */
[----:B------:R-:W-:Y:S05]  /*3a00*/  BRA `(.L_x_12094) ;  /* 0x0000000c003c7947 */ /* 0x000fea0003800000 */
.L_x_12090:
        /* <DEDUP_REMOVED lines=9> */
.L_x_12098:
[----:B------:R0:W-:Y:S01]  /*3aa0*/  STG.E.U16 desc[UR36][R16.64], R3 ;  /* 0x0000000310007986 */ /* 0x0001e2000c101524 */
[----:B------:R-:W-:Y:S05]  /*3ab0*/  BRA `(.L_x_12094) ;  /* 0x0000000c00107947 */ /* 0x000fea0003800000 */
.L_x_12097:
        /* <DEDUP_REMOVED lines=10> */
.L_x_12100:
[----:B------:R-:W-:-:S05]  /*3b60*/  HADD2.F32 R0, -RZ, R3.H0_H0 ;  /* 0x20000003ff007230 */ /* 0x000fca0000004100 */
[----:B------:R-:W-:-:S04]  /*3b70*/  F2FP.F16.F32.PACK_AB R0, RZ, R0 ;  /* 0x00000000ff00723e */ /* 0x000fc800000000ff */
[----:B------:R-:W-:-:S05]  /*3b80*/  PRMT R0, R0, 0x5410, RZ ;  /* 0x0000541000007816 */ /* 0x000fca00000000ff */
[----:B------:R0:W-:Y:S01]  /*3b90*/  STG.E desc[UR36][R16.64], R0 ;  /* 0x0000000010007986 */ /* 0x0001e2000c101924 */
[----:B------:R-:W-:Y:S05]  /*3ba0*/  BRA `(.L_x_12094) ;  /* 0x0000000800d47947 */ /* 0x000fea0003800000 */
.L_x_12099:
[----:B------:R-:W-:-:S05]  /*3bb0*/  HADD2.F32 R2, -RZ, R3.H0_H0 ;  /* 0x20000003ff027230 */ /* 0x000fca0000004100 */
[----:B------:R-:W-:-:S06]  /*3bc0*/  FMUL.FTZ R2, R2, 1 ;  /* 0x3f80000002027820 */ /* 0x000fcc0000410000 */
[----:B------:R-:W0:Y:S02]  /*3bd0*/  F2F.F64.F32 R2, R2 ;  /* 0x0000000200027310 */ /* 0x000e240000201800 */
[----:B0-----:R0:W-:Y:S01]  /*3be0*/  STG.E.64 desc[UR36][R16.64], R2 ;  /* 0x0000000210007986 */ /* 0x0011e2000c101b24 */
[----:B------:R-:W-:Y:S05]  /*3bf0*/  BRA `(.L_x_12094) ;  /* 0x0000000800c07947 */ /* 0x000fea0003800000 */
.L_x_12089:
        /* <DEDUP_REMOVED lines=13> */
.L_x_12103:
[----:B------:R-:W-:Y:S01]  /*3cd0*/  HADD2.F32 R3, -RZ, R3.H0_H0 ;  /* 0x20000003ff037230 */ /* 0x000fe20000004100 */
[----:B------:R-:W-:-:S04]  /*3ce0*/  CS2R R6, SRZ ;  /* 0x0000000000067805 */ /* 0x000fc8000001ff00 */
[----:B------:R-:W-:-:S04]  /*3cf0*/  FMUL.FTZ R3, R3, 1 ;  /* 0x3f80000003037820 */ /* 0x000fc80000410000 */
[----:B------:R-:W0:Y:S02]  /*3d00*/  F2F.F64.F32 R4, R3 ;  /* 0x0000000300047310 */ /* 0x000e240000201800 */
[----:B0-----:R0:W-:Y:S01]  /*3d10*/  STG.E.128 desc[UR36][R16.64], R4 ;  /* 0x0000000410007986 */ /* 0x0011e2000c101d24 */
[----:B------:R-:W-:Y:S05]  /*3d20*/  BRA `(.L_x_12094) ;  /* 0x0000000800747947 */ /* 0x000fea0003800000 */
.L_x_12102:
        /* <DEDUP_REMOVED lines=21> */
.L_x_12107:
[----:B------:R-:W-:Y:S05]  /*3e80*/  BSYNC B0 ;  /* 0x0000000000007941 */ /* 0x000fea0003800000 */
.L_x_12106:
[----:B------:R-:W-:-:S05]  /*3e90*/  LOP3.LUT R3, R0, R3, RZ, 0xfc, !PT ;  /* 0x0000000300037212 */ /* 0x000fca00078efcff */
[----:B------:R0:W-:Y:S01]  /*3ea0*/  STG.E.U8 desc[UR36][R16.64], R3 ;  /* 0x0000000310007986 */ /* 0x0001e2000c101124 */
[----:B------:R-:W-:Y:S05]  /*3eb0*/  BRA `(.L_x_12094) ;  /* 0x0000000800107947 */ /* 0x000fea0003800000 */
.L_x_12105:
        /* <DEDUP_REMOVED lines=13> */
.L_x_12109:
[----:B------:R-:W-:Y:S01]  /*3f90*/  IMAD.MOV.U32 R0, RZ, RZ, 0x7f ;  /* 0x0000007fff007424 */ /* 0x000fe200078e00ff */
[----:B------:R-:W-:-:S04]  /*3fa0*/  ISETP.GT.U32.AND P0, PT, R2, 0x7f800000, PT ;  /* 0x7f8000000200780c */ /* 0x000fc80003f04070 */
[----:B------:R-:W-:-:S09]  /*3fb0*/  SEL R0, R0, 0x7c, P0 ;  /* 0x0000007c00007807 */ /* 0x000fd20000000000 */
.L_x_12110:
[----:B------:R-:W-:Y:S05]  /*3fc0*/  BSYNC B0 ;  /* 0x0000000000007941 */ /* 0x000fea0003800000 */
.L_x_12108:
[----:B------:R-:W-:-:S04]  /*3fd0*/  LOP3.LUT R2, R3, 0x80000000, RZ, 0xc0, !PT ;  /* 0x8000000003027812 */ /* 0x000fc800078ec0ff */
[----:B------:R-:W-:-:S04]  /*3fe0*/  SHF.R.U32.HI R3, RZ, 0x18, R2 ;  /* 0x00000018ff037819 */ /* 0x000fc80000011602 */
[----:B------:R-:W-:-:S05]  /*3ff0*/  LOP3.LUT R3, R0, R3, RZ, 0xfc, !PT ;  /* 0x0000000300037212 */ /* 0x000fca00078efcff */
[----:B------:R0:W-:Y:S01]  /*4000*/  STG.E.U8 desc[UR36][R16.64], R3 ;  /* 0x0000000310007986 */ /* 0x0001e2000c101124 */
[----:B------:R-:W-:Y:S05]  /*4010*/  BRA `(.L_x_12094) ;  /* 0x0000000400b87947 */ /* 0x000fea0003800000 */
.L_x_12104:
[----:B------:R-:W-:-:S05]  /*4020*/  HADD2.F32 R0, -RZ, R3.H0_H0 ;  /* 0x20000003ff007230 */ /* 0x000fca0000004100 */
[----:B------:R-:W-:-:S05]  /*4030*/  F2FP.BF16.F32.PACK_AB R0, RZ, R0 ;  /* 0x00000000ff00723e */ /* 0x000fca00000010ff */
[----:B------:R0:W-:Y:S01]  /*4040*/  STG.E.U16 desc[UR36][R16.64], R0 ;  /* 0x0000000010007986 */ /* 0x0001e2000c101524 */
[----:B------:R-:W-:Y:S05]  /*4050*/  BRA `(.L_x_12094) ;  /* 0x0000000400a87947 */ /* 0x000fea0003800000 */
.L_x_12101:
        /* <DEDUP_REMOVED lines=12> */
.L_x_12113:
        /* <DEDUP_REMOVED lines=17> */
.L_x_12116:
[----:B------:R-:W-:-:S04]  /*4230*/  LOP3.LUT R2, R3, 0x80000000, RZ, 0xc0, !PT ;  /* 0x8000000003027812 */ /* 0x000fc800078ec0ff */
[----:B------:R-:W-:-:S04]  /*4240*/  SHF.R.U32.HI R3, RZ, 0x18, R2 ;  /* 0x00000018ff037819 */ /* 0x000fc80000011602 */
[----:B------:R-:W-:-:S04]  /*4250*/  LOP3.LUT R0, R0, R3, RZ, 0xfc, !PT ;  /* 0x0000000300007212 */ /* 0x000fc800078efcff */
[----:B------:R-:W-:-:S07]  /*4260*/  PRMT R8, R0, 0x7610, R8 ;  /* 0x0000761000087816 */ /* 0x000fce0000000008 */
.L_x_12115:
[----:B------:R-:W-:Y:S05]  /*4270*/  BSYNC B0 ;  /* 0x0000000000007941 */ /* 0x000fea0003800000 */
.L_x_12114:
[----:B------:R0:W-:Y:S01]  /*4280*/  STG.E.U8 desc[UR36][R16.64], R8 ;  /* 0x0000000810007986 */ /* 0x0001e2000c101124 */
[----:B------:R-:W-:Y:S05]  /*4290*/  BRA `(.L_x_12094) ;  /* 0x0000000400187947 */ /* 0x000fea0003800000 */
.L_x_12112:
        /* <DEDUP_REMOVED lines=17> */
.L_x_12119:
[----:B------:R-:W-:-:S04]  /*43b0*/  LOP3.LUT R2, R3, 0x80000000, RZ, 0xc0, !PT ;  /* 0x8000000003027812 */ /* 0x000fc800078ec0ff */
[----:B------:R-:W-:-:S04]  /*43c0*/  SHF.R.U32.HI R3, RZ, 0x18, R2 ;  /* 0x00000018ff037819 */ /* 0x000fc80000011602 */
[----:B------:R-:W-:-:S04]  /*43d0*/  LOP3.LUT R0, R0, R3, RZ, 0xfc, !PT ;  /* 0x0000000300007212 */ /* 0x000fc800078efcff */
[----:B------:R-:W-:-:S07]  /*43e0*/  PRMT R8, R0, 0x7610, R8 ;  /* 0x0000761000087816 */ /* 0x000fce0000000008 */
.L_x_12118:
[----:B------:R-:W-:Y:S05]  /*43f0*/  BSYNC B0 ;  /* 0x0000000000007941 */ /* 0x000fea0003800000 */
.L_x_12117:
[----:B------:R0:W-:Y:S01]  /*4400*/  STG.E.U8 desc[UR36][R16.64], R8 ;  /* 0x0000000810007986 */ /* 0x0001e2000c101124 */
[----:B------:R-:W-:Y:S05]  /*4410*/  BRA `(.L_x_12094) ;  /* 0x0000000000b87947 */ /* 0x000fea0003800000 */
.L_x_12111:
        /* <DEDUP_REMOVED lines=22> */
.L_x_12093:
        /* <DEDUP_REMOVED lines=16> */
.L_x_12122:
[----:B------:R-:W-:Y:S05]  /*4680*/  BRA `(.L_x_12094) ;  /* 0x00000000001c7947 */ /* 0x000fea0003800000 */
.L_x_12121:
[----:B------:R-:W-:-:S06]  /*4690*/  HADD2.F32 R3, -RZ, R3.H0_H0 ;  /* 0x20000003ff037230 */ /* 0x000fcc0000004100 */
[----:B------:R-:W0:Y:S02]  /*46a0*/  F2I.U64.TRUNC R2, R3 ;  /* 0x0000000300027311 */ /* 0x000e24000020d800 */
[----:B0-----:R0:W-:Y:S01]  /*46b0*/  STG.E.64 desc[UR36][R16.64], R2 ;  /* 0x0000000210007986 */ /* 0x0011e2000c101b24 */
[----:B------:R-:W-:Y:S05]  /*46c0*/  BRA `(.L_x_12094) ;  /* 0x00000000000c7947 */ /* 0x000fea0003800000 */
.L_x_12120:
[----:B------:R-:W-:-:S06]  /*46d0*/  HADD2.F32 R3, -RZ, R3.H0_H0 ;  /* 0x20000003ff037230 */ /* 0x000fcc0000004100 */
[----:B------:R-:W0:Y:S02]  /*46e0*/  F2I.FTZ.U32.TRUNC.NTZ R3, R3 ;  /* 0x0000000300037305 */ /* 0x000e24000021f000 */
[----:B0-----:R0:W-:Y:S02]  /*46f0*/  STG.E desc[UR36][R16.64], R3 ;  /* 0x0000000310007986 */ /* 0x0011e4000c101924 */
.L_x_12094:
[----:B------:R-:W-:-:S04]  /*4700*/  IMAD R18, R18, 0x200, R23 ;  /* 0x0000020012127824 */ /* 0x000fc800078e0217 */
[----:B------:R-:W-:-:S07]  /*4710*/  VIADD R19, R18, 0x80 ;  /* 0x0000008012137836 */ /* 0x000fce0000000000 */
.L_x_12021:
[----:B------:R-:W-:Y:S05]  /*4720*/  BSYNC B6 ;  /* 0x0000000000067941 */ /* 0x000fea0003800000 */
.L_x_12020:
        /* <DEDUP_REMOVED lines=358> */
.L_x_12125:
        /* <DEDUP_REMOVED lines=23> */
.L_x_12129:
[----:B------:R-:W2:Y:S02]  /*5f00*/  LDG.E.U8 R2, desc[UR36][R2.64] ;  /* 0x0000002402027981 */ /* 0x000ea4000c1e1100 */
[----:B--2---:R-:W-:-:S04]  /*5f10*/  I2FP.F32.U32 R0, R2 ;  /* 0x0000000200007245 */ /* 0x004fc80000201000 */
[----:B------:R-:W-:-:S04]  /*5f20*/  F2FP.F16.F32.PACK_AB R0, RZ, R0 ;  /* 0x00000000ff00723e */ /* 0x000fc800000000ff */
[----:B------:R-:W-:Y:S01]  /*5f30*/  PRMT R22, R0, 0x7610, R22 ;  /* 0x0000761000167816 */ /* 0x000fe20000000016 */
[----:B------:R-:W-:Y:S06]  /*5f40*/  BRA `(.L_x_12131) ;  /* 0x0000000c00bc7947 */ /* 0x000fec0003800000 */
.L_x_12128:
        /* <DEDUP_REMOVED lines=11> */
.L_x_12133:
[----:B------:R-:W2:Y:S02]  /*6000*/  LDG.E R2, desc[UR36][R2.64] ;  /* 0x0000002402027981 */ /* 0x000ea4000c1e1900 */
[----:B--2---:R-:W-:-:S04]  /*6010*/  I2FP.F32.S32 R0, R2 ;  /* 0x0000000200007245 */ /* 0x004fc80000201400 */
[----:B------:R-:W-:-:S04]  /*6020*/  F2FP.F16.F32.PACK_AB R0, RZ, R0 ;  /* 0x00000000ff00723e */ /* 0x000fc800000000ff */
[----:B------:R-:W-:Y:S01]  /*6030*/  PRMT R22, R0, 0x7610, R22 ;  /* 0x0000761000167816 */ /* 0x000fe20000000016 */
[----:B------:R-:W-:Y:S06]  /*6040*/  BRA `(.L_x_12131) ;  /* 0x0000000c007c7947 */ /* 0x000fec0003800000 */
.L_x_12132:
[----:B------:R-:W2:Y:S02]  /*6050*/  LDG.E.U16 R2, desc[UR36][R2.64] ;  /* 0x0000002402027981 */ /* 0x000ea4000c1e1500 */
[----:B--2---:R-:W0:Y:S02]  /*6060*/  I2F.S16 R0, R2 ;  /* 0x0000000200007306 */ /* 0x004e240000101400 */
[----:B0-----:R-:W-:-:S04]  /*6070*/  F2FP.F16.F32.PACK_AB R0, RZ, R0 ;  /* 0x00000000ff00723e */ /* 0x001fc800000000ff */
[----:B------:R-:W-:Y:S01]  /*6080*/  PRMT R22, R0, 0x7610, R22 ;  /* 0x0000761000167816 */ /* 0x000fe20000000016 */
[----:B------:R-:W-:Y:S06]  /*6090*/  BRA `(.L_x_12131) ;  /* 0x0000000c00687947 */ /* 0x000fec0003800000 */
.L_x_12127:
        /* <DEDUP_REMOVED lines=9> */
.L_x_12135:
[----:B------:R1:W5:Y:S01]  /*6130*/  LDG.E.U16 R22, desc[UR36][R2.64] ;  /* 0x0000002402167981 */ /* 0x000362000c1e1500 */
[----:B------:R-:W-:Y:S05]  /*6140*/  BRA `(.L_x_12131) ;  /* 0x0000000c003c7947 */ /* 0x000fea0003800000 */
.L_x_12134:
        /* <DEDUP_REMOVED lines=9> */
.L_x_12137:
[----:B------:R0:W5:Y:S01]  /*61e0*/  LDG.E.U16 R22, desc[UR36][R2.64] ;  /* 0x0000002402167981 */ /* 0x000162000c1e1500 */
[----:B------:R-:W-:Y:S05]  /*61f0*/  BRA `(.L_x_12131) ;  /* 0x0000000c00107947 */ /* 0x000fea0003800000 */
.L_x_12136:
        /* <DEDUP_REMOVED lines=9> */
.L_x_12126:
        /* <DEDUP_REMOVED lines=14> */
.L_x_12140:
        /* <DEDUP_REMOVED lines=9> */
.L_x_12139:
        /* <DEDUP_REMOVED lines=28> */
.L_x_12142:
        /* <DEDUP_REMOVED lines=15> */
.L_x_12141:
[----:B------:R-:W2:Y:S02]  /*66b0*/  LDG.E.U16 R0, desc[UR36][R2.64] ;  /* 0x0000002402007981 */ /* 0x000ea4000c1e1500 */
[----:B--2---:R-:W-:-:S05]  /*66c0*/  IMAD.U32 R0, R0, 0x10000, RZ ;  /* 0x0001000000007824 */ /* 0x004fca00078e00ff */
[----:B------:R-:W-:-:S04]  /*66d0*/  F2FP.F16.F32.PACK_AB R0, RZ, R0 ;  /* 0x00000000ff00723e */ /* 0x000fc800000000ff */
[----:B------:R-:W-:Y:S01]  /*66e0*/  PRMT R22, R0, 0x7610, R22 ;  /* 0x0000761000167816 */ /* 0x000fe20000000016 */
[----:B------:R-:W-:Y:S06]  /*66f0*/  BRA `(.L_x_12131) ;  /* 0x0000000400d07947 */ /* 0x000fec0003800000 */
.L_x_12138:
        /* <DEDUP_REMOVED lines=13> */
.L_x_12145:
        /* <DEDUP_REMOVED lines=21> */
.L_x_12149:
[----:B------:R-:W-:Y:S05]  /*6920*/  BSYNC B1 ;  /* 0x0000000000017941 */ /* 0x000fea0003800000 */
.L_x_12148:
[----:B------:R-:W-:Y:S01]  /*6930*/  LEA R3, R0, 0x3b800000, 0x17 ;  /* 0x3b80000000037811 */ /* 0x000fe200078eb8ff */
[----:B------:R-:W-:-:S05]  /*6940*/  IMAD.SHL.U32 R0, R2, 0x100000, RZ ;  /* 0x0010000002007824 */ /* 0x000fca00078e00ff */
[----:B------:R-:W-:-:S07]  /*6950*/  LOP3.LUT R0, R3, R0, R4, 0xfe, !PT ;  /* 0x0000000003007212 */ /* 0x000fce00078efe04 */
.L_x_12147:
[----:B------:R-:W-:Y:S05]  /*6960*/  BSYNC B0 ;  /* 0x0000000000007941 */ /* 0x000fea0003800000 */
.L_x_12146:
[----:B------:R-:W-:-:S04]  /*6970*/  F2FP.F16.F32.PACK_AB R0, RZ, R0 ;  /* 0x00000000ff00723e */ /* 0x000fc800000000ff */
[----:B------:R-:W-:Y:S01]  /*6980*/  PRMT R22, R0, 0x7610, R22 ;  /* 0x0000761000167816 */ /* 0x000fe20000000016 */
[----:B------:R-:W-:Y:S06]  /*6990*/  BRA `(.L_x_12131) ;  /* 0x0000000400287947 */ /* 0x000fec0003800000 */
.L_x_12144:
        /* <DEDUP_REMOVED lines=21> */
.L_x_12153:
[----:B------:R-:W-:Y:S05]  /*6af0*/  BSYNC B1 ;  /* 0x0000000000017941 */ /* 0x000fea0003800000 */
.L_x_12152:
[----:B------:R-:W-:Y:S01]  /*6b00*/  LEA R3, R0, 0x37800000, 0x17 ;  /* 0x3780000000037811 */ /* 0x000fe200078eb8ff */
[----:B------:R-:W-:-:S05]  /*6b10*/  IMAD.SHL.U32 R0, R2, 0x200000, RZ ;  /* 0x0020000002007824 */ /* 0x000fca00078e00ff */
[----:B------:R-:W-:-:S07]  /*6b20*/  LOP3.LUT R0, R3, R0, R4, 0xfe, !PT ;  /* 0x0000000003007212 */ /* 0x000fce00078efe04 */
.L_x_12151:
[----:B------:R-:W-:Y:S05]  /*6b30*/  BSYNC B0 ;  /* 0x0000000000007941 */ /* 0x000fea0003800000 */
.L_x_12150:
[----:B------:R-:W-:-:S04]  /*6b40*/  F2FP.F16.F32.PACK_AB R0, RZ, R0 ;  /* 0x00000000ff00723e */ /* 0x000fc800000000ff */
[----:B------:R-:W-:Y:S01]  /*6b50*/  PRMT R22, R0, 0x7610, R22 ;  /* 0x0000761000167816 */ /* 0x000fe20000000016 */
[----:B------:R-:W-:Y:S06]  /*6b60*/  BRA `(.L_x_12131) ;  /* 0x0000000000b47947 */ /* 0x000fec0003800000 */
.L_x_12143:
        /* <DEDUP_REMOVED lines=14> */
.L_x_12157:
[----:B------:R-:W-:Y:S05]  /*6c50*/  BSYNC B0 ;  /* 0x0000000000007941 */ /* 0x000fea0003800000 */
.L_x_12156:
[----:B------:R-:W-:-:S04]  /*6c60*/  F2FP.F16.F32.PACK_AB R0, RZ, R0 ;  /* 0x00000000ff00723e */ /* 0x000fc800000000ff */
[----:B------:R-:W-:Y:S01]  /*6c70*/  PRMT R22, R0, 0x7610, R22 ;  /* 0x0000761000167816 */ /* 0x000fe20000000016 */
[----:B------:R-:W-:Y:S06]  /*6c80*/  BRA `(.L_x_12131) ;  /* 0x00000000006c7947 */ /* 0x000fec0003800000 */
.L_x_12130:
        /* <DEDUP_REMOVED lines=16> */
.L_x_12158:
[----:B------:R-:W-:Y:S01]  /*6d90*/  PRMT R22, RZ, 0x7610, R22 ;  /* 0x00007610ff167816 */ /* 0x000fe20000000016 */
[----:B------:R-:W-:Y:S06]  /*6da0*/  BRA `(.L_x_12131) ;  /* 0x0000000000247947 */ /* 0x000fec0003800000 */
.L_x_12155:
[----:B------:R-:W2:Y:S02]  /*6db0*/  LDG.E.64 R2, desc[UR36][R2.64] ;  /* 0x0000002402027981 */ /* 0x000ea4000c1e1b00 */
[----:B--2---:R-:W0:Y:S02]  /*6dc0*/  I2F.U64 R0, R2 ;  /* 0x0000000200007312 */ /* 0x004e240000301000 */
[----:B0-----:R-:W-:-:S04]  /*6dd0*/  F2FP.F16.F32.PACK_AB R0, RZ, R0 ;  /* 0x00000000ff00723e */ /* 0x001fc800000000ff */
[----:B------:R-:W-:Y:S01]  /*6de0*/  PRMT R22, R0, 0x7610, R22 ;  /* 0x0000761000167816 */ /* 0x000fe20000000016 */
[----:B------:R-:W-:Y:S06]  /*6df0*/  BRA `(.L_x_12131) ;  /* 0x0000000000107947 */ /* 0x000fec0003800000 */
.L_x_12154:
[----:B------:R-:W2:Y:S02]  /*6e00*/  LDG.E R2, desc[UR36][R2.64] ;  /* 0x0000002402027981 */ /* 0x000ea4000c1e1900 */
[----:B--2---:R-:W-:-:S04]  /*6e10*/  I2FP.F32.U32 R0, R2 ;  /* 0x0000000200007245 */ /* 0x004fc80000201000 */
[----:B------:R-:W-:-:S04]  /*6e20*/  F2FP.F16.F32.PACK_AB R0, RZ, R0 ;  /* 0x00000000ff00723e */ /* 0x000fc800000000ff */
[----:B------:R-:W-:-:S07]  /*6e30*/  PRMT R22, R0, 0x7610, R22 ;  /* 0x0000761000167816 */ /* 0x000fce0000000016 */
.L_x_12131:
        /* <DEDUP_REMOVED lines=19> */
.L_x_12162:
[----:B------:R-:W2:Y:S02]  /*6f70*/  LDG.E.U8 R2, desc[UR36][R2.64] ;  /* 0x0000002402027981 */ /* 0x000ea4000c1e1100 */
[----:B--2---:R-:W-:-:S04]  /*6f80*/  I2FP.F32.U32 R0, R2 ;  /* 0x0000000200007245 */ /* 0x004fc80000201000 */
[----:B------:R-:W-:Y:S01]  /*6f90*/  F2FP.F16.F32.PACK_AB R0, RZ, R0 ;  /* 0x00000000ff00723e */ /* 0x000fe200000000ff */
[----:B------:R-:W-:Y:S06]  /*6fa0*/  BRA `(.L_x_12164) ;  /* 0x0000000c00887947 */ /* 0x000fec0003800000 */
.L_x_12161:
        /* <DEDUP_REMOVED lines=10> */
.L_x_12166:
[----:B------:R-:W2:Y:S02]  /*7050*/  LDG.E R2, desc[UR36][R2.64] ;  /* 0x0000002402027981 */ /* 0x000ea4000c1e1900 */
[----:B--2---:R-:W-:-:S04]  /*7060*/  I2FP.F32.S32 R0, R2 ;  /* 0x0000000200007245 */ /* 0x004fc80000201400 */
[----:B------:R-:W-:Y:S01]  /*7070*/  F2FP.F16.F32.PACK_AB R0, RZ, R0 ;  /* 0x00000000ff00723e */ /* 0x000fe200000000ff */
[----:B------:R-:W-:Y:S06]  /*7080*/  BRA `(.L_x_12164) ;  /* 0x0000000c00507947 */ /* 0x000fec0003800000 */
.L_x_12165:
[----:B------:R-:W2:Y:S02]  /*7090*/  LDG.E.U16 R2, desc[UR36][R2.64] ;  /* 0x0000002402027981 */ /* 0x000ea4000c1e1500 */
[----:B--2---:R-:W0:Y:S02]  /*70a0*/  I2F.S16 R0, R2 ;  /* 0x0000000200007306 */ /* 0x004e240000101400 */
[----:B0-----:R-:W-:Y:S01]  /*70b0*/  F2FP.F16.F32.PACK_AB R0, RZ, R0 ;  /* 0x00000000ff00723e */ /* 0x001fe200000000ff */
[----:B------:R-:W-:Y:S06]  /*70c0*/  BRA `(.L_x_12164) ;  /* 0x0000000c00407947 */ /* 0x000fec0003800000 */
.L_x_12160:
        /* <DEDUP_REMOVED lines=9> */
.L_x_12168:
[----:B------:R1:W5:Y:S01]  /*7160*/  LDG.E.U16 R0, desc[UR36][R2.64] ;  /* 0x0000002402007981 */ /* 0x000362000c1e1500 */
[----:B------:R-:W-:Y:S05]  /*7170*/  BRA `(.L_x_12164) ;  /* 0x0000000c00147947 */ /* 0x000fea0003800000 */
.L_x_12167:
        /* <DEDUP_REMOVED lines=9> */
.L_x_12170:
[----:B------:R0:W5:Y:S01]  /*7210*/  LDG.E.U16 R0, desc[UR36][R2.64] ;  /* 0x0000002402007981 */ /* 0x000162000c1e1500 */
[----:B------:R-:W-:Y:S05]  /*7220*/  BRA `(.L_x_12164) ;  /* 0x0000000800e87947 */ /* 0x000fea0003800000 */
.L_x_12169:
        /* <DEDUP_REMOVED lines=8> */
.L_x_12159:
        /* <DEDUP_REMOVED lines=13> */
.L_x_12173:
        /* <DEDUP_REMOVED lines=8> */
.L_x_12172:
        /* <DEDUP_REMOVED lines=28> */
.L_x_12175:
        /* <DEDUP_REMOVED lines=15> */
.L_x_12174:
[----:B------:R-:W2:Y:S02]  /*76b0*/  LDG.E.U16 R0, desc[UR36][R2.64] ;  /* 0x0000002402007981 */ /* 0x000ea4000c1e1500 */
[----:B--2---:R-:W-:-:S05]  /*76c0*/  IMAD.U32 R0, R0, 0x10000, RZ ;  /* 0x0001000000007824 */ /* 0x004fca00078e00ff */
[----:B------:R-:W-:Y:S01]  /*76d0*/  F2FP.F16.F32.PACK_AB R0, RZ, R0 ;  /* 0x00000000ff00723e */ /* 0x000fe200000000ff */
[----:B------:R-:W-:Y:S06]  /*76e0*/  BRA `(.L_x_12164) ;  /* 0x0000000400b87947 */ /* 0x000fec0003800000 */
.L_x_12171:
        /* <DEDUP_REMOVED lines=12> */
.L_x_12178:
        /* <DEDUP_REMOVED lines=21> */
.L_x_12182:
[----:B------:R-:W-:Y:S05]  /*7900*/  BSYNC B1 ;  /* 0x0000000000017941 */ /* 0x000fea0003800000 */
.L_x_12181:
[----:B------:R-:W-:Y:S01]  /*7910*/  LEA R3, R0, 0x3b800000, 0x17 ;  /* 0x3b80000000037811 */ /* 0x000fe200078eb8ff */
[----:B------:R-:W-:-:S05]  /*7920*/  IMAD.SHL.U32 R0, R2, 0x100000, RZ ;  /* 0x0010000002007824 */ /* 0x000fca00078e00ff */
[----:B------:R-:W-:-:S07]  /*7930*/  LOP3.LUT R0, R3, R0, R4, 0xfe, !PT ;  /* 0x0000000003007212 */ /* 0x000fce00078efe04 */
.L_x_12180:
[----:B------:R-:W-:Y:S05]  /*7940*/  BSYNC B0 ;  /* 0x0000000000007941 */ /* 0x000fea0003800000 */
.L_x_12179:
[----:B------:R-:W-:Y:S01]  /*7950*/  F2FP.F16.F32.PACK_AB R0, RZ, R0 ;  /* 0x00000000ff00723e */ /* 0x000fe200000000ff */
[----:B------:R-:W-:Y:S06]  /*7960*/  BRA `(.L_x_12164) ;  /* 0x0000000400187947 */ /* 0x000fec0003800000 */
.L_x_12177:
        /* <DEDUP_REMOVED lines=21> */
.L_x_12186:
[----:B------:R-:W-:Y:S05]  /*7ac0*/  BSYNC B1 ;  /* 0x0000000000017941 */ /* 0x000fea0003800000 */
.L_x_12185:
[----:B------:R-:W-:Y:S01]  /*7ad0*/  LEA R3, R0, 0x37800000, 0x17 ;  /* 0x3780000000037811 */ /* 0x000fe200078eb8ff */
[----:B------:R-:W-:-:S05]  /*7ae0*/  IMAD.SHL.U32 R0, R2, 0x200000, RZ ;  /* 0x0020000002007824 */ /* 0x000fca00078e00ff */
[----:B------:R-:W-:-:S07]  /*7af0*/  LOP3.LUT R0, R3, R0, R4, 0xfe, !PT ;  /* 0x0000000003007212 */ /* 0x000fce00078efe04 */
.L_x_12184:
[----:B------:R-:W-:Y:S05]  /*7b00*/  BSYNC B0 ;  /* 0x0000000000007941 */ /* 0x000fea0003800000 */
.L_x_12183:
[----:B------:R-:W-:Y:S01]  /*7b10*/  F2FP.F16.F32.PACK_AB R0, RZ, R0 ;  /* 0x00000000ff00723e */ /* 0x000fe200000000ff */
[----:B------:R-:W-:Y:S06]  /*7b20*/  BRA `(.L_x_12164) ;  /* 0x0000000000a87947 */ /* 0x000fec0003800000 */
.L_x_12176:
        /* <DEDUP_REMOVED lines=14> */
.L_x_12190:
[----:B------:R-:W-:Y:S05]  /*7c10*/  BSYNC B0 ;  /* 0x0000000000007941 */ /* 0x000fea0003800000 */
.L_x_12189:
[----:B------:R-:W-:Y:S01]  /*7c20*/  F2FP.F16.F32.PACK_AB R0, RZ, R0 ;  /* 0x00000000ff00723e */ /* 0x000fe200000000ff */
[----:B------:R-:W-:Y:S06]  /*7c30*/  BRA `(.L_x_12164) ;  /* 0x0000000000647947 */ /* 0x000fec0003800000 */
.L_x_12163:
        /* <DEDUP_REMOVED lines=16> */
.L_x_12191:
[----:B------:R-:W-:Y:S01]  /*7d40*/  PRMT R0, RZ, 0x7610, R0 ;  /* 0x00007610ff007816 */ /* 0x000fe20000000000 */
[----:B------:R-:W-:Y:S06]  /*7d50*/  BRA `(.L_x_12164) ;  /* 0x00000000001c7947 */ /* 0x000fec0003800000 */
.L_x_12188:
[----:B------:R-:W2:Y:S02]  /*7d60*/  LDG.E.64 R2, desc[UR36][R2.64] ;  /* 0x0000002402027981 */ /* 0x000ea4000c1e1b00 */
[----:B--2---:R-:W0:Y:S02]  /*7d70*/  I2F.U64 R0, R2 ;  /* 0x0000000200007312 */ /* 0x004e240000301000 */
[----:B0-----:R-:W-:Y:S01]  /*7d80*/  F2FP.F16.F32.PACK_AB R0, RZ, R0 ;  /* 0x00000000ff00723e */ /* 0x001fe200000000ff */
[----:B------:R-:W-:Y:S06]  /*7d90*/  BRA `(.L_x_12164) ;  /* 0x00000000000c7947 */ /* 0x000fec0003800000 */
.L_x_12187:
[----:B------:R-:W2:Y:S02]  /*7da0*/  LDG.E R2, desc[UR36][R2.64] ;  /* 0x0000002402027981 */ /* 0x000ea4000c1e1900 */
[----:B--2---:R-:W-:-:S04]  /*7db0*/  I2FP.F32.U32 R0, R2 ;  /* 0x0000000200007245 */ /* 0x004fc80000201000 */
[----:B------:R-:W-:-:S07]  /*7dc0*/  F2FP.F16.F32.PACK_AB R0, RZ, R0 ;  /* 0x00000000ff00723e */ /* 0x000fce00000000ff */
.L_x_12164:
        /* <DEDUP_REMOVED lines=26> */
.L_x_12195:
[----:B------:R-:W-:-:S06]  /*7f70*/  HADD2.F32 R3, -RZ, R3.H0_H0 ;  /* 0x20000003ff037230 */ /* 0x000fcc0000004100 */
[----:B------:R-:W0:Y:S02]  /*7f80*/  F2I.S64.TRUNC R2, R3 ;  /* 0x0000000300027311 */ /* 0x000e24000020d900 */
[----:B0-----:R0:W-:Y:S01]  /*7f90*/  STG.E.U8 desc[UR36][R16.64], R2 ;  /* 0x0000000210007986 */ /* 0x0011e2000c101124 */
[----:B------:R-:W-:Y:S05]  /*7fa0*/  BRA `(.L_x_12197) ;  /* 0x0000000c00847947 */ /* 0x000fea0003800000 */
.L_x_12194:
        /* <DEDUP_REMOVED lines=10> */
.L_x_12199:
[----:B------:R-:W-:-:S06]  /*8050*/  HADD2.F32 R3, -RZ, R3.H0_H0 ;  /* 0x20000003ff037230 */ /* 0x000fcc0000004100 */
[----:B------:R-:W0:Y:S02]  /*8060*/  F2I.FTZ.TRUNC.NTZ R3, R3 ;  /* 0x0000000300037305 */ /* 0x000e24000021f100 */
[----:B0-----:R3:W-:Y:S01]  /*8070*/  STG.E desc[UR36][R16.64], R3 ;  /* 0x0000000310007986 */ /* 0x0017e2000c101924 */
[----:B------:R-:W-:Y:S05]  /*8080*/  BRA `(.L_x_12197) ;  /* 0x0000000c004c7947 */ /* 0x000fea0003800000 */
.L_x_12198:
[----:B------:R-:W-:-:S06]  /*8090*/  HADD2.F32 R3, -RZ, R3.H0_H0 ;  /* 0x20000003ff037230 */ /* 0x000fcc0000004100 */
[----:B------:R-:W0:Y:S02]  /*80a0*/  F2I.FTZ.TRUNC.NTZ R3, R3 ;  /* 0x0000000300037305 */ /* 0x000e24000021f100 */
[----:B0-----:R2:W-:Y:S01]  /*80b0*/  STG.E.U16 desc[UR36][R16.64], R3 ;  /* 0x0000000310007986 */ /* 0x0015e2000c101524 */
[----:B------:R-:W-:Y:S05]  /*80c0*/  BRA `(.L_x_12197) ;  /* 0x0000000c003c7947 */ /* 0x000fea0003800000 */
.L_x_12193:
        /* <DEDUP_REMOVED lines=9> */
.L_x_12201:
[----:B------:R0:W-:Y:S01]  /*8160*/  STG.E.U16 desc[UR36][R16.64], R3 ;  /* 0x0000000310007986 */ /* 0x0001e2000c101524 */
[----:B------:R-:W-:Y:S05]  /*8170*/  BRA `(.L_x_12197) ;  /* 0x0000000c00107947 */ /* 0x000fea0003800000 */
.L_x_12200:
        /* <DEDUP_REMOVED lines=10> */
.L_x_12203:
[----:B------:R-:W-:-:S05]  /*8220*/  HADD2.F32 R0, -RZ, R3.H0_H0 ;  /* 0x20000003ff007230 */ /* 0x000fca0000004100 */
[----:B------:R-:W-:-:S04]  /*8230*/  F2FP.F16.F32.PACK_AB R0, RZ, R0 ;  /* 0x00000000ff00723e */ /* 0x000fc800000000ff */
[----:B------:R-:W-:-:S05]  /*8240*/  PRMT R0, R0, 0x5410, RZ ;  /* 0x0000541000007816 */ /* 0x000fca00000000ff */
[----:B------:R0:W-:Y:S01]  /*8250*/  STG.E desc[UR36][R16.64], R0 ;  /* 0x0000000010007986 */ /* 0x0001e2000c101924 */
[----:B------:R-:W-:Y:S05]  /*8260*/  BRA `(.L_x_12197) ;  /* 0x0000000800d47947 */ /* 0x000fea0003800000 */
.L_x_12202:
[----:B------:R-:W-:-:S05]  /*8270*/  HADD2.F32 R2, -RZ, R3.H0_H0 ;  /* 0x20000003ff027230 */ /* 0x000fca0000004100 */
[----:B------:R-:W-:-:S06]  /*8280*/  FMUL.FTZ R2, R2, 1 ;  /* 0x3f80000002027820 */ /* 0x000fcc0000410000 */
[----:B------:R-:W0:Y:S02]  /*8290*/  F2F.F64.F32 R2, R2 ;  /* 0x0000000200027310 */ /* 0x000e240000201800 */
[----:B0-----:R0:W-:Y:S01]  /*82a0*/  STG.E.64 desc[UR36][R16.64], R2 ;  /* 0x0000000210007986 */ /* 0x0011e2000c101b24 */
[----:B------:R-:W-:Y:S05]  /*82b0*/  BRA `(.L_x_12197) ;  /* 0x0000000800c07947 */ /* 0x000fea0003800000 */
.L_x_12192:
        /* <DEDUP_REMOVED lines=13> */
.L_x_12206:
[----:B------:R-:W-:Y:S01]  /*8390*/  HADD2.F32 R3, -RZ, R3.H0_H0 ;  /* 0x20000003ff037230 */ /* 0x000fe20000004100 */
[----:B------:R-:W-:-:S04]  /*83a0*/  CS2R R6, SRZ ;  /* 0x0000000000067805 */ /* 0x000fc8000001ff00 */
[----:B------:R-:W-:-:S04]  /*83b0*/  FMUL.FTZ R3, R3, 1 ;  /* 0x3f80000003037820 */ /* 0x000fc80000410000 */
[----:B------:R-:W0:Y:S02]  /*83c0*/  F2F.F64.F32 R4, R3 ;  /* 0x0000000300047310 */ /* 0x000e240000201800 */
[----:B0-----:R0:W-:Y:S01]  /*83d0*/  STG.E.128 desc[UR36][R16.64], R4 ;  /* 0x0000000410007986 */ /* 0x0011e2000c101d24 */
[----:B------:R-:W-:Y:S05]  /*83e0*/  BRA `(.L_x_12197) ;  /* 0x0000000800747947 */ /* 0x000fea0003800000 */
.L_x_12205:
        /* <DEDUP_REMOVED lines=21> */
.L_x_12210:
[----:B------:R-:W-:Y:S05]  /*8540*/  BSYNC B0 ;  /* 0x0000000000007941 */ /* 0x000fea0003800000 */
.L_x_12209:
[----:B------:R-:W-:-:S05]  /*8550*/  LOP3.LUT R3, R0, R3, RZ, 0xfc, !PT ;  /* 0x0000000300037212 */ /* 0x000fca00078efcff */
[----:B------:R0:W-:Y:S01]  /*8560*/  STG.E.U8 desc[UR36][R16.64], R3 ;  /* 0x0000000310007986 */ /* 0x0001e2000c101124 */
[----:B------:R-:W-:Y:S05]  /*8570*/  BRA `(.L_x_12197) ;  /* 0x0000000800107947 */ /* 0x000fea0003800000 */
.L_x_12208:
        /* <DEDUP_REMOVED lines=13> */
.L_x_12212:
[----:B------:R-:W-:Y:S01]  /*8650*/  IMAD.MOV.U32 R0, RZ, RZ, 0x7f ;  /* 0x0000007fff007424 */ /* 0x000fe200078e00ff */
[----:B------:R-:W-:-:S04]  /*8660*/  ISETP.GT.U32.AND P0, PT, R2, 0x7f800000, PT ;  /* 0x7f8000000200780c */ /* 0x000fc80003f04070 */
[----:B------:R-:W-:-:S09]  /*8670*/  SEL R0, R0, 0x7c, P0 ;  /* 0x0000007c00007807 */ /* 0x000fd20000000000 */
.L_x_12213:
[----:B------:R-:W-:Y:S05]  /*8680*/  BSYNC B0 ;  /* 0x0000000000007941 */ /* 0x000fea0003800000 */
.L_x_12211:
[----:B------:R-:W-:-:S04]  /*8690*/  LOP3.LUT R2, R3, 0x80000000, RZ, 0xc0, !PT ;  /* 0x8000000003027812 */ /* 0x000fc800078ec0ff */
[----:B------:R-:W-:-:S04]  /*86a0*/  SHF.R.U32.HI R3, RZ, 0x18, R2 ;  /* 0x00000018ff037819 */ /* 0x000fc80000011602 */
[----:B------:R-:W-:-:S05]  /*86b0*/  LOP3.LUT R3, R0, R3, RZ, 0xfc, !PT ;  /* 0x0000000300037212 */ /* 0x000fca00078efcff */
[----:B------:R0:W-:Y:S01]  /*86c0*/  STG.E.U8 desc[UR36][R16.64], R3 ;  /* 0x0000000310007986 */ /* 0x0001e2000c101124 */
[----:B------:R-:W-:Y:S05]  /*86d0*/  BRA `(.L_x_12197) ;  /* 0x0000000400b87947 */ /* 0x000fea0003800000 */
.L_x_12207:
[----:B------:R-:W-:-:S05]  /*86e0*/  HADD2.F32 R0, -RZ, R3.H0_H0 ;  /* 0x20000003ff007230 */ /* 0x000fca0000004100 */
[----:B------:R-:W-:-:S05]  /*86f0*/  F2FP.BF16.F32.PACK_AB R0, RZ, R0 ;  /* 0x00000000ff00723e */ /* 0x000fca00000010ff */
[----:B------:R0:W-:Y:S01]  /*8700*/  STG.E.U16 desc[UR36][R16.64], R0 ;  /* 0x0000000010007986 */ /* 0x0001e2000c101524 */
[----:B------:R-:W-:Y:S05]  /*8710*/  BRA `(.L_x_12197) ;  /* 0x0000000400a87947 */ /* 0x000fea0003800000 */
.L_x_12204:
        /* <DEDUP_REMOVED lines=12> */
.L_x_12216:
        /* <DEDUP_REMOVED lines=17> */
.L_x_12219:
[----:B------:R-:W-:-:S04]  /*88f0*/  LOP3.LUT R2, R3, 0x80000000, RZ, 0xc0, !PT ;  /* 0x8000000003027812 */ /* 0x000fc800078ec0ff */
[----:B------:R-:W-:-:S04]  /*8900*/  SHF.R.U32.HI R3, RZ, 0x18, R2 ;  /* 0x00000018ff037819 */ /* 0x000fc80000011602 */
[----:B------:R-:W-:-:S04]  /*8910*/  LOP3.LUT R0, R0, R3, RZ, 0xfc, !PT ;  /* 0x0000000300007212 */ /* 0x000fc800078efcff */
[----:B------:R-:W-:-:S07]  /*8920*/  PRMT R8, R0, 0x7610, R8 ;  /* 0x0000761000087816 */ /* 0x000fce0000000008 */
.L_x_12218:
[----:B------:R-:W-:Y:S05]  /*8930*/  BSYNC B0 ;  /* 0x0000000000007941 */ /* 0x000fea0003800000 */
.L_x_12217:
[----:B------:R0:W-:Y:S01]  /*8940*/  STG.E.U8 desc[UR36][R16.64], R8 ;  /* 0x0000000810007986 */ /* 0x0001e2000c101124 */
[----:B------:R-:W-:Y:S05]  /*8950*/  BRA `(.L_x_12197) ;  /* 0x0000000400187947 */ /* 0x000fea0003800000 */
.L_x_12215:
        /* <DEDUP_REMOVED lines=17> */
.L_x_12222:
[----:B------:R-:W-:-:S04]  /*8a70*/  LOP3.LUT R2, R3, 0x80000000, RZ, 0xc0, !PT ;  /* 0x8000000003027812 */ /* 0x000fc800078ec0ff */
[----:B------:R-:W-:-:S04]  /*8a80*/  SHF.R.U32.HI R3, RZ, 0x18, R2 ;  /* 0x00000018ff037819 */ /* 0x000fc80000011602 */
[----:B------:R-:W-:-:S04]  /*8a90*/  LOP3.LUT R0, R0, R3, RZ, 0xfc, !PT ;  /* 0x0000000300007212 */ /* 0x000fc800078efcff */
[----:B------:R-:W-:-:S07]  /*8aa0*/  PRMT R8, R0, 0x7610, R8 ;  /* 0x0000761000087816 */ /* 0x000fce0000000008 */
.L_x_12221:
[----:B------:R-:W-:Y:S05]  /*8ab0*/  BSYNC B0 ;  /* 0x0000000000007941 */ /* 0x000fea0003800000 */
.L_x_12220:
[----:B------:R0:W-:Y:S01]  /*8ac0*/  STG.E.U8 desc[UR36][R16.64], R8 ;  /* 0x0000000810007986 */ /* 0x0001e2000c101124 */
[----:B------:R-:W-:Y:S05]  /*8ad0*/  BRA `(.L_x_12197) ;  /* 0x0000000000b87947 */ /* 0x000fea0003800000 */
.L_x_12214:
        /* <DEDUP_REMOVED lines=22> */
.L_x_12196:
        /* <DEDUP_REMOVED lines=16> */
.L_x_12225:
[----:B------:R-:W-:Y:S05]  /*8d40*/  BRA `(.L_x_12197) ;  /* 0x00000000001c7947 */ /* 0x000fea0003800000 */
.L_x_12224:
[----:B------:R-:W-:-:S06]  /*8d50*/  HADD2.F32 R3, -RZ, R3.H0_H0 ;  /* 0x20000003ff037230 */ /* 0x000fcc0000004100 */
[----:B------:R-:W0:Y:S02]  /*8d60*/  F2I.U64.TRUNC R2, R3 ;  /* 0x0000000300027311 */ /* 0x000e24000020d800 */
[----:B0-----:R0:W-:Y:S01]  /*8d70*/  STG.E.64 desc[UR36][R16.64], R2 ;  /* 0x0000000210007986 */ /* 0x0011e2000c101b24 */
[----:B------:R-:W-:Y:S05]  /*8d80*/  BRA `(.L_x_12197) ;  /* 0x00000000000c7947 */ /* 0x000fea0003800000 */
.L_x_12223:
[----:B------:R-:W-:-:S06]  /*8d90*/  HADD2.F32 R3, -RZ, R3.H0_H0 ;  /* 0x20000003ff037230 */ /* 0x000fcc0000004100 */
[----:B------:R-:W0:Y:S02]  /*8da0*/  F2I.FTZ.U32.TRUNC.NTZ R3, R3 ;  /* 0x0000000300037305 */ /* 0x000e24000021f000 */
[----:B0-----:R0:W-:Y:S02]  /*8db0*/  STG.E desc[UR36][R16.64], R3 ;  /* 0x0000000310007986 */ /* 0x0011e4000c101924 */
.L_x_12197:
[----:B------:R-:W-:-:S07]  /*8dc0*/  VIADD R19, R19, 0x80 ;  /* 0x0000008013137836 */ /* 0x000fce0000000000 */
.L_x_12124:
[----:B------:R-:W-:Y:S05]  /*8dd0*/  BSYNC B6 ;  /* 0x0000000000067941 */ /* 0x000fea0003800000 */
.L_x_12123:
        /* <DEDUP_REMOVED lines=358> */
.L_x_12228:
        /* <DEDUP_REMOVED lines=23> */
.L_x_12232:
[----:B------:R-:W2:Y:S02]  /*a5b0*/  LDG.E.U8 R2, desc[UR36][R2.64] ;  /* 0x0000002402027981 */ /* 0x000ea4000c1e1100 */
[----:B--2---:R-:W-:-:S04]  /*a5c0*/  I2FP.F32.U32 R0, R2 ;  /* 0x0000000200007245 */ /* 0x004fc80000201000 */
[----:B------:R-:W-:-:S04]  /*a5d0*/  F2FP.F16.F32.PACK_AB R0, RZ, R0 ;  /* 0x00000000ff00723e */ /* 0x000fc800000000ff */
[----:B------:R-:W-:Y:S01]  /*a5e0*/  PRMT R22, R0, 0x7610, R22 ;  /* 0x0000761000167816 */ /* 0x000fe20000000016 */
[----:B------:R-:W-:Y:S06]  /*a5f0*/  BRA `(.L_x_12234) ;  /* 0x0000000c00bc7947 */ /* 0x000fec0003800000 */
.L_x_12231:
        /* <DEDUP_REMOVED lines=11> */
.L_x_12236:
[----:B------:R-:W2:Y:S02]  /*a6b0*/  LDG.E R2, desc[UR36][R2.64] ;  /* 0x0000002402027981 */ /* 0x000ea4000c1e1900 */
[----:B--2---:R-:W-:-:S04]  /*a6c0*/  I2FP.F32.S32 R0, R2 ;  /* 0x0000000200007245 */ /* 0x004fc80000201400 */
[----:B------:R-:W-:-:S04]  /*a6d0*/  F2FP.F16.F32.PACK_AB R0, RZ, R0 ;  /* 0x00000000ff00723e */ /* 0x000fc800000000ff */
[----:B------:R-:W-:Y:S01]  /*a6e0*/  PRMT R22, R0, 0x7610, R22 ;  /* 0x0000761000167816 */ /* 0x000fe20000000016 */
[----:B------:R-:W-:Y:S06]  /*a6f0*/  BRA `(.L_x_12234) ;  /* 0x0000000c007c7947 */ /* 0x000fec0003800000 */
.L_x_12235:
[----:B------:R-:W2:Y:S02]  /*a700*/  LDG.E.U16 R2, desc[UR36][R2.64] ;  /* 0x0000002402027981 */ /* 0x000ea4000c1e1500 */
[----:B--2---:R-:W0:Y:S02]  /*a710*/  I2F.S16 R0, R2 ;  /* 0x0000000200007306 */ /* 0x004e240000101400 */
[----:B0-----:R-:W-:-:S04]  /*a720*/  F2FP.F16.F32.PACK_AB R0, RZ, R0 ;  /* 0x00000000ff00723e */ /* 0x001fc800000000ff */
[----:B------:R-:W-:Y:S01]  /*a730*/  PRMT R22, R0, 0x7610, R22 ;  /* 0x0000761000167816 */ /* 0x000fe20000000016 */
[----:B------:R-:W-:Y:S06]  /*a740*/  BRA `(.L_x_12234) ;  /* 0x0000000c00687947 */ /* 0x000fec0003800000 */
.L_x_12230:
        /* <DEDUP_REMOVED lines=9> */
.L_x_12238:
[----:B------:R0:W5:Y:S01]  /*a7e0*/  LDG.E.U16 R22, desc[UR36][R2.64] ;  /* 0x0000002402167981 */ /* 0x000162000c1e1500 */
[----:B------:R-:W-:Y:S05]  /*a7f0*/  BRA `(.L_x_12234) ;  /* 0x0000000c003c7947 */ /* 0x000fea0003800000 */
.L_x_12237:
        /* <DEDUP_REMOVED lines=9> */
.L_x_12240:
[----:B------:R1:W5:Y:S01]  /*a890*/  LDG.E.U16 R22, desc[UR36][R2.64] ;  /* 0x0000002402167981 */ /* 0x000362000c1e1500 */
[----:B------:R-:W-:Y:S05]  /*a8a0*/  BRA `(.L_x_12234) ;  /* 0x0000000c00107947 */ /* 0x000fea0003800000 */
.L_x_12239:
        /* <DEDUP_REMOVED lines=9> */
.L_x_12229:
        /* <DEDUP_REMOVED lines=14> */
.L_x_12243:
        /* <DEDUP_REMOVED lines=9> */
.L_x_12242:
        /* <DEDUP_REMOVED lines=28> */
.L_x_12245:
        /* <DEDUP_REMOVED lines=15> */
.L_x_12244:
[----:B------:R-:W2:Y:S02]  /*ad60*/  LDG.E.U16 R0, desc[UR36][R2.64] ;  /* 0x0000002402007981 */ /* 0x000ea4000c1e1500 */
[----:B--2---:R-:W-:-:S05]  /*ad70*/  IMAD.U32 R0, R0, 0x10000, RZ ;  /* 0x0001000000007824 */ /* 0x004fca00078e00ff */
[----:B------:R-:W-:-:S04]  /*ad80*/  F2FP.F16.F32.PACK_AB R0, RZ, R0 ;  /* 0x00000000ff00723e */ /* 0x000fc800000000ff */
[----:B------:R-:W-:Y:S01]  /*ad90*/  PRMT R22, R0, 0x7610, R22 ;  /* 0x0000761000167816 */ /* 0x000fe20000000016 */
[----:B------:R-:W-:Y:S06]  /*ada0*/  BRA `(.L_x_12234) ;  /* 0x0000000400d07947 */ /* 0x000fec0003800000 */
.L_x_12241:
        /* <DEDUP_REMOVED lines=13> */
.L_x_12248:
        /* <DEDUP_REMOVED lines=21> */
.L_x_12252:
[----:B------:R-:W-:Y:S05]  /*afd0*/  BSYNC B1 ;  /* 0x0000000000017941 */ /* 0x000fea0003800000 */
.L_x_12251:
[----:B------:R-:W-:Y:S01]  /*afe0*/  LEA R3, R0, 0x3b800000, 0x17 ;  /* 0x3b80000000037811 */ /* 0x000fe200078eb8ff */
[----:B------:R-:W-:-:S05]  /*aff0*/  IMAD.SHL.U32 R0, R2, 0x100000, RZ ;  /* 0x0010000002007824 */ /* 0x000fca00078e00ff */
[----:B------:R-:W-:-:S07]  /*b000*/  LOP3.LUT R0, R3, R0, R4, 0xfe, !PT ;  /* 0x0000000003007212 */ /* 0x000fce00078efe04 */
.L_x_12250:
[----:B------:R-:W-:Y:S05]  /*b010*/  BSYNC B0 ;  /* 0x0000000000007941 */ /* 0x000fea0003800000 */
.L_x_12249:
[----:B------:R-:W-:-:S04]  /*b020*/  F2FP.F16.F32.PACK_AB R0, RZ, R0 ;  /* 0x00000000ff00723e */ /* 0x000fc800000000ff */
[----:B------:R-:W-:Y:S01]  /*b030*/  PRMT R22, R0, 0x7610, R22 ;  /* 0x0000761000167816 */ /* 0x000fe20000000016 */
[----:B------:R-:W-:Y:S06]  /*b040*/  BRA `(.L_x_12234) ;  /* 0x0000000400287947 */ /* 0x000fec0003800000 */
.L_x_12247:
        /* <DEDUP_REMOVED lines=21> */
.L_x_12256:
[----:B------:R-:W-:Y:S05]  /*b1a0*/  BSYNC B1 ;  /* 0x0000000000017941 */ /* 0x000fea0003800000 */
.L_x_12255:
[----:B------:R-:W-:Y:S01]  /*b1b0*/  LEA R3, R0, 0x37800000, 0x17 ;  /* 0x3780000000037811 */ /* 0x000fe200078eb8ff */
[----:B------:R-:W-:-:S05]  /*b1c0*/  IMAD.SHL.U32 R0, R2, 0x200000, RZ ;  /* 0x0020000002007824 */ /* 0x000fca00078e00ff */
[----:B------:R-:W-:-:S07]  /*b1d0*/  LOP3.LUT R0, R3, R0, R4, 0xfe, !PT ;  /* 0x0000000003007212 */ /* 0x000fce00078efe04 */
.L_x_12254:
[----:B------:R-:W-:Y:S05]  /*b1e0*/  BSYNC B0 ;  /* 0x0000000000007941 */ /* 0x000fea0003800000 */
.L_x_12253:
[----:B------:R-:W-:-:S04]  /*b1f0*/  F2FP.F16.F32.PACK_AB R0, RZ, R0 ;  /* 0x00000000ff00723e */ /* 0x000fc800000000ff */
[----:B------:R-:W-:Y:S01]  /*b200*/  PRMT R22, R0, 0x7610, R22 ;  /* 0x0000761000167816 */ /* 0x000fe20000000016 */
[----:B------:R-:W-:Y:S06]  /*b210*/  BRA `(.L_x_12234) ;  /* 0x0000000000b47947 */ /* 0x000fec0003800000 */
.L_x_12246:
        /* <DEDUP_REMOVED lines=14> */
.L_x_12260:
[----:B------:R-:W-:Y:S05]  /*b300*/  BSYNC B0 ;  /* 0x0000000000007941 */ /* 0x000fea0003800000 */
.L_x_12259:
[----:B------:R-:W-:-:S04]  /*b310*/  F2FP.F16.F32.PACK_AB R0, RZ, R0 ;  /* 0x00000000ff00723e */ /* 0x000fc800000000ff */
[----:B------:R-:W-:Y:S01]  /*b320*/  PRMT R22, R0, 0x7610, R22 ;  /* 0x0000761000167816 */ /* 0x000fe20000000016 */
[----:B------:R-:W-:Y:S06]  /*b330*/  BRA `(.L_x_12234) ;  /* 0x00000000006c7947 */ /* 0x000fec0003800000 */
.L_x_12233:
        /* <DEDUP_REMOVED lines=16> */
.L_x_12261:
[----:B------:R-:W-:Y:S01]  /*b440*/  PRMT R22, RZ, 0x7610, R22 ;  /* 0x00007610ff167816 */ /* 0x000fe20000000016 */
[----:B------:R-:W-:Y:S06]  /*b450*/  BRA `(.L_x_12234) ;  /* 0x0000000000247947 */ /* 0x000fec0003800000 */
.L_x_12258:
[----:B------:R-:W2:Y:S02]  /*b460*/  LDG.E.64 R2, desc[UR36][R2.64] ;  /* 0x0000002402027981 */ /* 0x000ea4000c1e1b00 */
[----:B--2---:R-:W0:Y:S02]  /*b470*/  I2F.U64 R0, R2 ;  /* 0x0000000200007312 */ /* 0x004e240000301000 */
[----:B0-----:R-:W-:-:S04]  /*b480*/  F2FP.F16.F32.PACK_AB R0, RZ, R0 ;  /* 0x00000000ff00723e */ /* 0x001fc800000000ff */
[----:B------:R-:W-:Y:S01]  /*b490*/  PRMT R22, R0, 0x7610, R22 ;  /* 0x0000761000167816 */ /* 0x000fe20000000016 */
[----:B------:R-:W-:Y:S06]  /*b4a0*/  BRA `(.L_x_12234) ;  /* 0x0000000000107947 */ /* 0x000fec0003800000 */
.L_x_12257:
[----:B------:R-:W2:Y:S02]  /*b4b0*/  LDG.E R2, desc[UR36][R2.64] ;  /* 0x0000002402027981 */ /* 0x000ea4000c1e1900 */
[----:B--2---:R-:W-:-:S04]  /*b4c0*/  I2FP.F32.U32 R0, R2 ;  /* 0x0000000200007245 */ /* 0x004fc80000201000 */
[----:B------:R-:W-:-:S04]  /*b4d0*/  F2FP.F16.F32.PACK_AB R0, RZ, R0 ;  /* 0x00000000ff00723e */ /* 0x000fc800000000ff */
[----:B------:R-:W-:-:S07]  /*b4e0*/  PRMT R22, R0, 0x7610, R22 ;  /* 0x0000761000167816 */ /* 0x000fce0000000016 */
.L_x_12234:
        /* <DEDUP_REMOVED lines=19> */
.L_x_12265:
[----:B------:R-:W2:Y:S02]  /*b620*/  LDG.E.U8 R2, desc[UR36][R2.64] ;  /* 0x0000002402027981 */ /* 0x000ea4000c1e1100 */
[----:B--2---:R-:W-:-:S04]  /*b630*/  I2FP.F32.U32 R0, R2 ;  /* 0x0000000200007245 */ /* 0x004fc80000201000 */
[----:B------:R-:W-:Y:S01]  /*b640*/  F2FP.F16.F32.PACK_AB R0, RZ, R0 ;  /* 0x00000000ff00723e */ /* 0x000fe200000000ff */
[----:B------:R-:W-:Y:S06]  /*b650*/  BRA `(.L_x_12267) ;  /* 0x0000000c00887947 */ /* 0x000fec0003800000 */
.L_x_12264:
        /* <DEDUP_REMOVED lines=10> */
.L_x_12269:
[----:B------:R-:W2:Y:S02]  /*b700*/  LDG.E R2, desc[UR36][R2.64] ;  /* 0x0000002402027981 */ /* 0x000ea4000c1e1900 */
[----:B--2---:R-:W-:-:S04]  /*b710*/  I2FP.F32.S32 R0, R2 ;  /* 0x0000000200007245 */ /* 0x004fc80000201400 */
[----:B------:R-:W-:Y:S01]  /*b720*/  F2FP.F16.F32.PACK_AB R0, RZ, R0 ;  /* 0x00000000ff00723e */ /* 0x000fe200000000ff */
[----:B------:R-:W-:Y:S06]  /*b730*/  BRA `(.L_x_12267) ;  /* 0x0000000c00507947 */ /* 0x000fec0003800000 */
.L_x_12268:
[----:B------:R-:W2:Y:S02]  /*b740*/  LDG.E.U16 R2, desc[UR36][R2.64] ;  /* 0x0000002402027981 */ /* 0x000ea4000c1e1500 */
[----:B--2---:R-:W0:Y:S02]  /*b750*/  I2F.S16 R0, R2 ;  /* 0x0000000200007306 */ /* 0x004e240000101400 */
[----:B0-----:R-:W-:Y:S01]  /*b760*/  F2FP.F16.F32.PACK_AB R0, RZ, R0 ;  /* 0x00000000ff00723e */ /* 0x001fe200000000ff */
[----:B------:R-:W-:Y:S06]  /*b770*/  BRA `(.L_x_12267) ;  /* 0x0000000c00407947 */ /* 0x000fec0003800000 */
.L_x_12263:
        /* <DEDUP_REMOVED lines=9> */
.L_x_12271:
[----:B------:R0:W5:Y:S01]  /*b810*/  LDG.E.U16 R0, desc[UR36][R2.64] ;  /* 0x0000002402007981 */ /* 0x000162000c1e1500 */
[----:B------:R-:W-:Y:S05]  /*b820*/  BRA `(.L_x_12267) ;  /* 0x0000000c00147947 */ /* 0x000fea0003800000 */
.L_x_12270:
        /* <DEDUP_REMOVED lines=9> */
.L_x_12273:
[----:B------:R1:W5:Y:S01]  /*b8c0*/  LDG.E.U16 R0, desc[UR36][R2.64] ;  /* 0x0000002402007981 */ /* 0x000362000c1e1500 */
[----:B------:R-:W-:Y:S05]  /*b8d0*/  BRA `(.L_x_12267) ;  /* 0x0000000800e87947 */ /* 0x000fea0003800000 */
.L_x_12272:
        /* <DEDUP_REMOVED lines=8> */
.L_x_12262:
        /* <DEDUP_REMOVED lines=13> */
.L_x_12276:
        /* <DEDUP_REMOVED lines=8> */
.L_x_12275:
        /* <DEDUP_REMOVED lines=28> */
.L_x_12278:
        /* <DEDUP_REMOVED lines=15> */
.L_x_12277:
[----:B------:R-:W2:Y:S02]  /*bd60*/  LDG.E.U16 R0, desc[UR36][R2.64] ;  /* 0x0000002402007981 */ /* 0x000ea4000c1e1500 */
[----:B--2---:R-:W-:-:S05]  /*bd70*/  IMAD.U32 R0, R0, 0x10000, RZ ;  /* 0x0001000000007824 */ /* 0x004fca00078e00ff */
[----:B------:R-:W-:Y:S01]  /*bd80*/  F2FP.F16.F32.PACK_AB R0, RZ, R0 ;  /* 0x00000000ff00723e */ /* 0x000fe200000000ff */
[----:B------:R-:W-:Y:S06]  /*bd90*/  BRA `(.L_x_12267) ;  /* 0x0000000400b87947 */ /* 0x000fec0003800000 */
.L_x_12274:
        /* <DEDUP_REMOVED lines=12> */
.L_x_12281:
        /* <DEDUP_REMOVED lines=21> */
.L_x_12285:
[----:B------:R-:W-:Y:S05]  /*bfb0*/  BSYNC B1 ;  /* 0x0000000000017941 */ /* 0x000fea0003800000 */
.L_x_12284:
[----:B------:R-:W-:Y:S01]  /*bfc0*/  LEA R3, R0, 0x3b800000, 0x17 ;  /* 0x3b80000000037811 */ /* 0x000fe200078eb8ff */
[----:B------:R-:W-:-:S05]  /*bfd0*/  IMAD.SHL.U32 R0, R2, 0x100000, RZ ;  /* 0x0010000002007824 */ /* 0x000fca00078e00ff */
[----:B------:R-:W-:-:S07]  /*bfe0*/  LOP3.LUT R0, R3, R0, R4, 0xfe, !PT ;  /* 0x0000000003007212 */ /* 0x000fce00078efe04 */
.L_x_12283:
[----:B------:R-:W-:Y:S05]  /*bff0*/  BSYNC B0 ;  /* 0x0000000000007941 */ /* 0x000fea0003800000 */
.L_x_12282:
[----:B------:R-:W-:Y:S01]  /*c000*/  F2FP.F16.F32.PACK_AB R0, RZ, R0 ;  /* 0x00000000ff00723e */ /* 0x000fe200000000ff */
[----:B------:R-:W-:Y:S06]  /*c010*/  BRA `(.L_x_12267) ;  /* 0x0000000400187947 */ /* 0x000fec0003800000 */
.L_x_12280:
        /* <DEDUP_REMOVED lines=21> */
.L_x_12289:
[----:B------:R-:W-:Y:S05]  /*c170*/  BSYNC B1 ;  /* 0x0000000000017941 */ /* 0x000fea0003800000 */
.L_x_12288:
[----:B------:R-:W-:Y:S01]  /*c180*/  LEA R3, R0, 0x37800000, 0x17 ;  /* 0x3780000000037811 */ /* 0x000fe200078eb8ff */
[----:B------:R-:W-:-:S05]  /*c190*/  IMAD.SHL.U32 R0, R2, 0x200000, RZ ;  /* 0x0020000002007824 */ /* 0x000fca00078e00ff */
[----:B------:R-:W-:-:S07]  /*c1a0*/  LOP3.LUT R0, R3, R0, R4, 0xfe, !PT ;  /* 0x0000000003007212 */ /* 0x000fce00078efe04 */
.L_x_12287:
[----:B------:R-:W-:Y:S05]  /*c1b0*/  BSYNC B0 ;  /* 0x0000000000007941 */ /* 0x000fea0003800000 */
.L_x_12286:
[----:B------:R-:W-:Y:S01]  /*c1c0*/  F2FP.F16.F32.PACK_AB R0, RZ, R0 ;  /* 0x00000000ff00723e */ /* 0x000fe200000000ff */
[----:B------:R-:W-:Y:S06]  /*c1d0*/  BRA `(.L_x_12267) ;  /* 0x0000000000a87947 */ /* 0x000fec0003800000 */
.L_x_12279:
        /* <DEDUP_REMOVED lines=14> */
.L_x_12293:
[----:B------:R-:W-:Y:S05]  /*c2c0*/  BSYNC B0 ;  /* 0x0000000000007941 */ /* 0x000fea0003800000 */
.L_x_12292:
[----:B------:R-:W-:Y:S01]  /*c2d0*/  F2FP.F16.F32.PACK_AB R0, RZ, R0 ;  /* 0x00000000ff00723e */ /* 0x000fe200000000ff */
[----:B------:R-:W-:Y:S06]  /*c2e0*/  BRA `(.L_x_12267) ;  /* 0x0000000000647947 */ /* 0x000fec0003800000 */
.L_x_12266:
        /* <DEDUP_REMOVED lines=16> */
.L_x_12294:
[----:B------:R-:W-:Y:S01]  /*c3f0*/  PRMT R0, RZ, 0x7610, R0 ;  /* 0x00007610ff007816 */ /* 0x000fe20000000000 */
[----:B------:R-:W-:Y:S06]  /*c400*/  BRA `(.L_x_12267) ;  /* 0x00000000001c7947 */ /* 0x000fec0003800000 */
.L_x_12291:
[----:B------:R-:W2:Y:S02]  /*c410*/  LDG.E.64 R2, desc[UR36][R2.64] ;  /* 0x0000002402027981 */ /* 0x000ea4000c1e1b00 */
[----:B--2---:R-:W0:Y:S02]  /*c420*/  I2F.U64 R0, R2 ;  /* 0x0000000200007312 */ /* 0x004e240000301000 */
[----:B0-----:R-:W-:Y:S01]  /*c430*/  F2FP.F16.F32.PACK_AB R0, RZ, R0 ;  /* 0x00000000ff00723e */ /* 0x001fe200000000ff */
[----:B------:R-:W-:Y:S06]  /*c440*/  BRA `(.L_x_12267) ;  /* 0x00000000000c7947 */ /* 0x000fec0003800000 */
.L_x_12290:
[----:B------:R-:W2:Y:S02]  /*c450*/  LDG.E R2, desc[UR36][R2.64] ;  /* 0x0000002402027981 */ /* 0x000ea4000c1e1900 */
[----:B--2---:R-:W-:-:S04]  /*c460*/  I2FP.F32.U32 R0, R2 ;  /* 0x0000000200007245 */ /* 0x004fc80000201000 */
[----:B------:R-:W-:-:S07]  /*c470*/  F2FP.F16.F32.PACK_AB R0, RZ, R0 ;  /* 0x00000000ff00723e */ /* 0x000fce00000000ff */
.L_x_12267:
        /* <DEDUP_REMOVED lines=26> */
.L_x_12298:
[----:B------:R-:W-:-:S06]  /*c620*/  HADD2.F32 R3, -RZ, R3.H0_H0 ;  /* 0x20000003ff037230 */ /* 0x000fcc0000004100 */
[----:B------:R-:W0:Y:S02]  /*c630*/  F2I.S64.TRUNC R2, R3 ;  /* 0x0000000300027311 */ /* 0x000e24000020d900 */
[----:B0-----:R0:W-:Y:S01]  /*c640*/  STG.E.U8 desc[UR36][R16.64], R2 ;  /* 0x0000000210007986 */ /* 0x0011e2000c101124 */
[----:B------:R-:W-:Y:S05]  /*c650*/  BRA `(.L_x_12300) ;  /* 0x0000000c00847947 */ /* 0x000fea0003800000 */
.L_x_12297:
        /* <DEDUP_REMOVED lines=10> */
.L_x_12302:
[----:B------:R-:W-:-:S06]  /*c700*/  HADD2.F32 R3, -RZ, R3.H0_H0 ;  /* 0x20000003ff037230 */ /* 0x000fcc0000004100 */
[----:B------:R-:W0:Y:S02]  /*c710*/  F2I.FTZ.TRUNC.NTZ R3, R3 ;  /* 0x0000000300037305 */ /* 0x000e24000021f100 */
[----:B0-----:R0:W-:Y:S01]  /*c720*/  STG.E desc[UR36][R16.64], R3 ;  /* 0x0000000310007986 */ /* 0x0011e2000c101924 */
[----:B------:R-:W-:Y:S05]  /*c730*/  BRA `(.L_x_12300) ;  /* 0x0000000c004c7947 */ /* 0x000fea0003800000 */
.L_x_12301:
[----:B------:R-:W-:-:S06]  /*c740*/  HADD2.F32 R3, -RZ, R3.H0_H0 ;  /* 0x20000003ff037230 */ /* 0x000fcc0000004100 */
[----:B------:R-:W0:Y:S02]  /*c750*/  F2I.FTZ.TRUNC.NTZ R3, R3 ;  /* 0x0000000300037305 */ /* 0x000e24000021f100 */
[----:B0-----:R0:W-:Y:S01]  /*c760*/  STG.E.U16 desc[UR36][R16.64], R3 ;  /* 0x0000000310007986 */ /* 0x0011e2000c101524 */
[----:B------:R-:W-:Y:S05]  /*c770*/  BRA `(.L_x_12300) ;  /* 0x0000000c003c7947 */ /* 0x000fea0003800000 */
.L_x_12296:
        /* <DEDUP_REMOVED lines=9> */
.L_x_12304:
[----:B------:R0:W-:Y:S01]  /*c810*/  STG.E.U16 desc[UR36][R16.64], R3 ;  /* 0x0000000310007986 */ /* 0x0001e2000c101524 */
[----:B------:R-:W-:Y:S05]  /*c820*/  BRA `(.L_x_12300) ;  /* 0x0000000c00107947 */ /* 0x000fea0003800000 */
.L_x_12303:
        /* <DEDUP_REMOVED lines=10> */
.L_x_12306:
[----:B------:R-:W-:-:S05]  /*c8d0*/  HADD2.F32 R0, -RZ, R3.H0_H0 ;  /* 0x20000003ff007230 */ /* 0x000fca0000004100 */
[----:B------:R-:W-:-:S04]  /*c8e0*/  F2FP.F16.F32.PACK_AB R0, RZ, R0 ;  /* 0x00000000ff00723e */ /* 0x000fc800000000ff */
[----:B------:R-:W-:-:S05]  /*c8f0*/  PRMT R0, R0, 0x5410, RZ ;  /* 0x0000541000007816 */ /* 0x000fca00000000ff */
[----:B------:R0:W-:Y:S01]  /*c900*/  STG.E desc[UR36][R16.64], R0 ;  /* 0x0000000010007986 */ /* 0x0001e2000c101924 */
[----:B------:R-:W-:Y:S05]  /*c910*/  BRA `(.L_x_12300) ;  /* 0x0000000800d47947 */ /* 0x000fea0003800000 */
.L_x_12305:
[----:B------:R-:W-:-:S05]  /*c920*/  HADD2.F32 R2, -RZ, R3.H0_H0 ;  /* 0x20000003ff027230 */ /* 0x000fca0000004100 */
[----:B------:R-:W-:-:S06]  /*c930*/  FMUL.FTZ R2, R2, 1 ;  /* 0x3f80000002027820 */ /* 0x000fcc0000410000 */
[----:B------:R-:W0:Y:S02]  /*c940*/  F2F.F64.F32 R2, R2 ;  /* 0x0000000200027310 */ /* 0x000e240000201800 */
[----:B0-----:R0:W-:Y:S01]  /*c950*/  STG.E.64 desc[UR36][R16.64], R2 ;  /* 0x0000000210007986 */ /* 0x0011e2000c101b24 */
[----:B------:R-:W-:Y:S05]  /*c960*/  BRA `(.L_x_12300) ;  /* 0x0000000800c07947 */ /* 0x000fea0003800000 */
.L_x_12295:
        /* <DEDUP_REMOVED lines=13> */
.L_x_12309:
[----:B------:R-:W-:Y:S01]  /*ca40*/  HADD2.F32 R3, -RZ, R3.H0_H0 ;  /* 0x20000003ff037230 */ /* 0x000fe20000004100 */
[----:B------:R-:W-:-:S04]  /*ca50*/  CS2R R6, SRZ ;  /* 0x0000000000067805 */ /* 0x000fc8000001ff00 */
[----:B------:R-:W-:-:S04]  /*ca60*/  FMUL.FTZ R3, R3, 1 ;  /* 0x3f80000003037820 */ /* 0x000fc80000410000 */
[----:B------:R-:W0:Y:S02]  /*ca70*/  F2F.F64.F32 R4, R3 ;  /* 0x0000000300047310 */ /* 0x000e240000201800 */
[----:B0-----:R0:W-:Y:S01]  /*ca80*/  STG.E.128 desc[UR36][R16.64], R4 ;  /* 0x0000000410007986 */ /* 0x0011e2000c101d24 */
[----:B------:R-:W-:Y:S05]  /*ca90*/  BRA `(.L_x_12300) ;  /* 0x0000000800747947 */ /* 0x000fea0003800000 */
.L_x_12308:
        /* <DEDUP_REMOVED lines=21> */
.L_x_12313:
[----:B------:R-:W-:Y:S05]  /*cbf0*/  BSYNC B0 ;  /* 0x0000000000007941 */ /* 0x000fea0003800000 */
.L_x_12312:
[----:B------:R-:W-:-:S05]  /*cc00*/  LOP3.LUT R3, R0, R3, RZ, 0xfc, !PT ;  /* 0x0000000300037212 */ /* 0x000fca00078efcff */
[----:B------:R0:W-:Y:S01]  /*cc10*/  STG.E.U8 desc[UR36][R16.64], R3 ;  /* 0x0000000310007986 */ /* 0x0001e2000c101124 */
[----:B------:R-:W-:Y:S05]  /*cc20*/  BRA `(.L_x_12300) ;  /* 0x0000000800107947 */ /* 0x000fea0003800000 */
.L_x_12311:
        /* <DEDUP_REMOVED lines=13> */
.L_x_12315:
[----:B------:R-:W-:Y:S01]  /*cd00*/  IMAD.MOV.U32 R0, RZ, RZ, 0x7f ;  /* 0x0000007fff007424 */ /* 0x000fe200078e00ff */
[----:B------:R-:W-:-:S04]  /*cd10*/  ISETP.GT.U32.AND P0, PT, R2, 0x7f800000, PT ;  /* 0x7f8000000200780c */ /* 0x000fc80003f04070 */
[----:B------:R-:W-:-:S09]  /*cd20*/  SEL R0, R0, 0x7c, P0 ;  /* 0x0000007c00007807 */ /* 0x000fd20000000000 */
.L_x_12316:
[----:B------:R-:W-:Y:S05]  /*cd30*/  BSYNC B0 ;  /* 0x0000000000007941 */ /* 0x000fea0003800000 */
.L_x_12314:
[----:B------:R-:W-:-:S04]  /*cd40*/  LOP3.LUT R2, R3, 0x80000000, RZ, 0xc0, !PT ;  /* 0x8000000003027812 */ /* 0x000fc800078ec0ff */
[----:B------:R-:W-:-:S04]  /*cd50*/  SHF.R.U32.HI R3, RZ, 0x18, R2 ;  /* 0x00000018ff037819 */ /* 0x000fc80000011602 */
[----:B------:R-:W-:-:S05]  /*cd60*/  LOP3.LUT R3, R0, R3, RZ, 0xfc, !PT ;  /* 0x0000000300037212 */ /* 0x000fca00078efcff */
[----:B------:R0:W-:Y:S01]  /*cd70*/  STG.E.U8 desc[UR36][R16.64], R3 ;  /* 0x0000000310007986 */ /* 0x0001e2000c101124 */
[----:B------:R-:W-:Y:S05]  /*cd80*/  BRA `(.L_x_12300) ;  /* 0x0000000400b87947 */ /* 0x000fea0003800000 */
.L_x_12310:
[----:B------:R-:W-:-:S05]  /*cd90*/  HADD2.F32 R0, -RZ, R3.H0_H0 ;  /* 0x20000003ff007230 */ /* 0x000fca0000004100 */
[----:B------:R-:W-:-:S05]  /*cda0*/  F2FP.BF16.F32.PACK_AB R0, RZ, R0 ;  /* 0x00000000ff00723e */ /* 0x000fca00000010ff */
[----:B------:R0:W-:Y:S01]  /*cdb0*/  STG.E.U16 desc[UR36][R16.64], R0 ;  /* 0x0000000010007986 */ /* 0x0001e2000c101524 */
[----:B------:R-:W-:Y:S05]  /*cdc0*/  BRA `(.L_x_12300) ;  /* 0x0000000400a87947 */ /* 0x000fea0003800000 */
.L_x_12307:
        /* <DEDUP_REMOVED lines=12> */
.L_x_12319:
        /* <DEDUP_REMOVED lines=17> */
.L_x_12322:
[----:B------:R-:W-:-:S04]  /*cfa0*/  LOP3.LUT R2, R3, 0x80000000, RZ, 0xc0, !PT ;  /* 0x8000000003027812 */ /* 0x000fc800078ec0ff */
[----:B------:R-:W-:-:S04]  /*cfb0*/  SHF.R.U32.HI R3, RZ, 0x18, R2 ;  /* 0x00000018ff037819 */ /* 0x000fc80000011602 */
[----:B------:R-:W-:-:S04]  /*cfc0*/  LOP3.LUT R0, R0, R3, RZ, 0xfc, !PT ;  /* 0x0000000300007212 */ /* 0x000fc800078efcff */
[----:B------:R-:W-:-:S07]  /*cfd0*/  PRMT R8, R0, 0x7610, R8 ;  /* 0x0000761000087816 */ /* 0x000fce0000000008 */
.L_x_12321:
[----:B------:R-:W-:Y:S05]  /*cfe0*/  BSYNC B0 ;  /* 0x0000000000007941 */ /* 0x000fea0003800000 */
.L_x_12320:
[----:B------:R3:W-:Y:S01]  /*cff0*/  STG.E.U8 desc[UR36][R16.64], R8 ;  /* 0x0000000810007986 */ /* 0x0007e2000c101124 */
[----:B------:R-:W-:Y:S05]  /*d000*/  BRA `(.L_x_12300) ;  /* 0x0000000400187947 */ /* 0x000fea0003800000 */
.L_x_12318:
        /* <DEDUP_REMOVED lines=17> */
.L_x_12325:
[----:B------:R-:W-:-:S04]  /*d120*/  LOP3.LUT R2, R3, 0x80000000, RZ, 0xc0, !PT ;  /* 0x8000000003027812 */ /* 0x000fc800078ec0ff */
[----:B------:R-:W-:-:S04]  /*d130*/  SHF.R.U32.HI R3, RZ, 0x18, R2 ;  /* 0x00000018ff037819 */ /* 0x000fc80000011602 */
[----:B------:R-:W-:-:S04]  /*d140*/  LOP3.LUT R0, R0, R3, RZ, 0xfc, !PT ;  /* 0x0000000300007212 */ /* 0x000fc800078efcff */
[----:B------:R-:W-:-:S07]  /*d150*/  PRMT R8, R0, 0x7610, R8 ;  /* 0x0000761000087816 */ /* 0x000fce0000000008 */
.L_x_12324:
[----:B------:R-:W-:Y:S05]  /*d160*/  BSYNC B0 ;  /* 0x0000000000007941 */ /* 0x000fea0003800000 */
.L_x_12323:
[----:B------:R0:W-:Y:S01]  /*d170*/  STG.E.U8 desc[UR36][R16.64], R8 ;  /* 0x0000000810007986 */ /* 0x0001e2000c101124 */
[----:B------:R-:W-:Y:S05]  /*d180*/  BRA `(.L_x_12300) ;  /* 0x0000000000b87947 */ /* 0x000fea0003800000 */
.L_x_12317:
        /* <DEDUP_REMOVED lines=22> */
.L_x_12299:
        /* <DEDUP_REMOVED lines=16> */
.L_x_12328:
[----:B------:R-:W-:Y:S05]  /*d3f0*/  BRA `(.L_x_12300) ;  /* 0x00000000001c7947 */ /* 0x000fea0003800000 */
.L_x_12327:
[----:B------:R-:W-:-:S06]  /*d400*/  HADD2.F32 R3, -RZ, R3.H0_H0 ;  /* 0x20000003ff037230 */ /* 0x000fcc0000004100 */
[----:B------:R-:W0:Y:S02]  /*d410*/  F2I.U64.TRUNC R2, R3 ;  /* 0x0000000300027311 */ /* 0x000e24000020d800 */
[----:B0-----:R1:W-:Y:S01]  /*d420*/  STG.E.64 desc[UR36][R16.64], R2 ;  /* 0x0000000210007986 */ /* 0x0013e2000c101b24 */
[----:B------:R-:W-:Y:S05]  /*d430*/  BRA `(.L_x_12300) ;  /* 0x00000000000c7947 */ /* 0x000fea0003800000 */
.L_x_12326:
[----:B------:R-:W-:-:S06]  /*d440*/  HADD2.F32 R3, -RZ, R3.H0_H0 ;  /* 0x20000003ff037230 */ /* 0x000fcc0000004100 */
[----:B------:R-:W0:Y:S02]  /*d450*/  F2I.FTZ.U32.TRUNC.NTZ R3, R3 ;  /* 0x0000000300037305 */ /* 0x000e24000021f000 */
[----:B0-----:R0:W-:Y:S02]  /*d460*/  STG.E desc[UR36][R16.64], R3 ;  /* 0x0000000310007986 */ /* 0x0011e4000c101924 */
.L_x_12300:
[----:B------:R-:W-:-:S07]  /*d470*/  VIADD R19, R19, 0x80 ;  /* 0x0000008013137836 */ /* 0x000fce0000000000 */
.L_x_12227:
[----:B------:R-:W-:Y:S05]  /*d480*/  BSYNC B6 ;  /* 0x0000000000067941 */ /* 0x000fea0003800000 */
.L_x_12226:
        /* <DEDUP_REMOVED lines=357> */
.L_x_12329:
        /* <DEDUP_REMOVED lines=23> */
.L_x_12333:
[----:B------:R-:W2:Y:S02]  /*ec50*/  LDG.E.U8 R2, desc[UR36][R2.64] ;  /* 0x0000002402027981 */ /* 0x000ea4000c1e1100 */
[----:B--2---:R-:W-:-:S04]  /*ec60*/  I2FP.F32.U32 R0, R2 ;  /* 0x0000000200007245 */ /* 0x004fc80000201000 */
[----:B------:R-:W-:-:S04]  /*ec70*/  F2FP.F16.F32.PACK_AB R0, RZ, R0 ;  /* 0x00000000ff00723e */ /* 0x000fc800000000ff */
[----:B------:R-:W-:Y:S01]  /*ec80*/  PRMT R19, R0, 0x7610, R19 ;  /* 0x0000761000137816 */ /* 0x000fe20000000013 */
[----:B------:R-:W-:Y:S06]  /*ec90*/  BRA `(.L_x_12335) ;  /* 0x0000000c00bc7947 */ /* 0x000fec0003800000 */
.L_x_12332:
        /* <DEDUP_REMOVED lines=11> */
.L_x_12337:
[----:B------:R-:W2:Y:S02]  /*ed50*/  LDG.E R2, desc[UR36][R2.64] ;  /* 0x0000002402027981 */ /* 0x000ea4000c1e1900 */
[----:B--2---:R-:W-:-:S04]  /*ed60*/  I2FP.F32.S32 R0, R2 ;  /* 0x0000000200007245 */ /* 0x004fc80000201400 */
[----:B------:R-:W-:-:S04]  /*ed70*/  F2FP.F16.F32.PACK_AB R0, RZ, R0 ;  /* 0x00000000ff00723e */ /* 0x000fc800000000ff */
[----:B------:R-:W-:Y:S01]  /*ed80*/  PRMT R19, R0, 0x7610, R19 ;  /* 0x0000761000137816 */ /* 0x000fe20000000013 */
[----:B------:R-:W-:Y:S06]  /*ed90*/  BRA `(.L_x_12335) ;  /* 0x0000000c007c7947 */ /* 0x000fec0003800000 */
.L_x_12336:
[----:B------:R-:W2:Y:S02]  /*eda0*/  LDG.E.U16 R2, desc[UR36][R2.64] ;  /* 0x0000002402027981 */ /* 0x000ea4000c1e1500 */
[----:B--2---:R-:W0:Y:S02]  /*edb0*/  I2F.S16 R0, R2 ;  /* 0x0000000200007306 */ /* 0x004e240000101400 */
[----:B0-----:R-:W-:-:S04]  /*edc0*/  F2FP.F16.F32.PACK_AB R0, RZ, R0 ;  /* 0x00000000ff00723e */ /* 0x001fc800000000ff */
[----:B------:R-:W-:Y:S01]  /*edd0*/  PRMT R19, R0, 0x7610, R19 ;  /* 0x0000761000137816 */ /* 0x000fe20000000013 */
[----:B------:R-:W-:Y:S06]  /*ede0*/  BRA `(.L_x_12335) ;  /* 0x0000000c00687947 */ /* 0x000fec0003800000 */
.L_x_12331:
        /* <DEDUP_REMOVED lines=9> */
.L_x_12339:
[----:B------:R1:W5:Y:S01]  /*ee80*/  LDG.E.U16 R19, desc[UR36][R2.64] ;  /* 0x0000002402137981 */ /* 0x000362000c1e1500 */
[----:B------:R-:W-:Y:S05]  /*ee90*/  BRA `(.L_x_12335) ;  /* 0x0000000c003c7947 */ /* 0x000fea0003800000 */
.L_x_12338:
        /* <DEDUP_REMOVED lines=9> */
.L_x_12341:
[----:B------:R0:W5:Y:S01]  /*ef30*/  LDG.E.U16 R19, desc[UR36][R2.64] ;  /* 0x0000002402137981 */ /* 0x000162000c1e1500 */
[----:B------:R-:W-:Y:S05]  /*ef40*/  BRA `(.L_x_12335) ;  /* 0x0000000c00107947 */ /* 0x000fea0003800000 */
.L_x_12340:
        /* <DEDUP_REMOVED lines=9> */
.L_x_12330:
        /* <DEDUP_REMOVED lines=14> */
.L_x_12344:
        /* <DEDUP_REMOVED lines=9> */
.L_x_12343:
        /* <DEDUP_REMOVED lines=28> */
.L_x_12346:
        /* <DEDUP_REMOVED lines=15> */
.L_x_12345:
[----:B------:R-:W2:Y:S02]  /*f400*/  LDG.E.U16 R0, desc[UR36][R2.64] ;  /* 0x0000002402007981 */ /* 0x000ea4000c1e1500 */
[----:B--2---:R-:W-:-:S05]  /*f410*/  IMAD.U32 R0, R0, 0x10000, RZ ;  /* 0x0001000000007824 */ /* 0x004fca00078e00ff */
[----:B------:R-:W-:-:S04]  /*f420*/  F2FP.F16.F32.PACK_AB R0, RZ, R0 ;  /* 0x00000000ff00723e */ /* 0x000fc800000000ff */
[----:B------:R-:W-:Y:S01]  /*f430*/  PRMT R19, R0, 0x7610, R19 ;  /* 0x0000761000137816 */ /* 0x000fe20000000013 */
[----:B------:R-:W-:Y:S06]  /*f440*/  BRA `(.L_x_12335) ;  /* 0x0000000400d07947 */ /* 0x000fec0003800000 */
.L_x_12342:
        /* <DEDUP_REMOVED lines=13> */
.L_x_12349:
        /* <DEDUP_REMOVED lines=21> */
.L_x_12353:
[----:B------:R-:W-:Y:S05]  /*f670*/  BSYNC B1 ;  /* 0x0000000000017941 */ /* 0x000fea0003800000 */
.L_x_12352:
[----:B------:R-:W-:Y:S01]  /*f680*/  LEA R3, R0, 0x3b800000, 0x17 ;  /* 0x3b80000000037811 */ /* 0x000fe200078eb8ff */
[----:B------:R-:W-:-:S05]  /*f690*/  IMAD.SHL.U32 R0, R2, 0x100000, RZ ;  /* 0x0010000002007824 */ /* 0x000fca00078e00ff */
[----:B------:R-:W-:-:S07]  /*f6a0*/  LOP3.LUT R0, R3, R0, R4, 0xfe, !PT ;  /* 0x0000000003007212 */ /* 0x000fce00078efe04 */
.L_x_12351:
[----:B------:R-:W-:Y:S05]  /*f6b0*/  BSYNC B0 ;  /* 0x0000000000007941 */ /* 0x000fea0003800000 */
.L_x_12350:
[----:B------:R-:W-:-:S04]  /*f6c0*/  F2FP.F16.F32.PACK_AB R0, RZ, R0 ;  /* 0x00000000ff00723e */ /* 0x000fc800000000ff */
[----:B------:R-:W-:Y:S01]  /*f6d0*/  PRMT R19, R0, 0x7610, R19 ;  /* 0x0000761000137816 */ /* 0x000fe20000000013 */
[----:B------:R-:W-:Y:S06]  /*f6e0*/  BRA `(.L_x_12335) ;  /* 0x0000000400287947 */ /* 0x000fec0003800000 */
.L_x_12348:
        /* <DEDUP_REMOVED lines=21> */
.L_x_12357:
[----:B------:R-:W-:Y:S05]  /*f840*/  BSYNC B1 ;  /* 0x0000000000017941 */ /* 0x000fea0003800000 */
.L_x_12356:
[----:B------:R-:W-:Y:S01]  /*f850*/  LEA R3, R0, 0x37800000, 0x17 ;  /* 0x3780000000037811 */ /* 0x000fe200078eb8ff */
[----:B------:R-:W-:-:S05]  /*f860*/  IMAD.SHL.U32 R0, R2, 0x200000, RZ ;  /* 0x0020000002007824 */ /* 0x000fca00078e00ff */
[----:B------:R-:W-:-:S07]  /*f870*/  LOP3.LUT R0, R3, R0, R4, 0xfe, !PT ;  /* 0x0000000003007212 */ /* 0x000fce00078efe04 */
.L_x_12355:
[----:B------:R-:W-:Y:S05]  /*f880*/  BSYNC B0 ;  /* 0x0000000000007941 */ /* 0x000fea0003800000 */
.L_x_12354:
[----:B------:R-:W-:-:S04]  /*f890*/  F2FP.F16.F32.PACK_AB R0, RZ, R0 ;  /* 0x00000000ff00723e */ /* 0x000fc800000000ff */
[----:B------:R-:W-:Y:S01]  /*f8a0*/  PRMT R19, R0, 0x7610, R19 ;  /* 0x0000761000137816 */ /* 0x000fe20000000013 */
[----:B------:R-:W-:Y:S06]  /*f8b0*/  BRA `(.L_x_12335) ;  /* 0x0000000000b47947 */ /* 0x000fec0003800000 */
.L_x_12347:
        /* <DEDUP_REMOVED lines=14> */
.L_x_12361:
[----:B------:R-:W-:Y:S05]  /*f9a0*/  BSYNC B0 ;  /* 0x0000000000007941 */ /* 0x000fea0003800000 */
.L_x_12360:
[----:B------:R-:W-:-:S04]  /*f9b0*/  F2FP.F16.F32.PACK_AB R0, RZ, R0 ;  /* 0x00000000ff00723e */ /* 0x000fc800000000ff */
[----:B------:R-:W-:Y:S01]  /*f9c0*/  PRMT R19, R0, 0x7610, R19 ;  /* 0x0000761000137816 */ /* 0x000fe20000000013 */
[----:B------:R-:W-:Y:S06]  /*f9d0*/  BRA `(.L_x_12335) ;  /* 0x00000000006c7947 */ /* 0x000fec0003800000 */
.L_x_12334:
        /* <DEDUP_REMOVED lines=16> */
.L_x_12362:
[----:B------:R-:W-:Y:S01]  /*fae0*/  PRMT R19, RZ, 0x7610, R19 ;  /* 0x00007610ff137816 */ /* 0x000fe20000000013 */
[----:B------:R-:W-:Y:S06]  /*faf0*/  BRA `(.L_x_12335) ;  /* 0x0000000000247947 */ /* 0x000fec0003800000 */
.L_x_12359:
[----:B------:R-:W2:Y:S02]  /*fb00*/  LDG.E.64 R2, desc[UR36][R2.64] ;  /* 0x0000002402027981 */ /* 0x000ea4000c1e1b00 */
[----:B--2---:R-:W0:Y:S02]  /*fb10*/  I2F.U64 R0, R2 ;  /* 0x0000000200007312 */ /* 0x004e240000301000 */
[----:B0-----:R-:W-:-:S04]  /*fb20*/  F2FP.F16.F32.PACK_AB R0, RZ, R0 ;  /* 0x00000000ff00723e */ /* 0x001fc800000000ff */
[----:B------:R-:W-:Y:S01]  /*fb30*/  PRMT R19, R0, 0x7610, R19 ;  /* 0x0000761000137816 */ /* 0x000fe20000000013 */
[----:B------:R-:W-:Y:S06]  /*fb40*/  BRA `(.L_x_12335) ;  /* 0x0000000000107947 */ /* 0x000fec0003800000 */
.L_x_12358:
[----:B------:R-:W2:Y:S02]  /*fb50*/  LDG.E R2, desc[UR36][R2.64] ;  /* 0x0000002402027981 */ /* 0x000ea4000c1e1900 */
[----:B--2---:R-:W-:-:S04]  /*fb60*/  I2FP.F32.U32 R0, R2 ;  /* 0x0000000200007245 */ /* 0x004fc80000201000 */
[----:B------:R-:W-:-:S04]  /*fb70*/  F2FP.F16.F32.PACK_AB R0, RZ, R0 ;  /* 0x00000000ff00723e */ /* 0x000fc800000000ff */
[----:B------:R-:W-:-:S07]  /*fb80*/  PRMT R19, R0, 0x7610, R19 ;  /* 0x0000761000137816 */ /* 0x000fce0000000013 */
.L_x_12335:
        /* <DEDUP_REMOVED lines=19> */
.L_x_12366:
[----:B------:R-:W2:Y:S02]  /*fcc0*/  LDG.E.U8 R2, desc[UR36][R2.64] ;  /* 0x0000002402027981 */ /* 0x000ea4000c1e1100 */
[----:B--2---:R-:W-:-:S04]  /*fcd0*/  I2FP.F32.U32 R0, R2 ;  /* 0x0000000200007245 */ /* 0x004fc80000201000 */
[----:B------:R-:W-:Y:S01]  /*fce0*/  F2FP.F16.F32.PACK_AB R0, RZ, R0 ;  /* 0x00000000ff00723e */ /* 0x000fe200000000ff */
[----:B------:R-:W-:Y:S06]  /*fcf0*/  BRA `(.L_x_12368) ;  /* 0x0000000c00887947 */ /* 0x000fec0003800000 */
.L_x_12365:
        /* <DEDUP_REMOVED lines=10> */
.L_x_12370:
[----:B------:R-:W2:Y:S02]  /*fda0*/  LDG.E R2, desc[UR36][R2.64] ;  /* 0x0000002402027981 */ /* 0x000ea4000c1e1900 */
[----:B--2---:R-:W-:-:S04]  /*fdb0*/  I2FP.F32.S32 R0, R2 ;  /* 0x0000000200007245 */ /* 0x004fc80000201400 */
[----:B------:R-:W-:Y:S01]  /*fdc0*/  F2FP.F16.F32.PACK_AB R0, RZ, R0 ;  /* 0x00000000ff00723e */ /* 0x000fe200000000ff */
[----:B------:R-:W-:Y:S06]  /*fdd0*/  BRA `(.L_x_12368) ;  /* 0x0000000c00507947 */ /* 0x000fec0003800000 */
.L_x_12369:
[----:B------:R-:W2:Y:S02]  /*fde0*/  LDG.E.U16 R2, desc[UR36][R2.64] ;  /* 0x0000002402027981 */ /* 0x000ea4000c1e1500 */
[----:B--2---:R-:W0:Y:S02]  /*fdf0*/  I2F.S16 R0, R2 ;  /* 0x0000000200007306 */ /* 0x004e240000101400 */
[----:B0-----:R-:W-:Y:S01]  /*fe00*/  F2FP.F16.F32.PACK_AB R0, RZ, R0 ;  /* 0x00000000ff00723e */ /* 0x001fe200000000ff */
[----:B------:R-:W-:Y:S06]  /*fe10*/  BRA `(.L_x_12368) ;  /* 0x0000000c00407947 */ /* 0x000fec0003800000 */
.L_x_12364:
        /* <DEDUP_REMOVED lines=9> */
.L_x_12372:
[----:B------:R1:W5:Y:S01]  /*feb0*/  LDG.E.U16 R0, desc[UR36][R2.64] ;  /* 0x0000002402007981 */ /* 0x000362000c1e1500 */
[----:B------:R-:W-:Y:S05]  /*fec0*/  BRA `(.L_x_12368) ;  /* 0x0000000c00147947 */ /* 0x000fea0003800000 */
.L_x_12371:
        /* <DEDUP_REMOVED lines=9> */
.L_x_12374:
[----:B------:R0:W5:Y:S01]  /*ff60*/  LDG.E.U16 R0, desc[UR36][R2.64] ;  /* 0x0000002402007981 */ /* 0x000162000c1e1500 */
[----:B------:R-:W-:Y:S05]  /*ff70*/  BRA `(.L_x_12368) ;  /* 0x0000000800e87947 */ /* 0x000fea0003800000 */
.L_x_12373:
        /* <DEDUP_REMOVED lines=8> */
.L_x_12363:
        /* <DEDUP_REMOVED lines=13> */
.L_x_12377:
        /* <DEDUP_REMOVED lines=8> */
.L_x_12376:
        /* <DEDUP_REMOVED lines=28> */
.L_x_12379:
        /* <DEDUP_REMOVED lines=15> */
.L_x_12378:
[----:B------:R-:W2:Y:S02]  /*10400*/  LDG.E.U16 R0, desc[UR36][R2.64] ;  /* 0x0000002402007981 */ /* 0x000ea4000c1e1500 */
[----:B--2---:R-:W-:-:S05]  /*10410*/  IMAD.U32 R0, R0, 0x10000, RZ ;  /* 0x0001000000007824 */ /* 0x004fca00078e00ff */
[----:B------:R-:W-:Y:S01]  /*10420*/  F2FP.F16.F32.PACK_AB R0, RZ, R0 ;  /* 0x00000000ff00723e */ /* 0x000fe200000000ff */
[----:B------:R-:W-:Y:S06]  /*10430*/  BRA `(.L_x_12368) ;  /* 0x0000000400b87947 */ /* 0x000fec0003800000 */
.L_x_12375:
        /* <DEDUP_REMOVED lines=12> */
.L_x_12382:
        /* <DEDUP_REMOVED lines=21> */
.L_x_12386:
[----:B------:R-:W-:Y:S05]  /*10650*/  BSYNC B1 ;  /* 0x0000000000017941 */ /* 0x000fea0003800000 */
.L_x_12385:
[----:B------:R-:W-:Y:S01]  /*10660*/  LEA R3, R0, 0x3b800000, 0x17 ;  /* 0x3b80000000037811 */ /* 0x000fe200078eb8ff */
[----:B------:R-:W-:-:S05]  /*10670*/  IMAD.SHL.U32 R0, R2, 0x100000, RZ ;  /* 0x0010000002007824 */ /* 0x000fca00078e00ff */
[----:B------:R-:W-:-:S07]  /*10680*/  LOP3.LUT R0, R3, R0, R4, 0xfe, !PT ;  /* 0x0000000003007212 */ /* 0x000fce00078efe04 */
.L_x_12384:
[----:B------:R-:W-:Y:S05]  /*10690*/  BSYNC B0 ;  /* 0x0000000000007941 */ /* 0x000fea0003800000 */
.L_x_12383:
[----:B------:R-:W-:Y:S01]  /*106a0*/  F2FP.F16.F32.PACK_AB R0, RZ, R0 ;  /* 0x00000000ff00723e */ /* 0x000fe200000000ff */
[----:B------:R-:W-:Y:S06]  /*106b0*/  BRA `(.L_x_12368) ;  /* 0x0000000400187947 */ /* 0x000fec0003800000 */
.L_x_12381:
        /* <DEDUP_REMOVED lines=21> */
.L_x_12390:
[----:B------:R-:W-:Y:S05]  /*10810*/  BSYNC B1 ;  /* 0x0000000000017941 */ /* 0x000fea0003800000 */
.L_x_12389:
[----:B------:R-:W-:Y:S01]  /*10820*/  LEA R3, R0, 0x37800000, 0x17 ;  /* 0x3780000000037811 */ /* 0x000fe200078eb8ff */
[----:B------:R-:W-:-:S05]  /*10830*/  IMAD.SHL.U32 R0, R2, 0x200000, RZ ;  /* 0x0020000002007824 */ /* 0x000fca00078e00ff */
[----:B------:R-:W-:-:S07]  /*10840*/  LOP3.LUT R0, R3, R0, R4, 0xfe, !PT ;  /* 0x0000000003007212 */ /* 0x000fce00078efe04 */
.L_x_12388:
[----:B------:R-:W-:Y:S05]  /*10850*/  BSYNC B0 ;  /* 0x0000000000007941 */ /* 0x000fea0003800000 */
.L_x_12387:
[----:B------:R-:W-:Y:S01]  /*10860*/  F2FP.F16.F32.PACK_AB R0, RZ, R0 ;  /* 0x00000000ff00723e */ /* 0x000fe200000000ff */
[----:B------:R-:W-:Y:S06]  /*10870*/  BRA `(.L_x_12368) ;  /* 0x0000000000a87947 */ /* 0x000fec0003800000 */
.L_x_12380:
        /* <DEDUP_REMOVED lines=14> */
.L_x_12394:
[----:B------:R-:W-:Y:S05]  /*10960*/  BSYNC B0 ;  /* 0x0000000000007941 */ /* 0x000fea0003800000 */
.L_x_12393:
[----:B------:R-:W-:Y:S01]  /*10970*/  F2FP.F16.F32.PACK_AB R0, RZ, R0 ;  /* 0x00000000ff00723e */ /* 0x000fe200000000ff */
[----:B------:R-:W-:Y:S06]  /*10980*/  BRA `(.L_x_12368) ;  /* 0x0000000000647947 */ /* 0x000fec0003800000 */
.L_x_12367:
        /* <DEDUP_REMOVED lines=16> */
.L_x_12395:
[----:B------:R-:W-:Y:S01]  /*10a90*/  PRMT R0, RZ, 0x7610, R0 ;  /* 0x00007610ff007816 */ /* 0x000fe20000000000 */
[----:B------:R-:W-:Y:S06]  /*10aa0*/  BRA `(.L_x_12368) ;  /* 0x00000000001c7947 */ /* 0x000fec0003800000 */
.L_x_12392:
[----:B------:R-:W2:Y:S02]  /*10ab0*/  LDG.E.64 R2, desc[UR36][R2.64] ;  /* 0x0000002402027981 */ /* 0x000ea4000c1e1b00 */
[----:B--2---:R-:W0:Y:S02]  /*10ac0*/  I2F.U64 R0, R2 ;  /* 0x0000000200007312 */ /* 0x004e240000301000 */
[----:B0-----:R-:W-:Y:S01]  /*10ad0*/  F2FP.F16.F32.PACK_AB R0, RZ, R0 ;  /* 0x00000000ff00723e */ /* 0x001fe200000000ff */
[----:B------:R-:W-:Y:S06]  /*10ae0*/  BRA `(.L_x_12368) ;  /* 0x00000000000c7947 */ /* 0x000fec0003800000 */
.L_x_12391:
[----:B------:R-:W2:Y:S02]  /*10af0*/  LDG.E R2, desc[UR36][R2.64] ;  /* 0x0000002402027981 */ /* 0x000ea4000c1e1900 */
[----:B--2---:R-:W-:-:S04]  /*10b00*/  I2FP.F32.U32 R0, R2 ;  /* 0x0000000200007245 */ /* 0x004fc80000201000 */
[----:B------:R-:W-:-:S07]  /*10b10*/  F2FP.F16.F32.PACK_AB R0, RZ, R0 ;  /* 0x00000000ff00723e */ /* 0x000fce00000000ff */
.L_x_12368:
        /* <DEDUP_REMOVED lines=26> */
.L_x_12399:
[----:B------:R-:W-:-:S06]  /*10cc0*/  HADD2.F32 R3, -RZ, R3.H0_H0 ;  /* 0x20000003ff037230 */ /* 0x000fcc0000004100 */
[----:B------:R-:W0:Y:S02]  /*10cd0*/  F2I.S64.TRUNC R2, R3 ;  /* 0x0000000300027311 */ /* 0x000e24000020d900 */
[----:B0-----:R-:W-:Y:S01]  /*10ce0*/  STG.E.U8 desc[UR36][R16.64], R2 ;  /* 0x0000000210007986 */ /* 0x001fe2000c101124 */
[----:B------:R-:W-:Y:S05]  /*10cf0*/  EXIT ;  /* 0x000000000000794d */ /* 0x000fea0003800000 */
.L_x_12398:
        /* <DEDUP_REMOVED lines=10> */
.L_x_12402:
[----:B------:R-:W-:-:S06]  /*10da0*/  HADD2.F32 R3, -RZ, R3.H0_H0 ;  /* 0x20000003ff037230 */ /* 0x000fcc0000004100 */
[----:B------:R-:W0:Y:S02]  /*10db0*/  F2I.FTZ.TRUNC.NTZ R3, R3 ;  /* 0x0000000300037305 */ /* 0x000e24000021f100 */
[----:B0-----:R-:W-:Y:S01]  /*10dc0*/  STG.E desc[UR36][R16.64], R3 ;  /* 0x0000000310007986 */ /* 0x001fe2000c101924 */
[----:B------:R-:W-:Y:S05]  /*10dd0*/  EXIT ;  /* 0x000000000000794d */ /* 0x000fea0003800000 */
.L_x_12401:
[----:B------:R-:W-:-:S06]  /*10de0*/  HADD2.F32 R3, -RZ, R3.H0_H0 ;  /* 0x20000003ff037230 */ /* 0x000fcc0000004100 */
[----:B------:R-:W0:Y:S02]  /*10df0*/  F2I.FTZ.TRUNC.NTZ R3, R3 ;  /* 0x0000000300037305 */ /* 0x000e24000021f100 */
[----:B0-----:R-:W-:Y:S01]  /*10e00*/  STG.E.U16 desc[UR36][R16.64], R3 ;  /* 0x0000000310007986 */ /* 0x001fe2000c101524 */
[----:B------:R-:W-:Y:S05]  /*10e10*/  EXIT ;  /* 0x000000000000794d */ /* 0x000fea0003800000 */
.L_x_12397:
        /* <DEDUP_REMOVED lines=9> */
.L_x_12404:
[----:B------:R-:W-:Y:S01]  /*10eb0*/  STG.E.U16 desc[UR36][R16.64], R3 ;  /* 0x0000000310007986 */ /* 0x000fe2000c101524 */
[----:B------:R-:W-:Y:S05]  /*10ec0*/  EXIT ;  /* 0x000000000000794d */ /* 0x000fea0003800000 */
.L_x_12403:
        /* <DEDUP_REMOVED lines=10> */
.L_x_12406:
[----:B------:R-:W-:-:S05]  /*10f70*/  HADD2.F32 R0, -RZ, R3.H0_H0 ;  /* 0x20000003ff007230 */ /* 0x000fca0000004100 */
[----:B------:R-:W-:-:S04]  /*10f80*/  F2FP.F16.F32.PACK_AB R0, RZ, R0 ;  /* 0x00000000ff00723e */ /* 0x000fc800000000ff */
[----:B------:R-:W-:-:S05]  /*10f90*/  PRMT R0, R0, 0x5410, RZ ;  /* 0x0000541000007816 */ /* 0x000fca00000000ff */
[----:B------:R-:W-:Y:S01]  /*10fa0*/  STG.E desc[UR36][R16.64], R0 ;  /* 0x0000000010007986 */ /* 0x000fe2000c101924 */
[----:B------:R-:W-:Y:S05]  /*10fb0*/  EXIT ;  /* 0x000000000000794d */ /* 0x000fea0003800000 */
.L_x_12405:
[----:B------:R-:W-:-:S05]  /*10fc0*/  HADD2.F32 R2, -RZ, R3.H0_H0 ;  /* 0x20000003ff027230 */ /* 0x000fca0000004100 */
[----:B------:R-:W-:-:S06]  /*10fd0*/  FMUL.FTZ R2, R2, 1 ;  /* 0x3f80000002027820 */ /* 0x000fcc0000410000 */
[----:B------:R-:W0:Y:S02]  /*10fe0*/  F2F.F64.F32 R2, R2 ;  /* 0x0000000200027310 */ /* 0x000e240000201800 */
[----:B0-----:R-:W-:Y:S01]  /*10ff0*/  STG.E.64 desc[UR36][R16.64], R2 ;  /* 0x0000000210007986 */ /* 0x001fe2000c101b24 */
[----:B------:R-:W-:Y:S05]  /*11000*/  EXIT ;  /* 0x000000000000794d */ /* 0x000fea0003800000 */
.L_x_12396:
        /* <DEDUP_REMOVED lines=13> */
.L_x_12409:
[----:B------:R-:W-:Y:S01]  /*110e0*/  HADD2.F32 R3, -RZ, R3.H0_H0 ;  /* 0x20000003ff037230 */ /* 0x000fe20000004100 */
[----:B------:R-:W-:-:S04]  /*110f0*/  CS2R R6, SRZ ;  /* 0x0000000000067805 */ /* 0x000fc8000001ff00 */
[----:B------:R-:W-:-:S04]  /*11100*/  FMUL.FTZ R3, R3, 1 ;  /* 0x3f80000003037820 */ /* 0x000fc80000410000 */
[----:B------:R-:W0:Y:S02]  /*11110*/  F2F.F64.F32 R4, R3 ;  /* 0x0000000300047310 */ /* 0x000e240000201800 */
[----:B0-----:R-:W-:Y:S01]  /*11120*/  STG.E.128 desc[UR36][R16.64], R4 ;  /* 0x0000000410007986 */ /* 0x001fe2000c101d24 */
[----:B------:R-:W-:Y:S05]  /*11130*/  EXIT ;  /* 0x000000000000794d */ /* 0x000fea0003800000 */
.L_x_12408:
        /* <DEDUP_REMOVED lines=21> */
.L_x_12413:
[----:B------:R-:W-:Y:S05]  /*11290*/  BSYNC B0 ;  /* 0x0000000000007941 */ /* 0x000fea0003800000 */
.L_x_12412:
[----:B------:R-:W-:-:S05]  /*112a0*/  LOP3.LUT R3, R0, R3, RZ, 0xfc, !PT ;  /* 0x0000000300037212 */ /* 0x000fca00078efcff */
[----:B------:R-:W-:Y:S01]  /*112b0*/  STG.E.U8 desc[UR36][R16.64], R3 ;  /* 0x0000000310007986 */ /* 0x000fe2000c101124 */
[----:B------:R-:W-:Y:S05]  /*112c0*/  EXIT ;  /* 0x000000000000794d */ /* 0x000fea0003800000 */
.L_x_12411:
        /* <DEDUP_REMOVED lines=13> */
.L_x_12415:
[----:B------:R-:W-:Y:S01]  /*113a0*/  IMAD.MOV.U32 R0, RZ, RZ, 0x7f ;  /* 0x0000007fff007424 */ /* 0x000fe200078e00ff */
[----:B------:R-:W-:-:S04]  /*113b0*/  ISETP.GT.U32.AND P0, PT, R2, 0x7f800000, PT ;  /* 0x7f8000000200780c */ /* 0x000fc80003f04070 */
[----:B------:R-:W-:-:S09]  /*113c0*/  SEL R0, R0, 0x7c, P0 ;  /* 0x0000007c00007807 */ /* 0x000fd20000000000 */
.L_x_12416:
[----:B------:R-:W-:Y:S05]  /*113d0*/  BSYNC B0 ;  /* 0x0000000000007941 */ /* 0x000fea0003800000 */
.L_x_12414:
[----:B------:R-:W-:-:S04]  /*113e0*/  LOP3.LUT R2, R3, 0x80000000, RZ, 0xc0, !PT ;  /* 0x8000000003027812 */ /* 0x000fc800078ec0ff */
[----:B------:R-:W-:-:S04]  /*113f0*/  SHF.R.U32.HI R3, RZ, 0x18, R2 ;  /* 0x00000018ff037819 */ /* 0x000fc80000011602 */
[----:B------:R-:W-:-:S05]  /*11400*/  LOP3.LUT R3, R0, R3, RZ, 0xfc, !PT ;  /* 0x0000000300037212 */ /* 0x000fca00078efcff */
[----:B------:R-:W-:Y:S01]  /*11410*/  STG.E.U8 desc[UR36][R16.64], R3 ;  /* 0x0000000310007986 */ /* 0x000fe2000c101124 */
[----:B------:R-:W-:Y:S05]  /*11420*/  EXIT ;  /* 0x000000000000794d */ /* 0x000fea0003800000 */
.L_x_12410:
[----:B------:R-:W-:-:S05]  /*11430*/  HADD2.F32 R0, -RZ, R3.H0_H0 ;  /* 0x20000003ff007230 */ /* 0x000fca0000004100 */
[----:B------:R-:W-:-:S05]  /*11440*/  F2FP.BF16.F32.PACK_AB R0, RZ, R0 ;  /* 0x00000000ff00723e */ /* 0x000fca00000010ff */
[----:B------:R-:W-:Y:S01]  /*11450*/  STG.E.U16 desc[UR36][R16.64], R0 ;  /* 0x0000000010007986 */ /* 0x000fe2000c101524 */
[----:B------:R-:W-:Y:S05]  /*11460*/  EXIT ;  /* 0x000000000000794d */ /* 0x000fea0003800000 */
.L_x_12407:
        /* <DEDUP_REMOVED lines=12> */
.L_x_12419:
        /* <DEDUP_REMOVED lines=17> */
.L_x_12422:
[----:B------:R-:W-:-:S04]  /*11640*/  LOP3.LUT R2, R3, 0x80000000, RZ, 0xc0, !PT ;  /* 0x8000000003027812 */ /* 0x000fc800078ec0ff */
[----:B------:R-:W-:-:S04]  /*11650*/  SHF.R.U32.HI R3, RZ, 0x18, R2 ;  /* 0x00000018ff037819 */ /* 0x000fc80000011602 */
[----:B------:R-:W-:-:S04]  /*11660*/  LOP3.LUT R0, R0, R3, RZ, 0xfc, !PT ;  /* 0x0000000300007212 */ /* 0x000fc800078efcff */
[----:B------:R-:W-:-:S07]  /*11670*/  PRMT R8, R0, 0x7610, R8 ;  /* 0x0000761000087816 */ /* 0x000fce0000000008 */
.L_x_12421:
[----:B------:R-:W-:Y:S05]  /*11680*/  BSYNC B0 ;  /* 0x0000000000007941 */ /* 0x000fea0003800000 */
.L_x_12420:
[----:B------:R-:W-:Y:S01]  /*11690*/  STG.E.U8 desc[UR36][R16.64], R8 ;  /* 0x0000000810007986 */ /* 0x000fe2000c101124 */
[----:B------:R-:W-:Y:S05]  /*116a0*/  EXIT ;  /* 0x000000000000794d */ /* 0x000fea0003800000 */
.L_x_12418:
        /* <DEDUP_REMOVED lines=17> */
.L_x_12425:
[----:B------:R-:W-:-:S04]  /*117c0*/  LOP3.LUT R2, R3, 0x80000000, RZ, 0xc0, !PT ;  /* 0x8000000003027812 */ /* 0x000fc800078ec0ff */
[----:B------:R-:W-:-:S04]  /*117d0*/  SHF.R.U32.HI R3, RZ, 0x18, R2 ;  /* 0x00000018ff037819 */ /* 0x000fc80000011602 */
[----:B------:R-:W-:-:S04]  /*117e0*/  LOP3.LUT R0, R0, R3, RZ, 0xfc, !PT ;  /* 0x0000000300007212 */ /* 0x000fc800078efcff */
[----:B------:R-:W-:-:S07]  /*117f0*/  PRMT R8, R0, 0x7610, R8 ;  /* 0x0000761000087816 */ /* 0x000fce0000000008 */
.L_x_12424:
[----:B------:R-:W-:Y:S05]  /*11800*/  BSYNC B0 ;  /* 0x0000000000007941 */ /* 0x000fea0003800000 */
.L_x_12423:
[----:B------:R-:W-:Y:S01]  /*11810*/  STG.E.U8 desc[UR36][R16.64], R8 ;  /* 0x0000000810007986 */ /* 0x000fe2000c101124 */
[----:B------:R-:W-:Y:S05]  /*11820*/  EXIT ;  /* 0x000000000000794d */ /* 0x000fea0003800000 */
.L_x_12417:
        /* <DEDUP_REMOVED lines=22> */
.L_x_12400:
        /* <DEDUP_REMOVED lines=16> */
.L_x_12428:
[----:B------:R-:W-:Y:S05]  /*11a90*/  EXIT ;  /* 0x000000000000794d */ /* 0x000fea0003800000 */
.L_x_12427:
[----:B------:R-:W-:-:S06]  /*11aa0*/  HADD2.F32 R3, -RZ, R3.H0_H0 ;  /* 0x20000003ff037230 */ /* 0x000fcc0000004100 */
[----:B------:R-:W0:Y:S02]  /*11ab0*/  F2I.U64.TRUNC R2, R3 ;  /* 0x0000000300027311 */ /* 0x000e24000020d800 */
[----:B0-----:R-:W-:Y:S01]  /*11ac0*/  STG.E.64 desc[UR36][R16.64], R2 ;  /* 0x0000000210007986 */ /* 0x001fe2000c101b24 */
[----:B------:R-:W-:Y:S05]  /*11ad0*/  EXIT ;  /* 0x000000000000794d */ /* 0x000fea0003800000 */
.L_x_12426:
[----:B------:R-:W-:-:S06]  /*11ae0*/  HADD2.F32 R3, -RZ, R3.H0_H0 ;  /* 0x20000003ff037230 */ /* 0x000fcc0000004100 */
[----:B------:R-:W0:Y:S02]  /*11af0*/  F2I.FTZ.U32.TRUNC.NTZ R3, R3 ;  /* 0x0000000300037305 */ /* 0x000e24000021f000 */
[----:B0-----:R-:W-:Y:S01]  /*11b00*/  STG.E desc[UR36][R16.64], R3 ;  /* 0x0000000310007986 */ /* 0x001fe2000c101924 */
[----:B------:R-:W-:Y:S05]  /*11b10*/  EXIT ;  /* 0x000000000000794d */ /* 0x000fea0003800000 */
.L_x_12429:
        /* <DEDUP_REMOVED lines=14> */
.L_x_14677:


//--------------------- .text._ZN2at6native27unrolled_elementwise_kernelIZZZNS0_28sigmoid_backward_kernel_cudaERNS_18TensorIteratorBaseEENKUlvE0_clEvENKUlvE1_clEvEUlN3c104HalfES7_E_St5arrayIPcLm3EELi4E23TrivialOffsetCalculatorILi2EjESC_ILi1EjENS0_6memory12LoadWithCastILi2EEENSF_13StoreWithCastILi1EEEEEviT_T0_T2_T3_T4_T5_ --------------------------
	.section	.text._ZN2at6native27unrolled_elementwise_kernelIZZZNS0_28sigmoid_backward_kernel_cudaERNS_18TensorIteratorBaseEENKUlvE0_clEvENKUlvE1_clEvEUlN3c104HalfES7_E_St5arrayIPcLm3EELi4E23TrivialOffsetCalculatorILi2EjESC_ILi1EjENS0_6memory12LoadWithCastILi2EEENSF_13StoreWithCastILi1EEEEEviT_T0_T2_T3_T4_T5_,"ax",@progbits
	.align	128
        .global         _ZN2at6native27unrolled_elementwise_kernelIZZZNS0_28sigmoid_backward_kernel_cudaERNS_18TensorIteratorBaseEENKUlvE0_clEvENKUlvE1_clEvEUlN3c104HalfES7_E_St5arrayIPcLm3EELi4E23TrivialOffsetCalculatorILi2EjESC_ILi1EjENS0_6memory12LoadWithCastILi2EEENSF_13StoreWithCastILi1EEEEEviT_T0_T2_T3_T4_T5_
        .type           _ZN2at6native27unrolled_elementwise_kernelIZZZNS0_28sigmoid_backward_kernel_cudaERNS_18TensorIteratorBaseEENKUlvE0_clEvENKUlvE1_clEvEUlN3c104HalfES7_E_St5arrayIPcLm3EELi4E23TrivialOffsetCalculatorILi2EjESC_ILi1EjENS0_6memory12LoadWithCastILi2EEENSF_13StoreWithCastILi1EEEEEviT_T0_T2_T3_T4_T5_,@function
        .size           _ZN2at6native27unrolled_elementwise_kernelIZZZNS0_28sigmoid_backward_kernel_cudaERNS_18TensorIteratorBaseEENKUlvE0_clEvENKUlvE1_clEvEUlN3c104HalfES7_E_St5arrayIPcLm3EELi4E23TrivialOffsetCalculatorILi2EjESC_ILi1EjENS0_6memory12LoadWithCastILi2EEENSF_13StoreWithCastILi1EEEEEviT_T0_T2_T3_T4_T5_,(.L_x_14678 - _ZN2at6native27unrolled_elementwise_kernelIZZZNS0_28sigmoid_backward_kernel_cudaERNS_18TensorIteratorBaseEENKUlvE0_clEvENKUlvE1_clEvEUlN3c104HalfES7_E_St5arrayIPcLm3EELi4E23TrivialOffsetCalculatorILi2EjESC_ILi1EjENS0_6memory12LoadWithCastILi2EEENSF_13StoreWithCastILi1EEEEEviT_T0_T2_T3_T4_T5_)
        .other          _ZN2at6native27unrolled_elementwise_kernelIZZZNS0_28sigmoid_backward_kernel_cudaERNS_18TensorIteratorBaseEENKUlvE0_clEvENKUlvE1_clEvEUlN3c104HalfES7_E_St5arrayIPcLm3EELi4E23TrivialOffsetCalculatorILi2EjESC_ILi1EjENS0_6memory12LoadWithCastILi2EEENSF_13StoreWithCastILi1EEEEEviT_T0_T2_T3_T4_T5_,@"STO_CUDA_ENTRY STV_DEFAULT"
_ZN2at6native27unrolled_elementwise_kernelIZZZNS0_28sigmoid_backward_kernel_cudaERNS_18TensorIteratorBaseEENKUlvE0_clEvENKUlvE1_clEvEUlN3c104HalfES7_E_St5arrayIPcLm3EELi4E23TrivialOffsetCalculatorILi2EjESC_ILi1EjENS0_6memory12LoadWithCastILi2EEENSF_13StoreWithCastILi1EEEEEviT_T0_T2_T3_T4_T5_:
.text._ZN2at6native27unrolled_elementwise_kernelIZZZNS0_28sigmoid_backward_kernel_cudaERNS_18TensorIteratorBaseEENKUlvE0_clEvENKUlvE1_clEvEUlN3c104HalfES7_E_St5arrayIPcLm3EELi4E23TrivialOffsetCalculatorILi2EjESC_ILi1EjENS0_6memory12LoadWithCastILi2EEENSF_13StoreWithCastILi1EEEEEviT_T0_T2_T3_T4_T5_:
        /* <DEDUP_REMOVED lines=36> */
.L_x_12435:
[----:B------:R-:W2:Y:S02]  /*0240*/  LDG.E.U8 R4, desc[UR36][R4.64] ;  /* 0x0000002404047981 */ /* 0x000ea4000c1e1100 */
[----:B--2---:R-:W-:-:S04]  /*0250*/  I2FP.F32.U32 R0, R4 ;  /* 0x0000000400007245 */ /* 0x004fc80000201000 */
[----:B------:R-:W-:-:S04]  /*0260*/  F2FP.F16.F32.PACK_AB R0, RZ, R0 ;  /* 0x00000000ff00723e */ /* 0x000fc800000000ff */
[----:B------:R-:W-:Y:S01]  /*0270*/  PRMT R17, R0, 0x7610, R17 ;  /* 0x0000761000117816 */ /* 0x000fe20000000011 */
[----:B------:R-:W-:Y:S06]  /*0280*/  BRA `(.L_x_12437) ;  /* 0x0000000c00bc7947 */ /* 0x000fec0003800000 */
.L_x_12434:
        /* <DEDUP_REMOVED lines=11> */
.L_x_12439:
[----:B------:R-:W2:Y:S02]  /*0340*/  LDG.E R4, desc[UR36][R4.64] ;  /* 0x0000002404047981 */ /* 0x000ea4000c1e1900 */
[----:B--2---:R-:W-:-:S04]  /*0350*/  I2FP.F32.S32 R0, R4 ;  /* 0x0000000400007245 */ /* 0x004fc80000201400 */
[----:B------:R-:W-:-:S04]  /*0360*/  F2FP.F16.F32.PACK_AB R0, RZ, R0 ;  /* 0x00000000ff00723e */ /* 0x000fc800000000ff */
[----:B------:R-:W-:Y:S01]  /*0370*/  PRMT R17, R0, 0x7610, R17 ;  /* 0x0000761000117816 */ /* 0x000fe20000000011 */
[----:B------:R-:W-:Y:S06]  /*0380*/  BRA `(.L_x_12437) ;  /* 0x0000000c007c7947 */ /* 0x000fec0003800000 */
.L_x_12438:
[----:B------:R-:W2:Y:S02]  /*0390*/  LDG.E.U16 R4, desc[UR36][R4.64] ;  /* 0x0000002404047981 */ /* 0x000ea4000c1e1500 */
[----:B--2---:R-:W0:Y:S02]  /*03a0*/  I2F.S16 R0, R4 ;  /* 0x0000000400007306 */ /* 0x004e240000101400 */
[----:B0-----:R-:W-:-:S04]  /*03b0*/  F2FP.F16.F32.PACK_AB R0, RZ, R0 ;  /* 0x00000000ff00723e */ /* 0x001fc800000000ff */
[----:B------:R-:W-:Y:S01]  /*03c0*/  PRMT R17, R0, 0x7610, R17 ;  /* 0x0000761000117816 */ /* 0x000fe20000000011 */
[----:B------:R-:W-:Y:S06]  /*03d0*/  BRA `(.L_x_12437) ;  /* 0x0000000c00687947 */ /* 0x000fec0003800000 */
.L_x_12433:
        /* <DEDUP_REMOVED lines=9> */
.L_x_12441:
[----:B------:R1:W5:Y:S01]  /*0470*/  LDG.E.U16 R17, desc[UR36][R4.64] ;  /* 0x0000002404117981 */ /* 0x000362000c1e1500 */
[----:B------:R-:W-:Y:S05]  /*0480*/  BRA `(.L_x_12437) ;  /* 0x0000000c003c7947 */ /* 0x000fea0003800000 */
.L_x_12440:
        /* <DEDUP_REMOVED lines=9> */
.L_x_12443:
[----:B------:R0:W5:Y:S01]  /*0520*/  LDG.E.U16 R17, desc[UR36][R4.64] ;  /* 0x0000002404117981 */ /* 0x000162000c1e1500 */
[----:B------:R-:W-:Y:S05]  /*0530*/  BRA `(.L_x_12437) ;  /* 0x0000000c00107947 */ /* 0x000fea0003800000 */
.L_x_12442:
        /* <DEDUP_REMOVED lines=9> */
.L_x_12432:
        /* <DEDUP_REMOVED lines=14> */
.L_x_12446:
        /* <DEDUP_REMOVED lines=9> */
.L_x_12445:
        /* <DEDUP_REMOVED lines=28> */
.L_x_12448:
        /* <DEDUP_REMOVED lines=15> */
.L_x_12447:
[----:B------:R-:W2:Y:S02]  /*09f0*/  LDG.E.U16 R0, desc[UR36][R4.64] ;  /* 0x0000002404007981 */ /* 0x000ea4000c1e1500 */
[----:B--2---:R-:W-:-:S05]  /*0a00*/  IMAD.U32 R0, R0, 0x10000, RZ ;  /* 0x0001000000007824 */ /* 0x004fca00078e00ff */
[----:B------:R-:W-:-:S04]  /*0a10*/  F2FP.F16.F32.PACK_AB R0, RZ, R0 ;  /* 0x00000000ff00723e */ /* 0x000fc800000000ff */
[----:B------:R-:W-:Y:S01]  /*0a20*/  PRMT R17, R0, 0x7610, R17 ;  /* 0x0000761000117816 */ /* 0x000fe20000000011 */
[----:B------:R-:W-:Y:S06]  /*0a30*/  BRA `(.L_x_12437) ;  /* 0x0000000400d07947 */ /* 0x000fec0003800000 */
.L_x_12444:
        /* <DEDUP_REMOVED lines=13> */
.L_x_12451:
        /* <DEDUP_REMOVED lines=21> */
.L_x_12455:
[----:B------:R-:W-:Y:S05]  /*0c60*/  BSYNC B1 ;  /* 0x0000000000017941 */ /* 0x000fea0003800000 */
.L_x_12454:
[----:B------:R-:W-:Y:S01]  /*0c70*/  LEA R5, R0, 0x3b800000, 0x17 ;  /* 0x3b80000000057811 */ /* 0x000fe200078eb8ff */
[----:B------:R-:W-:-:S05]  /*0c80*/  IMAD.SHL.U32 R0, R3, 0x100000, RZ ;  /* 0x0010000003007824 */ /* 0x000fca00078e00ff */
[----:B------:R-:W-:-:S07]  /*0c90*/  LOP3.LUT R0, R5, R0, R6, 0xfe, !PT ;  /* 0x0000000005007212 */ /* 0x000fce00078efe06 */
.L_x_12453:
[----:B------:R-:W-:Y:S05]  /*0ca0*/  BSYNC B0 ;  /* 0x0000000000007941 */ /* 0x000fea0003800000 */
.L_x_12452:
[----:B------:R-:W-:-:S04]  /*0cb0*/  F2FP.F16.F32.PACK_AB R0, RZ, R0 ;  /* 0x00000000ff00723e */ /* 0x000fc800000000ff */
[----:B------:R-:W-:Y:S01]  /*0cc0*/  PRMT R17, R0, 0x7610, R17 ;  /* 0x0000761000117816 */ /* 0x000fe20000000011 */
[----:B------:R-:W-:Y:S06]  /*0cd0*/  BRA `(.L_x_12437) ;  /* 0x0000000400287947 */ /* 0x000fec0003800000 */
.L_x_12450:
        /* <DEDUP_REMOVED lines=21> */
.L_x_12459:
[----:B------:R-:W-:Y:S05]  /*0e30*/  BSYNC B1 ;  /* 0x0000000000017941 */ /* 0x000fea0003800000 */
.L_x_12458:
[----:B------:R-:W-:Y:S01]  /*0e40*/  LEA R5, R0, 0x37800000, 0x17 ;  /* 0x3780000000057811 */ /* 0x000fe200078eb8ff */
[----:B------:R-:W-:-:S05]  /*0e50*/  IMAD.SHL.U32 R0, R3, 0x200000, RZ ;  /* 0x0020000003007824 */ /* 0x000fca00078e00ff */
[----:B------:R-:W-:-:S07]  /*0e60*/  LOP3.LUT R0, R5, R0, R6, 0xfe, !PT ;  /* 0x0000000005007212 */ /* 0x000fce00078efe06 */
.L_x_12457:
[----:B------:R-:W-:Y:S05]  /*0e70*/  BSYNC B0 ;  /* 0x0000000000007941 */ /* 0x000fea0003800000 */
.L_x_12456:
[----:B------:R-:W-:-:S04]  /*0e80*/  F2FP.F16.F32.PACK_AB R0, RZ, R0 ;  /* 0x00000000ff00723e */ /* 0x000fc800000000ff */
[----:B------:R-:W-:Y:S01]  /*0e90*/  PRMT R17, R0, 0x7610, R17 ;  /* 0x0000761000117816 */ /* 0x000fe20000000011 */
[----:B------:R-:W-:Y:S06]  /*0ea0*/  BRA `(.L_x_12437) ;  /* 0x0000000000b47947 */ /* 0x000fec0003800000 */
.L_x_12449:
        /* <DEDUP_REMOVED lines=14> */
.L_x_12463:
[----:B------:R-:W-:Y:S05]  /*0f90*/  BSYNC B0 ;  /* 0x0000000000007941 */ /* 0x000fea0003800000 */
.L_x_12462:
[----:B------:R-:W-:-:S04]  /*0fa0*/  F2FP.F16.F32.PACK_AB R0, RZ, R0 ;  /* 0x00000000ff00723e */ /* 0x000fc800000000ff */
[----:B------:R-:W-:Y:S01]  /*0fb0*/  PRMT R17, R0, 0x7610, R17 ;  /* 0x0000761000117816 */ /* 0x000fe20000000011 */
[----:B------:R-:W-:Y:S06]  /*0fc0*/  BRA `(.L_x_12437) ;  /* 0x00000000006c7947 */ /* 0x000fec0003800000 */
.L_x_12436:
        /* <DEDUP_REMOVED lines=16> */
.L_x_12464:
[----:B------:R-:W-:Y:S01]  /*10d0*/  PRMT R17, RZ, 0x7610, R17 ;  /* 0x00007610ff117816 */ /* 0x000fe20000000011 */
[----:B------:R-:W-:Y:S06]  /*10e0*/  BRA `(.L_x_12437) ;  /* 0x0000000000247947 */ /* 0x000fec0003800000 */
.L_x_12461:
[----:B------:R-:W2:Y:S02]  /*10f0*/  LDG.E.64 R4, desc[UR36][R4.64] ;  /* 0x0000002404047981 */ /* 0x000ea4000c1e1b00 */
[----:B--2---:R-:W0:Y:S02]  /*1100*/  I2F.U64 R0, R4 ;  /* 0x0000000400007312 */ /* 0x004e240000301000 */
[----:B0-----:R-:W-:-:S04]  /*1110*/  F2FP.F16.F32.PACK_AB R0, RZ, R0 ;  /* 0x00000000ff00723e */ /* 0x001fc800000000ff */
[----:B------:R-:W-:Y:S01]  /*1120*/  PRMT R17, R0, 0x7610, R17 ;  /* 0x0000761000117816 */ /* 0x000fe20000000011 */
[----:B------:R-:W-:Y:S06]  /*1130*/  BRA `(.L_x_12437) ;  /* 0x0000000000107947 */ /* 0x000fec0003800000 */
.L_x_12460:
[----:B------:R-:W2:Y:S02]  /*1140*/  LDG.E R4, desc[UR36][R4.64] ;  /* 0x0000002404047981 */ /* 0x000ea4000c1e1900 */
[----:B--2---:R-:W-:-:S04]  /*1150*/  I2FP.F32.U32 R0, R4 ;  /* 0x0000000400007245 */ /* 0x004fc80000201000 */
[----:B------:R-:W-:-:S04]  /*1160*/  F2FP.F16.F32.PACK_AB R0, RZ, R0 ;  /* 0x00000000ff00723e */ /* 0x000fc800000000ff */
[----:B------:R-:W-:-:S07]  /*1170*/  PRMT R17, R0, 0x7610, R17 ;  /* 0x0000761000117816 */ /* 0x000fce0000000011 */
.L_x_12437:
        /* <DEDUP_REMOVED lines=21> */
.L_x_12468:
[----:B------:R-:W2:Y:S02]  /*12d0*/  LDG.E.U8 R4, desc[UR36][R4.64] ;  /* 0x0000002404047981 */ /* 0x000ea4000c1e1100 */
[----:B--2---:R-:W-:-:S04]  /*12e0*/  I2FP.F32.U32 R0, R4 ;  /* 0x0000000400007245 */ /* 0x004fc80000201000 */
[----:B------:R-:W-:-:S04]  /*12f0*/  F2FP.F16.F32.PACK_AB R0, RZ, R0 ;  /* 0x00000000ff00723e */ /* 0x000fc800000000ff */
[----:B------:R-:W-:Y:S01]  /*1300*/  PRMT R18, R0, 0x7610, R18 ;  /* 0x0000761000127816 */ /* 0x000fe20000000012 */
[----:B------:R-:W-:Y:S06]  /*1310*/  BRA `(.L_x_12470) ;  /* 0x0000000c00bc7947 */ /* 0x000fec0003800000 */
.L_x_12467:
        /* <DEDUP_REMOVED lines=11> */
.L_x_12472:
[----:B------:R-:W2:Y:S02]  /*13d0*/  LDG.E R4, desc[UR36][R4.64] ;  /* 0x0000002404047981 */ /* 0x000ea4000c1e1900 */
[----:B--2---:R-:W-:-:S04]  /*13e0*/  I2FP.F32.S32 R0, R4 ;  /* 0x0000000400007245 */ /* 0x004fc80000201400 */
[----:B------:R-:W-:-:S04]  /*13f0*/  F2FP.F16.F32.PACK_AB R0, RZ, R0 ;  /* 0x00000000ff00723e */ /* 0x000fc800000000ff */
[----:B------:R-:W-:Y:S01]  /*1400*/  PRMT R18, R0, 0x7610, R18 ;  /* 0x0000761000127816 */ /* 0x000fe20000000012 */
[----:B------:R-:W-:Y:S06]  /*1410*/  BRA `(.L_x_12470) ;  /* 0x0000000c007c7947 */ /* 0x000fec0003800000 */
.L_x_12471:
[----:B------:R-:W2:Y:S02]  /*1420*/  LDG.E.U16 R4, desc[UR36][R4.64] ;  /* 0x0000002404047981 */ /* 0x000ea4000c1e1500 */
[----:B--2---:R-:W0:Y:S02]  /*1430*/  I2F.S16 R0, R4 ;  /* 0x0000000400007306 */ /* 0x004e240000101400 */
[----:B0-----:R-:W-:-:S04]  /*1440*/  F2FP.F16.F32.PACK_AB R0, RZ, R0 ;  /* 0x00000000ff00723e */ /* 0x001fc800000000ff */
[----:B------:R-:W-:Y:S01]  /*1450*/  PRMT R18, R0, 0x7610, R18 ;  /* 0x0000761000127816 */ /* 0x000fe20000000012 */
[----:B------:R-:W-:Y:S06]  /*1460*/  BRA `(.L_x_12470) ;  /* 0x0000000c00687947 */ /* 0x000fec0003800000 */
.L_x_12466:
        /* <DEDUP_REMOVED lines=9> */
.L_x_12474:
[----:B------:R1:W5:Y:S01]  /*1500*/  LDG.E.U16 R18, desc[UR36][R4.64] ;  /* 0x0000002404127981 */ /* 0x000362000c1e1500 */
[----:B------:R-:W-:Y:S05]  /*1510*/  BRA `(.L_x_12470) ;  /* 0x0000000c003c7947 */ /* 0x000fea0003800000 */
.L_x_12473:
        /* <DEDUP_REMOVED lines=9> */
.L_x_12476:
[----:B------:R0:W5:Y:S01]  /*15b0*/  LDG.E.U16 R18, desc[UR36][R4.64] ;  /* 0x0000002404127981 */ /* 0x000162000c1e1500 */
[----:B------:R-:W-:Y:S05]  /*15c0*/  BRA `(.L_x_12470) ;  /* 0x0000000c00107947 */ /* 0x000fea0003800000 */
.L_x_12475:
        /* <DEDUP_REMOVED lines=9> */
.L_x_12465:
        /* <DEDUP_REMOVED lines=14> */
.L_x_12479:
        /* <DEDUP_REMOVED lines=9> */
.L_x_12478:
        /* <DEDUP_REMOVED lines=28> */
.L_x_12481:
        /* <DEDUP_REMOVED lines=15> */
.L_x_12480:
[----:B------:R-:W2:Y:S02]  /*1a80*/  LDG.E.U16 R0, desc[UR36][R4.64] ;  /* 0x0000002404007981 */ /* 0x000ea4000c1e1500 */
[----:B--2---:R-:W-:-:S05]  /*1a90*/  IMAD.U32 R0, R0, 0x10000, RZ ;  /* 0x0001000000007824 */ /* 0x004fca00078e00ff */
[----:B------:R-:W-:-:S04]  /*1aa0*/  F2FP.F16.F32.PACK_AB R0, RZ, R0 ;  /* 0x00000000ff00723e */ /* 0x000fc800000000ff */
[----:B------:R-:W-:Y:S01]  /*1ab0*/  PRMT R18, R0, 0x7610, R18 ;  /* 0x0000761000127816 */ /* 0x000fe20000000012 */
[----:B------:R-:W-:Y:S06]  /*1ac0*/  BRA `(.L_x_12470) ;  /* 0x0000000400d07947 */ /* 0x000fec0003800000 */
.L_x_12477:
        /* <DEDUP_REMOVED lines=13> */
.L_x_12484:
        /* <DEDUP_REMOVED lines=21> */
.L_x_12488:
[----:B------:R-:W-:Y:S05]  /*1cf0*/  BSYNC B1 ;  /* 0x0000000000017941 */ /* 0x000fea0003800000 */
.L_x_12487:
[----:B------:R-:W-:Y:S01]  /*1d00*/  LEA R5, R0, 0x3b800000, 0x17 ;  /* 0x3b80000000057811 */ /* 0x000fe200078eb8ff */
[----:B------:R-:W-:-:S05]  /*1d10*/  IMAD.SHL.U32 R0, R3, 0x100000, RZ ;  /* 0x0010000003007824 */ /* 0x000fca00078e00ff */
[----:B------:R-:W-:-:S07]  /*1d20*/  LOP3.LUT R0, R5, R0, R6, 0xfe, !PT ;  /* 0x0000000005007212 */ /* 0x000fce00078efe06 */
.L_x_12486:
[----:B------:R-:W-:Y:S05]  /*1d30*/  BSYNC B0 ;  /* 0x0000000000007941 */ /* 0x000fea0003800000 */
.L_x_12485:
[----:B------:R-:W-:-:S04]  /*1d40*/  F2FP.F16.F32.PACK_AB R0, RZ, R0 ;  /* 0x00000000ff00723e */ /* 0x000fc800000000ff */
[----:B------:R-:W-:Y:S01]  /*1d50*/  PRMT R18, R0, 0x7610, R18 ;  /* 0x0000761000127816 */ /* 0x000fe20000000012 */
[----:B------:R-:W-:Y:S06]  /*1d60*/  BRA `(.L_x_12470) ;  /* 0x0000000400287947 */ /* 0x000fec0003800000 */
.L_x_12483:
        /* <DEDUP_REMOVED lines=21> */
.L_x_12492:
[----:B------:R-:W-:Y:S05]  /*1ec0*/  BSYNC B1 ;  /* 0x0000000000017941 */ /* 0x000fea0003800000 */
.L_x_12491:
[----:B------:R-:W-:Y:S01]  /*1ed0*/  LEA R5, R0, 0x37800000, 0x17 ;  /* 0x3780000000057811 */ /* 0x000fe200078eb8ff */
[----:B------:R-:W-:-:S05]  /*1ee0*/  IMAD.SHL.U32 R0, R3, 0x200000, RZ ;  /* 0x0020000003007824 */ /* 0x000fca00078e00ff */
[----:B------:R-:W-:-:S07]  /*1ef0*/  LOP3.LUT R0, R5, R0, R6, 0xfe, !PT ;  /* 0x0000000005007212 */ /* 0x000fce00078efe06 */
.L_x_12490:
[----:B------:R-:W-:Y:S05]  /*1f00*/  BSYNC B0 ;  /* 0x0000000000007941 */ /* 0x000fea0003800000 */
.L_x_12489:
[----:B------:R-:W-:-:S04]  /*1f10*/  F2FP.F16.F32.PACK_AB R0, RZ, R0 ;  /* 0x00000000ff00723e */ /* 0x000fc800000000ff */
[----:B------:R-:W-:Y:S01]  /*1f20*/  PRMT R18, R0, 0x7610, R18 ;  /* 0x0000761000127816 */ /* 0x000fe20000000012 */
[----:B------:R-:W-:Y:S06]  /*1f30*/  BRA `(.L_x_12470) ;  /* 0x0000000000b47947 */ /* 0x000fec0003800000 */
.L_x_12482:
        /* <DEDUP_REMOVED lines=14> */
.L_x_12496:
[----:B------:R-:W-:Y:S05]  /*2020*/  BSYNC B0 ;  /* 0x0000000000007941 */ /* 0x000fea0003800000 */
.L_x_12495:
[----:B------:R-:W-:-:S04]  /*2030*/  F2FP.F16.F32.PACK_AB R0, RZ, R0 ;  /* 0x00000000ff00723e */ /* 0x000fc800000000ff */
[----:B------:R-:W-:Y:S01]  /*2040*/  PRMT R18, R0, 0x7610, R18 ;  /* 0x0000761000127816 */ /* 0x000fe20000000012 */
[----:B------:R-:W-:Y:S06]  /*2050*/  BRA `(.L_x_12470) ;  /* 0x00000000006c7947 */ /* 0x000fec0003800000 */
.L_x_12469:
        /* <DEDUP_REMOVED lines=16> */
.L_x_12497:
[----:B------:R-:W-:Y:S01]  /*2160*/  PRMT R18, RZ, 0x7610, R18 ;  /* 0x00007610ff127816 */ /* 0x000fe20000000012 */
[----:B------:R-:W-:Y:S06]  /*2170*/  BRA `(.L_x_12470) ;  /* 0x0000000000247947 */ /* 0x000fec0003800000 */
.L_x_12494:
[----:B------:R-:W2:Y:S02]  /*2180*/  LDG.E.64 R4, desc[UR36][R4.64] ;  /* 0x0000002404047981 */ /* 0x000ea4000c1e1b00 */
[----:B--2---:R-:W0:Y:S02]  /*2190*/  I2F.U64 R0, R4 ;  /* 0x0000000400007312 */ /* 0x004e240000301000 */
[----:B0-----:R-:W-:-:S04]  /*21a0*/  F2FP.F16.F32.PACK_AB R0, RZ, R0 ;  /* 0x00000000ff00723e */ /* 0x001fc800000000ff */
[----:B------:R-:W-:Y:S01]  /*21b0*/  PRMT R18, R0, 0x7610, R18 ;  /* 0x0000761000127816 */ /* 0x000fe20000000012 */
[----:B------:R-:W-:Y:S06]  /*21c0*/  BRA `(.L_x_12470) ;  /* 0x0000000000107947 */ /* 0x000fec0003800000 */
.L_x_12493:
[----:B------:R-:W2:Y:S02]  /*21d0*/  LDG.E R4, desc[UR36][R4.64] ;  /* 0x0000002404047981 */ /* 0x000ea4000c1e1900 */
[----:B--2---:R-:W-:-:S04]  /*21e0*/  I2FP.F32.U32 R0, R4 ;  /* 0x0000000400007245 */ /* 0x004fc80000201000 */
[----:B------:R-:W-:-:S04]  /*21f0*/  F2FP.F16.F32.PACK_AB R0, RZ, R0 ;  /* 0x00000000ff00723e */ /* 0x000fc800000000ff */
[----:B------:R-:W-:-:S07]  /*2200*/  PRMT R18, R0, 0x7610, R18 ;  /* 0x0000761000127816 */ /* 0x000fce0000000012 */
.L_x_12470:
[----:B------:R-:W-:-:S07]  /*2210*/  VIADD R27, R27, 0x80 ;  /* 0x000000801b1b7836 */ /* 0x000fce0000000000 */
.L_x_12431:
[----:B------:R-:W-:Y:S05]  /*2220*/  BSYNC B6 ;  /* 0x0000000000067941 */ /* 0x000fea0003800000 */
.L_x_12430:
        /* <DEDUP_REMOVED lines=26> */
.L_x_12503:
[----:B------:R-:W2:Y:S02]  /*23d0*/  LDG.E.U8 R4, desc[UR36][R4.64] ;  /* 0x0000002404047981 */ /* 0x000ea4000c1e1100 */
[----:B--2---:R-:W-:-:S04]  /*23e0*/  I2FP.F32.U32 R0, R4 ;  /* 0x0000000400007245 */ /* 0x004fc80000201000 */
[----:B------:R-:W-:-:S04]  /*23f0*/  F2FP.F16.F32.PACK_AB R0, RZ, R0 ;  /* 0x00000000ff00723e */ /* 0x000fc800000000ff */
[----:B------:R-:W-:Y:S01]  /*2400*/  PRMT R16, R0, 0x7610, R16 ;  /* 0x0000761000107816 */ /* 0x000fe20000000010 */
[----:B------:R-:W-:Y:S06]  /*2410*/  BRA `(.L_x_12505) ;  /* 0x0000000c00c07947 */ /* 0x000fec0003800000 */
.L_x_12502:
        /* <DEDUP_REMOVED lines=11> */
.L_x_12507:
[----:B------:R-:W2:Y:S02]  /*24d0*/  LDG.E R4, desc[UR36][R4.64] ;  /* 0x0000002404047981 */ /* 0x000ea4000c1e1900 */
[----:B--2---:R-:W-:-:S04]  /*24e0*/  I2FP.F32.S32 R0, R4 ;  /* 0x0000000400007245 */ /* 0x004fc80000201400 */
[----:B------:R-:W-:-:S04]  /*24f0*/  F2FP.F16.F32.PACK_AB R0, RZ, R0 ;  /* 0x00000000ff00723e */ /* 0x000fc800000000ff */
[----:B------:R-:W-:Y:S01]  /*2500*/  PRMT R16, R0, 0x7610, R16 ;  /* 0x0000761000107816 */ /* 0x000fe20000000010 */
[----:B------:R-:W-:Y:S06]  /*2510*/  BRA `(.L_x_12505) ;  /* 0x0000000c00807947 */ /* 0x000fec0003800000 */
.L_x_12506:
[----:B------:R-:W2:Y:S02]  /*2520*/  LDG.E.U16 R4, desc[UR36][R4.64] ;  /* 0x0000002404047981 */ /* 0x000ea4000c1e1500 */
[----:B--2---:R-:W0:Y:S02]  /*2530*/  I2F.S16 R0, R4 ;  /* 0x0000000400007306 */ /* 0x004e240000101400 */
[----:B0-----:R-:W-:-:S04]  /*2540*/  F2FP.F16.F32.PACK_AB R0, RZ, R0 ;  /* 0x00000000ff00723e */ /* 0x001fc800000000ff */
[----:B------:R-:W-:Y:S01]  /*2550*/  PRMT R16, R0, 0x7610, R16 ;  /* 0x0000761000107816 */ /* 0x000fe20000000010 */
[----:B------:R-:W-:Y:S06]  /*2560*/  BRA `(.L_x_12505) ;  /* 0x0000000c006c7947 */ /* 0x000fec0003800000 */
.L_x_12501:
        /* <DEDUP_REMOVED lines=9> */
.L_x_12509:
[----:B------:R1:W5:Y:S01]  /*2600*/  LDG.E.U16 R16, desc[UR36][R4.64] ;  /* 0x0000002404107981 */ /* 0x000362000c1e1500 */
[----:B------:R-:W-:Y:S05]  /*2610*/  BRA `(.L_x_12505) ;  /* 0x0000000c00407947 */ /* 0x000fea0003800000 */
.L_x_12508:
        /* <DEDUP_REMOVED lines=9> */
.L_x_12511:
[----:B------:R0:W5:Y:S01]  /*26b0*/  LDG.E.U16 R16, desc[UR36][R4.64] ;  /* 0x0000002404107981 */ /* 0x000162000c1e1500 */
[----:B------:R-:W-:Y:S05]  /*26c0*/  BRA `(.L_x_12505) ;  /* 0x0000000c00147947 */ /* 0x000fea0003800000 */
.L_x_12510:
        /* <DEDUP_REMOVED lines=9> */
.L_x_12500:
        /* <DEDUP_REMOVED lines=14> */
.L_x_12514:
        /* <DEDUP_REMOVED lines=9> */
.L_x_12513:
        /* <DEDUP_REMOVED lines=28> */
.L_x_12516:
        /* <DEDUP_REMOVED lines=16> */
.L_x_12515:
[----:B------:R-:W2:Y:S02]  /*2b90*/  LDG.E.U16 R0, desc[UR36][R4.64] ;  /* 0x0000002404007981 */ /* 0x000ea4000c1e1500 */
[----:B--2---:R-:W-:-:S05]  /*2ba0*/  IMAD.U32 R0, R0, 0x10000, RZ ;  /* 0x0001000000007824 */ /* 0x004fca00078e00ff */
[----:B------:R-:W-:-:S04]  /*2bb0*/  F2FP.F16.F32.PACK_AB R0, RZ, R0 ;  /* 0x00000000ff00723e */ /* 0x000fc800000000ff */
[----:B------:R-:W-:Y:S01]  /*2bc0*/  PRMT R16, R0, 0x7610, R16 ;  /* 0x0000761000107816 */ /* 0x000fe20000000010 */
[----:B------:R-:W-:Y:S06]  /*2bd0*/  BRA `(.L_x_12505) ;  /* 0x0000000400d07947 */ /* 0x000fec0003800000 */
.L_x_12512:
        /* <DEDUP_REMOVED lines=13> */
.L_x_12519:
        /* <DEDUP_REMOVED lines=21> */
.L_x_12523:
[----:B------:R-:W-:Y:S05]  /*2e00*/  BSYNC B1 ;  /* 0x0000000000017941 */ /* 0x000fea0003800000 */
.L_x_12522:
[----:B------:R-:W-:Y:S01]  /*2e10*/  LEA R5, R0, 0x3b800000, 0x17 ;  /* 0x3b80000000057811 */ /* 0x000fe200078eb8ff */
[----:B------:R-:W-:-:S05]  /*2e20*/  IMAD.SHL.U32 R0, R3, 0x100000, RZ ;  /* 0x0010000003007824 */ /* 0x000fca00078e00ff */
[----:B------:R-:W-:-:S07]  /*2e30*/  LOP3.LUT R0, R5, R0, R6, 0xfe, !PT ;  /* 0x0000000005007212 */ /* 0x000fce00078efe06 */
.L_x_12521:
[----:B------:R-:W-:Y:S05]  /*2e40*/  BSYNC B0 ;  /* 0x0000000000007941 */ /* 0x000fea0003800000 */
.L_x_12520:
[----:B------:R-:W-:-:S04]  /*2e50*/  F2FP.F16.F32.PACK_AB R0, RZ, R0 ;  /* 0x00000000ff00723e */ /* 0x000fc800000000ff */
[----:B------:R-:W-:Y:S01]  /*2e60*/  PRMT R16, R0, 0x7610, R16 ;  /* 0x0000761000107816 */ /* 0x000fe20000000010 */
[----:B------:R-:W-:Y:S06]  /*2e70*/  BRA `(.L_x_12505) ;  /* 0x0000000400287947 */ /* 0x000fec0003800000 */
.L_x_12518:
        /* <DEDUP_REMOVED lines=21> */
.L_x_12527:
[----:B------:R-:W-:Y:S05]  /*2fd0*/  BSYNC B1 ;  /* 0x0000000000017941 */ /* 0x000fea0003800000 */
.L_x_12526:
[----:B------:R-:W-:Y:S01]  /*2fe0*/  LEA R5, R0, 0x37800000, 0x17 ;  /* 0x3780000000057811 */ /* 0x000fe200078eb8ff */
[----:B------:R-:W-:-:S05]  /*2ff0*/  IMAD.SHL.U32 R0, R3, 0x200000, RZ ;  /* 0x0020000003007824 */ /* 0x000fca00078e00ff */
[----:B------:R-:W-:-:S07]  /*3000*/  LOP3.LUT R0, R5, R0, R6, 0xfe, !PT ;  /* 0x0000000005007212 */ /* 0x000fce00078efe06 */
.L_x_12525:
[----:B------:R-:W-:Y:S05]  /*3010*/  BSYNC B0 ;  /* 0x0000000000007941 */ /* 0x000fea0003800000 */
.L_x_12524:
[----:B------:R-:W-:-:S04]  /*3020*/  F2FP.F16.F32.PACK_AB R0, RZ, R0 ;  /* 0x00000000ff00723e */ /* 0x000fc800000000ff */
[----:B------:R-:W-:Y:S01]  /*3030*/  PRMT R16, R0, 0x7610, R16 ;  /* 0x0000761000107816 */ /* 0x000fe20000000010 */
[----:B------:R-:W-:Y:S06]  /*3040*/  BRA `(.L_x_12505) ;  /* 0x0000000000b47947 */ /* 0x000fec0003800000 */
.L_x_12517:
        /* <DEDUP_REMOVED lines=14> */
.L_x_12531:
[----:B------:R-:W-:Y:S05]  /*3130*/  BSYNC B0 ;  /* 0x0000000000007941 */ /* 0x000fea0003800000 */
.L_x_12530:
[----:B------:R-:W-:-:S04]  /*3140*/  F2FP.F16.F32.PACK_AB R0, RZ, R0 ;  /* 0x00000000ff00723e */ /* 0x000fc800000000ff */
[----:B------:R-:W-:Y:S01]  /*3150*/  PRMT R16, R0, 0x7610, R16 ;  /* 0x0000761000107816 */ /* 0x000fe20000000010 */
[----:B------:R-:W-:Y:S06]  /*3160*/  BRA `(.L_x_12505) ;  /* 0x00000000006c7947 */ /* 0x000fec0003800000 */
.L_x_12504:
        /* <DEDUP_REMOVED lines=16> */
.L_x_12532:
[----:B------:R-:W-:Y:S01]  /*3270*/  PRMT R16, RZ, 0x7610, R16 ;  /* 0x00007610ff107816 */ /* 0x000fe20000000010 */
[----:B------:R-:W-:Y:S06]  /*3280*/  BRA `(.L_x_12505) ;  /* 0x0000000000247947 */ /* 0x000fec0003800000 */
.L_x_12529:
[----:B------:R-:W2:Y:S02]  /*3290*/  LDG.E.64 R4, desc[UR36][R4.64] ;  /* 0x0000002404047981 */ /* 0x000ea4000c1e1b00 */
[----:B--2---:R-:W0:Y:S02]  /*32a0*/  I2F.U64 R0, R4 ;  /* 0x0000000400007312 */ /* 0x004e240000301000 */
[----:B0-----:R-:W-:-:S04]  /*32b0*/  F2FP.F16.F32.PACK_AB R0, RZ, R0 ;  /* 0x00000000ff00723e */ /* 0x001fc800000000ff */
[----:B------:R-:W-:Y:S01]  /*32c0*/  PRMT R16, R0, 0x7610, R16 ;  /* 0x0000761000107816 */ /* 0x000fe20000000010 */
[----:B------:R-:W-:Y:S06]  /*32d0*/  BRA `(.L_x_12505) ;  /* 0x0000000000107947 */ /* 0x000fec0003800000 */
.L_x_12528:
[----:B------:R-:W2:Y:S02]  /*32e0*/  LDG.E R4, desc[UR36][R4.64] ;  /* 0x0000002404047981 */ /* 0x000ea4000c1e1900 */
[----:B--2---:R-:W-:-:S04]  /*32f0*/  I2FP.F32.U32 R0, R4 ;  /* 0x0000000400007245 */ /* 0x004fc80000201000 */
[----:B------:R-:W-:-:S04]  /*3300*/  F2FP.F16.F32.PACK_AB R0, RZ, R0 ;  /* 0x00000000ff00723e */ /* 0x000fc800000000ff */
[----:B------:R-:W-:-:S07]  /*3310*/  PRMT R16, R0, 0x7610, R16 ;  /* 0x0000761000107816 */ /* 0x000fce0000000010 */
.L_x_12505:
        /* <DEDUP_REMOVED lines=21> */
.L_x_12536:
[----:B------:R-:W2:Y:S02]  /*3470*/  LDG.E.U8 R4, desc[UR36][R4.64] ;  /* 0x0000002404047981 */ /* 0x000ea4000c1e1100 */
[----:B--2---:R-:W-:-:S04]  /*3480*/  I2FP.F32.U32 R0, R4 ;  /* 0x0000000400007245 */ /* 0x004fc80000201000 */
[----:B------:R-:W-:-:S04]  /*3490*/  F2FP.F16.F32.PACK_AB R0, RZ, R0 ;  /* 0x00000000ff00723e */ /* 0x000fc800000000ff */
[----:B------:R-:W-:Y:S01]  /*34a0*/  PRMT R19, R0, 0x7610, R19 ;  /* 0x0000761000137816 */ /* 0x000fe20000000013 */
[----:B------:R-:W-:Y:S06]  /*34b0*/  BRA `(.L_x_12538) ;  /* 0x0000000c00bc7947 */ /* 0x000fec0003800000 */
.L_x_12535:
        /* <DEDUP_REMOVED lines=11> */
.L_x_12540:
[----:B------:R-:W2:Y:S02]  /*3570*/  LDG.E R4, desc[UR36][R4.64] ;  /* 0x0000002404047981 */ /* 0x000ea4000c1e1900 */
[----:B--2---:R-:W-:-:S04]  /*3580*/  I2FP.F32.S32 R0, R4 ;  /* 0x0000000400007245 */ /* 0x004fc80000201400 */
[----:B------:R-:W-:-:S04]  /*3590*/  F2FP.F16.F32.PACK_AB R0, RZ, R0 ;  /* 0x00000000ff00723e */ /* 0x000fc800000000ff */
[----:B------:R-:W-:Y:S01]  /*35a0*/  PRMT R19, R0, 0x7610, R19 ;  /* 0x0000761000137816 */ /* 0x000fe20000000013 */
[----:B------:R-:W-:Y:S06]  /*35b0*/  BRA `(.L_x_12538) ;  /* 0x0000000c007c7947 */ /* 0x000fec0003800000 */
.L_x_12539:
[----:B------:R-:W2:Y:S02]  /*35c0*/  LDG.E.U16 R4, desc[UR36][R4.64] ;  /* 0x0000002404047981 */ /* 0x000ea4000c1e1500 */
[----:B--2---:R-:W0:Y:S02]  /*35d0*/  I2F.S16 R0, R4 ;  /* 0x0000000400007306 */ /* 0x004e240000101400 */
[----:B0-----:R-:W-:-:S04]  /*35e0*/  F2FP.F16.F32.PACK_AB R0, RZ, R0 ;  /* 0x00000000ff00723e */ /* 0x001fc800000000ff */
[----:B------:R-:W-:Y:S01]  /*35f0*/  PRMT R19, R0, 0x7610, R19 ;  /* 0x0000761000137816 */ /* 0x000fe20000000013 */
[----:B------:R-:W-:Y:S06]  /*3600*/  BRA `(.L_x_12538) ;  /* 0x0000000c00687947 */ /* 0x000fec0003800000 */
.L_x_12534:
        /* <DEDUP_REMOVED lines=9> */
.L_x_12542:
[----:B------:R1:W5:Y:S01]  /*36a0*/  LDG.E.U16 R19, desc[UR36][R4.64] ;  /* 0x0000002404137981 */ /* 0x000362000c1e1500 */
[----:B------:R-:W-:Y:S05]  /*36b0*/  BRA `(.L_x_12538) ;  /* 0x0000000c003c7947 */ /* 0x000fea0003800000 */
.L_x_12541:
        /* <DEDUP_REMOVED lines=9> */
.L_x_12544:
[----:B------:R0:W5:Y:S01]  /*3750*/  LDG.E.U16 R19, desc[UR36][R4.64] ;  /* 0x0000002404137981 */ /* 0x000162000c1e1500 */
[----:B------:R-:W-:Y:S05]  /*3760*/  BRA `(.L_x_12538) ;  /* 0x0000000c00107947 */ /* 0x000fea0003800000 */
.L_x_12543:
        /* <DEDUP_REMOVED lines=9> */
.L_x_12533:
        /* <DEDUP_REMOVED lines=14> */
.L_x_12547:
        /* <DEDUP_REMOVED lines=9> */
.L_x_12546:
        /* <DEDUP_REMOVED lines=28> */
.L_x_12549:
        /* <DEDUP_REMOVED lines=15> */
.L_x_12548:
[----:B------:R-:W2:Y:S02]  /*3c20*/  LDG.E.U16 R0, desc[UR36][R4.64] ;  /* 0x0000002404007981 */ /* 0x000ea4000c1e1500 */
[----:B--2---:R-:W-:-:S05]  /*3c30*/  IMAD.U32 R0, R0, 0x10000, RZ ;  /* 0x0001000000007824 */ /* 0x004fca00078e00ff */
[----:B------:R-:W-:-:S04]  /*3c40*/  F2FP.F16.F32.PACK_AB R0, RZ, R0 ;  /* 0x00000000ff00723e */ /* 0x000fc800000000ff */
[----:B------:R-:W-:Y:S01]  /*3c50*/  PRMT R19, R0, 0x7610, R19 ;  /* 0x0000761000137816 */ /* 0x000fe20000000013 */
[----:B------:R-:W-:Y:S06]  /*3c60*/  BRA `(.L_x_12538) ;  /* 0x0000000400d07947 */ /* 0x000fec0003800000 */
.L_x_12545:
        /* <DEDUP_REMOVED lines=13> */
.L_x_12552:
        /* <DEDUP_REMOVED lines=21> */
.L_x_12556:
[----:B------:R-:W-:Y:S05]  /*3e90*/  BSYNC B1 ;  /* 0x0000000000017941 */ /* 0x000fea0003800000 */
.L_x_12555:
[----:B------:R-:W-:Y:S01]  /*3ea0*/  LEA R5, R0, 0x3b800000, 0x17 ;  /* 0x3b80000000057811 */ /* 0x000fe200078eb8ff */
[----:B------:R-:W-:-:S05]  /*3eb0*/  IMAD.SHL.U32 R0, R3, 0x100000, RZ ;  /* 0x0010000003007824 */ /* 0x000fca00078e00ff */
[----:B------:R-:W-:-:S07]  /*3ec0*/  LOP3.LUT R0, R5, R0, R6, 0xfe, !PT ;  /* 0x0000000005007212 */ /* 0x000fce00078efe06 */
.L_x_12554:
[----:B------:R-:W-:Y:S05]  /*3ed0*/  BSYNC B0 ;  /* 0x0000000000007941 */ /* 0x000fea0003800000 */
.L_x_12553:
[----:B------:R-:W-:-:S04]  /*3ee0*/  F2FP.F16.F32.PACK_AB R0, RZ, R0 ;  /* 0x00000000ff00723e */ /* 0x000fc800000000ff */
[----:B------:R-:W-:Y:S01]  /*3ef0*/  PRMT R19, R0, 0x7610, R19 ;  /* 0x0000761000137816 */ /* 0x000fe20000000013 */
[----:B------:R-:W-:Y:S06]  /*3f00*/  BRA `(.L_x_12538) ;  /* 0x0000000400287947 */ /* 0x000fec0003800000 */
.L_x_12551:
        /* <DEDUP_REMOVED lines=21> */
.L_x_12560:
[----:B------:R-:W-:Y:S05]  /*4060*/  BSYNC B1 ;  /* 0x0000000000017941 */ /* 0x000fea0003800000 */
.L_x_12559:
[----:B------:R-:W-:Y:S01]  /*4070*/  LEA R5, R0, 0x37800000, 0x17 ;  /* 0x3780000000057811 */ /* 0x000fe200078eb8ff */
[----:B------:R-:W-:-:S05]  /*4080*/  IMAD.SHL.U32 R0, R3, 0x200000, RZ ;  /* 0x0020000003007824 */ /* 0x000fca00078e00ff */
[----:B------:R-:W-:-:S07]  /*4090*/  LOP3.LUT R0, R5, R0, R6, 0xfe, !PT ;  /* 0x0000000005007212 */ /* 0x000fce00078efe06 */
.L_x_12558:
[----:B------:R-:W-:Y:S05]  /*40a0*/  BSYNC B0 ;  /* 0x0000000000007941 */ /* 0x000fea0003800000 */
.L_x_12557:
[----:B------:R-:W-:-:S04]  /*40b0*/  F2FP.F16.F32.PACK_AB R0, RZ, R0 ;  /* 0x00000000ff00723e */ /* 0x000fc800000000ff */
[----:B------:R-:W-:Y:S01]  /*40c0*/  PRMT R19, R0, 0x7610, R19 ;  /* 0x0000761000137816 */ /* 0x000fe20000000013 */
[----:B------:R-:W-:Y:S06]  /*40d0*/  BRA `(.L_x_12538) ;  /* 0x0000000000b47947 */ /* 0x000fec0003800000 */
.L_x_12550:
        /* <DEDUP_REMOVED lines=14> */
.L_x_12564:
[----:B------:R-:W-:Y:S05]  /*41c0*/  BSYNC B0 ;  /* 0x0000000000007941 */ /* 0x000fea0003800000 */
.L_x_12563:
[----:B------:R-:W-:-:S04]  /*41d0*/  F2FP.F16.F32.PACK_AB R0, RZ, R0 ;  /* 0x00000000ff00723e */ /* 0x000fc800000000ff */
[----:B------:R-:W-:Y:S01]  /*41e0*/  PRMT R19, R0, 0x7610, R19 ;  /* 0x0000761000137816 */ /* 0x000fe20000000013 */
[----:B------:R-:W-:Y:S06]  /*41f0*/  BRA `(.L_x_12538) ;  /* 0x00000000006c7947 */ /* 0x000fec0003800000 */
.L_x_12537:
        /* <DEDUP_REMOVED lines=16> */
.L_x_12565:
[----:B------:R-:W-:Y:S01]  /*4300*/  PRMT R19, RZ, 0x7610, R19 ;  /* 0x00007610ff137816 */ /* 0x000fe20000000013 */
[----:B------:R-:W-:Y:S06]  /*4310*/  BRA `(.L_x_12538) ;  /* 0x0000000000247947 */ /* 0x000fec0003800000 */
.L_x_12562:
[----:B------:R-:W2:Y:S02]  /*4320*/  LDG.E.64 R4, desc[UR36][R4.64] ;  /* 0x0000002404047981 */ /* 0x000ea4000c1e1b00 */
[----:B--2---:R-:W0:Y:S02]  /*4330*/  I2F.U64 R0, R4 ;  /* 0x0000000400007312 */ /* 0x004e240000301000 */
[----:B0-----:R-:W-:-:S04]  /*4340*/  F2FP.F16.F32.PACK_AB R0, RZ, R0 ;  /* 0x00000000ff00723e */ /* 0x001fc800000000ff */
[----:B------:R-:W-:Y:S01]  /*4350*/  PRMT R19, R0, 0x7610, R19 ;  /* 0x0000761000137816 */ /* 0x000fe20000000013 */
[----:B------:R-:W-:Y:S06]  /*4360*/  BRA `(.L_x_12538) ;  /* 0x0000000000107947 */ /* 0x000fec0003800000 */
.L_x_12561:
[----:B------:R-:W2:Y:S02]  /*4370*/  LDG.E R4, desc[UR36][R4.64] ;  /* 0x0000002404047981 */ /* 0x000ea4000c1e1900 */
[----:B--2---:R-:W-:-:S04]  /*4380*/  I2FP.F32.U32 R0, R4 ;  /* 0x0000000400007245 */ /* 0x004fc80000201000 */
[----:B------:R-:W-:-:S04]  /*4390*/  F2FP.F16.F32.PACK_AB R0, RZ, R0 ;  /* 0x00000000ff00723e */ /* 0x000fc800000000ff */
[----:B------:R-:W-:-:S07]  /*43a0*/  PRMT R19, R0, 0x7610, R19 ;  /* 0x0000761000137816 */ /* 0x000fce0000000013 */
.L_x_12538:
[----:B------:R-:W-:-:S07]  /*43b0*/  VIADD R27, R27, 0x80 ;  /* 0x000000801b1b7836 */ /* 0x000fce0000000000 */
.L_x_12499:
[----:B------:R-:W-:Y:S05]  /*43c0*/  BSYNC B6 ;  /* 0x0000000000067941 */ /* 0x000fea0003800000 */
.L_x_12498:
        /* <DEDUP_REMOVED lines=28> */
.L_x_12571:
[----:B------:R-:W2:Y:S02]  /*4590*/  LDG.E.U8 R4, desc[UR36][R4.64] ;  /* 0x0000002404047981 */ /* 0x000ea4000c1e1100 */
[----:B--2---:R-:W-:-:S04]  /*45a0*/  I2FP.F32.U32 R0, R4 ;  /* 0x0000000400007245 */ /* 0x004fc80000201000 */
[----:B------:R-:W-:-:S04]  /*45b0*/  F2FP.F16.F32.PACK_AB R0, RZ, R0 ;  /* 0x00000000ff00723e */ /* 0x000fc800000000ff */
[----:B------:R-:W-:Y:S01]  /*45c0*/  PRMT R23, R0, 0x7610, R23 ;  /* 0x0000761000177816 */ /* 0x000fe20000000017 */
[----:B------:R-:W-:Y:S06]  /*45d0*/  BRA `(.L_x_12573) ;  /* 0x0000000c00bc7947 */ /* 0x000fec0003800000 */
.L_x_12570:
        /* <DEDUP_REMOVED lines=11> */
.L_x_12575:
[----:B------:R-:W2:Y:S02]  /*4690*/  LDG.E R4, desc[UR36][R4.64] ;  /* 0x0000002404047981 */ /* 0x000ea4000c1e1900 */
[----:B--2---:R-:W-:-:S04]  /*46a0*/  I2FP.F32.S32 R0, R4 ;  /* 0x0000000400007245 */ /* 0x004fc80000201400 */
[----:B------:R-:W-:-:S04]  /*46b0*/  F2FP.F16.F32.PACK_AB R0, RZ, R0 ;  /* 0x00000000ff00723e */ /* 0x000fc800000000ff */
[----:B------:R-:W-:Y:S01]  /*46c0*/  PRMT R23, R0, 0x7610, R23 ;  /* 0x0000761000177816 */ /* 0x000fe20000000017 */
[----:B------:R-:W-:Y:S06]  /*46d0*/  BRA `(.L_x_12573) ;  /* 0x0000000c007c7947 */ /* 0x000fec0003800000 */
.L_x_12574:
[----:B------:R-:W2:Y:S02]  /*46e0*/  LDG.E.U16 R4, desc[UR36][R4.64] ;  /* 0x0000002404047981 */ /* 0x000ea4000c1e1500 */
[----:B--2---:R-:W0:Y:S02]  /*46f0*/  I2F.S16 R0, R4 ;  /* 0x0000000400007306 */ /* 0x004e240000101400 */
[----:B0-----:R-:W-:-:S04]  /*4700*/  F2FP.F16.F32.PACK_AB R0, RZ, R0 ;  /* 0x00000000ff00723e */ /* 0x001fc800000000ff */
[----:B------:R-:W-:Y:S01]  /*4710*/  PRMT R23, R0, 0x7610, R23 ;  /* 0x0000761000177816 */ /* 0x000fe20000000017 */
[----:B------:R-:W-:Y:S06]  /*4720*/  BRA `(.L_x_12573) ;  /* 0x0000000c00687947 */ /* 0x000fec0003800000 */
.L_x_12569:
        /* <DEDUP_REMOVED lines=9> */
.L_x_12577:
[----:B------:R1:W5:Y:S01]  /*47c0*/  LDG.E.U16 R23, desc[UR36][R4.64] ;  /* 0x0000002404177981 */ /* 0x000362000c1e1500 */
[----:B------:R-:W-:Y:S05]  /*47d0*/  BRA `(.L_x_12573) ;  /* 0x0000000c003c7947 */ /* 0x000fea0003800000 */
.L_x_12576:
        /* <DEDUP_REMOVED lines=9> */
.L_x_12579:
[----:B------:R0:W5:Y:S01]  /*4870*/  LDG.E.U16 R23, desc[UR36][R4.64] ;  /* 0x0000002404177981 */ /* 0x000162000c1e1500 */
[----:B------:R-:W-:Y:S05]  /*4880*/  BRA `(.L_x_12573) ;  /* 0x0000000c00107947 */ /* 0x000fea0003800000 */
.L_x_12578:
        /* <DEDUP_REMOVED lines=9> */
.L_x_12568:
        /* <DEDUP_REMOVED lines=14> */
.L_x_12582:
        /* <DEDUP_REMOVED lines=9> */
.L_x_12581:
        /* <DEDUP_REMOVED lines=28> */
.L_x_12584:
        /* <DEDUP_REMOVED lines=15> */
.L_x_12583:
[----:B------:R-:W2:Y:S02]  /*4d40*/  LDG.E.U16 R0, desc[UR36][R4.64] ;  /* 0x0000002404007981 */ /* 0x000ea4000c1e1500 */
[----:B--2---:R-:W-:-:S05]  /*4d50*/  IMAD.U32 R0, R0, 0x10000, RZ ;  /* 0x0001000000007824 */ /* 0x004fca00078e00ff */
[----:B------:R-:W-:-:S04]  /*4d60*/  F2FP.F16.F32.PACK_AB R0, RZ, R0 ;  /* 0x00000000ff00723e */ /* 0x000fc800000000ff */
[----:B------:R-:W-:Y:S01]  /*4d70*/  PRMT R23, R0, 0x7610, R23 ;  /* 0x0000761000177816 */ /* 0x000fe20000000017 */
[----:B------:R-:W-:Y:S06]  /*4d80*/  BRA `(.L_x_12573) ;  /* 0x0000000400d07947 */ /* 0x000fec0003800000 */
.L_x_12580:
        /* <DEDUP_REMOVED lines=13> */
.L_x_12587:
        /* <DEDUP_REMOVED lines=21> */
.L_x_12591:
[----:B------:R-:W-:Y:S05]  /*4fb0*/  BSYNC B1 ;  /* 0x0000000000017941 */ /* 0x000fea0003800000 */
.L_x_12590:
[----:B------:R-:W-:Y:S01]  /*4fc0*/  LEA R5, R0, 0x3b800000, 0x17 ;  /* 0x3b80000000057811 */ /* 0x000fe200078eb8ff */
[----:B------:R-:W-:-:S05]  /*4fd0*/  IMAD.SHL.U32 R0, R3, 0x100000, RZ ;  /* 0x0010000003007824 */ /* 0x000fca00078e00ff */
[----:B------:R-:W-:-:S07]  /*4fe0*/  LOP3.LUT R0, R5, R0, R6, 0xfe, !PT ;  /* 0x0000000005007212 */ /* 0x000fce00078efe06 */
.L_x_12589:
[----:B------:R-:W-:Y:S05]  /*4ff0*/  BSYNC B0 ;  /* 0x0000000000007941 */ /* 0x000fea0003800000 */
.L_x_12588:
[----:B------:R-:W-:-:S04]  /*5000*/  F2FP.F16.F32.PACK_AB R0, RZ, R0 ;  /* 0x00000000ff00723e */ /* 0x000fc800000000ff */
[----:B------:R-:W-:Y:S01]  /*5010*/  PRMT R23, R0, 0x7610, R23 ;  /* 0x0000761000177816 */ /* 0x000fe20000000017 */
[----:B------:R-:W-:Y:S06]  /*5020*/  BRA `(.L_x_12573) ;  /* 0x0000000400287947 */ /* 0x000fec0003800000 */
.L_x_12586:
        /* <DEDUP_REMOVED lines=21> */
.L_x_12595:
[----:B------:R-:W-:Y:S05]  /*5180*/  BSYNC B1 ;  /* 0x0000000000017941 */ /* 0x000fea0003800000 */
.L_x_12594:
[----:B------:R-:W-:Y:S01]  /*5190*/  LEA R5, R0, 0x37800000, 0x17 ;  /* 0x3780000000057811 */ /* 0x000fe200078eb8ff */
[----:B------:R-:W-:-:S05]  /*51a0*/  IMAD.SHL.U32 R0, R3, 0x200000, RZ ;  /* 0x0020000003007824 */ /* 0x000fca00078e00ff */
[----:B------:R-:W-:-:S07]  /*51b0*/  LOP3.LUT R0, R5, R0, R6, 0xfe, !PT ;  /* 0x0000000005007212 */ /* 0x000fce00078efe06 */
.L_x_12593:
[----:B------:R-:W-:Y:S05]  /*51c0*/  BSYNC B0 ;  /* 0x0000000000007941 */ /* 0x000fea0003800000 */
.L_x_12592:
[----:B------:R-:W-:-:S04]  /*51d0*/  F2FP.F16.F32.PACK_AB R0, RZ, R0 ;  /* 0x00000000ff00723e */ /* 0x000fc800000000ff */
[----:B------:R-:W-:Y:S01]  /*51e0*/  PRMT R23, R0, 0x7610, R23 ;  /* 0x0000761000177816 */ /* 0x000fe20000000017 */
[----:B------:R-:W-:Y:S06]  /*51f0*/  BRA `(.L_x_12573) ;  /* 0x0000000000b47947 */ /* 0x000fec0003800000 */
.L_x_12585:
        /* <DEDUP_REMOVED lines=14> */
.L_x_12599:
[----:B------:R-:W-:Y:S05]  /*52e0*/  BSYNC B0 ;  /* 0x0000000000007941 */ /* 0x000fea0003800000 */
.L_x_12598:
[----:B------:R-:W-:-:S04]  /*52f0*/  F2FP.F16.F32.PACK_AB R0, RZ, R0 ;  /* 0x00000000ff00723e */ /* 0x000fc800000000ff */
[----:B------:R-:W-:Y:S01]  /*5300*/  PRMT R23, R0, 0x7610, R23 ;  /* 0x0000761000177816 */ /* 0x000fe20000000017 */
[----:B------:R-:W-:Y:S06]  /*5310*/  BRA `(.L_x_12573) ;  /* 0x00000000006c7947 */ /* 0x000fec0003800000 */
.L_x_12572:
        /* <DEDUP_REMOVED lines=16> */
.L_x_12600:
[----:B------:R-:W-:Y:S01]  /*5420*/  PRMT R23, RZ, 0x7610, R23 ;  /* 0x00007610ff177816 */ /* 0x000fe20000000017 */
[----:B------:R-:W-:Y:S06]  /*5430*/  BRA `(.L_x_12573) ;  /* 0x0000000000247947 */ /* 0x000fec0003800000 */
.L_x_12597:
[----:B------:R-:W2:Y:S02]  /*5440*/  LDG.E.64 R4, desc[UR36][R4.64] ;  /* 0x0000002404047981 */ /* 0x000ea4000c1e1b00 */
[----:B--2---:R-:W0:Y:S02]  /*5450*/  I2F.U64 R0, R4 ;  /* 0x0000000400007312 */ /* 0x004e240000301000 */
[----:B0-----:R-:W-:-:S04]  /*5460*/  F2FP.F16.F32.PACK_AB R0, RZ, R0 ;  /* 0x00000000ff00723e */ /* 0x001fc800000000ff */
[----:B------:R-:W-:Y:S01]  /*5470*/  PRMT R23, R0, 0x7610, R23 ;  /* 0x0000761000177816 */ /* 0x000fe20000000017 */
[----:B------:R-:W-:Y:S06]  /*5480*/  BRA `(.L_x_12573) ;  /* 0x0000000000107947 */ /* 0x000fec0003800000 */
.L_x_12596:
[----:B------:R-:W2:Y:S02]  /*5490*/  LDG.E R4, desc[UR36][R4.64] ;  /* 0x0000002404047981 */ /* 0x000ea4000c1e1900 */
[----:B--2---:R-:W-:-:S04]  /*54a0*/  I2FP.F32.U32 R0, R4 ;  /* 0x0000000400007245 */ /* 0x004fc80000201000 */
[----:B------:R-:W-:-:S04]  /*54b0*/  F2FP.F16.F32.PACK_AB R0, RZ, R0 ;  /* 0x00000000ff00723e */ /* 0x000fc800000000ff */
[----:B------:R-:W-:-:S07]  /*54c0*/  PRMT R23, R0, 0x7610, R23 ;  /* 0x0000761000177816 */ /* 0x000fce0000000017 */
.L_x_12573:
        /* <DEDUP_REMOVED lines=22> */
.L_x_12604:
[----:B------:R-:W2:Y:S02]  /*5630*/  LDG.E.U8 R4, desc[UR36][R4.64] ;  /* 0x0000002404047981 */ /* 0x000ea4000c1e1100 */
[----:B--2---:R-:W-:-:S04]  /*5640*/  I2FP.F32.U32 R0, R4 ;  /* 0x0000000400007245 */ /* 0x004fc80000201000 */
[----:B------:R-:W-:-:S04]  /*5650*/  F2FP.F16.F32.PACK_AB R0, RZ, R0 ;  /* 0x00000000ff00723e */ /* 0x000fc800000000ff */
[----:B------:R-:W-:Y:S01]  /*5660*/  PRMT R24, R0, 0x7610, R24 ;  /* 0x0000761000187816 */ /* 0x000fe20000000018 */
[----:B------:R-:W-:Y:S06]  /*5670*/  BRA `(.L_x_12606) ;  /* 0x0000000c00bc7947 */ /* 0x000fec0003800000 */
.L_x_12603:
        /* <DEDUP_REMOVED lines=11> */
.L_x_12608:
[----:B------:R-:W2:Y:S02]  /*5730*/  LDG.E R4, desc[UR36][R4.64] ;  /* 0x0000002404047981 */ /* 0x000ea4000c1e1900 */
[----:B--2---:R-:W-:-:S04]  /*5740*/  I2FP.F32.S32 R0, R4 ;  /* 0x0000000400007245 */ /* 0x004fc80000201400 */
[----:B------:R-:W-:-:S04]  /*5750*/  F2FP.F16.F32.PACK_AB R0, RZ, R0 ;  /* 0x00000000ff00723e */ /* 0x000fc800000000ff */
[----:B------:R-:W-:Y:S01]  /*5760*/  PRMT R24, R0, 0x7610, R24 ;  /* 0x0000761000187816 */ /* 0x000fe20000000018 */
[----:B------:R-:W-:Y:S06]  /*5770*/  BRA `(.L_x_12606) ;  /* 0x0000000c007c7947 */ /* 0x000fec0003800000 */
.L_x_12607:
[----:B------:R-:W2:Y:S02]  /*5780*/  LDG.E.U16 R4, desc[UR36][R4.64] ;  /* 0x0000002404047981 */ /* 0x000ea4000c1e1500 */
[----:B--2---:R-:W0:Y:S02]  /*5790*/  I2F.S16 R0, R4 ;  /* 0x0000000400007306 */ /* 0x004e240000101400 */
[----:B0-----:R-:W-:-:S04]  /*57a0*/  F2FP.F16.F32.PACK_AB R0, RZ, R0 ;  /* 0x00000000ff00723e */ /* 0x001fc800000000ff */
[----:B------:R-:W-:Y:S01]  /*57b0*/  PRMT R24, R0, 0x7610, R24 ;  /* 0x0000761000187816 */ /* 0x000fe20000000018 */
[----:B------:R-:W-:Y:S06]  /*57c0*/  BRA `(.L_x_12606) ;  /* 0x0000000c00687947 */ /* 0x000fec0003800000 */
.L_x_12602:
        /* <DEDUP_REMOVED lines=9> */
.L_x_12610:
[----:B------:R1:W5:Y:S01]  /*5860*/  LDG.E.U16 R24, desc[UR36][R4.64] ;  /* 0x0000002404187981 */ /* 0x000362000c1e1500 */
[----:B------:R-:W-:Y:S05]  /*5870*/  BRA `(.L_x_12606) ;  /* 0x0000000c003c7947 */ /* 0x000fea0003800000 */
.L_x_12609:
        /* <DEDUP_REMOVED lines=9> */
.L_x_12612:
[----:B------:R0:W5:Y:S01]  /*5910*/  LDG.E.U16 R24, desc[UR36][R4.64] ;  /* 0x0000002404187981 */ /* 0x000162000c1e1500 */
[----:B------:R-:W-:Y:S05]  /*5920*/  BRA `(.L_x_12606) ;  /* 0x0000000c00107947 */ /* 0x000fea0003800000 */
.L_x_12611:
        /* <DEDUP_REMOVED lines=9> */
.L_x_12601:
        /* <DEDUP_REMOVED lines=14> */
.L_x_12615:
        /* <DEDUP_REMOVED lines=9> */
.L_x_12614:
        /* <DEDUP_REMOVED lines=28> */
.L_x_12617:
        /* <DEDUP_REMOVED lines=15> */
.L_x_12616:
[----:B------:R-:W2:Y:S02]  /*5de0*/  LDG.E.U16 R0, desc[UR36][R4.64] ;  /* 0x0000002404007981 */ /* 0x000ea4000c1e1500 */
[----:B--2---:R-:W-:-:S05]  /*5df0*/  IMAD.U32 R0, R0, 0x10000, RZ ;  /* 0x0001000000007824 */ /* 0x004fca00078e00ff */
[----:B------:R-:W-:-:S04]  /*5e00*/  F2FP.F16.F32.PACK_AB R0, RZ, R0 ;  /* 0x00000000ff00723e */ /* 0x000fc800000000ff */
[----:B------:R-:W-:Y:S01]  /*5e10*/  PRMT R24, R0, 0x7610, R24 ;  /* 0x0000761000187816 */ /* 0x000fe20000000018 */
[----:B------:R-:W-:Y:S06]  /*5e20*/  BRA `(.L_x_12606) ;  /* 0x0000000400d07947 */ /* 0x000fec0003800000 */
.L_x_12613:
        /* <DEDUP_REMOVED lines=13> */
.L_x_12620:
        /* <DEDUP_REMOVED lines=21> */
.L_x_12624:
[----:B------:R-:W-:Y:S05]  /*6050*/  BSYNC B1 ;  /* 0x0000000000017941 */ /* 0x000fea0003800000 */
.L_x_12623:
[----:B------:R-:W-:Y:S01]  /*6060*/  LEA R5, R0, 0x3b800000, 0x17 ;  /* 0x3b80000000057811 */ /* 0x000fe200078eb8ff */
[----:B------:R-:W-:-:S05]  /*6070*/  IMAD.SHL.U32 R0, R3, 0x100000, RZ ;  /* 0x0010000003007824 */ /* 0x000fca00078e00ff */
[----:B------:R-:W-:-:S07]  /*6080*/  LOP3.LUT R0, R5, R0, R6, 0xfe, !PT ;  /* 0x0000000005007212 */ /* 0x000fce00078efe06 */
.L_x_12622:
[----:B------:R-:W-:Y:S05]  /*6090*/  BSYNC B0 ;  /* 0x0000000000007941 */ /* 0x000fea0003800000 */
.L_x_12621:
[----:B------:R-:W-:-:S04]  /*60a0*/  F2FP.F16.F32.PACK_AB R0, RZ, R0 ;  /* 0x00000000ff00723e */ /* 0x000fc800000000ff */
[----:B------:R-:W-:Y:S01]  /*60b0*/  PRMT R24, R0, 0x7610, R24 ;  /* 0x0000761000187816 */ /* 0x000fe20000000018 */
[----:B------:R-:W-:Y:S06]  /*60c0*/  BRA `(.L_x_12606) ;  /* 0x0000000400287947 */ /* 0x000fec0003800000 */
.L_x_12619:
        /* <DEDUP_REMOVED lines=21> */
.L_x_12628:
[----:B------:R-:W-:Y:S05]  /*6220*/  BSYNC B1 ;  /* 0x0000000000017941 */ /* 0x000fea0003800000 */
.L_x_12627:
[----:B------:R-:W-:Y:S01]  /*6230*/  LEA R5, R0, 0x37800000, 0x17 ;  /* 0x3780000000057811 */ /* 0x000fe200078eb8ff */
[----:B------:R-:W-:-:S05]  /*6240*/  IMAD.SHL.U32 R0, R3, 0x200000, RZ ;  /* 0x0020000003007824 */ /* 0x000fca00078e00ff */
[----:B------:R-:W-:-:S07]  /*6250*/  LOP3.LUT R0, R5, R0, R6, 0xfe, !PT ;  /* 0x0000000005007212 */ /* 0x000fce00078efe06 */
.L_x_12626:
[----:B------:R-:W-:Y:S05]  /*6260*/  BSYNC B0 ;  /* 0x0000000000007941 */ /* 0x000fea0003800000 */
.L_x_12625:
[----:B------:R-:W-:-:S04]  /*6270*/  F2FP.F16.F32.PACK_AB R0, RZ, R0 ;  /* 0x00000000ff00723e */ /* 0x000fc800000000ff */
[----:B------:R-:W-:Y:S01]  /*6280*/  PRMT R24, R0, 0x7610, R24 ;  /* 0x0000761000187816 */ /* 0x000fe20000000018 */
[----:B------:R-:W-:Y:S06]  /*6290*/  BRA `(.L_x_12606) ;  /* 0x0000000000b47947 */ /* 0x000fec0003800000 */
.L_x_12618:
        /* <DEDUP_REMOVED lines=14> */
.L_x_12632:
[----:B------:R-:W-:Y:S05]  /*6380*/  BSYNC B0 ;  /* 0x0000000000007941 */ /* 0x000fea0003800000 */
.L_x_12631:
[----:B------:R-:W-:-:S04]  /*6390*/  F2FP.F16.F32.PACK_AB R0, RZ, R0 ;  /* 0x00000000ff00723e */ /* 0x000fc800000000ff */
[----:B------:R-:W-:Y:S01]  /*63a0*/  PRMT R24, R0, 0x7610, R24 ;  /* 0x0000761000187816 */ /* 0x000fe20000000018 */
[----:B------:R-:W-:Y:S06]  /*63b0*/  BRA `(.L_x_12606) ;  /* 0x00000000006c7947 */ /* 0x000fec0003800000 */
.L_x_12605:
        /* <DEDUP_REMOVED lines=16> */
.L_x_12633:
[----:B------:R-:W-:Y:S01]  /*64c0*/  PRMT R24, RZ, 0x7610, R24 ;  /* 0x00007610ff187816 */ /* 0x000fe20000000018 */
[----:B------:R-:W-:Y:S06]  /*64d0*/  BRA `(.L_x_12606) ;  /* 0x0000000000247947 */ /* 0x000fec0003800000 */
.L_x_12630:
[----:B------:R-:W2:Y:S02]  /*64e0*/  LDG.E.64 R4, desc[UR36][R4.64] ;  /* 0x0000002404047981 */ /* 0x000ea4000c1e1b00 */
[----:B--2---:R-:W0:Y:S02]  /*64f0*/  I2F.U64 R0, R4 ;  /* 0x0000000400007312 */ /* 0x004e240000301000 */
[----:B0-----:R-:W-:-:S04]  /*6500*/  F2FP.F16.F32.PACK_AB R0, RZ, R0 ;  /* 0x00000000ff00723e */ /* 0x001fc800000000ff */
[----:B------:R-:W-:Y:S01]  /*6510*/  PRMT R24, R0, 0x7610, R24 ;  /* 0x0000761000187816 */ /* 0x000fe20000000018 */
[----:B------:R-:W-:Y:S06]  /*6520*/  BRA `(.L_x_12606) ;  /* 0x0000000000107947 */ /* 0x000fec0003800000 */
.L_x_12629:
[----:B------:R-:W2:Y:S02]  /*6530*/  LDG.E R4, desc[UR36][R4.64] ;  /* 0x0000002404047981 */ /* 0x000ea4000c1e1900 */
[----:B--2---:R-:W-:-:S04]  /*6540*/  I2FP.F32.U32 R0, R4 ;  /* 0x0000000400007245 */ /* 0x004fc80000201000 */
[----:B------:R-:W-:-:S04]  /*6550*/  F2FP.F16.F32.PACK_AB R0, RZ, R0 ;  /* 0x00000000ff00723e */ /* 0x000fc800000000ff */
[----:B------:R-:W-:-:S07]  /*6560*/  PRMT R24, R0, 0x7610, R24 ;  /* 0x0000761000187816 */ /* 0x000fce0000000018 */
.L_x_12606:
[----:B------:R-:W-:-:S07]  /*6570*/  VIADD R27, R27, 0x80 ;  /* 0x000000801b1b7836 */ /* 0x000fce0000000000 */
.L_x_12567:
[----:B------:R-:W-:Y:S05]  /*6580*/  BSYNC B6 ;  /* 0x0000000000067941 */ /* 0x000fea0003800000 */
.L_x_12566:
        /* <DEDUP_REMOVED lines=26> */
.L_x_12639:
[----:B------:R-:W2:Y:S02]  /*6730*/  LDG.E.U8 R4, desc[UR36][R4.64] ;  /* 0x0000002404047981 */ /* 0x000ea4000c1e1100 */
[----:B--2---:R-:W-:-:S04]  /*6740*/  I2FP.F32.U32 R0, R4 ;  /* 0x0000000400007245 */ /* 0x004fc80000201000 */
[----:B------:R-:W-:-:S04]  /*6750*/  F2FP.F16.F32.PACK_AB R0, RZ, R0 ;  /* 0x00000000ff00723e */ /* 0x000fc800000000ff */
[----:B------:R-:W-:Y:S01]  /*6760*/  PRMT R22, R0, 0x7610, R22 ;  /* 0x0000761000167816 */ /* 0x000fe20000000016 */
[----:B------:R-:W-:Y:S06]  /*6770*/  BRA `(.L_x_12641) ;  /* 0x0000000c00bc7947 */ /* 0x000fec0003800000 */
.L_x_12638:
        /* <DEDUP_REMOVED lines=11> */
.L_x_12643:
[----:B------:R-:W2:Y:S02]  /*6830*/  LDG.E R4, desc[UR36][R4.64] ;  /* 0x0000002404047981 */ /* 0x000ea4000c1e1900 */
[----:B--2---:R-:W-:-:S04]  /*6840*/  I2FP.F32.S32 R0, R4 ;  /* 0x0000000400007245 */ /* 0x004fc80000201400 */
[----:B------:R-:W-:-:S04]  /*6850*/  F2FP.F16.F32.PACK_AB R0, RZ, R0 ;  /* 0x00000000ff00723e */ /* 0x000fc800000000ff */
[----:B------:R-:W-:Y:S01]  /*6860*/  PRMT R22, R0, 0x7610, R22 ;  /* 0x0000761000167816 */ /* 0x000fe20000000016 */
[----:B------:R-:W-:Y:S06]  /*6870*/  BRA `(.L_x_12641) ;  /* 0x0000000c007c7947 */ /* 0x000fec0003800000 */
.L_x_12642:
[----:B------:R-:W2:Y:S02]  /*6880*/  LDG.E.U16 R4, desc[UR36][R4.64] ;  /* 0x0000002404047981 */ /* 0x000ea4000c1e1500 */
[----:B--2---:R-:W0:Y:S02]  /*6890*/  I2F.S16 R0, R4 ;  /* 0x0000000400007306 */ /* 0x004e240000101400 */
[----:B0-----:R-:W-:-:S04]  /*68a0*/  F2FP.F16.F32.PACK_AB R0, RZ, R0 ;  /* 0x00000000ff00723e */ /* 0x001fc800000000ff */
[----:B------:R-:W-:Y:S01]  /*68b0*/  PRMT R22, R0, 0x7610, R22 ;  /* 0x0000761000167816 */ /* 0x000fe20000000016 */
[----:B------:R-:W-:Y:S06]  /*68c0*/  BRA `(.L_x_12641) ;  /* 0x0000000c00687947 */ /* 0x000fec0003800000 */
.L_x_12637:
        /* <DEDUP_REMOVED lines=9> */
.L_x_12645:
[----:B------:R0:W5:Y:S01]  /*6960*/  LDG.E.U16 R22, desc[UR36][R4.64] ;  /* 0x0000002404167981 */ /* 0x000162000c1e1500 */
[----:B------:R-:W-:Y:S05]  /*6970*/  BRA `(.L_x_12641) ;  /* 0x0000000c003c7947 */ /* 0x000fea0003800000 */
.L_x_12644:
        /* <DEDUP_REMOVED lines=9> */
.L_x_12647:
[----:B------:R1:W5:Y:S01]  /*6a10*/  LDG.E.U16 R22, desc[UR36][R4.64] ;  /* 0x0000002404167981 */ /* 0x000362000c1e1500 */
[----:B------:R-:W-:Y:S05]  /*6a20*/  BRA `(.L_x_12641) ;  /* 0x0000000c00107947 */ /* 0x000fea0003800000 */
.L_x_12646:
        /* <DEDUP_REMOVED lines=9> */
.L_x_12636:
        /* <DEDUP_REMOVED lines=14> */
.L_x_12650:
        /* <DEDUP_REMOVED lines=9> */
.L_x_12649:
        /* <DEDUP_REMOVED lines=28> */
.L_x_12652:
        /* <DEDUP_REMOVED lines=15> */
.L_x_12651:
[----:B------:R-:W2:Y:S02]  /*6ee0*/  LDG.E.U16 R0, desc[UR36][R4.64] ;  /* 0x0000002404007981 */ /* 0x000ea4000c1e1500 */
[----:B--2---:R-:W-:-:S05]  /*6ef0*/  IMAD.U32 R0, R0, 0x10000, RZ ;  /* 0x0001000000007824 */ /* 0x004fca00078e00ff */
[----:B------:R-:W-:-:S04]  /*6f00*/  F2FP.F16.F32.PACK_AB R0, RZ, R0 ;  /* 0x00000000ff00723e */ /* 0x000fc800000000ff */
[----:B------:R-:W-:Y:S01]  /*6f10*/  PRMT R22, R0, 0x7610, R22 ;  /* 0x0000761000167816 */ /* 0x000fe20000000016 */
[----:B------:R-:W-:Y:S06]  /*6f20*/  BRA `(.L_x_12641) ;  /* 0x0000000400d07947 */ /* 0x000fec0003800000 */
.L_x_12648:
        /* <DEDUP_REMOVED lines=13> */
.L_x_12655:
        /* <DEDUP_REMOVED lines=21> */
.L_x_12659:
[----:B------:R-:W-:Y:S05]  /*7150*/  BSYNC B1 ;  /* 0x0000000000017941 */ /* 0x000fea0003800000 */
.L_x_12658:
[----:B------:R-:W-:Y:S01]  /*7160*/  LEA R5, R0, 0x3b800000, 0x17 ;  /* 0x3b80000000057811 */ /* 0x000fe200078eb8ff */
[----:B------:R-:W-:-:S05]  /*7170*/  IMAD.SHL.U32 R0, R3, 0x100000, RZ ;  /* 0x0010000003007824 */ /* 0x000fca00078e00ff */
[----:B------:R-:W-:-:S07]  /*7180*/  LOP3.LUT R0, R5, R0, R6, 0xfe, !PT ;  /* 0x0000000005007212 */ /* 0x000fce00078efe06 */
.L_x_12657:
[----:B------:R-:W-:Y:S05]  /*7190*/  BSYNC B0 ;  /* 0x0000000000007941 */ /* 0x000fea0003800000 */
.L_x_12656:
[----:B------:R-:W-:-:S04]  /*71a0*/  F2FP.F16.F32.PACK_AB R0, RZ, R0 ;  /* 0x00000000ff00723e */ /* 0x000fc800000000ff */
[----:B------:R-:W-:Y:S01]  /*71b0*/  PRMT R22, R0, 0x7610, R22 ;  /* 0x0000761000167816 */ /* 0x000fe20000000016 */
[----:B------:R-:W-:Y:S06]  /*71c0*/  BRA `(.L_x_12641) ;  /* 0x0000000400287947 */ /* 0x000fec0003800000 */
.L_x_12654:
        /* <DEDUP_REMOVED lines=21> */
.L_x_12663:
[----:B------:R-:W-:Y:S05]  /*7320*/  BSYNC B1 ;  /* 0x0000000000017941 */ /* 0x000fea0003800000 */
.L_x_12662:
[----:B------:R-:W-:Y:S01]  /*7330*/  LEA R5, R0, 0x37800000, 0x17 ;  /* 0x3780000000057811 */ /* 0x000fe200078eb8ff */
[----:B------:R-:W-:-:S05]  /*7340*/  IMAD.SHL.U32 R0, R3, 0x200000, RZ ;  /* 0x0020000003007824 */ /* 0x000fca00078e00ff */
[----:B------:R-:W-:-:S07]  /*7350*/  LOP3.LUT R0, R5, R0, R6, 0xfe, !PT ;  /* 0x0000000005007212 */ /* 0x000fce00078efe06 */
.L_x_12661:
[----:B------:R-:W-:Y:S05]  /*7360*/  BSYNC B0 ;  /* 0x0000000000007941 */ /* 0x000fea0003800000 */
.L_x_12660:
[----:B------:R-:W-:-:S04]  /*7370*/  F2FP.F16.F32.PACK_AB R0, RZ, R0 ;  /* 0x00000000ff00723e */ /* 0x000fc800000000ff */
[----:B------:R-:W-:Y:S01]  /*7380*/  PRMT R22, R0, 0x7610, R22 ;  /* 0x0000761000167816 */ /* 0x000fe20000000016 */
[----:B------:R-:W-:Y:S06]  /*7390*/  BRA `(.L_x_12641) ;  /* 0x0000000000b47947 */ /* 0x000fec0003800000 */
.L_x_12653:
        /* <DEDUP_REMOVED lines=14> */
.L_x_12667:
[----:B------:R-:W-:Y:S05]  /*7480*/  BSYNC B0 ;  /* 0x0000000000007941 */ /* 0x000fea0003800000 */
.L_x_12666:
[----:B------:R-:W-:-:S04]  /*7490*/  F2FP.F16.F32.PACK_AB R0, RZ, R0 ;  /* 0x00000000ff00723e */ /* 0x000fc800000000ff */
[----:B------:R-:W-:Y:S01]  /*74a0*/  PRMT R22, R0, 0x7610, R22 ;  /* 0x0000761000167816 */ /* 0x000fe20000000016 */
[----:B------:R-:W-:Y:S06]  /*74b0*/  BRA `(.L_x_12641) ;  /* 0x00000000006c7947 */ /* 0x000fec0003800000 */
.L_x_12640:
        /* <DEDUP_REMOVED lines=16> */
.L_x_12668:
[----:B------:R-:W-:Y:S01]  /*75c0*/  PRMT R22, RZ, 0x7610, R22 ;  /* 0x00007610ff167816 */ /* 0x000fe20000000016 */
[----:B------:R-:W-:Y:S06]  /*75d0*/  BRA `(.L_x_12641) ;  /* 0x0000000000247947 */ /* 0x000fec0003800000 */
.L_x_12665:
[----:B------:R-:W2:Y:S02]  /*75e0*/  LDG.E.64 R4, desc[UR36][R4.64] ;  /* 0x0000002404047981 */ /* 0x000ea4000c1e1b00 */
[----:B--2---:R-:W0:Y:S02]  /*75f0*/  I2F.U64 R0, R4 ;  /* 0x0000000400007312 */ /* 0x004e240000301000 */
[----:B0-----:R-:W-:-:S04]  /*7600*/  F2FP.F16.F32.PACK_AB R0, RZ, R0 ;  /* 0x00000000ff00723e */ /* 0x001fc800000000ff */
[----:B------:R-:W-:Y:S01]  /*7610*/  PRMT R22, R0, 0x7610, R22 ;  /* 0x0000761000167816 */ /* 0x000fe20000000016 */
[----:B------:R-:W-:Y:S06]  /*7620*/  BRA `(.L_x_12641) ;  /* 0x0000000000107947 */ /* 0x000fec0003800000 */
.L_x_12664:
[----:B------:R-:W2:Y:S02]  /*7630*/  LDG.E R4, desc[UR36][R4.64] ;  /* 0x0000002404047981 */ /* 0x000ea4000c1e1900 */
[----:B--2---:R-:W-:-:S04]  /*7640*/  I2FP.F32.U32 R0, R4 ;  /* 0x0000000400007245 */ /* 0x004fc80000201000 */
[----:B------:R-:W-:-:S04]  /*7650*/  F2FP.F16.F32.PACK_AB R0, RZ, R0 ;  /* 0x00000000ff00723e */ /* 0x000fc800000000ff */
[----:B------:R-:W-:-:S07]  /*7660*/  PRMT R22, R0, 0x7610, R22 ;  /* 0x0000761000167816 */ /* 0x000fce0000000016 */
.L_x_12641:
        /* <DEDUP_REMOVED lines=21> */
.L_x_12672:
[----:B------:R-:W2:Y:S02]  /*77c0*/  LDG.E.U8 R4, desc[UR36][R4.64] ;  /* 0x0000002404047981 */ /* 0x000ea4000c1e1100 */
[----:B--2---:R-:W-:-:S04]  /*77d0*/  I2FP.F32.U32 R0, R4 ;  /* 0x0000000400007245 */ /* 0x004fc80000201000 */
[----:B------:R-:W-:Y:S01]  /*77e0*/  F2FP.F16.F32.PACK_AB R0, RZ, R0 ;  /* 0x00000000ff00723e */ /* 0x000fe200000000ff */
[----:B------:R-:W-:Y:S06]  /*77f0*/  BRA `(.L_x_12635) ;  /* 0x0000000c00847947 */ /* 0x000fec0003800000 */
.L_x_12671:
        /* <DEDUP_REMOVED lines=10> */
.L_x_12675:
[----:B------:R-:W2:Y:S02]  /*78a0*/  LDG.E R4, desc[UR36][R4.64] ;  /* 0x0000002404047981 */ /* 0x000ea4000c1e1900 */
[----:B--2---:R-:W-:-:S04]  /*78b0*/  I2FP.F32.S32 R0, R4 ;  /* 0x0000000400007245 */ /* 0x004fc80000201400 */
[----:B------:R-:W-:Y:S01]  /*78c0*/  F2FP.F16.F32.PACK_AB R0, RZ, R0 ;  /* 0x00000000ff00723e */ /* 0x000fe200000000ff */
[----:B------:R-:W-:Y:S06]  /*78d0*/  BRA `(.L_x_12635) ;  /* 0x0000000c004c7947 */ /* 0x000fec0003800000 */
.L_x_12674:
[----:B------:R-:W2:Y:S02]  /*78e0*/  LDG.E.U16 R4, desc[UR36][R4.64] ;  /* 0x0000002404047981 */ /* 0x000ea4000c1e1500 */
[----:B--2---:R-:W0:Y:S02]  /*78f0*/  I2F.S16 R0, R4 ;  /* 0x0000000400007306 */ /* 0x004e240000101400 */
[----:B0-----:R-:W-:Y:S01]  /*7900*/  F2FP.F16.F32.PACK_AB R0, RZ, R0 ;  /* 0x00000000ff00723e */ /* 0x001fe200000000ff */
[----:B------:R-:W-:Y:S06]  /*7910*/  BRA `(.L_x_12635) ;  /* 0x0000000c003c7947 */ /* 0x000fec0003800000 */
.L_x_12670:
        /* <DEDUP_REMOVED lines=9> */
.L_x_12677:
[----:B------:R2:W5:Y:S01]  /*79b0*/  LDG.E.U16 R0, desc[UR36][R4.64] ;  /* 0x0000002404007981 */ /* 0x000562000c1e1500 */
[----:B------:R-:W-:Y:S05]  /*79c0*/  BRA `(.L_x_12635) ;  /* 0x0000000c00107947 */ /* 0x000fea0003800000 */
.L_x_12676:
        /* <DEDUP_REMOVED lines=9> */
.L_x_12679:
[----:B------:R3:W5:Y:S01]  /*7a60*/  LDG.E.U16 R0, desc[UR36][R4.64] ;  /* 0x0000002404007981 */ /* 0x000762000c1e1500 */
[----:B------:R-:W-:Y:S05]  /*7a70*/  BRA `(.L_x_12635) ;  /* 0x0000000800e47947 */ /* 0x000fea0003800000 */
.L_x_12678:
        /* <DEDUP_REMOVED lines=8> */
.L_x_12669:
        /* <DEDUP_REMOVED lines=13> */
.L_x_12682:
        /* <DEDUP_REMOVED lines=8> */
.L_x_12681:
        /* <DEDUP_REMOVED lines=28> */
.L_x_12684:
        /* <DEDUP_REMOVED lines=14> */
.L_x_12683:
[----:B------:R-:W2:Y:S02]  /*7ef0*/  LDG.E.U16 R0, desc[UR36][R4.64] ;  /* 0x0000002404007981 */ /* 0x000ea4000c1e1500 */
[----:B--2---:R-:W-:-:S05]  /*7f00*/  IMAD.U32 R0, R0, 0x10000, RZ ;  /* 0x0001000000007824 */ /* 0x004fca00078e00ff */
[----:B------:R-:W-:Y:S01]  /*7f10*/  F2FP.F16.F32.PACK_AB R0, RZ, R0 ;  /* 0x00000000ff00723e */ /* 0x000fe200000000ff */
[----:B------:R-:W-:Y:S06]  /*7f20*/  BRA `(.L_x_12635) ;  /* 0x0000000400b87947 */ /* 0x000fec0003800000 */
.L_x_12680:
        /* <DEDUP_REMOVED lines=12> */
.L_x_12687:
        /* <DEDUP_REMOVED lines=21> */
.L_x_12691:
[----:B------:R-:W-:Y:S05]  /*8140*/  BSYNC B1 ;  /* 0x0000000000017941 */ /* 0x000fea0003800000 */
.L_x_12690:
[----:B------:R-:W-:Y:S01]  /*8150*/  LEA R5, R0, 0x3b800000, 0x17 ;  /* 0x3b80000000057811 */ /* 0x000fe200078eb8ff */
[----:B------:R-:W-:-:S05]  /*8160*/  IMAD.SHL.U32 R0, R3, 0x100000, RZ ;  /* 0x0010000003007824 */ /* 0x000fca00078e00ff */
[----:B------:R-:W-:-:S07]  /*8170*/  LOP3.LUT R0, R5, R0, R6, 0xfe, !PT ;  /* 0x0000000005007212 */ /* 0x000fce00078efe06 */
.L_x_12689:
[----:B------:R-:W-:Y:S05]  /*8180*/  BSYNC B0 ;  /* 0x0000000000007941 */ /* 0x000fea0003800000 */
.L_x_12688:
[----:B------:R-:W-:Y:S01]  /*8190*/  F2FP.F16.F32.PACK_AB R0, RZ, R0 ;  /* 0x00000000ff00723e */ /* 0x000fe200000000ff */
[----:B------:R-:W-:Y:S06]  /*81a0*/  BRA `(.L_x_12635) ;  /* 0x0000000400187947 */ /* 0x000fec0003800000 */
.L_x_12686:
        /* <DEDUP_REMOVED lines=21> */
.L_x_12695:
[----:B------:R-:W-:Y:S05]  /*8300*/  BSYNC B1 ;  /* 0x0000000000017941 */ /* 0x000fea0003800000 */
.L_x_12694:
[----:B------:R-:W-:Y:S01]  /*8310*/  LEA R5, R0, 0x37800000, 0x17 ;  /* 0x3780000000057811 */ /* 0x000fe200078eb8ff */
[----:B------:R-:W-:-:S05]  /*8320*/  IMAD.SHL.U32 R0, R3, 0x200000, RZ ;  /* 0x0020000003007824 */ /* 0x000fca00078e00ff */
[----:B------:R-:W-:-:S07]  /*8330*/  LOP3.LUT R0, R5, R0, R6, 0xfe, !PT ;  /* 0x0000000005007212 */ /* 0x000fce00078efe06 */
.L_x_12693:
[----:B------:R-:W-:Y:S05]  /*8340*/  BSYNC B0 ;  /* 0x0000000000007941 */ /* 0x000fea0003800000 */
.L_x_12692:
[----:B------:R-:W-:Y:S01]  /*8350*/  F2FP.F16.F32.PACK_AB R0, RZ, R0 ;  /* 0x00000000ff00723e */ /* 0x000fe200000000ff */
[----:B------:R-:W-:Y:S06]  /*8360*/  BRA `(.L_x_12635) ;  /* 0x0000000000a87947 */ /* 0x000fec0003800000 */
.L_x_12685:
        /* <DEDUP_REMOVED lines=14> */
.L_x_12699:
[----:B------:R-:W-:Y:S05]  /*8450*/  BSYNC B0 ;  /* 0x0000000000007941 */ /* 0x000fea0003800000 */
.L_x_12698:
[----:B------:R-:W-:Y:S01]  /*8460*/  F2FP.F16.F32.PACK_AB R0, RZ, R0 ;  /* 0x00000000ff00723e */ /* 0x000fe200000000ff */
[----:B------:R-:W-:Y:S06]  /*8470*/  BRA `(.L_x_12635) ;  /* 0x0000000000647947 */ /* 0x000fec0003800000 */
.L_x_12673:
        /* <DEDUP_REMOVED lines=16> */
.L_x_12700:
[----:B------:R-:W-:Y:S01]  /*8580*/  PRMT R0, RZ, 0x7610, R0 ;  /* 0x00007610ff007816 */ /* 0x000fe20000000000 */
[----:B------:R-:W-:Y:S06]  /*8590*/  BRA `(.L_x_12635) ;  /* 0x00000000001c7947 */ /* 0x000fec0003800000 */
.L_x_12697:
[----:B------:R-:W2:Y:S02]  /*85a0*/  LDG.E.64 R4, desc[UR36][R4.64] ;  /* 0x0000002404047981 */ /* 0x000ea4000c1e1b00 */
[----:B--2---:R-:W0:Y:S02]  /*85b0*/  I2F.U64 R0, R4 ;  /* 0x0000000400007312 */ /* 0x004e240000301000 */
[----:B0-----:R-:W-:Y:S01]  /*85c0*/  F2FP.F16.F32.PACK_AB R0, RZ, R0 ;  /* 0x00000000ff00723e */ /* 0x001fe200000000ff */
[----:B------:R-:W-:Y:S06]  /*85d0*/  BRA `(.L_x_12635) ;  /* 0x00000000000c7947 */ /* 0x000fec0003800000 */
.L_x_12696:
[----:B------:R-:W2:Y:S02]  /*85e0*/  LDG.E R4, desc[UR36][R4.64] ;  /* 0x0000002404047981 */ /* 0x000ea4000c1e1900 */
[----:B--2---:R-:W-:-:S04]  /*85f0*/  I2FP.F32.U32 R0, R4 ;  /* 0x0000000400007245 */ /* 0x004fc80000201000 */
[----:B------:R-:W-:-:S07]  /*8600*/  F2FP.F16.F32.PACK_AB R0, RZ, R0 ;  /* 0x00000000ff00723e */ /* 0x000fce00000000ff */
.L_x_12635:
[----:B------:R-:W-:Y:S05]  /*8610*/  BSYNC B6 ;  /* 0x0000000000067941 */ /* 0x000fea0003800000 */
.L_x_12634:
        /* <DEDUP_REMOVED lines=13> */
[----:B------:R-:W-:-:S05]  /*86f0*/  FADD.FTZ R3, -R18, 1 ;  /* 0x3f80000012037421 */ /* 0x000fca0000010100 */
[----:B------:R-:W-:-:S05]  /*8700*/  F2FP.F16.F32.PACK_AB R3, RZ, R3 ;  /* 0x00000003ff03723e */ /* 0x000fca00000000ff */
[----:B------:R-:W-:-:S05]  /*8710*/  HADD2.F32 R4, -RZ, R3.H0_H0 ;  /* 0x20000003ff047230 */ /* 0x000fca0000004100 */
[----:B------:R-:W-:-:S05]  /*8720*/  FMUL.FTZ R4, R17, R4 ;  /* 0x0000000411047220 */ /* 0x000fca0000410000 */
[----:B------:R-:W-:-:S05]  /*8730*/  F2FP.F16.F32.PACK_AB R4, RZ, R4 ;  /* 0x00000004ff04723e */ /* 0x000fca00000000ff */
[----:B------:R-:W-:-:S05]  /*8740*/  HADD2.F32 R3, -RZ, R4.H0_H0 ;  /* 0x20000004ff037230 */ /* 0x000fca0000004100 */
[----:B------:R-:W-:-:S05]  /*8750*/  FMUL.FTZ R3, R18, R3 ;  /* 0x0000000312037220 */ /* 0x000fca0000410000 */
[----:B------:R-:W-:-:S07]  /*8760*/  F2FP.F16.F32.PACK_AB R3, RZ, R3 ;  /* 0x00000003ff03723e */ /* 0x000fce00000000ff */
.L_x_12702:
[----:B------:R-:W-:Y:S05]  /*8770*/  BSYNC B0 ;  /* 0x0000000000007941 */ /* 0x000fea0003800000 */
.L_x_12701:
[----:B------:R-:W-:Y:S04]  /*8780*/  BSSY B0, `(.L_x_12703) ;  /* 0x000000c000007945 */ /* 0x000fe80003800000 */
[----:B------:R-:W-:Y:S05]  /*8790*/  @P0 BRA `(.L_x_12704) ;  /* 0x0000000000280947 */ /* 0x000fea0003800000 */
        /* <DEDUP_REMOVED lines=10> */
.L_x_12704:
[----:B------:R-:W-:Y:S05]  /*8840*/  BSYNC B0 ;  /* 0x0000000000007941 */ /* 0x000fea0003800000 */
.L_x_12703:
        /* <DEDUP_REMOVED lines=12> */
.L_x_12706:
[----:B------:R-:W-:Y:S05]  /*8910*/  BSYNC B0 ;  /* 0x0000000000007941 */ /* 0x000fea0003800000 */
.L_x_12705:
        /* <DEDUP_REMOVED lines=12> */
.L_x_12708:
[----:B------:R-:W-:Y:S05]  /*89e0*/  BSYNC B0 ;  /* 0x0000000000007941 */ /* 0x000fea0003800000 */
.L_x_12707:
        /* <DEDUP_REMOVED lines=24> */
.L_x_12714:
[----:B------:R-:W-:Y:S02]  /*8b70*/  HADD2.F32 R5, -RZ, R3.H0_H0 ;  /* 0x20000003ff057230 */ /* 0x000fe40000004100 */
[----:B------:R-:W-:-:S04]  /*8b80*/  IMAD.MOV.U32 R27, RZ, RZ, R26 ;  /* 0x000000ffff1b7224 */ /* 0x000fc800078e001a */
[----:B------:R-:W0:Y:S02]  /*8b90*/  F2I.S64.TRUNC R4, R5 ;  /* 0x0000000500047311 */ /* 0x000e24000020d900 */
[----:B0-----:R0:W-:Y:S01]  /*8ba0*/  STG.E.U8 desc[UR36][R8.64], R4 ;  /* 0x0000000408007986 */ /* 0x0011e2000c101124 */
[----:B------:R-:W-:Y:S05]  /*8bb0*/  BRA `(.L_x_12710) ;  /* 0x0000000c00d47947 */ /* 0x000fea0003800000 */
.L_x_12713:
        /* <DEDUP_REMOVED lines=11> */
.L_x_12717:
[----:B------:R-:W-:Y:S02]  /*8c70*/  HADD2.F32 R3, -RZ, R3.H0_H0 ;  /* 0x20000003ff037230 */ /* 0x000fe40000004100 */
[----:B------:R-:W-:-:S04]  /*8c80*/  IMAD.MOV.U32 R27, RZ, RZ, R26 ;  /* 0x000000ffff1b7224 */ /* 0x000fc800078e001a */
[----:B------:R-:W0:Y:S02]  /*8c90*/  F2I.FTZ.TRUNC.NTZ R3, R3 ;  /* 0x0000000300037305 */ /* 0x000e24000021f100 */
[----:B0-----:R0:W-:Y:S01]  /*8ca0*/  STG.E desc[UR36][R8.64], R3 ;  /* 0x0000000308007986 */ /* 0x0011e2000c101924 */
[----:B------:R-:W-:Y:S05]  /*8cb0*/  BRA `(.L_x_12710) ;  /* 0x0000000c00947947 */ /* 0x000fea0003800000 */
.L_x_12716:
[----:B------:R-:W-:Y:S02]  /*8cc0*/  HADD2.F32 R3, -RZ, R3.H0_H0 ;  /* 0x20000003ff037230 */ /* 0x000fe40000004100 */
[----:B------:R-:W-:-:S04]  /*8cd0*/  IMAD.MOV.U32 R27, RZ, RZ, R26 ;  /* 0x000000ffff1b7224 */ /* 0x000fc800078e001a */
[----:B------:R-:W0:Y:S02]  /*8ce0*/  F2I.FTZ.TRUNC.NTZ R3, R3 ;  /* 0x0000000300037305 */ /* 0x000e24000021f100 */
[----:B0-----:R0:W-:Y:S01]  /*8cf0*/  STG.E.U16 desc[UR36][R8.64], R3 ;  /* 0x0000000308007986 */ /* 0x0011e2000c101524 */
[----:B------:R-:W-:Y:S05]  /*8d00*/  BRA `(.L_x_12710) ;  /* 0x0000000c00807947 */ /* 0x000fea0003800000 */
.L_x_12712:
        /* <DEDUP_REMOVED lines=10> */
.L_x_12719:
[----:B------:R0:W-:Y:S01]  /*8db0*/  STG.E.U16 desc[UR36][R8.64], R3 ;  /* 0x0000000308007986 */ /* 0x0001e2000c101524 */
[----:B------:R-:W-:Y:S01]  /*8dc0*/  IMAD.MOV.U32 R27, RZ, RZ, R26 ;  /* 0x000000ffff1b7224 */ /* 0x000fe200078e001a */
[----:B------:R-:W-:Y:S06]  /*8dd0*/  BRA `(.L_x_12710) ;  /* 0x0000000c004c7947 */ /* 0x000fec0003800000 */
.L_x_12718:
        /* <DEDUP_REMOVED lines=11> */
.L_x_12721:
[----:B------:R-:W-:Y:S02]  /*8e90*/  HADD2.F32 R0, -RZ, R3.H0_H0 ;  /* 0x20000003ff007230 */ /* 0x000fe40000004100 */
[----:B------:R-:W-:-:S03]  /*8ea0*/  IMAD.MOV.U32 R27, RZ, RZ, R26 ;  /* 0x000000ffff1b7224 */ /* 0x000fc600078e001a */
[----:B------:R-:W-:-:S04]  /*8eb0*/  F2FP.F16.F32.PACK_AB R0, RZ, R0 ;  /* 0x00000000ff00723e */ /* 0x000fc800000000ff */
[----:B------:R-:W-:-:S05]  /*8ec0*/  PRMT R0, R0, 0x5410, RZ ;  /* 0x0000541000007816 */ /* 0x000fca00000000ff */
[----:B------:R0:W-:Y:S01]  /*8ed0*/  STG.E desc[UR36][R8.64], R0 ;  /* 0x0000000008007986 */ /* 0x0001e2000c101924 */
[----:B------:R-:W-:Y:S05]  /*8ee0*/  BRA `(.L_x_12710) ;  /* 0x0000000c00087947 */ /* 0x000fea0003800000 */
.L_x_12720:
[----:B------:R-:W-:Y:S02]  /*8ef0*/  HADD2.F32 R4, -RZ, R3.H0_H0 ;  /* 0x20000003ff047230 */ /* 0x000fe40000004100 */
[----:B------:R-:W-:-:S03]  /*8f00*/  IMAD.MOV.U32 R27, RZ, RZ, R26 ;  /* 0x000000ffff1b7224 */ /* 0x000fc600078e001a */
[----:B------:R-:W-:-:S06]  /*8f10*/  FMUL.FTZ R4, R4, 1 ;  /* 0x3f80000004047820 */ /* 0x000fcc0000410000 */
[----:B------:R-:W0:Y:S02]  /*8f20*/  F2F.F64.F32 R4, R4 ;  /* 0x0000000400047310 */ /* 0x000e240000201800 */
[----:B0-----:R0:W-:Y:S01]  /*8f30*/  STG.E.64 desc[UR36][R8.64], R4 ;  /* 0x0000000408007986 */ /* 0x0011e2000c101b24 */
[----:B------:R-:W-:Y:S05]  /*8f40*/  BRA `(.L_x_12710) ;  /* 0x0000000800f07947 */ /* 0x000fea0003800000 */
.L_x_12711:
        /* <DEDUP_REMOVED lines=14> */
.L_x_12724:
[----:B------:R-:W-:Y:S01]  /*9030*/  HADD2.F32 R3, -RZ, R3.H0_H0 ;  /* 0x20000003ff037230 */ /* 0x000fe20000004100 */
[----:B------:R-:W-:Y:S01]  /*9040*/  CS2R R6, SRZ ;  /* 0x0000000000067805 */ /* 0x000fe2000001ff00 */
[----:B------:R-:W-:-:S03]  /*9050*/  IMAD.MOV.U32 R27, RZ, RZ, R26 ;  /* 0x000000ffff1b7224 */ /* 0x000fc600078e001a */
[----:B------:R-:W-:-:S04]  /*9060*/  FMUL.FTZ R3, R3, 1 ;  /* 0x3f80000003037820 */ /* 0x000fc80000410000 */
[----:B------:R-:W0:Y:S02]  /*9070*/  F2F.F64.F32 R4, R3 ;  /* 0x0000000300047310 */ /* 0x000e240000201800 */
[----:B0-----:R0:W-:Y:S01]  /*9080*/  STG.E.128 desc[UR36][R8.64], R4 ;  /* 0x0000000408007986 */ /* 0x0011e2000c101d24 */
[----:B------:R-:W-:Y:S05]  /*9090*/  BRA `(.L_x_12710) ;  /* 0x00000008009c7947 */ /* 0x000fea0003800000 */
.L_x_12723:
        /* <DEDUP_REMOVED lines=21> */
.L_x_12728:
[----:B------:R-:W-:Y:S05]  /*91f0*/  BSYNC B0 ;  /* 0x0000000000007941 */ /* 0x000fea0003800000 */
.L_x_12727:
[----:B------:R-:W-:Y:S01]  /*9200*/  LOP3.LUT R5, R0, R5, RZ, 0xfc, !PT ;  /* 0x0000000500057212 */ /* 0x000fe200078efcff */
[----:B------:R-:W-:-:S04]  /*9210*/  IMAD.MOV.U32 R27, RZ, RZ, R26 ;  /* 0x000000ffff1b7224 */ /* 0x000fc800078e001a */
[----:B------:R3:W-:Y:S01]  /*9220*/  STG.E.U8 desc[UR36][R8.64], R5 ;  /* 0x0000000508007986 */ /* 0x0007e2000c101124 */
[----:B------:R-:W-:Y:S05]  /*9230*/  BRA `(.L_x_12710) ;  /* 0x0000000800347947 */ /* 0x000fea0003800000 */
.L_x_12726:
        /* <DEDUP_REMOVED lines=13> */
.L_x_12730:
[----:B------:R-:W-:Y:S01]  /*9310*/  IMAD.MOV.U32 R0, RZ, RZ, 0x7f ;  /* 0x0000007fff007424 */ /* 0x000fe200078e00ff */
[----:B------:R-:W-:-:S04]  /*9320*/  ISETP.GT.U32.AND P0, PT, R3, 0x7f800000, PT ;  /* 0x7f8000000300780c */ /* 0x000fc80003f04070 */
[----:B------:R-:W-:-:S09]  /*9330*/  SEL R0, R0, 0x7c, P0 ;  /* 0x0000007c00007807 */ /* 0x000fd20000000000 */
.L_x_12731:
[----:B------:R-:W-:Y:S05]  /*9340*/  BSYNC B0 ;  /* 0x0000000000007941 */ /* 0x000fea0003800000 */
.L_x_12729:
[----:B------:R-:W-:Y:S01]  /*9350*/  LOP3.LUT R3, R5, 0x80000000, RZ, 0xc0, !PT ;  /* 0x8000000005037812 */ /* 0x000fe200078ec0ff */
[----:B------:R-:W-:-:S03]  /*9360*/  IMAD.MOV.U32 R27, RZ, RZ, R26 ;  /* 0x000000ffff1b7224 */ /* 0x000fc600078e001a */
[----:B------:R-:W-:-:S04]  /*9370*/  SHF.R.U32.HI R3, RZ, 0x18, R3 ;  /* 0x00000018ff037819 */ /* 0x000fc80000011603 */
[----:B------:R-:W-:-:S05]  /*9380*/  LOP3.LUT R3, R0, R3, RZ, 0xfc, !PT ;  /* 0x0000000300037212 */ /* 0x000fca00078efcff */
[----:B------:R4:W-:Y:S01]  /*9390*/  STG.E.U8 desc[UR36][R8.64], R3 ;  /* 0x0000000308007986 */ /* 0x0009e2000c101124 */
[----:B------:R-:W-:Y:S05]  /*93a0*/  BRA `(.L_x_12710) ;  /* 0x0000000400d87947 */ /* 0x000fea0003800000 */
.L_x_12725:
[----:B------:R-:W-:Y:S02]  /*93b0*/  HADD2.F32 R0, -RZ, R3.H0_H0 ;  /* 0x20000003ff007230 */ /* 0x000fe40000004100 */
[----:B------:R-:W-:-:S03]  /*93c0*/  IMAD.MOV.U32 R27, RZ, RZ, R26 ;  /* 0x000000ffff1b7224 */ /* 0x000fc600078e001a */
[----:B------:R-:W-:-:S05]  /*93d0*/  F2FP.BF16.F32.PACK_AB R0, RZ, R0 ;  /* 0x00000000ff00723e */ /* 0x000fca00000010ff */
[----:B------:R2:W-:Y:S01]  /*93e0*/  STG.E.U16 desc[UR36][R8.64], R0 ;  /* 0x0000000008007986 */ /* 0x0005e2000c101524 */
[----:B------:R-:W-:Y:S05]  /*93f0*/  BRA `(.L_x_12710) ;  /* 0x0000000400c47947 */ /* 0x000fea0003800000 */
.L_x_12722:
        /* <DEDUP_REMOVED lines=13> */
.L_x_12734:
        /* <DEDUP_REMOVED lines=17> */
.L_x_12737:
[----:B------:R-:W-:-:S04]  /*95e0*/  LOP3.LUT R3, R5, 0x80000000, RZ, 0xc0, !PT ;  /* 0x8000000005037812 */ /* 0x000fc800078ec0ff */
[----:B------:R-:W-:-:S04]  /*95f0*/  SHF.R.U32.HI R3, RZ, 0x18, R3 ;  /* 0x00000018ff037819 */ /* 0x000fc80000011603 */
[----:B------:R-:W-:-:S04]  /*9600*/  LOP3.LUT R0, R0, R3, RZ, 0xfc, !PT ;  /* 0x0000000300007212 */ /* 0x000fc800078efcff */
[----:B------:R-:W-:-:S07]  /*9610*/  PRMT R4, R0, 0x7610, R4 ;  /* 0x0000761000047816 */ /* 0x000fce0000000004 */
.L_x_12736:
[----:B------:R-:W-:Y:S05]  /*9620*/  BSYNC B0 ;  /* 0x0000000000007941 */ /* 0x000fea0003800000 */
.L_x_12735:
[----:B------:R0:W-:Y:S01]  /*9630*/  STG.E.U8 desc[UR36][R8.64], R4 ;  /* 0x0000000408007986 */ /* 0x0001e2000c101124 */
[----:B------:R-:W-:Y:S01]  /*9640*/  IMAD.MOV.U32 R27, RZ, RZ, R26 ;  /* 0x000000ffff1b7224 */ /* 0x000fe200078e001a */
[----:B------:R-:W-:Y:S06]  /*9650*/  BRA `(.L_x_12710) ;  /* 0x00000004002c7947 */ /* 0x000fec0003800000 */
.L_x_12733:
        /* <DEDUP_REMOVED lines=17> */
.L_x_12740:
[----:B------:R-:W-:-:S04]  /*9770*/  LOP3.LUT R3, R5, 0x80000000, RZ, 0xc0, !PT ;  /* 0x8000000005037812 */ /* 0x000fc800078ec0ff */
[----:B------:R-:W-:-:S04]  /*9780*/  SHF.R.U32.HI R3, RZ, 0x18, R3 ;  /* 0x00000018ff037819 */ /* 0x000fc80000011603 */
[----:B------:R-:W-:-:S04]  /*9790*/  LOP3.LUT R0, R0, R3, RZ, 0xfc, !PT ;  /* 0x0000000300007212 */ /* 0x000fc800078efcff */
[----:B------:R-:W-:-:S07]  /*97a0*/  PRMT R4, R0, 0x7610, R4 ;  /* 0x0000761000047816 */ /* 0x000fce0000000004 */
.L_x_12739:
[----:B------:R-:W-:Y:S05]  /*97b0*/  BSYNC B0 ;  /* 0x0000000000007941 */ /* 0x000fea0003800000 */
.L_x_12738:
[----:B------:R0:W-:Y:S01]  /*97c0*/  STG.E.U8 desc[UR36][R8.64], R4 ;  /* 0x0000000408007986 */ /* 0x0001e2000c101124 */
[----:B------:R-:W-:Y:S01]  /*97d0*/  IMAD.MOV.U32 R27, RZ, RZ, R26 ;  /* 0x000000ffff1b7224 */ /* 0x000fe200078e001a */
[----:B------:R-:W-:Y:S06]  /*97e0*/  BRA `(.L_x_12710) ;  /* 0x0000000000c87947 */ /* 0x000fec0003800000 */
.L_x_12732:
        /* <DEDUP_REMOVED lines=23> */
.L_x_12715:
        /* <DEDUP_REMOVED lines=16> */
.L_x_12743:
[----:B------:R-:W-:Y:S01]  /*9a60*/  IMAD.MOV.U32 R27, RZ, RZ, R26 ;  /* 0x000000ffff1b7224 */ /* 0x000fe200078e001a */
[----:B------:R-:W-:Y:S06]  /*9a70*/  BRA `(.L_x_12710) ;  /* 0x0000000000247947 */ /* 0x000fec0003800000 */
.L_x_12742:
[----:B------:R-:W-:Y:S02]  /*9a80*/  HADD2.F32 R4, -RZ, R3.H0_H0 ;  /* 0x20000003ff047230 */ /* 0x000fe40000004100 */
[----:B------:R-:W-:-:S04]  /*9a90*/  IMAD.MOV.U32 R27, RZ, RZ, R26 ;  /* 0x000000ffff1b7224 */ /* 0x000fc800078e001a */
[----:B------:R-:W0:Y:S02]  /*9aa0*/  F2I.U64.TRUNC R4, R4 ;  /* 0x0000000400047311 */ /* 0x000e24000020d800 */
[----:B0-----:R0:W-:Y:S01]  /*9ab0*/  STG.E.64 desc[UR36][R8.64], R4 ;  /* 0x0000000408007986 */ /* 0x0011e2000c101b24 */
[----:B------:R-:W-:Y:S05]  /*9ac0*/  BRA `(.L_x_12710) ;  /* 0x0000000000107947 */ /* 0x000fea0003800000 */
.L_x_12741:
[----:B------:R-:W-:Y:S02]  /*9ad0*/  HADD2.F32 R3, -RZ, R3.H0_H0 ;  /* 0x20000003ff037230 */ /* 0x000fe40000004100 */
[----:B------:R-:W-:-:S04]  /*9ae0*/  IMAD.MOV.U32 R27, RZ, RZ, R26 ;  /* 0x000000ffff1b7224 */ /* 0x000fc800078e001a */
[----:B------:R-:W0:Y:S02]  /*9af0*/  F2I.FTZ.U32.TRUNC.NTZ R3, R3 ;  /* 0x0000000300037305 */ /* 0x000e24000021f000 */
[----:B0-----:R0:W-:Y:S02]  /*9b00*/  STG.E desc[UR36][R8.64], R3 ;  /* 0x0000000308007986 */ /* 0x0011e4000c101924 */
.L_x_12710:
[----:B------:R-:W-:Y:S05]  /*9b10*/  BSYNC B6 ;  /* 0x0000000000067941 */ /* 0x000fea0003800000 */
.L_x_12709:
        /* <DEDUP_REMOVED lines=25> */
.L_x_12749:
[----:B------:R-:W-:-:S06]  /*9cb0*/  HADD2.F32 R5, -RZ, R18.H0_H0 ;  /* 0x20000012ff057230 */ /* 0x000fcc0000004100 */
[----:B------:R-:W0:Y:S02]  /*9cc0*/  F2I.S64.TRUNC R4, R5 ;  /* 0x0000000500047311 */ /* 0x000e24000020d900 */
[----:B0-----:R0:W-:Y:S01]  /*9cd0*/  STG.E.U8 desc[UR36][R8.64], R4 ;  /* 0x0000000408007986 */ /* 0x0011e2000c101124 */
[----:B------:R-:W-:Y:S05]  /*9ce0*/  BRA `(.L_x_12751) ;  /* 0x0000000c00847947 */ /* 0x000fea0003800000 */
.L_x_12748:
        /* <DEDUP_REMOVED lines=10> */
.L_x_12753:
[----:B------:R-:W-:-:S04]  /*9d90*/  HADD2.F32 R18, -RZ, R18.H0_H0 ;  /* 0x20000012ff127230 */ /* 0x000fc80000004100 */
[----:B------:R-:W0:Y:S02]  /*9da0*/  F2I.FTZ.TRUNC.NTZ R3, R18 ;  /* 0x0000001200037305 */ /* 0x000e24000021f100 */
[----:B0-----:R0:W-:Y:S01]  /*9db0*/  STG.E desc[UR36][R8.64], R3 ;  /* 0x0000000308007986 */ /* 0x0011e2000c101924 */
[----:B------:R-:W-:Y:S05]  /*9dc0*/  BRA `(.L_x_12751) ;  /* 0x0000000c004c7947 */ /* 0x000fea0003800000 */
.L_x_12752:
[----:B------:R-:W-:-:S04]  /*9dd0*/  HADD2.F32 R18, -RZ, R18.H0_H0 ;  /* 0x20000012ff127230 */ /* 0x000fc80000004100 */
[----:B------:R-:W0:Y:S02]  /*9de0*/  F2I.FTZ.TRUNC.NTZ R3, R18 ;  /* 0x0000001200037305 */ /* 0x000e24000021f100 */
[----:B0-----:R0:W-:Y:S01]  /*9df0*/  STG.E.U16 desc[UR36][R8.64], R3 ;  /* 0x0000000308007986 */ /* 0x0011e2000c101524 */
[----:B------:R-:W-:Y:S05]  /*9e00*/  BRA `(.L_x_12751) ;  /* 0x0000000c003c7947 */ /* 0x000fea0003800000 */
.L_x_12747:
        /* <DEDUP_REMOVED lines=9> */
.L_x_12755:
[----:B------:R0:W-:Y:S01]  /*9ea0*/  STG.E.U16 desc[UR36][R8.64], R18 ;  /* 0x0000001208007986 */ /* 0x0001e2000c101524 */
[----:B------:R-:W-:Y:S05]  /*9eb0*/  BRA `(.L_x_12751) ;  /* 0x0000000c00107947 */ /* 0x000fea0003800000 */
.L_x_12754:
        /* <DEDUP_REMOVED lines=10> */
.L_x_12757:
[----:B------:R-:W-:-:S05]  /*9f60*/  HADD2.F32 R0, -RZ, R18.H0_H0 ;  /* 0x20000012ff007230 */ /* 0x000fca0000004100 */
[----:B------:R-:W-:-:S04]  /*9f70*/  F2FP.F16.F32.PACK_AB R0, RZ, R0 ;  /* 0x00000000ff00723e */ /* 0x000fc800000000ff */
[----:B------:R-:W-:-:S05]  /*9f80*/  PRMT R0, R0, 0x5410, RZ ;  /* 0x0000541000007816 */ /* 0x000fca00000000ff */
[----:B------:R0:W-:Y:S01]  /*9f90*/  STG.E desc[UR36][R8.64], R0 ;  /* 0x0000000008007986 */ /* 0x0001e2000c101924 */
[----:B------:R-:W-:Y:S05]  /*9fa0*/  BRA `(.L_x_12751) ;  /* 0x0000000800d47947 */ /* 0x000fea0003800000 */
.L_x_12756:
[----:B------:R-:W-:-:S05]  /*9fb0*/  HADD2.F32 R4, -RZ, R18.H0_H0 ;  /* 0x20000012ff047230 */ /* 0x000fca0000004100 */
[----:B------:R-:W-:-:S06]  /*9fc0*/  FMUL.FTZ R4, R4, 1 ;  /* 0x3f80000004047820 */ /* 0x000fcc0000410000 */
[----:B------:R-:W0:Y:S02]  /*9fd0*/  F2F.F64.F32 R4, R4 ;  /* 0x0000000400047310 */ /* 0x000e240000201800 */
[----:B0-----:R0:W-:Y:S01]  /*9fe0*/  STG.E.64 desc[UR36][R8.64], R4 ;  /* 0x0000000408007986 */ /* 0x0011e2000c101b24 */
[----:B------:R-:W-:Y:S05]  /*9ff0*/  BRA `(.L_x_12751) ;  /* 0x0000000800c07947 */ /* 0x000fea0003800000 */
.L_x_12746:
        /* <DEDUP_REMOVED lines=13> */
.L_x_12760:
[----:B------:R-:W-:Y:S01]  /*a0d0*/  HADD2.F32 R18, -RZ, R18.H0_H0 ;  /* 0x20000012ff127230 */ /* 0x000fe20000004100 */
[----:B------:R-:W-:-:S04]  /*a0e0*/  CS2R R6, SRZ ;  /* 0x0000000000067805 */ /* 0x000fc8000001ff00 */
[----:B------:R-:W-:-:S06]  /*a0f0*/  FMUL.FTZ R4, R18, 1 ;  /* 0x3f80000012047820 */ /* 0x000fcc0000410000 */
[----:B------:R-:W0:Y:S02]  /*a100*/  F2F.F64.F32 R4, R4 ;  /* 0x0000000400047310 */ /* 0x000e240000201800 */
[----:B0-----:R0:W-:Y:S01]  /*a110*/  STG.E.128 desc[UR36][R8.64], R4 ;  /* 0x0000000408007986 */ /* 0x0011e2000c101d24 */
[----:B------:R-:W-:Y:S05]  /*a120*/  BRA `(.L_x_12751) ;  /* 0x0000000800747947 */ /* 0x000fea0003800000 */
.L_x_12759:
        /* <DEDUP_REMOVED lines=21> */
.L_x_12764:
[----:B------:R-:W-:Y:S05]  /*a280*/  BSYNC B0 ;  /* 0x0000000000007941 */ /* 0x000fea0003800000 */
.L_x_12763:
[----:B------:R-:W-:-:S05]  /*a290*/  LOP3.LUT R5, R0, R5, RZ, 0xfc, !PT ;  /* 0x0000000500057212 */ /* 0x000fca00078efcff */
[----:B------:R3:W-:Y:S01]  /*a2a0*/  STG.E.U8 desc[UR36][R8.64], R5 ;  /* 0x0000000508007986 */ /* 0x0007e2000c101124 */
[----:B------:R-:W-:Y:S05]  /*a2b0*/  BRA `(.L_x_12751) ;  /* 0x0000000800107947 */ /* 0x000fea0003800000 */
.L_x_12762:
        /* <DEDUP_REMOVED lines=13> */
.L_x_12766:
[----:B------:R-:W-:Y:S01]  /*a390*/  IMAD.MOV.U32 R0, RZ, RZ, 0x7f ;  /* 0x0000007fff007424 */ /* 0x000fe200078e00ff */
[----:B------:R-:W-:-:S04]  /*a3a0*/  ISETP.GT.U32.AND P0, PT, R3, 0x7f800000, PT ;  /* 0x7f8000000300780c */ /* 0x000fc80003f04070 */
[----:B------:R-:W-:-:S09]  /*a3b0*/  SEL R0, R0, 0x7c, P0 ;  /* 0x0000007c00007807 */ /* 0x000fd20000000000 */
.L_x_12767:
[----:B------:R-:W-:Y:S05]  /*a3c0*/  BSYNC B0 ;  /* 0x0000000000007941 */ /* 0x000fea0003800000 */
.L_x_12765:
[----:B------:R-:W-:-:S04]  /*a3d0*/  LOP3.LUT R3, R5, 0x80000000, RZ, 0xc0, !PT ;  /* 0x8000000005037812 */ /* 0x000fc800078ec0ff */
[----:B------:R-:W-:-:S04]  /*a3e0*/  SHF.R.U32.HI R3, RZ, 0x18, R3 ;  /* 0x00000018ff037819 */ /* 0x000fc80000011603 */
[----:B------:R-:W-:-:S05]  /*a3f0*/  LOP3.LUT R3, R0, R3, RZ, 0xfc, !PT ;  /* 0x0000000300037212 */ /* 0x000fca00078efcff */
[----:B------:R4:W-:Y:S01]  /*a400*/  STG.E.U8 desc[UR36][R8.64], R3 ;  /* 0x0000000308007986 */ /* 0x0009e2000c101124 */
[----:B------:R-:W-:Y:S05]  /*a410*/  BRA `(.L_x_12751) ;  /* 0x0000000400b87947 */ /* 0x000fea0003800000 */
.L_x_12761:
[----:B------:R-:W-:-:S05]  /*a420*/  HADD2.F32 R0, -RZ, R18.H0_H0 ;  /* 0x20000012ff007230 */ /* 0x000fca0000004100 */
[----:B------:R-:W-:-:S05]  /*a430*/  F2FP.BF16.F32.PACK_AB R0, RZ, R0 ;  /* 0x00000000ff00723e */ /* 0x000fca00000010ff */
[----:B------:R2:W-:Y:S01]  /*a440*/  STG.E.U16 desc[UR36][R8.64], R0 ;  /* 0x0000000008007986 */ /* 0x0005e2000c101524 */
[----:B------:R-:W-:Y:S05]  /*a450*/  BRA `(.L_x_12751) ;  /* 0x0000000400a87947 */ /* 0x000fea0003800000 */
.L_x_12758:
        /* <DEDUP_REMOVED lines=12> */
.L_x_12770:
        /* <DEDUP_REMOVED lines=17> */
.L_x_12773:
[----:B------:R-:W-:-:S04]  /*a630*/  LOP3.LUT R3, R5, 0x80000000, RZ, 0xc0, !PT ;  /* 0x8000000005037812 */ /* 0x000fc800078ec0ff */
[----:B------:R-:W-:-:S04]  /*a640*/  SHF.R.U32.HI R3, RZ, 0x18, R3 ;  /* 0x00000018ff037819 */ /* 0x000fc80000011603 */
[----:B------:R-:W-:-:S04]  /*a650*/  LOP3.LUT R0, R0, R3, RZ, 0xfc, !PT ;  /* 0x0000000300007212 */ /* 0x000fc800078efcff */
[----:B------:R-:W-:-:S07]  /*a660*/  PRMT R4, R0, 0x7610, R4 ;  /* 0x0000761000047816 */ /* 0x000fce0000000004 */
.L_x_12772:
[----:B------:R-:W-:Y:S05]  /*a670*/  BSYNC B0 ;  /* 0x0000000000007941 */ /* 0x000fea0003800000 */
.L_x_12771:
[----:B------:R0:W-:Y:S01]  /*a680*/  STG.E.U8 desc[UR36][R8.64], R4 ;  /* 0x0000000408007986 */ /* 0x0001e2000c101124 */
[----:B------:R-:W-:Y:S05]  /*a690*/  BRA `(.L_x_12751) ;  /* 0x0000000400187947 */ /* 0x000fea0003800000 */
.L_x_12769:
        /* <DEDUP_REMOVED lines=17> */
.L_x_12776:
[----:B------:R-:W-:-:S04]  /*a7b0*/  LOP3.LUT R3, R5, 0x80000000, RZ, 0xc0, !PT ;  /* 0x8000000005037812 */ /* 0x000fc800078ec0ff */
[----:B------:R-:W-:-:S04]  /*a7c0*/  SHF.R.U32.HI R3, RZ, 0x18, R3 ;  /* 0x00000018ff037819 */ /* 0x000fc80000011603 */
[----:B------:R-:W-:-:S04]  /*a7d0*/  LOP3.LUT R0, R0, R3, RZ, 0xfc, !PT ;  /* 0x0000000300007212 */ /* 0x000fc800078efcff */
[----:B------:R-:W-:-:S07]  /*a7e0*/  PRMT R4, R0, 0x7610, R4 ;  /* 0x0000761000047816 */ /* 0x000fce0000000004 */
.L_x_12775:
[----:B------:R-:W-:Y:S05]  /*a7f0*/  BSYNC B0 ;  /* 0x0000000000007941 */ /* 0x000fea0003800000 */
.L_x_12774:
[----:B------:R0:W-:Y:S01]  /*a800*/  STG.E.U8 desc[UR36][R8.64], R4 ;  /* 0x0000000408007986 */ /* 0x0001e2000c101124 */
[----:B------:R-:W-:Y:S05]  /*a810*/  BRA `(.L_x_12751) ;  /* 0x0000000000b87947 */ /* 0x000fea0003800000 */
.L_x_12768:
        /* <DEDUP_REMOVED lines=22> */
.L_x_12750:
        /* <DEDUP_REMOVED lines=16> */
.L_x_12779:
[----:B------:R-:W-:Y:S05]  /*aa80*/  BRA `(.L_x_12751) ;  /* 0x00000000001c7947 */ /* 0x000fea0003800000 */
.L_x_12778:
[----:B------:R-:W-:-:S06]  /*aa90*/  HADD2.F32 R4, -RZ, R18.H0_H0 ;  /* 0x20000012ff047230 */ /* 0x000fcc0000004100 */
[----:B------:R-:W0:Y:S02]  /*aaa0*/  F2I.U64.TRUNC R4, R4 ;  /* 0x0000000400047311 */ /* 0x000e24000020d800 */
[----:B0-----:R0:W-:Y:S01]  /*aab0*/  STG.E.64 desc[UR36][R8.64], R4 ;  /* 0x0000000408007986 */ /* 0x0011e2000c101b24 */
[----:B------:R-:W-:Y:S05]  /*aac0*/  BRA `(.L_x_12751) ;  /* 0x00000000000c7947 */ /* 0x000fea0003800000 */
.L_x_12777:
[----:B------:R-:W-:-:S04]  /*aad0*/  HADD2.F32 R18, -RZ, R18.H0_H0 ;  /* 0x20000012ff127230 */ /* 0x000fc80000004100 */
[----:B------:R-:W0:Y:S02]  /*aae0*/  F2I.FTZ.U32.TRUNC.NTZ R3, R18 ;  /* 0x0000001200037305 */ /* 0x000e24000021f000 */
[----:B0-----:R0:W-:Y:S02]  /*aaf0*/  STG.E desc[UR36][R8.64], R3 ;  /* 0x0000000308007986 */ /* 0x0011e4000c101924 */
.L_x_12751:
        /* <DEDUP_REMOVED lines=25> */
.L_x_12783:
[----:B------:R-:W-:-:S06]  /*ac90*/  HADD2.F32 R5, -RZ, R16.H0_H0 ;  /* 0x20000010ff057230 */ /* 0x000fcc0000004100 */
[----:B------:R-:W0:Y:S02]  /*aca0*/  F2I.S64.TRUNC R4, R5 ;  /* 0x0000000500047311 */ /* 0x000e24000020d900 */
[----:B0-----:R0:W-:Y:S01]  /*acb0*/  STG.E.U8 desc[UR36][R8.64], R4 ;  /* 0x0000000408007986 */ /* 0x0011e2000c101124 */
[----:B------:R-:W-:Y:S05]  /*acc0*/  BRA `(.L_x_12785) ;  /* 0x0000000c00847947 */ /* 0x000fea0003800000 */
.L_x_12782:
        /* <DEDUP_REMOVED lines=10> */
.L_x_12787:
[----:B------:R-:W-:-:S04]  /*ad70*/  HADD2.F32 R16, -RZ, R16.H0_H0 ;  /* 0x20000010ff107230 */ /* 0x000fc80000004100 */
[----:B------:R-:W0:Y:S02]  /*ad80*/  F2I.FTZ.TRUNC.NTZ R3, R16 ;  /* 0x0000001000037305 */ /* 0x000e24000021f100 */
[----:B0-----:R0:W-:Y:S01]  /*ad90*/  STG.E desc[UR36][R8.64], R3 ;  /* 0x0000000308007986 */ /* 0x0011e2000c101924 */
[----:B------:R-:W-:Y:S05]  /*ada0*/  BRA `(.L_x_12785) ;  /* 0x0000000c004c7947 */ /* 0x000fea0003800000 */
.L_x_12786:
[----:B------:R-:W-:-:S04]  /*adb0*/  HADD2.F32 R16, -RZ, R16.H0_H0 ;  /* 0x20000010ff107230 */ /* 0x000fc80000004100 */
[----:B------:R-:W0:Y:S02]  /*adc0*/  F2I.FTZ.TRUNC.NTZ R3, R16 ;  /* 0x0000001000037305 */ /* 0x000e24000021f100 */
[----:B0-----:R0:W-:Y:S01]  /*add0*/  STG.E.U16 desc[UR36][R8.64], R3 ;  /* 0x0000000308007986 */ /* 0x0011e2000c101524 */
[----:B------:R-:W-:Y:S05]  /*ade0*/  BRA `(.L_x_12785) ;  /* 0x0000000c003c7947 */ /* 0x000fea0003800000 */
.L_x_12781:
        /* <DEDUP_REMOVED lines=9> */
.L_x_12789:
[----:B------:R0:W-:Y:S01]  /*ae80*/  STG.E.U16 desc[UR36][R8.64], R16 ;  /* 0x0000001008007986 */ /* 0x0001e2000c101524 */
[----:B------:R-:W-:Y:S05]  /*ae90*/  BRA `(.L_x_12785) ;  /* 0x0000000c00107947 */ /* 0x000fea0003800000 */
.L_x_12788:
        /* <DEDUP_REMOVED lines=10> */
.L_x_12791:
[----:B------:R-:W-:-:S05]  /*af40*/  HADD2.F32 R0, -RZ, R16.H0_H0 ;  /* 0x20000010ff007230 */ /* 0x000fca0000004100 */
[----:B------:R-:W-:-:S04]  /*af50*/  F2FP.F16.F32.PACK_AB R0, RZ, R0 ;  /* 0x00000000ff00723e */ /* 0x000fc800000000ff */
[----:B------:R-:W-:-:S05]  /*af60*/  PRMT R0, R0, 0x5410, RZ ;  /* 0x0000541000007816 */ /* 0x000fca00000000ff */
[----:B------:R2:W-:Y:S01]  /*af70*/  STG.E desc[UR36][R8.64], R0 ;  /* 0x0000000008007986 */ /* 0x0005e2000c101924 */
[----:B------:R-:W-:Y:S05]  /*af80*/  BRA `(.L_x_12785) ;  /* 0x0000000800d47947 */ /* 0x000fea0003800000 */
.L_x_12790:
[----:B------:R-:W-:-:S05]  /*af90*/  HADD2.F32 R4, -RZ, R16.H0_H0 ;  /* 0x20000010ff047230 */ /* 0x000fca0000004100 */
[----:B------:R-:W-:-:S06]  /*afa0*/  FMUL.FTZ R4, R4, 1 ;  /* 0x3f80000004047820 */ /* 0x000fcc0000410000 */
[----:B------:R-:W0:Y:S02]  /*afb0*/  F2F.F64.F32 R4, R4 ;  /* 0x0000000400047310 */ /* 0x000e240000201800 */
[----:B0-----:R4:W-:Y:S01]  /*afc0*/  STG.E.64 desc[UR36][R8.64], R4 ;  /* 0x0000000408007986 */ /* 0x0019e2000c101b24 */
[----:B------:R-:W-:Y:S05]  /*afd0*/  BRA `(.L_x_12785) ;  /* 0x0000000800c07947 */ /* 0x000fea0003800000 */
.L_x_12780:
        /* <DEDUP_REMOVED lines=13> */
.L_x_12794:
[----:B------:R-:W-:Y:S01]  /*b0b0*/  HADD2.F32 R16, -RZ, R16.H0_H0 ;  /* 0x20000010ff107230 */ /* 0x000fe20000004100 */
[----:B------:R-:W-:-:S04]  /*b0c0*/  CS2R R6, SRZ ;  /* 0x0000000000067805 */ /* 0x000fc8000001ff00 */
[----:B------:R-:W-:-:S06]  /*b0d0*/  FMUL.FTZ R4, R16, 1 ;  /* 0x3f80000010047820 */ /* 0x000fcc0000410000 */
[----:B------:R-:W0:Y:S02]  /*b0e0*/  F2F.F64.F32 R4, R4 ;  /* 0x0000000400047310 */ /* 0x000e240000201800 */
[----:B0-----:R0:W-:Y:S01]  /*b0f0*/  STG.E.128 desc[UR36][R8.64], R4 ;  /* 0x0000000408007986 */ /* 0x0011e2000c101d24 */
[----:B------:R-:W-:Y:S05]  /*b100*/  BRA `(.L_x_12785) ;  /* 0x0000000800747947 */ /* 0x000fea0003800000 */
.L_x_12793:
        /* <DEDUP_REMOVED lines=21> */
.L_x_12798:
[----:B------:R-:W-:Y:S05]  /*b260*/  BSYNC B0 ;  /* 0x0000000000007941 */ /* 0x000fea0003800000 */
.L_x_12797:
[----:B------:R-:W-:-:S05]  /*b270*/  LOP3.LUT R5, R0, R5, RZ, 0xfc, !PT ;  /* 0x0000000500057212 */ /* 0x000fca00078efcff */
[----:B------:R0:W-:Y:S01]  /*b280*/  STG.E.U8 desc[UR36][R8.64], R5 ;  /* 0x0000000508007986 */ /* 0x0001e2000c101124 */
[----:B------:R-:W-:Y:S05]  /*b290*/  BRA `(.L_x_12785) ;  /* 0x0000000800107947 */ /* 0x000fea0003800000 */
.L_x_12796:
        /* <DEDUP_REMOVED lines=13> */
.L_x_12800:
[----:B------:R-:W-:Y:S01]  /*b370*/  IMAD.MOV.U32 R0, RZ, RZ, 0x7f ;  /* 0x0000007fff007424 */ /* 0x000fe200078e00ff */
[----:B------:R-:W-:-:S04]  /*b380*/  ISETP.GT.U32.AND P0, PT, R3, 0x7f800000, PT ;  /* 0x7f8000000300780c */ /* 0x000fc80003f04070 */
[----:B------:R-:W-:-:S09]  /*b390*/  SEL R0, R0, 0x7c, P0 ;  /* 0x0000007c00007807 */ /* 0x000fd20000000000 */
.L_x_12801:
[----:B------:R-:W-:Y:S05]  /*b3a0*/  BSYNC B0 ;  /* 0x0000000000007941 */ /* 0x000fea0003800000 */
.L_x_12799:
[----:B------:R-:W-:-:S04]  /*b3b0*/  LOP3.LUT R3, R5, 0x80000000, RZ, 0xc0, !PT ;  /* 0x8000000005037812 */ /* 0x000fc800078ec0ff */
[----:B------:R-:W-:-:S04]  /*b3c0*/  SHF.R.U32.HI R3, RZ, 0x18, R3 ;  /* 0x00000018ff037819 */ /* 0x000fc80000011603 */
[----:B------:R-:W-:-:S05]  /*b3d0*/  LOP3.LUT R3, R0, R3, RZ, 0xfc, !PT ;  /* 0x0000000300037212 */ /* 0x000fca00078efcff */
[----:B------:R0:W-:Y:S01]  /*b3e0*/  STG.E.U8 desc[UR36][R8.64], R3 ;  /* 0x0000000308007986 */ /* 0x0001e2000c101124 */
[----:B------:R-:W-:Y:S05]  /*b3f0*/  BRA `(.L_x_12785) ;  /* 0x0000000400b87947 */ /* 0x000fea0003800000 */
.L_x_12795:
[----:B------:R-:W-:-:S05]  /*b400*/  HADD2.F32 R0, -RZ, R16.H0_H0 ;  /* 0x20000010ff007230 */ /* 0x000fca0000004100 */
[----:B------:R-:W-:-:S05]  /*b410*/  F2FP.BF16.F32.PACK_AB R0, RZ, R0 ;  /* 0x00000000ff00723e */ /* 0x000fca00000010ff */
[----:B------:R0:W-:Y:S01]  /*b420*/  STG.E.U16 desc[UR36][R8.64], R0 ;  /* 0x0000000008007986 */ /* 0x0001e2000c101524 */
[----:B------:R-:W-:Y:S05]  /*b430*/  BRA `(.L_x_12785) ;  /* 0x0000000400a87947 */ /* 0x000fea0003800000 */
.L_x_12792:
        /* <DEDUP_REMOVED lines=12> */
.L_x_12804:
        /* <DEDUP_REMOVED lines=17> */
.L_x_12807:
[----:B------:R-:W-:-:S04]  /*b610*/  LOP3.LUT R3, R5, 0x80000000, RZ, 0xc0, !PT ;  /* 0x8000000005037812 */ /* 0x000fc800078ec0ff */
[----:B------:R-:W-:-:S04]  /*b620*/  SHF.R.U32.HI R3, RZ, 0x18, R3 ;  /* 0x00000018ff037819 */ /* 0x000fc80000011603 */
[----:B------:R-:W-:-:S04]  /*b630*/  LOP3.LUT R0, R0, R3, RZ, 0xfc, !PT ;  /* 0x0000000300007212 */ /* 0x000fc800078efcff */
[----:B------:R-:W-:-:S07]  /*b640*/  PRMT R4, R0, 0x7610, R4 ;  /* 0x0000761000047816 */ /* 0x000fce0000000004 */
.L_x_12806:
[----:B------:R-:W-:Y:S05]  /*b650*/  BSYNC B0 ;  /* 0x0000000000007941 */ /* 0x000fea0003800000 */
.L_x_12805:
[----:B------:R0:W-:Y:S01]  /*b660*/  STG.E.U8 desc[UR36][R8.64], R4 ;  /* 0x0000000408007986 */ /* 0x0001e2000c101124 */
[----:B------:R-:W-:Y:S05]  /*b670*/  BRA `(.L_x_12785) ;  /* 0x0000000400187947 */ /* 0x000fea0003800000 */
.L_x_12803:
        /* <DEDUP_REMOVED lines=17> */
.L_x_12810:
[----:B------:R-:W-:-:S04]  /*b790*/  LOP3.LUT R3, R5, 0x80000000, RZ, 0xc0, !PT ;  /* 0x8000000005037812 */ /* 0x000fc800078ec0ff */
[----:B------:R-:W-:-:S04]  /*b7a0*/  SHF.R.U32.HI R3, RZ, 0x18, R3 ;  /* 0x00000018ff037819 */ /* 0x000fc80000011603 */
[----:B------:R-:W-:-:S04]  /*b7b0*/  LOP3.LUT R0, R0, R3, RZ, 0xfc, !PT ;  /* 0x0000000300007212 */ /* 0x000fc800078efcff */
[----:B------:R-:W-:-:S07]  /*b7c0*/  PRMT R4, R0, 0x7610, R4 ;  /* 0x0000761000047816 */ /* 0x000fce0000000004 */
.L_x_12809:
[----:B------:R-:W-:Y:S05]  /*b7d0*/  BSYNC B0 ;  /* 0x0000000000007941 */ /* 0x000fea0003800000 */
.L_x_12808:
[----:B------:R0:W-:Y:S01]  /*b7e0*/  STG.E.U8 desc[UR36][R8.64], R4 ;  /* 0x0000000408007986 */ /* 0x0001e2000c101124 */
[----:B------:R-:W-:Y:S05]  /*b7f0*/  BRA `(.L_x_12785) ;  /* 0x0000000000b87947 */ /* 0x000fea0003800000 */
.L_x_12802:
        /* <DEDUP_REMOVED lines=22> */
.L_x_12784:
        /* <DEDUP_REMOVED lines=16> */
.L_x_12813:
[----:B------:R-:W-:Y:S05]  /*ba60*/  BRA `(.L_x_12785) ;  /* 0x00000000001c7947 */ /* 0x000fea0003800000 */
.L_x_12812:
[----:B------:R-:W-:-:S06]  /*ba70*/  HADD2.F32 R4, -RZ, R16.H0_H0 ;  /* 0x20000010ff047230 */ /* 0x000fcc0000004100 */
[----:B------:R-:W0:Y:S02]  /*ba80*/  F2I.U64.TRUNC R4, R4 ;  /* 0x0000000400047311 */ /* 0x000e24000020d800 */
[----:B0-----:R0:W-:Y:S01]  /*ba90*/  STG.E.64 desc[UR36][R8.64], R4 ;  /* 0x0000000408007986 */ /* 0x0011e2000c101b24 */
[----:B------:R-:W-:Y:S05]  /*baa0*/  BRA `(.L_x_12785) ;  /* 0x00000000000c7947 */ /* 0x000fea0003800000 */
.L_x_12811:
[----:B------:R-:W-:-:S04]  /*bab0*/  HADD2.F32 R16, -RZ, R16.H0_H0 ;  /* 0x20000010ff107230 */ /* 0x000fc80000004100 */
[----:B------:R-:W0:Y:S02]  /*bac0*/  F2I.FTZ.U32.TRUNC.NTZ R3, R16 ;  /* 0x0000001000037305 */ /* 0x000e24000021f000 */
[----:B0-----:R0:W-:Y:S02]  /*bad0*/  STG.E desc[UR36][R8.64], R3 ;  /* 0x0000000308007986 */ /* 0x0011e4000c101924 */
.L_x_12785:
[----:B------:R-:W-:-:S07]  /*bae0*/  VIADD R27, R27, 0x80 ;  /* 0x000000801b1b7836 */ /* 0x000fce0000000000 */
.L_x_12745:
[----:B------:R-:W-:Y:S05]  /*baf0*/  BSYNC B6 ;  /* 0x0000000000067941 */ /* 0x000fea0003800000 */
.L_x_12744:
        /* <DEDUP_REMOVED lines=23> */
.L_x_12817:
[----:B------:R-:W-:-:S06]  /*bc70*/  HADD2.F32 R5, -RZ, R17.H0_H0 ;  /* 0x20000011ff057230 */ /* 0x000fcc0000004100 */
[----:B------:R-:W0:Y:S02]  /*bc80*/  F2I.S64.TRUNC R4, R5 ;  /* 0x0000000500047311 */ /* 0x000e24000020d900 */
[----:B0-----:R-:W-:Y:S01]  /*bc90*/  STG.E.U8 desc[UR36][R2.64], R4 ;  /* 0x0000000402007986 */ /* 0x001fe2000c101124 */
[----:B------:R-:W-:Y:S05]  /*bca0*/  EXIT ;  /* 0x000000000000794d */ /* 0x000fea0003800000 */
.L_x_12816:
        /* <DEDUP_REMOVED lines=10> */
.L_x_12820:
[----:B------:R-:W-:-:S06]  /*bd50*/  HADD2.F32 R17, -RZ, R17.H0_H0 ;  /* 0x20000011ff117230 */ /* 0x000fcc0000004100 */
[----:B------:R-:W0:Y:S02]  /*bd60*/  F2I.FTZ.TRUNC.NTZ R17, R17 ;  /* 0x0000001100117305 */ /* 0x000e24000021f100 */
[----:B0-----:R-:W-:Y:S01]  /*bd70*/  STG.E desc[UR36][R2.64], R17 ;  /* 0x0000001102007986 */ /* 0x001fe2000c101924 */
[----:B------:R-:W-:Y:S05]  /*bd80*/  EXIT ;  /* 0x000000000000794d */ /* 0x000fea0003800000 */
.L_x_12819:
[----:B------:R-:W-:-:S06]  /*bd90*/  HADD2.F32 R17, -RZ, R17.H0_H0 ;  /* 0x20000011ff117230 */ /* 0x000fcc0000004100 */
[----:B------:R-:W0:Y:S02]  /*bda0*/  F2I.FTZ.TRUNC.NTZ R17, R17 ;  /* 0x0000001100117305 */ /* 0x000e24000021f100 */
[----:B0-----:R-:W-:Y:S01]  /*bdb0*/  STG.E.U16 desc[UR36][R2.64], R17 ;  /* 0x0000001102007986 */ /* 0x001fe2000c101524 */
[----:B------:R-:W-:Y:S05]  /*bdc0*/  EXIT ;  /* 0x000000000000794d */ /* 0x000fea0003800000 */
.L_x_12815:
        /* <DEDUP_REMOVED lines=9> */
.L_x_12822:
[----:B------:R-:W-:Y:S01]  /*be60*/  STG.E.U16 desc[UR36][R2.64], R17 ;  /* 0x0000001102007986 */ /* 0x000fe2000c101524 */
[----:B------:R-:W-:Y:S05]  /*be70*/  EXIT ;  /* 0x000000000000794d */ /* 0x000fea0003800000 */
.L_x_12821:
        /* <DEDUP_REMOVED lines=10> */
.L_x_12824:
[----:B------:R-:W-:-:S05]  /*bf20*/  HADD2.F32 R0, -RZ, R17.H0_H0 ;  /* 0x20000011ff007230 */ /* 0x000fca0000004100 */
[----:B------:R-:W-:-:S04]  /*bf30*/  F2FP.F16.F32.PACK_AB R0, RZ, R0 ;  /* 0x00000000ff00723e */ /* 0x000fc800000000ff */
[----:B------:R-:W-:-:S05]  /*bf40*/  PRMT R0, R0, 0x5410, RZ ;  /* 0x0000541000007816 */ /* 0x000fca00000000ff */
[----:B------:R-:W-:Y:S01]  /*bf50*/  STG.E desc[UR36][R2.64], R0 ;  /* 0x0000000002007986 */ /* 0x000fe2000c101924 */
[----:B------:R-:W-:Y:S05]  /*bf60*/  EXIT ;  /* 0x000000000000794d */ /* 0x000fea0003800000 */
.L_x_12823:
[----:B------:R-:W-:-:S05]  /*bf70*/  HADD2.F32 R4, -RZ, R17.H0_H0 ;  /* 0x20000011ff047230 */ /* 0x000fca0000004100 */
[----:B------:R-:W-:-:S06]  /*bf80*/  FMUL.FTZ R4, R4, 1 ;  /* 0x3f80000004047820 */ /* 0x000fcc0000410000 */
[----:B------:R-:W0:Y:S02]  /*bf90*/  F2F.F64.F32 R4, R4 ;  /* 0x0000000400047310 */ /* 0x000e240000201800 */
[----:B0-----:R-:W-:Y:S01]  /*bfa0*/  STG.E.64 desc[UR36][R2.64], R4 ;  /* 0x0000000402007986 */ /* 0x001fe2000c101b24 */
[----:B------:R-:W-:Y:S05]  /*bfb0*/  EXIT ;  /* 0x000000000000794d */ /* 0x000fea0003800000 */
.L_x_12814:
        /* <DEDUP_REMOVED lines=13> */
.L_x_12827:
[----:B------:R-:W-:Y:S01]  /*c090*/  HADD2.F32 R17, -RZ, R17.H0_H0 ;  /* 0x20000011ff117230 */ /* 0x000fe20000004100 */
[----:B------:R-:W-:-:S04]  /*c0a0*/  CS2R R6, SRZ ;  /* 0x0000000000067805 */ /* 0x000fc8000001ff00 */
[----:B------:R-:W-:-:S06]  /*c0b0*/  FMUL.FTZ R4, R17, 1 ;  /* 0x3f80000011047820 */ /* 0x000fcc0000410000 */
[----:B------:R-:W0:Y:S02]  /*c0c0*/  F2F.F64.F32 R4, R4 ;  /* 0x0000000400047310 */ /* 0x000e240000201800 */
[----:B0-----:R-:W-:Y:S01]  /*c0d0*/  STG.E.128 desc[UR36][R2.64], R4 ;  /* 0x0000000402007986 */ /* 0x001fe2000c101d24 */
[----:B------:R-:W-:Y:S05]  /*c0e0*/  EXIT ;  /* 0x000000000000794d */ /* 0x000fea0003800000 */
.L_x_12826:
        /* <DEDUP_REMOVED lines=21> */
.L_x_12831:
[----:B------:R-:W-:Y:S05]  /*c240*/  BSYNC B0 ;  /* 0x0000000000007941 */ /* 0x000fea0003800000 */
.L_x_12830:
[----:B------:R-:W-:-:S05]  /*c250*/  LOP3.LUT R5, R0, R5, RZ, 0xfc, !PT ;  /* 0x0000000500057212 */ /* 0x000fca00078efcff */
[----:B------:R-:W-:Y:S01]  /*c260*/  STG.E.U8 desc[UR36][R2.64], R5 ;  /* 0x0000000502007986 */ /* 0x000fe2000c101124 */
[----:B------:R-:W-:Y:S05]  /*c270*/  EXIT ;  /* 0x000000000000794d */ /* 0x000fea0003800000 */
.L_x_12829:
        /* <DEDUP_REMOVED lines=13> */
.L_x_12833:
[----:B------:R-:W-:Y:S01]  /*c350*/  IMAD.MOV.U32 R0, RZ, RZ, 0x7f ;  /* 0x0000007fff007424 */ /* 0x000fe200078e00ff */
[----:B------:R-:W-:-:S04]  /*c360*/  ISETP.GT.U32.AND P0, PT, R4, 0x7f800000, PT ;  /* 0x7f8000000400780c */ /* 0x000fc80003f04070 */
[----:B------:R-:W-:-:S09]  /*c370*/  SEL R0, R0, 0x7c, P0 ;  /* 0x0000007c00007807 */ /* 0x000fd20000000000 */
.L_x_12834:
[----:B------:R-:W-:Y:S05]  /*c380*/  BSYNC B0 ;  /* 0x0000000000007941 */ /* 0x000fea0003800000 */
.L_x_12832:
[----:B------:R-:W-:-:S04]  /*c390*/  LOP3.LUT R4, R17, 0x80000000, RZ, 0xc0, !PT ;  /* 0x8000000011047812 */ /* 0x000fc800078ec0ff */
[----:B------:R-:W-:-:S04]  /*c3a0*/  SHF.R.U32.HI R5, RZ, 0x18, R4 ;  /* 0x00000018ff057819 */ /* 0x000fc80000011604 */
[----:B------:R-:W-:-:S05]  /*c3b0*/  LOP3.LUT R5, R0, R5, RZ, 0xfc, !PT ;  /* 0x0000000500057212 */ /* 0x000fca00078efcff */
[----:B------:R-:W-:Y:S01]  /*c3c0*/  STG.E.U8 desc[UR36][R2.64], R5 ;  /* 0x0000000502007986 */ /* 0x000fe2000c101124 */
[----:B------:R-:W-:Y:S05]  /*c3d0*/  EXIT ;  /* 0x000000000000794d */ /* 0x000fea0003800000 */
.L_x_12828:
[----:B------:R-:W-:-:S05]  /*c3e0*/  HADD2.F32 R0, -RZ, R17.H0_H0 ;  /* 0x20000011ff007230 */ /* 0x000fca0000004100 */
[----:B------:R-:W-:-:S05]  /*c3f0*/  F2FP.BF16.F32.PACK_AB R0, RZ, R0 ;  /* 0x00000000ff00723e */ /* 0x000fca00000010ff */
[----:B------:R-:W-:Y:S01]  /*c400*/  STG.E.U16 desc[UR36][R2.64], R0 ;  /* 0x0000000002007986 */ /* 0x000fe2000c101524 */
[----:B------:R-:W-:Y:S05]  /*c410*/  EXIT ;  /* 0x000000000000794d */ /* 0x000fea0003800000 */
.L_x_12825:
        /* <DEDUP_REMOVED lines=12> */
.L_x_12837:
        /* <DEDUP_REMOVED lines=17> */
.L_x_12840:
[----:B------:R-:W-:-:S04]  /*c5f0*/  LOP3.LUT R0, R17, 0x80000000, RZ, 0xc0, !PT ;  /* 0x8000000011007812 */ /* 0x000fc800078ec0ff */
[----:B------:R-:W-:-:S04]  /*c600*/  SHF.R.U32.HI R5, RZ, 0x18, R0 ;  /* 0x00000018ff057819 */ /* 0x000fc80000011600 */
[----:B------:R-:W-:-:S04]  /*c610*/  LOP3.LUT R4, R4, R5, RZ, 0xfc, !PT ;  /* 0x0000000504047212 */ /* 0x000fc800078efcff */
[----:B------:R-:W-:-:S07]  /*c620*/  PRMT R0, R4, 0x7610, R0 ;  /* 0x0000761004007816 */ /* 0x000fce0000000000 */
.L_x_12839:
[----:B------:R-:W-:Y:S05]  /*c630*/  BSYNC B0 ;  /* 0x0000000000007941 */ /* 0x000fea0003800000 */
.L_x_12838:
[----:B------:R-:W-:Y:S01]  /*c640*/  STG.E.U8 desc[UR36][R2.64], R0 ;  /* 0x0000000002007986 */ /* 0x000fe2000c101124 */
[----:B------:R-:W-:Y:S05]  /*c650*/  EXIT ;  /* 0x000000000000794d */ /* 0x000fea0003800000 */
.L_x_12836:
        /* <DEDUP_REMOVED lines=17> */
.L_x_12843:
[----:B------:R-:W-:-:S04]  /*c770*/  LOP3.LUT R0, R17, 0x80000000, RZ, 0xc0, !PT ;  /* 0x8000000011007812 */ /* 0x000fc800078ec0ff */
[----:B------:R-:W-:-:S04]  /*c780*/  SHF.R.U32.HI R5, RZ, 0x18, R0 ;  /* 0x00000018ff057819 */ /* 0x000fc80000011600 */
[----:B------:R-:W-:-:S04]  /*c790*/  LOP3.LUT R4, R4, R5, RZ, 0xfc, !PT ;  /* 0x0000000504047212 */ /* 0x000fc800078efcff */
[----:B------:R-:W-:-:S07]  /*c7a0*/  PRMT R0, R4, 0x7610, R0 ;  /* 0x0000761004007816 */ /* 0x000fce0000000000 */
.L_x_12842:
[----:B------:R-:W-:Y:S05]  /*c7b0*/  BSYNC B0 ;  /* 0x0000000000007941 */ /* 0x000fea0003800000 */
.L_x_12841:
[----:B------:R-:W-:Y:S01]  /*c7c0*/  STG.E.U8 desc[UR36][R2.64], R0 ;  /* 0x0000000002007986 */ /* 0x000fe2000c101124 */
[----:B------:R-:W-:Y:S05]  /*c7d0*/  EXIT ;  /* 0x000000000000794d */ /* 0x000fea0003800000 */
.L_x_12835:
        /* <DEDUP_REMOVED lines=22> */
.L_x_12818:
        /* <DEDUP_REMOVED lines=16> */
.L_x_12846:
[----:B------:R-:W-:Y:S05]  /*ca40*/  EXIT ;  /* 0x000000000000794d */ /* 0x000fea0003800000 */
.L_x_12845:
[----:B------:R-:W-:-:S06]  /*ca50*/  HADD2.F32 R4, -RZ, R17.H0_H0 ;  /* 0x20000011ff047230 */ /* 0x000fcc0000004100 */
[----:B------:R-:W0:Y:S02]  /*ca60*/  F2I.U64.TRUNC R4, R4 ;  /* 0x0000000400047311 */ /* 0x000e24000020d800 */
[----:B0-----:R-:W-:Y:S01]  /*ca70*/  STG.E.64 desc[UR36][R2.64], R4 ;  /* 0x0000000402007986 */ /* 0x001fe2000c101b24 */
[----:B------:R-:W-:Y:S05]  /*ca80*/  EXIT ;  /* 0x000000000000794d */ /* 0x000fea0003800000 */
.L_x_12844:
[----:B------:R-:W-:-:S06]  /*ca90*/  HADD2.F32 R17, -RZ, R17.H0_H0 ;  /* 0x20000011ff117230 */ /* 0x000fcc0000004100 */
[----:B------:R-:W0:Y:S02]  /*caa0*/  F2I.FTZ.U32.TRUNC.NTZ R17, R17 ;  /* 0x0000001100117305 */ /* 0x000e24000021f000 */
[----:B0-----:R-:W-:Y:S01]  /*cab0*/  STG.E desc[UR36][R2.64], R17 ;  /* 0x0000001102007986 */ /* 0x001fe2000c101924 */
[----:B------:R-:W-:Y:S05]  /*cac0*/  EXIT ;  /* 0x000000000000794d */ /* 0x000fea0003800000 */
.L_x_12847:
        /* <DEDUP_REMOVED lines=11> */
.L_x_14678:


//--------------------- .text._ZN2at6native18elementwise_kernelILi128ELi4EZNS0_22gpu_kernel_impl_nocastIZZZNS0_28sigmoid_backward_kernel_cudaERNS_18TensorIteratorBaseEENKUlvE0_clEvENKUlvE1_clEvEUlN3c104HalfES8_E_EEvS4_RKT_EUliE_EEviT1_ --------------------------
	.section	.text._ZN2at6native18elementwise_kernelILi128ELi4EZNS0_22gpu_kernel_impl_nocastIZZZNS0_28sigmoid_backward_kernel_cudaERNS_18TensorIteratorBaseEENKUlvE0_clEvENKUlvE1_clEvEUlN3c104HalfES8_E_EEvS4_RKT_EUliE_EEviT1_,"ax",@progbits
	.align	128
        .global         _ZN2at6native18elementwise_kernelILi128ELi4EZNS0_22gpu_kernel_impl_nocastIZZZNS0_28sigmoid_backward_kernel_cudaERNS_18TensorIteratorBaseEENKUlvE0_clEvENKUlvE1_clEvEUlN3c104HalfES8_E_EEvS4_RKT_EUliE_EEviT1_
        .type           _ZN2at6native18elementwise_kernelILi128ELi4EZNS0_22gpu_kernel_impl_nocastIZZZNS0_28sigmoid_backward_kernel_cudaERNS_18TensorIteratorBaseEENKUlvE0_clEvENKUlvE1_clEvEUlN3c104HalfES8_E_EEvS4_RKT_EUliE_EEviT1_,@function
        .size           _ZN2at6native18elementwise_kernelILi128ELi4EZNS0_22gpu_kernel_impl_nocastIZZZNS0_28sigmoid_backward_kernel_cudaERNS_18TensorIteratorBaseEENKUlvE0_clEvENKUlvE1_clEvEUlN3c104HalfES8_E_EEvS4_RKT_EUliE_EEviT1_,(.L_x_14679 - _ZN2at6native18elementwise_kernelILi128ELi4EZNS0_22gpu_kernel_impl_nocastIZZZNS0_28sigmoid_backward_kernel_cudaERNS_18TensorIteratorBaseEENKUlvE0_clEvENKUlvE1_clEvEUlN3c104HalfES8_E_EEvS4_RKT_EUliE_EEviT1_)
        .other          _ZN2at6native18elementwise_kernelILi128ELi4EZNS0_22gpu_kernel_impl_nocastIZZZNS0_28sigmoid_backward_kernel_cudaERNS_18TensorIteratorBaseEENKUlvE0_clEvENKUlvE1_clEvEUlN3c104HalfES8_E_EEvS4_RKT_EUliE_EEviT1_,@"STO_CUDA_ENTRY STV_DEFAULT"
_ZN2at6native18elementwise_kernelILi128ELi4EZNS0_22gpu_kernel_impl_nocastIZZZNS0_28sigmoid_backward_kernel_cudaERNS_18TensorIteratorBaseEENKUlvE0_clEvENKUlvE1_clEvEUlN3c104HalfES8_E_EEvS4_RKT_EUliE_EEviT1_:
.text._ZN2at6native18elementwise_kernelILi128ELi4EZNS0_22gpu_kernel_impl_nocastIZZZNS0_28sigmoid_backward_kernel_cudaERNS_18TensorIteratorBaseEENKUlvE0_clEvENKUlvE1_clEvEUlN3c104HalfES8_E_EEvS4_RKT_EUliE_EEviT1_:
        /* <DEDUP_REMOVED lines=363> */
.L_x_12850:
        /* <DEDUP_REMOVED lines=11> */
[----:B------:R-:W-:-:S05]  /*1760*/  FADD.FTZ R2, -R0, 1 ;  /* 0x3f80000000027421 */ /* 0x000fca0000010100 */
[----:B------:R-:W-:Y:S01]  /*1770*/  F2FP.F16.F32.PACK_AB R2, RZ, R2 ;  /* 0x00000002ff02723e */ /* 0x000fe200000000ff */
[----:B---3--:R-:W-:-:S04]  /*1780*/  HADD2.F32 R4, -RZ, R6.H0_H0 ;  /* 0x20000006ff047230 */ /* 0x008fc80000004100 */
[----:B------:R-:W-:-:S05]  /*1790*/  HADD2.F32 R11, -RZ, R2.H0_H0 ;  /* 0x20000002ff0b7230 */ /* 0x000fca0000004100 */
[----:B------:R-:W-:-:S05]  /*17a0*/  FMUL.FTZ R4, R4, R11 ;  /* 0x0000000b04047220 */ /* 0x000fca0000410000 */
[----:B------:R-:W-:-:S05]  /*17b0*/  F2FP.F16.F32.PACK_AB R4, RZ, R4 ;  /* 0x00000004ff04723e */ /* 0x000fca00000000ff */
[----:B------:R-:W-:Y:S01]  /*17c0*/  HADD2.F32 R9, -RZ, R4.H0_H0 ;  /* 0x20000004ff097230 */ /* 0x000fe20000004100 */
[----:B------:R-:W-:-:S04]  /*17d0*/  IADD3 R4, P0, R5, UR8, RZ ;  /* 0x0000000805047c10 */ /* 0x000fc8000ff1e0ff */
[----:B------:R-:W-:Y:S01]  /*17e0*/  FMUL.FTZ R9, R0, R9 ;  /* 0x0000000900097220 */ /* 0x000fe20000410000 */
[----:B------:R-:W-:-:S04]  /*17f0*/  IADD3.X R5, RZ, UR9, RZ, P0, !PT ;  /* 0x00000009ff057c10 */ /* 0x000fc800087fe4ff */
[----:B------:R-:W-:-:S05]  /*1800*/  F2FP.F16.F32.PACK_AB R9, RZ, R9 ;  /* 0x00000009ff09723e */ /* 0x000fca00000000ff */
[----:B------:R0:W-:Y:S02]  /*1810*/  STG.E.U16 desc[UR4][R4.64], R9 ;  /* 0x0000000904007986 */ /* 0x0001e4000c101504 */
.L_x_12849:
[----:B------:R-:W-:Y:S05]  /*1820*/  BSYNC B0 ;  /* 0x0000000000007941 */ /* 0x000fea0003800000 */
.L_x_12848:
        /* <DEDUP_REMOVED lines=356> */
.L_x_12853:
        /* <DEDUP_REMOVED lines=20> */
[----:B------:R-:W-:Y:S02]  /*2fb0*/  IADD3.X R5, RZ, UR9, RZ, P0, !PT ;  /* 0x00000009ff057c10 */ /* 0x000fe400087fe4ff */
[----:B------:R-:W-:Y:S02]  /*2fc0*/  ISETP.GE.AND P0, PT, R3, UR6, PT ;  /* 0x0000000603007c0c */ /* 0x000fe4000bf06270 */
[----:B------:R-:W-:-:S05]  /*2fd0*/  F2FP.F16.F32.PACK_AB R9, RZ, R9 ;  /* 0x00000009ff09723e */ /* 0x000fca00000000ff */
[----:B------:R1:W-:Y:S06]  /*2fe0*/  STG.E.U16 desc[UR4][R4.64], R9 ;  /* 0x0000000904007986 */ /* 0x0003ec000c101504 */
        /* <DEDUP_REMOVED lines=354> */
.L_x_12854:
        /* <DEDUP_REMOVED lines=23> */
.L_x_12852:
[----:B------:R-:W-:Y:S05]  /*4780*/  BSYNC B0 ;  /* 0x0000000000007941 */ /* 0x000fea0003800000 */
.L_x_12851:
        /* <DEDUP_REMOVED lines=355> */
.L_x_12855:
        /* <DEDUP_REMOVED lines=10> */
[----:B------:R-:W-:-:S05]  /*5e60*/  FADD.FTZ R4, -R0, 1 ;  /* 0x3f80000000047421 */ /* 0x000fca0000010100 */
[----:B------:R-:W-:Y:S01]  /*5e70*/  F2FP.F16.F32.PACK_AB R4, RZ, R4 ;  /* 0x00000004ff04723e */ /* 0x000fe200000000ff */
[----:B---3--:R-:W-:Y:S01]  /*5e80*/  HADD2.F32 R8, -RZ, R2.H0_H0 ;  /* 0x20000002ff087230 */ /* 0x008fe20000004100 */
[----:B------:R-:W-:-:S03]  /*5e90*/  IADD3 R2, P0, R5, UR6, RZ ;  /* 0x0000000605027c10 */ /* 0x000fc6000ff1e0ff */
[----:B------:R-:W-:Y:S01]  /*5ea0*/  HADD2.F32 R9, -RZ, R4.H0_H0 ;  /* 0x20000004ff097230 */ /* 0x000fe20000004100 */
[----:B------:R-:W-:-:S04]  /*5eb0*/  IADD3.X R3, RZ, UR7, RZ, P0, !PT ;  /* 0x00000007ff037c10 */ /* 0x000fc800087fe4ff */
[----:B------:R-:W-:-:S05]  /*5ec0*/  FMUL.FTZ R8, R8, R9 ;  /* 0x0000000908087220 */ /* 0x000fca0000410000 */
[----:B------:R-:W-:-:S05]  /*5ed0*/  F2FP.F16.F32.PACK_AB R8, RZ, R8 ;  /* 0x00000008ff08723e */ /* 0x000fca00000000ff */
[----:B------:R-:W-:-:S05]  /*5ee0*/  HADD2.F32 R7, -RZ, R8.H0_H0 ;  /* 0x20000008ff077230 */ /* 0x000fca0000004100 */
[----:B------:R-:W-:-:S05]  /*5ef0*/  FMUL.FTZ R7, R0, R7 ;  /* 0x0000000700077220 */ /* 0x000fca0000410000 */
[----:B------:R-:W-:-:S05]  /*5f00*/  F2FP.F16.F32.PACK_AB R7, RZ, R7 ;  /* 0x00000007ff07723e */ /* 0x000fca00000000ff */
[----:B------:R-:W-:Y:S01]  /*5f10*/  STG.E.U16 desc[UR4][R2.64], R7 ;  /* 0x0000000702007986 */ /* 0x000fe2000c101504 */
[----:B------:R-:W-:Y:S05]  /*5f20*/  EXIT ;  /* 0x000000000000794d */ /* 0x000fea0003800000 */
.L_x_12856:
        /* <DEDUP_REMOVED lines=13> */
.L_x_14679:


//--------------------- .text._ZN2at6native27unrolled_elementwise_kernelIZZZNS0_28sigmoid_backward_kernel_cudaERNS_18TensorIteratorBaseEENKUlvE0_clEvENKUlvE1_clEvEUlN3c104HalfES7_E_St5arrayIPcLm3EELi4E23TrivialOffsetCalculatorILi2EjESC_ILi1EjENS0_6memory15LoadWithoutCastENSF_16StoreWithoutCastEEEviT_T0_T2_T3_T4_T5_ --------------------------
	.section	.text._ZN2at6native27unrolled_elementwise_kernelIZZZNS0_28sigmoid_backward_kernel_cudaERNS_18TensorIteratorBaseEENKUlvE0_clEvENKUlvE1_clEvEUlN3c104HalfES7_E_St5arrayIPcLm3EELi4E23TrivialOffsetCalculatorILi2EjESC_ILi1EjENS0_6memory15LoadWithoutCastENSF_16StoreWithoutCastEEEviT_T0_T2_T3_T4_T5_,"ax",@progbits
	.align	128
        .global         _ZN2at6native27unrolled_elementwise_kernelIZZZNS0_28sigmoid_backward_kernel_cudaERNS_18TensorIteratorBaseEENKUlvE0_clEvENKUlvE1_clEvEUlN3c104HalfES7_E_St5arrayIPcLm3EELi4E23TrivialOffsetCalculatorILi2EjESC_ILi1EjENS0_6memory15LoadWithoutCastENSF_16StoreWithoutCastEEEviT_T0_T2_T3_T4_T5_
        .type           _ZN2at6native27unrolled_elementwise_kernelIZZZNS0_28sigmoid_backward_kernel_cudaERNS_18TensorIteratorBaseEENKUlvE0_clEvENKUlvE1_clEvEUlN3c104HalfES7_E_St5arrayIPcLm3EELi4E23TrivialOffsetCalculatorILi2EjESC_ILi1EjENS0_6memory15LoadWithoutCastENSF_16StoreWithoutCastEEEviT_T0_T2_T3_T4_T5_,@function
        .size           _ZN2at6native27unrolled_elementwise_kernelIZZZNS0_28sigmoid_backward_kernel_cudaERNS_18TensorIteratorBaseEENKUlvE0_clEvENKUlvE1_clEvEUlN3c104HalfES7_E_St5arrayIPcLm3EELi4E23TrivialOffsetCalculatorILi2EjESC_ILi1EjENS0_6memory15LoadWithoutCastENSF_16StoreWithoutCastEEEviT_T0_T2_T3_T4_T5_,(.L_x_14680 - _ZN2at6native27unrolled_elementwise_kernelIZZZNS0_28sigmoid_backward_kernel_cudaERNS_18TensorIteratorBaseEENKUlvE0_clEvENKUlvE1_clEvEUlN3c104HalfES7_E_St5arrayIPcLm3EELi4E23TrivialOffsetCalculatorILi2EjESC_ILi1EjENS0_6memory15LoadWithoutCastENSF_16StoreWithoutCastEEEviT_T0_T2_T3_T4_T5_)
        .other          _ZN2at6native27unrolled_elementwise_kernelIZZZNS0_28sigmoid_backward_kernel_cudaERNS_18TensorIteratorBaseEENKUlvE0_clEvENKUlvE1_clEvEUlN3c104HalfES7_E_St5arrayIPcLm3EELi4E23TrivialOffsetCalculatorILi2EjESC_ILi1EjENS0_6memory15LoadWithoutCastENSF_16StoreWithoutCastEEEviT_T0_T2_T3_T4_T5_,@"STO_CUDA_ENTRY STV_DEFAULT"
_ZN2at6native27unrolled_elementwise_kernelIZZZNS0_28sigmoid_backward_kernel_cudaERNS_18TensorIteratorBaseEENKUlvE0_clEvENKUlvE1_clEvEUlN3c104HalfES7_E_St5arrayIPcLm3EELi4E23TrivialOffsetCalculatorILi2EjESC_ILi1EjENS0_6memory15LoadWithoutCastENSF_16StoreWithoutCastEEEviT_T0_T2_T3_T4_T5_:
.text._ZN2at6native27unrolled_elementwise_kernelIZZZNS0_28sigmoid_backward_kernel_cudaERNS_18TensorIteratorBaseEENKUlvE0_clEvENKUlvE1_clEvEUlN3c104HalfES7_E_St5arrayIPcLm3EELi4E23TrivialOffsetCalculatorILi2EjESC_ILi1EjENS0_6memory15LoadWithoutCastENSF_16StoreWithoutCastEEEviT_T0_T2_T3_T4_T5_:
        /* <DEDUP_REMOVED lines=74> */
.L_x_12858:
[----:B------:R-:W-:Y:S05]  /*04a0*/  BSYNC B0 ;  /* 0x0000000000007941 */ /* 0x000fea0003800000 */
.L_x_12857:
        /* <DEDUP_REMOVED lines=12> */
.L_x_12860:
[----:B------:R-:W-:Y:S05]  /*0570*/  BSYNC B0 ;  /* 0x0000000000007941 */ /* 0x000fea0003800000 */
.L_x_12859:
        /* <DEDUP_REMOVED lines=12> */
.L_x_12862:
[----:B------:R-:W-:Y:S05]  /*0640*/  BSYNC B0 ;  /* 0x0000000000007941 */ /* 0x000fea0003800000 */
.L_x_12861:
        /* <DEDUP_REMOVED lines=12> */
.L_x_12864:
[----:B------:R-:W-:Y:S05]  /*0710*/  BSYNC B0 ;  /* 0x0000000000007941 */ /* 0x000fea0003800000 */
.L_x_12863:
        /* <DEDUP_REMOVED lines=13> */
.L_x_12866:
[----:B------:R-:W-:Y:S05]  /*07f0*/  BSYNC B0 ;  /* 0x0000000000007941 */ /* 0x000fea0003800000 */
.L_x_12865:
[----:B------:R-:W-:-:S13]  /*0800*/  ISETP.GE.AND P0, PT, R5, R12, PT ;  /* 0x0000000c0500720c */ /* 0x000fda0003f06270 */
[----:B------:R-:W-:Y:S05]  /*0810*/  @P0 EXIT ;  /* 0x000000000000094d */ /* 0x000fea0003800000 */
[----:B01----:R-:W0:Y:S01]  /*0820*/  LDC.64 R2, c[0x0][0x218] ;  /* 0x00008600ff027b82 */ /* 0x003e220000000a00 */
[----:B------:R-:W-:-:S05]  /*0830*/  LEA R5, R0, R5, 0x9 ;  /* 0x0000000500057211 */ /* 0x000fca00078e48ff */
[----:B0-----:R-:W-:-:S05]  /*0840*/  IMAD.WIDE.U32 R2, R5, 0x2, R2 ;  /* 0x0000000205027825 */ /* 0x001fca00078e0002 */
[----:B------:R-:W-:Y:S01]  /*0850*/  STG.E.U16 desc[UR4][R2.64], R10 ;  /* 0x0000000a02007986 */ /* 0x000fe2000c101504 */
[----:B------:R-:W-:Y:S05]  /*0860*/  EXIT ;  /* 0x000000000000794d */ /* 0x000fea0003800000 */
.L_x_12867:
        /* <DEDUP_REMOVED lines=9> */
.L_x_14680:


//--------------------- .text._ZN2at6native29vectorized_elementwise_kernelILi2EZZZNS0_28sigmoid_backward_kernel_cudaERNS_18TensorIteratorBaseEENKUlvE0_clEvENKUlvE1_clEvEUlN3c104HalfES7_E_St5arrayIPcLm3EEEEviT0_T1_ --------------------------
	.section	.text._ZN2at6native29vectorized_elementwise_kernelILi2EZZZNS0_28sigmoid_backward_kernel_cudaERNS_18TensorIteratorBaseEENKUlvE0_clEvENKUlvE1_clEvEUlN3c104HalfES7_E_St5arrayIPcLm3EEEEviT0_T1_,"ax",@progbits
	.align	128
        .global         _ZN2at6native29vectorized_elementwise_kernelILi2EZZZNS0_28sigmoid_backward_kernel_cudaERNS_18TensorIteratorBaseEENKUlvE0_clEvENKUlvE1_clEvEUlN3c104HalfES7_E_St5arrayIPcLm3EEEEviT0_T1_
        .type           _ZN2at6native29vectorized_elementwise_kernelILi2EZZZNS0_28sigmoid_backward_kernel_cudaERNS_18TensorIteratorBaseEENKUlvE0_clEvENKUlvE1_clEvEUlN3c104HalfES7_E_St5arrayIPcLm3EEEEviT0_T1_,@function
        .size           _ZN2at6native29vectorized_elementwise_kernelILi2EZZZNS0_28sigmoid_backward_kernel_cudaERNS_18TensorIteratorBaseEENKUlvE0_clEvENKUlvE1_clEvEUlN3c104HalfES7_E_St5arrayIPcLm3EEEEviT0_T1_,(.L_x_14681 - _ZN2at6native29vectorized_elementwise_kernelILi2EZZZNS0_28sigmoid_backward_kernel_cudaERNS_18TensorIteratorBaseEENKUlvE0_clEvENKUlvE1_clEvEUlN3c104HalfES7_E_St5arrayIPcLm3EEEEviT0_T1_)
        .other          _ZN2at6native29vectorized_elementwise_kernelILi2EZZZNS0_28sigmoid_backward_kernel_cudaERNS_18TensorIteratorBaseEENKUlvE0_clEvENKUlvE1_clEvEUlN3c104HalfES7_E_St5arrayIPcLm3EEEEviT0_T1_,@"STO_CUDA_ENTRY STV_DEFAULT"
_ZN2at6native29vectorized_elementwise_kernelILi2EZZZNS0_28sigmoid_backward_kernel_cudaERNS_18TensorIteratorBaseEENKUlvE0_clEvENKUlvE1_clEvEUlN3c104HalfES7_E_St5arrayIPcLm3EEEEviT0_T1_:
.text._ZN2at6native29vectorized_elementwise_kernelILi2EZZZNS0_28sigmoid_backward_kernel_cudaERNS_18TensorIteratorBaseEENKUlvE0_clEvENKUlvE1_clEvEUlN3c104HalfES7_E_St5arrayIPcLm3EEEEviT0_T1_:
        /* <DEDUP_REMOVED lines=13> */
[----:B------:R-:W3:Y:S01]  /*00d0*/  LDG.E R9, desc[UR4][R14.64] ;  /* 0x000000040e097981 */ /* 0x000ee2000c1e1900 */
[----:B--2---:R-:W-:-:S03]  /*00e0*/  IMAD.WIDE R2, R23, 0x2, R4 ;  /* 0x0000000217027825 */ /* 0x004fc600078e0204 */
[----:B------:R-:W2:Y:S01]  /*00f0*/  LDG.E R18, desc[UR4][R14.64+0x200] ;  /* 0x000200040e127981 */ /* 0x000ea2000c1e1900 */
[----:B------:R-:W-:-:S03]  /*0100*/  IMAD.WIDE.U32 R12, R0, 0x4, R2 ;  /* 0x00000004000c7825 */ /* 0x000fc600078e0002 */
[----:B------:R-:W4:Y:S04]  /*0110*/  LDG.E R4, desc[UR4][R14.64+0x400] ;  /* 0x000400040e047981 */ /* 0x000f28000c1e1900 */
[----:B------:R-:W5:Y:S04]  /*0120*/  LDG.E R17, desc[UR4][R12.64] ;  /* 0x000000040c117981 */ /* 0x000f68000c1e1900 */
[----:B------:R-:W4:Y:S04]  /*0130*/  LDG.E R7, desc[UR4][R12.64+0x200] ;  /* 0x000200040c077981 */ /* 0x000f28000c1e1900 */
[----:B------:R-:W4:Y:S04]  /*0140*/  LDG.E R5, desc[UR4][R14.64+0x600] ;  /* 0x000600040e057981 */ /* 0x000f28000c1e1900 */
[----:B------:R-:W4:Y:S04]  /*0150*/  LDG.E R2, desc[UR4][R12.64+0x400] ;  /* 0x000400040c027981 */ /* 0x000f28000c1e1900 */
[----:B------:R0:W4:Y:S01]  /*0160*/  LDG.E R3, desc[UR4][R12.64+0x600] ;  /* 0x000600040c037981 */ /* 0x000122000c1e1900 */
[----:B---3--:R-:W-:-:S02]  /*0170*/  HADD2.F32 R10, -RZ, R9.H0_H0 ;  /* 0x20000009ff0a7230 */ /* 0x008fc40000004100 */
[----:B------:R-:W-:-:S03]  /*0180*/  HADD2.F32 R9, -RZ, R9.H1_H1 ;  /* 0x30000009ff097230 */ /* 0x000fc60000004100 */
[----:B------:R-:W-:Y:S02]  /*0190*/  FADD.FTZ R6, -R10, 1 ;  /* 0x3f8000000a067421 */ /* 0x000fe40000010100 */
[----:B------:R-:W-:-:S03]  /*01a0*/  FADD.FTZ R8, -R9, 1 ;  /* 0x3f80000009087421 */ /* 0x000fc60000010100 */
[----:B------:R-:W-:Y:S02]  /*01b0*/  F2FP.F16.F32.PACK_AB R6, RZ, R6 ;  /* 0x00000006ff06723e */ /* 0x000fe400000000ff */
[----:B------:R-:W-:Y:S01]  /*01c0*/  F2FP.F16.F32.PACK_AB R11, RZ, R8 ;  /* 0x00000008ff0b723e */ /* 0x000fe200000000ff */
[----:B--2---:R-:W-:Y:S02]  /*01d0*/  HADD2.F32 R8, -RZ, R18.H0_H0 ;  /* 0x20000012ff087230 */ /* 0x004fe40000004100 */
[----:B------:R-:W-:Y:S02]  /*01e0*/  HADD2.F32 R16, -RZ, R6.H0_H0 ;  /* 0x20000006ff107230 */ /* 0x000fe40000004100 */
[----:B------:R-:W-:Y:S02]  /*01f0*/  HADD2.F32 R6, -RZ, R18.H1_H1 ;  /* 0x30000012ff067230 */ /* 0x000fe40000004100 */
[----:B0-----:R-:W-:Y:S01]  /*0200*/  FADD.FTZ R13, -R8, 1 ;  /* 0x3f800000080d7421 */ /* 0x001fe20000010100 */
[----:B------:R-:W-:-:S02]  /*0210*/  HADD2.F32 R15, -RZ, R11.H0_H0 ;  /* 0x2000000bff0f7230 */ /* 0x000fc40000004100 */
[--C-:B-----5:R-:W-:Y:S02]  /*0220*/  HADD2.F32 R11, -RZ, R17.reuse.H0_H0 ;  /* 0x20000011ff0b7230 */ /* 0x120fe40000004100 */
[----:B------:R-:W-:Y:S02]  /*0230*/  HADD2.F32 R12, -RZ, R17.H1_H1 ;  /* 0x30000011ff0c7230 */ /* 0x000fe40000004100 */
[----:B------:R-:W-:Y:S01]  /*0240*/  FADD.FTZ R14, -R6, 1 ;  /* 0x3f800000060e7421 */ /* 0x000fe20000010100 */
[----:B------:R-:W-:Y:S01]  /*0250*/  F2FP.F16.F32.PACK_AB R13, RZ, R13 ;  /* 0x0000000dff0d723e */ /* 0x000fe200000000ff */
[----:B------:R-:W-:Y:S01]  /*0260*/  FMUL.FTZ R11, R11, R16 ;  /* 0x000000100b0b7220 */ /* 0x000fe20000410000 */
[----:B------:R-:W-:Y:S02]  /*0270*/  FMUL.FTZ R12, R12, R15 ;  /* 0x0000000f0c0c7220 */ /* 0x000fe40000410000 */
[----:B------:R-:W-:Y:S01]  /*0280*/  F2FP.F16.F32.PACK_AB R15, RZ, R14 ;  /* 0x0000000eff0f723e */ /* 0x000fe200000000ff */
[----:B------:R-:W-:Y:S01]  /*0290*/  HADD2.F32 R14, -RZ, R13.H0_H0 ;  /* 0x2000000dff0e7230 */ /* 0x000fe20000004100 */
[----:B------:R-:W-:Y:S01]  /*02a0*/  F2FP.F16.F32.PACK_AB R11, RZ, R11 ;  /* 0x0000000bff0b723e */ /* 0x000fe200000000ff */
[----:B----4-:R-:W-:Y:S01]  /*02b0*/  HADD2.F32 R13, -RZ, R7.H0_H0 ;  /* 0x20000007ff0d7230 */ /* 0x010fe20000004100 */
[----:B------:R-:W-:Y:S01]  /*02c0*/  F2FP.F16.F32.PACK_AB R12, RZ, R12 ;  /* 0x0000000cff0c723e */ /* 0x000fe200000000ff */
[----:B------:R-:W-:-:S02]  /*02d0*/  HADD2.F32 R16, -RZ, R15.H0_H0 ;  /* 0x2000000fff107230 */ /* 0x000fc40000004100 */
[----:B------:R-:W-:Y:S02]  /*02e0*/  HADD2.F32 R11, -RZ, R11.H0_H0 ;  /* 0x2000000bff0b7230 */ /* 0x000fe40000004100 */
[----:B------:R-:W-:Y:S01]  /*02f0*/  FMUL.FTZ R13, R13, R14 ;  /* 0x0000000e0d0d7220 */ /* 0x000fe20000410000 */
[----:B------:R-:W-:Y:S02]  /*0300*/  HADD2.F32 R7, -RZ, R7.H1_H1 ;  /* 0x30000007ff077230 */ /* 0x000fe40000004100 */
[----:B------:R-:W-:Y:S02]  /*0310*/  HADD2.F32 R12, -RZ, R12.H0_H0 ;  /* 0x2000000cff0c7230 */ /* 0x000fe40000004100 */
[----:B------:R-:W-:Y:S01]  /*0320*/  FMUL.FTZ R10, R10, R11 ;  /* 0x0000000b0a0a7220 */ /* 0x000fe20000410000 */
[----:B------:R-:W-:Y:S01]  /*0330*/  F2FP.F16.F32.PACK_AB R15, RZ, R13 ;  /* 0x0000000dff0f723e */ /* 0x000fe200000000ff */
[----:B------:R-:W-:Y:S01]  /*0340*/  FMUL.FTZ R14, R7, R16 ;  /* 0x00000010070e7220 */ /* 0x000fe20000410000 */
[----:B------:R-:W-:-:S02]  /*0350*/  HADD2.F32 R7, -RZ, R4.H0_H0 ;  /* 0x20000004ff077230 */ /* 0x000fc40000004100 */
[----:B------:R-:W-:Y:S01]  /*0360*/  FMUL.FTZ R9, R9, R12 ;  /* 0x0000000c09097220 */ /* 0x000fe20000410000 */
[--C-:B------:R-:W-:Y:S02]  /*0370*/  HADD2.F32 R11, -RZ, R5.reuse.H0_H0 ;  /* 0x20000005ff0b7230 */ /* 0x100fe40000004100 */
[----:B------:R-:W-:Y:S02]  /*0380*/  HADD2.F32 R12, -RZ, R4.H1_H1 ;  /* 0x30000004ff0c7230 */ /* 0x000fe40000004100 */
[----:B------:R-:W-:Y:S02]  /*0390*/  HADD2.F32 R13, -RZ, R5.H1_H1 ;  /* 0x30000005ff0d7230 */ /* 0x000fe40000004100 */
[----:B------:R-:W-:Y:S01]  /*03a0*/  FADD.FTZ R4, -R7, 1 ;  /* 0x3f80000007047421 */ /* 0x000fe20000010100 */
[----:B------:R-:W-:Y:S02]  /*03b0*/  HADD2.F32 R15, -RZ, R15.H0_H0 ;  /* 0x2000000fff0f7230 */ /* 0x000fe40000004100 */
[----:B------:R-:W-:Y:S01]  /*03c0*/  FADD.FTZ R16, -R11, 1 ;  /* 0x3f8000000b107421 */ /* 0x000fe20000010100 */
[----:B------:R-:W-:Y:S01]  /*03d0*/  FADD.FTZ R5, -R12, 1 ;  /* 0x3f8000000c057421 */ /* 0x000fe20000010100 */
[----:B------:R-:W-:Y:S01]  /*03e0*/  FADD.FTZ R19, -R13, 1 ;  /* 0x3f8000000d137421 */ /* 0x000fe20000010100 */
[----:B------:R-:W-:Y:S01]  /*03f0*/  FMUL.FTZ R8, R8, R15 ;  /* 0x0000000f08087220 */ /* 0x000fe20000410000 */
[----:B------:R-:W-:-:S02]  /*0400*/  F2FP.F16.F32.PACK_AB R15, RZ, R4 ;  /* 0x00000004ff0f723e */ /* 0x000fc400000000ff */
[----:B------:R-:W-:Y:S02]  /*0410*/  F2FP.F16.F32.PACK_AB R18, RZ, R16 ;  /* 0x00000010ff12723e */ /* 0x000fe400000000ff */
[----:B------:R-:W-:Y:S02]  /*0420*/  F2FP.F16.F32.PACK_AB R17, RZ, R5 ;  /* 0x00000005ff11723e */ /* 0x000fe400000000ff */
[----:B------:R-:W-:Y:S01]  /*0430*/  F2FP.F16.F32.PACK_AB R20, RZ, R19 ;  /* 0x00000013ff14723e */ /* 0x000fe200000000ff */
[----:B------:R-:W0:Y:S01]  /*0440*/  LDC.64 R4, c[0x0][0x218] ;  /* 0x00008600ff047b82 */ /* 0x000e220000000a00 */
[----:B------:R-:W-:Y:S02]  /*0450*/  HADD2.F32 R16, -RZ, R15.H0_H0 ;  /* 0x2000000fff107230 */ /* 0x000fe40000004100 */
[----:B------:R-:W-:Y:S02]  /*0460*/  HADD2.F32 R19, -RZ, R18.H0_H0 ;  /* 0x20000012ff137230 */ /* 0x000fe40000004100 */
[----:B------:R-:W-:-:S02]  /*0470*/  HADD2.F32 R15, -RZ, R2.H0_H0 ;  /* 0x20000002ff0f7230 */ /* 0x000fc40000004100 */
[----:B------:R-:W-:Y:S02]  /*0480*/  HADD2.F32 R18, -RZ, R3.H0_H0 ;  /* 0x20000003ff127230 */ /* 0x000fe40000004100 */
[----:B------:R-:W-:Y:S02]  /*0490*/  HADD2.F32 R17, -RZ, R17.H0_H0 ;  /* 0x20000011ff117230 */ /* 0x000fe40000004100 */
[----:B------:R-:W-:Y:S02]  /*04a0*/  HADD2.F32 R20, -RZ, R20.H0_H0 ;  /* 0x20000014ff147230 */ /* 0x000fe40000004100 */
[----:B------:R-:W-:Y:S02]  /*04b0*/  HADD2.F32 R2, -RZ, R2.H1_H1 ;  /* 0x30000002ff027230 */ /* 0x000fe40000004100 */
[----:B------:R-:W-:Y:S01]  /*04c0*/  HADD2.F32 R3, -RZ, R3.H1_H1 ;  /* 0x30000003ff037230 */ /* 0x000fe20000004100 */
[----:B------:R-:W-:Y:S01]  /*04d0*/  F2FP.F16.F32.PACK_AB R14, RZ, R14 ;  /* 0x0000000eff0e723e */ /* 0x000fe200000000ff */
[----:B------:R-:W-:Y:S01]  /*04e0*/  FMUL.FTZ R15, R15, R16 ;  /* 0x000000100f0f7220 */ /* 0x000fe20000410000 */
[----:B------:R-:W-:Y:S01]  /*04f0*/  FMUL.FTZ R2, R2, R17 ;  /* 0x0000001102027220 */ /* 0x000fe20000410000 */
[----:B------:R-:W-:Y:S01]  /*0500*/  FMUL.FTZ R18, R18, R19 ;  /* 0x0000001312127220 */ /* 0x000fe20000410000 */
[----:B------:R-:W-:Y:S01]  /*0510*/  FMUL.FTZ R20, R3, R20 ;  /* 0x0000001403147220 */ /* 0x000fe20000410000 */
[----:B------:R-:W-:Y:S01]  /*0520*/  HADD2.F32 R3, -RZ, R14.H0_H0 ;  /* 0x2000000eff037230 */ /* 0x000fe20000004100 */
[----:B------:R-:W-:-:S02]  /*0530*/  F2FP.F16.F32.PACK_AB R15, RZ, R15 ;  /* 0x0000000fff0f723e */ /* 0x000fc400000000ff */
[----:B------:R-:W-:Y:S02]  /*0540*/  F2FP.F16.F32.PACK_AB R14, RZ, R2 ;  /* 0x00000002ff0e723e */ /* 0x000fe400000000ff */
[----:B------:R-:W-:Y:S02]  /*0550*/  F2FP.F16.F32.PACK_AB R18, RZ, R18 ;  /* 0x00000012ff12723e */ /* 0x000fe400000000ff */
[----:B------:R-:W-:Y:S01]  /*0560*/  F2FP.F16.F32.PACK_AB R20, RZ, R20 ;  /* 0x00000014ff14723e */ /* 0x000fe200000000ff */
[----:B------:R-:W-:Y:S02]  /*0570*/  HADD2.F32 R2, -RZ, R15.H0_H0 ;  /* 0x2000000fff027230 */ /* 0x000fe40000004100 */
[----:B------:R-:W-:Y:S02]  /*0580*/  HADD2.F32 R15, -RZ, R14.H0_H0 ;  /* 0x2000000eff0f7230 */ /* 0x000fe40000004100 */
[----:B------:R-:W-:Y:S02]  /*0590*/  HADD2.F32 R18, -RZ, R18.H0_H0 ;  /* 0x20000012ff127230 */ /* 0x000fe40000004100 */
[----:B------:R-:W-:-:S02]  /*05a0*/  HADD2.F32 R20, -RZ, R20.H0_H0 ;  /* 0x20000014ff147230 */ /* 0x000fc40000004100 */
[----:B------:R-:W-:Y:S01]  /*05b0*/  FMUL.FTZ R3, R6, R3 ;  /* 0x0000000306037220 */ /* 0x000fe20000410000 */
[----:B0-----:R-:W-:-:S04]  /*05c0*/  IMAD.WIDE.U32 R4, R23, 0x2, R4 ;  /* 0x0000000217047825 */ /* 0x001fc800078e0004 */
[----:B------:R-:W-:Y:S01]  /*05d0*/  FMUL.FTZ R2, R7, R2 ;  /* 0x0000000207027220 */ /* 0x000fe20000410000 */
        /* <DEDUP_REMOVED lines=13> */
.L_x_12868:
        /* <DEDUP_REMOVED lines=93> */
[----:B0-----:R-:W-:-:S05]  /*0c80*/  FADD.FTZ R14, -R27, 1 ;  /* 0x3f8000001b0e7421 */ /* 0x001fca0000010100 */
[----:B------:R-:W-:-:S05]  /*0c90*/  F2FP.F16.F32.PACK_AB R14, RZ, R14 ;  /* 0x0000000eff0e723e */ /* 0x000fca00000000ff */
[----:B------:R-:W-:-:S05]  /*0ca0*/  HADD2.F32 R15, -RZ, R14.H0_H0 ;  /* 0x2000000eff0f7230 */ /* 0x000fca0000004100 */
[----:B------:R-:W-:-:S05]  /*0cb0*/  FMUL.FTZ R15, R26, R15 ;  /* 0x0000000f1a0f7220 */ /* 0x000fca0000410000 */
[----:B------:R-:W-:-:S05]  /*0cc0*/  F2FP.F16.F32.PACK_AB R15, RZ, R15 ;  /* 0x0000000fff0f723e */ /* 0x000fca00000000ff */
[----:B------:R-:W-:-:S05]  /*0cd0*/  HADD2.F32 R14, -RZ, R15.H0_H0 ;  /* 0x2000000fff0e7230 */ /* 0x000fca0000004100 */
[----:B------:R-:W-:-:S05]  /*0ce0*/  FMUL.FTZ R16, R27, R14 ;  /* 0x0000000e1b107220 */ /* 0x000fca0000410000 */
[----:B------:R-:W-:-:S07]  /*0cf0*/  F2FP.F16.F32.PACK_AB R16, RZ, R16 ;  /* 0x00000010ff10723e */ /* 0x000fce00000000ff */
.L_x_12870:
[----:B------:R-:W-:Y:S05]  /*0d00*/  BSYNC B0 ;  /* 0x0000000000007941 */ /* 0x000fea0003800000 */
.L_x_12869:
        /* <DEDUP_REMOVED lines=14> */
[----:B-----5:R-:W-:Y:S02]  /*0df0*/  @!P0 IADD3 R27, R23, R25, RZ ;  /* 0x00000019171b8210 */ /* 0x020fe40007ffe0ff */
[----:B------:R-:W-:Y:S02]  /*0e00*/  ISETP.GE.AND P4, PT, R21, R24, PT ;  /* 0x000000181500720c */ /* 0x000fe40003f86270 */
[----:B------:R-:W-:Y:S01]  /*0e10*/  IADD3 R21, R25, 0x380, RZ ;  /* 0x0000038019157810 */ /* 0x000fe20007ffe0ff */
[----:B0-----:R-:W-:-:S03]  /*0e20*/  @!P0 IMAD.WIDE.U32 R14, R27, 0x2, R14 ;  /* 0x000000021b0e8825 */ /* 0x001fc600078e000e */
[----:B------:R-:W-:-:S03]  /*0e30*/  ISETP.GE.AND P5, PT, R21, R24, PT ;  /* 0x000000181500720c */ /* 0x000fc60003fa6270 */
[----:B------:R-:W-:Y:S10]  /*0e40*/  @P6 BRA `(.L_x_12872) ;  /* 0x0000000000286947 */ /* 0x000ff40003800000 */
[----:B------:R-:W-:Y:S02]  /*0e50*/  HADD2.F32 R13, -RZ, R13.H0_H0 ;  /* 0x2000000dff0d7230 */ /* 0x000fe40000004100 */
        /* <DEDUP_REMOVED lines=9> */
.L_x_12872:
[----:B------:R-:W-:Y:S05]  /*0ef0*/  BSYNC B0 ;  /* 0x0000000000007941 */ /* 0x000fea0003800000 */
.L_x_12871:
[----:B------:R-:W-:Y:S01]  /*0f00*/  ISETP.NE.AND P6, PT, R19, RZ, PT ;  /* 0x000000ff1300720c */ /* 0x000fe20003fc5270 */
[----:B------:R-:W-:-:S12]  /*0f10*/  BSSY B0, `(.L_x_12873) ;  /* 0x000000c000007945 */ /* 0x000fd80003800000 */
[----:B------:R-:W-:Y:S05]  /*0f20*/  @P6 BRA `(.L_x_12874) ;  /* 0x0000000000286947 */ /* 0x000fea0003800000 */
        /* <DEDUP_REMOVED lines=10> */
.L_x_12874:
[----:B------:R-:W-:Y:S05]  /*0fd0*/  BSYNC B0 ;  /* 0x0000000000007941 */ /* 0x000fea0003800000 */
.L_x_12873:
[----:B------:R-:W-:Y:S04]  /*0fe0*/  BSSY B0, `(.L_x_12875) ;  /* 0x000000c000007945 */ /* 0x000fe80003800000 */
        /* <DEDUP_REMOVED lines=11> */
.L_x_12876:
[----:B------:R-:W-:Y:S05]  /*10a0*/  BSYNC B0 ;  /* 0x0000000000007941 */ /* 0x000fea0003800000 */
.L_x_12875:
        /* <DEDUP_REMOVED lines=12> */
.L_x_12878:
[----:B------:R-:W-:Y:S05]  /*1170*/  BSYNC B0 ;  /* 0x0000000000007941 */ /* 0x000fea0003800000 */
.L_x_12877:
        /* <DEDUP_REMOVED lines=12> */
.L_x_12880:
[----:B------:R-:W-:Y:S05]  /*1240*/  BSYNC B0 ;  /* 0x0000000000007941 */ /* 0x000fea0003800000 */
.L_x_12879:
        /* <DEDUP_REMOVED lines=12> */
.L_x_12882:
[----:B------:R-:W-:Y:S05]  /*1310*/  BSYNC B0 ;  /* 0x0000000000007941 */ /* 0x000fea0003800000 */
.L_x_12881:
        /* <DEDUP_REMOVED lines=12> */
.L_x_12884:
[----:B------:R-:W-:Y:S05]  /*13e0*/  BSYNC B0 ;  /* 0x0000000000007941 */ /* 0x000fea0003800000 */
.L_x_12883:
        /* <DEDUP_REMOVED lines=8> */
[----:B------:R-:W-:Y:S02]  /*1470*/  PRMT R6, R13, 0x7610, R6 ;  /* 0x000076100d067816 */ /* 0x000fe40000000006 */
        /* <DEDUP_REMOVED lines=10> */
.L_x_12887:
[----:B------:R-:W-:-:S13]  /*1520*/  ISETP.GE.AND P0, PT, R25, R24, PT ;  /* 0x000000181900720c */ /* 0x000fda0003f06270 */
[----:B------:R-:W-:Y:S05]  /*1530*/  @P0 BRA `(.L_x_12889) ;  /* 0x0000000000300947 */ /* 0x000fea0003800000 */
[----:B0-----:R-:W0:Y:S01]  /*1540*/  LDC.64 R10, c[0x0][0x218] ;  /* 0x00008600ff0a7b82 */ /* 0x001e220000000a00 */
[----:B------:R-:W-:Y:S02]  /*1550*/  IADD3 R13, R23, R25, RZ ;  /* 0x00000019170d7210 */ /* 0x000fe40007ffe0ff */
[----:B------:R-:W-:-:S03]  /*1560*/  IADD3 R25, R25, 0x80, RZ ;  /* 0x0000008019197810 */ /* 0x000fc60007ffe0ff */
[----:B0-----:R-:W-:-:S05]  /*1570*/  IMAD.WIDE.U32 R10, R13, 0x2, R10 ;  /* 0x000000020d0a7825 */ /* 0x001fca00078e000a */
[----:B------:R1:W-:Y:S02]  /*1580*/  STG.E.U16 desc[UR4][R10.64], R9 ;  /* 0x000000090a007986 */ /* 0x0003e4000c101504 */
.L_x_12888:
[----:B------:R-:W-:-:S13]  /*1590*/  ISETP.GE.AND P0, PT, R25, R24, PT ;  /* 0x000000181900720c */ /* 0x000fda0003f06270 */
[----:B------:R-:W-:Y:S05]  /*15a0*/  @P0 BRA `(.L_x_12890) ;  /* 0x0000000000340947 */ /* 0x000fea0003800000 */
[----:B-1----:R-:W1:Y:S01]  /*15b0*/  LDC.64 R8, c[0x0][0x218] ;  /* 0x00008600ff087b82 */ /* 0x002e620000000a00 */
[----:B------:R-:W-:Y:S02]  /*15c0*/  IADD3 R11, R23, R25, RZ ;  /* 0x00000019170b7210 */ /* 0x000fe40007ffe0ff */
[----:B------:R-:W-:-:S03]  /*15d0*/  IADD3 R25, R25, 0x80, RZ ;  /* 0x0000008019197810 */ /* 0x000fc60007ffe0ff */
[----:B-1----:R-:W-:-:S05]  /*15e0*/  IMAD.WIDE.U32 R8, R11, 0x2, R8 ;  /* 0x000000020b087825 */ /* 0x002fca00078e0008 */
[----:B------:R1:W-:Y:S02]  /*15f0*/  STG.E.U16 desc[UR4][R8.64], R7 ;  /* 0x0000000708007986 */ /* 0x0003e4000c101504 */
.L_x_12889:
        /* <DEDUP_REMOVED lines=8> */
.L_x_12890:
[----:B------:R-:W-:Y:S05]  /*1680*/  BSYNC B1 ;  /* 0x0000000000017941 */ /* 0x000fea0003800000 */
.L_x_12886:
[----:B------:R-:W-:-:S13]  /*1690*/  ISETP.GE.AND P0, PT, R25, R24, PT ;  /* 0x000000181900720c */ /* 0x000fda0003f06270 */
[----:B--2---:R-:W2:Y:S01]  /*16a0*/  @!P0 LDC.64 R4, c[0x0][0x218] ;  /* 0x00008600ff048b82 */ /* 0x004ea20000000a00 */
[----:B------:R-:W-:Y:S02]  /*16b0*/  @!P0 IADD3 R7, R23, R25, RZ ;  /* 0x0000001917078210 */ /* 0x000fe40007ffe0ff */
[----:B------:R-:W-:-:S03]  /*16c0*/  @!P0 IADD3 R25, R25, 0x80, RZ ;  /* 0x0000008019198810 */ /* 0x000fc60007ffe0ff */
[----:B--2---:R-:W-:-:S05]  /*16d0*/  @!P0 IMAD.WIDE.U32 R4, R7, 0x2, R4 ;  /* 0x0000000207048825 */ /* 0x004fca00078e0004 */
[----:B------:R2:W-:Y:S02]  /*16e0*/  @!P0 STG.E.U16 desc[UR4][R4.64], R3 ;  /* 0x0000000304008986 */ /* 0x0005e4000c101504 */
.L_x_12891:
[----:B------:R-:W-:Y:S05]  /*16f0*/  BSYNC B0 ;  /* 0x0000000000007941 */ /* 0x000fea0003800000 */
.L_x_12885:
        /* <DEDUP_REMOVED lines=8> */
.L_x_12892:
        /* <DEDUP_REMOVED lines=16> */
.L_x_14681:


//--------------------- .text._ZN2at6native29vectorized_elementwise_kernelILi4EZZZNS0_28sigmoid_backward_kernel_cudaERNS_18TensorIteratorBaseEENKUlvE0_clEvENKUlvE1_clEvEUlN3c104HalfES7_E_St5arrayIPcLm3EEEEviT0_T1_ --------------------------
	.section	.text._ZN2at6native29vectorized_elementwise_kernelILi4EZZZNS0_28sigmoid_backward_kernel_cudaERNS_18TensorIteratorBaseEENKUlvE0_clEvENKUlvE1_clEvEUlN3c104HalfES7_E_St5arrayIPcLm3EEEEviT0_T1_,"ax",@progbits
	.align	128
        .global         _ZN2at6native29vectorized_elementwise_kernelILi4EZZZNS0_28sigmoid_backward_kernel_cudaERNS_18TensorIteratorBaseEENKUlvE0_clEvENKUlvE1_clEvEUlN3c104HalfES7_E_St5arrayIPcLm3EEEEviT0_T1_
        .type           _ZN2at6native29vectorized_elementwise_kernelILi4EZZZNS0_28sigmoid_backward_kernel_cudaERNS_18TensorIteratorBaseEENKUlvE0_clEvENKUlvE1_clEvEUlN3c104HalfES7_E_St5arrayIPcLm3EEEEviT0_T1_,@function
        .size           _ZN2at6native29vectorized_elementwise_kernelILi4EZZZNS0_28sigmoid_backward_kernel_cudaERNS_18TensorIteratorBaseEENKUlvE0_clEvENKUlvE1_clEvEUlN3c104HalfES7_E_St5arrayIPcLm3EEEEviT0_T1_,(.L_x_14682 - _ZN2at6native29vectorized_elementwise_kernelILi4EZZZNS0_28sigmoid_backward_kernel_cudaERNS_18TensorIteratorBaseEENKUlvE0_clEvENKUlvE1_clEvEUlN3c104HalfES7_E_St5arrayIPcLm3EEEEviT0_T1_)
        .other          _ZN2at6native29vectorized_elementwise_kernelILi4EZZZNS0_28sigmoid_backward_kernel_cudaERNS_18TensorIteratorBaseEENKUlvE0_clEvENKUlvE1_clEvEUlN3c104HalfES7_E_St5arrayIPcLm3EEEEviT0_T1_,@"STO_CUDA_ENTRY STV_DEFAULT"
_ZN2at6native29vectorized_elementwise_kernelILi4EZZZNS0_28sigmoid_backward_kernel_cudaERNS_18TensorIteratorBaseEENKUlvE0_clEvENKUlvE1_clEvEUlN3c104HalfES7_E_St5arrayIPcLm3EEEEviT0_T1_:
.text._ZN2at6native29vectorized_elementwise_kernelILi4EZZZNS0_28sigmoid_backward_kernel_cudaERNS_18TensorIteratorBaseEENKUlvE0_clEvENKUlvE1_clEvEUlN3c104HalfES7_E_St5arrayIPcLm3EEEEviT0_T1_:
        /* <DEDUP_REMOVED lines=18> */
[----:B------:R0:W5:Y:S01]  /*0120*/  LDG.E.64 R2, desc[UR4][R12.64+0x400] ;  /* 0x000400040c027981 */ /* 0x000162000c1e1b00 */
[--C-:B---3--:R-:W-:Y:S02]  /*0130*/  HADD2.F32 R11, -RZ, R6.reuse.H0_H0 ;  /* 0x20000006ff0b7230 */ /* 0x108fe40000004100 */
[----:B------:R-:W-:-:S03]  /*0140*/  HADD2.F32 R10, -RZ, R6.H1_H1 ;  /* 0x30000006ff0a7230 */ /* 0x000fc60000004100 */
[----:B------:R-:W-:Y:S02]  /*0150*/  FADD.FTZ R6, -R11, 1 ;  /* 0x3f8000000b067421 */ /* 0x000fe40000010100 */
[----:B------:R-:W-:-:S03]  /*0160*/  FADD.FTZ R16, -R10, 1 ;  /* 0x3f8000000a107421 */ /* 0x000fc60000010100 */
[----:B0-----:R-:W-:Y:S02]  /*0170*/  F2FP.F16.F32.PACK_AB R13, RZ, R6 ;  /* 0x00000006ff0d723e */ /* 0x001fe400000000ff */
[----:B------:R-:W-:Y:S01]  /*0180*/  F2FP.F16.F32.PACK_AB R16, RZ, R16 ;  /* 0x00000010ff10723e */ /* 0x000fe200000000ff */
[----:B----4-:R-:W-:Y:S02]  /*0190*/  HADD2.F32 R12, -RZ, R8.H0_H0 ;  /* 0x20000008ff0c7230 */ /* 0x010fe40000004100 */
[----:B------:R-:W-:Y:S02]  /*01a0*/  HADD2.F32 R6, -RZ, R7.H0_H0 ;  /* 0x20000007ff067230 */ /* 0x000fe40000004100 */
[----:B------:R-:W-:Y:S02]  /*01b0*/  HADD2.F32 R17, -RZ, R13.H0_H0 ;  /* 0x2000000dff117230 */ /* 0x000fe40000004100 */
[----:B------:R-:W-:Y:S02]  /*01c0*/  HADD2.F32 R15, -RZ, R16.H0_H0 ;  /* 0x20000010ff0f7230 */ /* 0x000fe40000004100 */
[----:B------:R-:W-:-:S02]  /*01d0*/  HADD2.F32 R8, -RZ, R8.H1_H1 ;  /* 0x30000008ff087230 */ /* 0x000fc40000004100 */
[----:B------:R-:W-:Y:S01]  /*01e0*/  FADD.FTZ R13, -R6, 1 ;  /* 0x3f800000060d7421 */ /* 0x000fe20000010100 */
[----:B------:R-:W-:Y:S02]  /*01f0*/  HADD2.F32 R7, -RZ, R7.H1_H1 ;  /* 0x30000007ff077230 */ /* 0x000fe40000004100 */
[----:B------:R-:W-:Y:S01]  /*0200*/  FMUL.FTZ R12, R12, R17 ;  /* 0x000000110c0c7220 */ /* 0x000fe20000410000 */
[----:B------:R-:W-:Y:S01]  /*0210*/  FMUL.FTZ R8, R8, R15 ;  /* 0x0000000f08087220 */ /* 0x000fe20000410000 */
[----:B------:R-:W-:Y:S01]  /*0220*/  F2FP.F16.F32.PACK_AB R13, RZ, R13 ;  /* 0x0000000dff0d723e */ /* 0x000fe200000000ff */
[----:B------:R-:W-:Y:S02]  /*0230*/  FADD.FTZ R14, -R7, 1 ;  /* 0x3f800000070e7421 */ /* 0x000fe40000010100 */
[----:B------:R-:W-:Y:S02]  /*0240*/  F2FP.F16.F32.PACK_AB R12, RZ, R12 ;  /* 0x0000000cff0c723e */ /* 0x000fe400000000ff */
[----:B------:R-:W-:Y:S01]  /*0250*/  F2FP.F16.F32.PACK_AB R8, RZ, R8 ;  /* 0x00000008ff08723e */ /* 0x000fe200000000ff */
[--C-:B------:R-:W-:Y:S01]  /*0260*/  HADD2.F32 R15, -RZ, R9.reuse.H0_H0 ;  /* 0x20000009ff0f7230 */ /* 0x100fe20000004100 */
[----:B------:R-:W-:Y:S01]  /*0270*/  F2FP.F16.F32.PACK_AB R16, RZ, R14 ;  /* 0x0000000eff10723e */ /* 0x000fe200000000ff */
[----:B------:R-:W-:-:S02]  /*0280*/  HADD2.F32 R17, -RZ, R9.H1_H1 ;  /* 0x30000009ff117230 */ /* 0x000fc40000004100 */
[----:B------:R-:W-:Y:S02]  /*0290*/  HADD2.F32 R14, -RZ, R13.H0_H0 ;  /* 0x2000000dff0e7230 */ /* 0x000fe40000004100 */
[----:B------:R-:W-:Y:S02]  /*02a0*/  HADD2.F32 R12, -RZ, R12.H0_H0 ;  /* 0x2000000cff0c7230 */ /* 0x000fe40000004100 */
[----:B------:R-:W-:Y:S02]  /*02b0*/  HADD2.F32 R9, -RZ, R8.H0_H0 ;  /* 0x20000008ff097230 */ /* 0x000fe40000004100 */
[----:B------:R-:W-:Y:S01]  /*02c0*/  FMUL.FTZ R15, R15, R14 ;  /* 0x0000000e0f0f7220 */ /* 0x000fe20000410000 */
[----:B--2---:R-:W-:Y:S02]  /*02d0*/  HADD2.F32 R13, -RZ, R4.H1_H1 ;  /* 0x30000004ff0d7230 */ /* 0x004fe40000004100 */
[----:B------:R-:W-:Y:S01]  /*02e0*/  FMUL.FTZ R11, R11, R12 ;  /* 0x0000000c0b0b7220 */ /* 0x000fe20000410000 */
[----:B------:R-:W-:-:S02]  /*02f0*/  HADD2.F32 R12, -RZ, R5.H0_H0 ;  /* 0x20000005ff0c7230 */ /* 0x000fc40000004100 */
[----:B------:R-:W-:Y:S01]  /*0300*/  FMUL.FTZ R10, R10, R9 ;  /* 0x000000090a0a7220 */ /* 0x000fe20000410000 */
[----:B------:R-:W-:Y:S02]  /*0310*/  HADD2.F32 R9, -RZ, R4.H0_H0 ;  /* 0x20000004ff097230 */ /* 0x000fe40000004100 */
[----:B------:R-:W-:Y:S02]  /*0320*/  HADD2.F32 R14, -RZ, R5.H1_H1 ;  /* 0x30000005ff0e7230 */ /* 0x000fe40000004100 */
[----:B------:R-:W-:Y:S01]  /*0330*/  FADD.FTZ R19, -R13, 1 ;  /* 0x3f8000000d137421 */ /* 0x000fe20000010100 */
[----:B------:R-:W-:Y:S01]  /*0340*/  FADD.FTZ R20, -R12, 1 ;  /* 0x3f8000000c147421 */ /* 0x000fe20000010100 */
[----:B------:R-:W-:Y:S01]  /*0350*/  FADD.FTZ R18, -R9, 1 ;  /* 0x3f80000009127421 */ /* 0x000fe20000010100 */
[----:B------:R-:W-:Y:S02]  /*0360*/  HADD2.F32 R16, -RZ, R16.H0_H0 ;  /* 0x20000010ff107230 */ /* 0x000fe40000004100 */
[----:B------:R-:W-:Y:S01]  /*0370*/  FADD.FTZ R21, -R14, 1 ;  /* 0x3f8000000e157421 */ /* 0x000fe20000010100 */
[----:B------:R-:W0:Y:S01]  /*0380*/  LDC.64 R4, c[0x0][0x218] ;  /* 0x00008600ff047b82 */ /* 0x000e220000000a00 */
[----:B------:R-:W-:-:S02]  /*0390*/  F2FP.F16.F32.PACK_AB R19, RZ, R19 ;  /* 0x00000013ff13723e */ /* 0x000fc400000000ff */
[----:B------:R-:W-:Y:S02]  /*03a0*/  F2FP.F16.F32.PACK_AB R18, RZ, R18 ;  /* 0x00000012ff12723e */ /* 0x000fe400000000ff */
[----:B------:R-:W-:Y:S02]  /*03b0*/  F2FP.F16.F32.PACK_AB R20, RZ, R20 ;  /* 0x00000014ff14723e */ /* 0x000fe400000000ff */
[----:B------:R-:W-:Y:S01]  /*03c0*/  F2FP.F16.F32.PACK_AB R22, RZ, R21 ;  /* 0x00000015ff16723e */ /* 0x000fe200000000ff */
[----:B------:R-:W-:Y:S01]  /*03d0*/  FMUL.FTZ R8, R17, R16 ;  /* 0x0000001011087220 */ /* 0x000fe20000410000 */
[--C-:B-----5:R-:W-:Y:S02]  /*03e0*/  HADD2.F32 R17, -RZ, R2.reuse.H0_H0 ;  /* 0x20000002ff117230 */ /* 0x120fe40000004100 */
[----:B------:R-:W-:Y:S02]  /*03f0*/  HADD2.F32 R16, -RZ, R2.H1_H1 ;  /* 0x30000002ff107230 */ /* 0x000fe40000004100 */
[----:B------:R-:W-:-:S02]  /*0400*/  HADD2.F32 R2, -RZ, R3.H0_H0 ;  /* 0x20000003ff027230 */ /* 0x000fc40000004100 */
[----:B------:R-:W-:Y:S02]  /*0410*/  HADD2.F32 R3, -RZ, R3.H1_H1 ;  /* 0x30000003ff037230 */ /* 0x000fe40000004100 */
[----:B------:R-:W-:Y:S02]  /*0420*/  HADD2.F32 R18, -RZ, R18.H0_H0 ;  /* 0x20000012ff127230 */ /* 0x000fe40000004100 */
[----:B------:R-:W-:Y:S02]  /*0430*/  HADD2.F32 R19, -RZ, R19.H0_H0 ;  /* 0x20000013ff137230 */ /* 0x000fe40000004100 */
[----:B------:R-:W-:Y:S02]  /*0440*/  HADD2.F32 R21, -RZ, R20.H0_H0 ;  /* 0x20000014ff157230 */ /* 0x000fe40000004100 */
[----:B------:R-:W-:Y:S01]  /*0450*/  HADD2.F32 R22, -RZ, R22.H0_H0 ;  /* 0x20000016ff167230 */ /* 0x000fe20000004100 */
        /* <DEDUP_REMOVED lines=9> */
[----:B------:R-:W-:Y:S02]  /*04f0*/  F2FP.F16.F32.PACK_AB R3, RZ, R2 ;  /* 0x00000002ff03723e */ /* 0x000fe400000000ff */
[----:B------:R-:W-:Y:S01]  /*0500*/  F2FP.F16.F32.PACK_AB R22, RZ, R22 ;  /* 0x00000016ff16723e */ /* 0x000fe200000000ff */
[----:B------:R-:W-:Y:S01]  /*0510*/  FMUL.FTZ R6, R6, R15 ;  /* 0x0000000f06067220 */ /* 0x000fe20000410000 */
[----:B------:R-:W-:Y:S02]  /*0520*/  HADD2.F32 R8, -RZ, R8.H0_H0 ;  /* 0x20000008ff087230 */ /* 0x000fe40000004100 */
[----:B------:R-:W-:-:S02]  /*0530*/  HADD2.F32 R2, -RZ, R17.H0_H0 ;  /* 0x20000011ff027230 */ /* 0x000fc40000004100 */
[----:B------:R-:W-:Y:S02]  /*0540*/  HADD2.F32 R16, -RZ, R16.H0_H0 ;  /* 0x20000010ff107230 */ /* 0x000fe40000004100 */
[----:B------:R-:W-:Y:S02]  /*0550*/  HADD2.F32 R3, -RZ, R3.H0_H0 ;  /* 0x20000003ff037230 */ /* 0x000fe40000004100 */
[----:B------:R-:W-:Y:S02]  /*0560*/  HADD2.F32 R15, -RZ, R22.H0_H0 ;  /* 0x20000016ff0f7230 */ /* 0x000fe40000004100 */
        /* <DEDUP_REMOVED lines=11> */
[----:B------:R-:W-:Y:S04]  /*0620*/  STG.E.64 desc[UR4][R4.64], R10 ;  /* 0x0000000a04007986 */ /* 0x000fe8000c101b04 */
[----:B------:R-:W-:Y:S01]  /*0630*/  STG.E.64 desc[UR4][R4.64+0x400], R2 ;  /* 0x0004000204007986 */ /* 0x000fe2000c101b04 */
[----:B------:R-:W-:Y:S05]  /*0640*/  EXIT ;  /* 0x000000000000794d */ /* 0x000fea0003800000 */
.L_x_12893:
        /* <DEDUP_REMOVED lines=101> */
.L_x_12895:
[----:B------:R-:W-:Y:S05]  /*0ca0*/  BSYNC B0 ;  /* 0x0000000000007941 */ /* 0x000fea0003800000 */
.L_x_12894:
        /* <DEDUP_REMOVED lines=30> */
.L_x_12897:
[----:B------:R-:W-:Y:S05]  /*0e90*/  BSYNC B0 ;  /* 0x0000000000007941 */ /* 0x000fea0003800000 */
.L_x_12896:
        /* <DEDUP_REMOVED lines=13> */
.L_x_12899:
[----:B------:R-:W-:Y:S05]  /*0f70*/  BSYNC B0 ;  /* 0x0000000000007941 */ /* 0x000fea0003800000 */
.L_x_12898:
        /* <DEDUP_REMOVED lines=12> */
.L_x_12901:
[----:B------:R-:W-:Y:S05]  /*1040*/  BSYNC B0 ;  /* 0x0000000000007941 */ /* 0x000fea0003800000 */
.L_x_12900:
        /* <DEDUP_REMOVED lines=12> */
.L_x_12903:
[----:B------:R-:W-:Y:S05]  /*1110*/  BSYNC B0 ;  /* 0x0000000000007941 */ /* 0x000fea0003800000 */
.L_x_12902:
        /* <DEDUP_REMOVED lines=12> */
.L_x_12905:
[----:B------:R-:W-:Y:S05]  /*11e0*/  BSYNC B0 ;  /* 0x0000000000007941 */ /* 0x000fea0003800000 */
.L_x_12904:
        /* <DEDUP_REMOVED lines=12> */
.L_x_12907:
[----:B------:R-:W-:Y:S05]  /*12b0*/  BSYNC B0 ;  /* 0x0000000000007941 */ /* 0x000fea0003800000 */
.L_x_12906:
        /* <DEDUP_REMOVED lines=12> */
.L_x_12909:
[----:B------:R-:W-:Y:S05]  /*1380*/  BSYNC B0 ;  /* 0x0000000000007941 */ /* 0x000fea0003800000 */
.L_x_12908:
        /* <DEDUP_REMOVED lines=19> */
.L_x_12912:
[----:B------:R-:W-:-:S13]  /*14c0*/  ISETP.GE.AND P0, PT, R25, R24, PT ;  /* 0x000000181900720c */ /* 0x000fda0003f06270 */
[----:B------:R-:W-:Y:S05]  /*14d0*/  @P0 BRA `(.L_x_12914) ;  /* 0x0000000000300947 */ /* 0x000fea0003800000 */
[----:B0-----:R-:W0:Y:S01]  /*14e0*/  LDC.64 R10, c[0x0][0x218] ;  /* 0x00008600ff0a7b82 */ /* 0x001e220000000a00 */
[----:B------:R-:W-:Y:S02]  /*14f0*/  IADD3 R13, R23, R25, RZ ;  /* 0x00000019170d7210 */ /* 0x000fe40007ffe0ff */
[----:B------:R-:W-:-:S03]  /*1500*/  IADD3 R25, R25, 0x80, RZ ;  /* 0x0000008019197810 */ /* 0x000fc60007ffe0ff */
[----:B0-----:R-:W-:-:S05]  /*1510*/  IMAD.WIDE.U32 R10, R13, 0x2, R10 ;  /* 0x000000020d0a7825 */ /* 0x001fca00078e000a */
[----:B------:R1:W-:Y:S02]  /*1520*/  STG.E.U16 desc[UR4][R10.64], R9 ;  /* 0x000000090a007986 */ /* 0x0003e4000c101504 */
.L_x_12913:
[----:B------:R-:W-:-:S13]  /*1530*/  ISETP.GE.AND P0, PT, R25, R24, PT ;  /* 0x000000181900720c */ /* 0x000fda0003f06270 */
[----:B------:R-:W-:Y:S05]  /*1540*/  @P0 BRA `(.L_x_12915) ;  /* 0x0000000000340947 */ /* 0x000fea0003800000 */
[----:B-1----:R-:W1:Y:S01]  /*1550*/  LDC.64 R8, c[0x0][0x218] ;  /* 0x00008600ff087b82 */ /* 0x002e620000000a00 */
[----:B------:R-:W-:Y:S02]  /*1560*/  IADD3 R11, R23, R25, RZ ;  /* 0x00000019170b7210 */ /* 0x000fe40007ffe0ff */
[----:B------:R-:W-:-:S03]  /*1570*/  IADD3 R25, R25, 0x80, RZ ;  /* 0x0000008019197810 */ /* 0x000fc60007ffe0ff */
[----:B-1----:R-:W-:-:S05]  /*1580*/  IMAD.WIDE.U32 R8, R11, 0x2, R8 ;  /* 0x000000020b087825 */ /* 0x002fca00078e0008 */
[----:B------:R1:W-:Y:S02]  /*1590*/  STG.E.U16 desc[UR4][R8.64], R7 ;  /* 0x0000000708007986 */ /* 0x0003e4000c101504 */
.L_x_12914:
        /* <DEDUP_REMOVED lines=8> */
.L_x_12915:
[----:B------:R-:W-:Y:S05]  /*1620*/  BSYNC B1 ;  /* 0x0000000000017941 */ /* 0x000fea0003800000 */
.L_x_12911:
[----:B------:R-:W-:-:S13]  /*1630*/  ISETP.GE.AND P0, PT, R25, R24, PT ;  /* 0x000000181900720c */ /* 0x000fda0003f06270 */
[----:B--2---:R-:W2:Y:S01]  /*1640*/  @!P0 LDC.64 R4, c[0x0][0x218] ;  /* 0x00008600ff048b82 */ /* 0x004ea20000000a00 */
[----:B------:R-:W-:Y:S02]  /*1650*/  @!P0 IADD3 R7, R23, R25, RZ ;  /* 0x0000001917078210 */ /* 0x000fe40007ffe0ff */
[----:B------:R-:W-:-:S03]  /*1660*/  @!P0 IADD3 R25, R25, 0x80, RZ ;  /* 0x0000008019198810 */ /* 0x000fc60007ffe0ff */
[----:B--2---:R-:W-:-:S05]  /*1670*/  @!P0 IMAD.WIDE.U32 R4, R7, 0x2, R4 ;  /* 0x0000000207048825 */ /* 0x004fca00078e0004 */
[----:B------:R2:W-:Y:S02]  /*1680*/  @!P0 STG.E.U16 desc[UR4][R4.64], R3 ;  /* 0x0000000304008986 */ /* 0x0005e4000c101504 */
.L_x_12916:
[----:B------:R-:W-:Y:S05]  /*1690*/  BSYNC B0 ;  /* 0x0000000000007941 */ /* 0x000fea0003800000 */
.L_x_12910:
        /* <DEDUP_REMOVED lines=8> */
.L_x_12917:
        /* <DEDUP_REMOVED lines=14> */
.L_x_14682:


//--------------------- .text._ZN2at6native29vectorized_elementwise_kernelILi8EZZZNS0_28sigmoid_backward_kernel_cudaERNS_18TensorIteratorBaseEENKUlvE0_clEvENKUlvE1_clEvEUlN3c104HalfES7_E_St5arrayIPcLm3EEEEviT0_T1_ --------------------------
	.section	.text._ZN2at6native29vectorized_elementwise_kernelILi8EZZZNS0_28sigmoid_backward_kernel_cudaERNS_18TensorIteratorBaseEENKUlvE0_clEvENKUlvE1_clEvEUlN3c104HalfES7_E_St5arrayIPcLm3EEEEviT0_T1_,"ax",@progbits
	.align	128
        .global         _ZN2at6native29vectorized_elementwise_kernelILi8EZZZNS0_28sigmoid_backward_kernel_cudaERNS_18TensorIteratorBaseEENKUlvE0_clEvENKUlvE1_clEvEUlN3c104HalfES7_E_St5arrayIPcLm3EEEEviT0_T1_
        .type           _ZN2at6native29vectorized_elementwise_kernelILi8EZZZNS0_28sigmoid_backward_kernel_cudaERNS_18TensorIteratorBaseEENKUlvE0_clEvENKUlvE1_clEvEUlN3c104HalfES7_E_St5arrayIPcLm3EEEEviT0_T1_,@function
        .size           _ZN2at6native29vectorized_elementwise_kernelILi8EZZZNS0_28sigmoid_backward_kernel_cudaERNS_18TensorIteratorBaseEENKUlvE0_clEvENKUlvE1_clEvEUlN3c104HalfES7_E_St5arrayIPcLm3EEEEviT0_T1_,(.L_x_14683 - _ZN2at6native29vectorized_elementwise_kernelILi8EZZZNS0_28sigmoid_backward_kernel_cudaERNS_18TensorIteratorBaseEENKUlvE0_clEvENKUlvE1_clEvEUlN3c104HalfES7_E_St5arrayIPcLm3EEEEviT0_T1_)
        .other          _ZN2at6native29vectorized_elementwise_kernelILi8EZZZNS0_28sigmoid_backward_kernel_cudaERNS_18TensorIteratorBaseEENKUlvE0_clEvENKUlvE1_clEvEUlN3c104HalfES7_E_St5arrayIPcLm3EEEEviT0_T1_,@"STO_CUDA_ENTRY STV_DEFAULT"
_ZN2at6native29vectorized_elementwise_kernelILi8EZZZNS0_28sigmoid_backward_kernel_cudaERNS_18TensorIteratorBaseEENKUlvE0_clEvENKUlvE1_clEvEUlN3c104HalfES7_E_St5arrayIPcLm3EEEEviT0_T1_:
.text._ZN2at6native29vectorized_elementwise_kernelILi8EZZZNS0_28sigmoid_backward_kernel_cudaERNS_18TensorIteratorBaseEENKUlvE0_clEvENKUlvE1_clEvEUlN3c104HalfES7_E_St5arrayIPcLm3EEEEviT0_T1_:
        /* <DEDUP_REMOVED lines=16> */
[----:B------:R0:W2:Y:S01]  /*0100*/  LDG.E.128 R4, desc[UR4][R2.64] ;  /* 0x0000000402047981 */ /* 0x0000a2000c1e1d00 */
[--C-:B---3--:R-:W-:Y:S02]  /*0110*/  HADD2.F32 R14, -RZ, R8.reuse.H0_H0 ;  /* 0x20000008ff0e7230 */ /* 0x108fe40000004100 */
[----:B------:R-:W-:Y:S02]  /*0120*/  HADD2.F32 R15, -RZ, R8.H1_H1 ;  /* 0x30000008ff0f7230 */ /* 0x000fe40000004100 */
[--C-:B------:R-:W-:Y:S02]  /*0130*/  HADD2.F32 R13, -RZ, R9.reuse.H0_H0 ;  /* 0x20000009ff0d7230 */ /* 0x100fe40000004100 */
[----:B------:R-:W-:Y:S01]  /*0140*/  FADD.FTZ R12, -R14, 1 ;  /* 0x3f8000000e0c7421 */ /* 0x000fe20000010100 */
[----:B------:R-:W-:Y:S02]  /*0150*/  HADD2.F32 R9, -RZ, R9.H1_H1 ;  /* 0x30000009ff097230 */ /* 0x000fe40000004100 */
[----:B------:R-:W-:Y:S01]  /*0160*/  FADD.FTZ R8, -R15, 1 ;  /* 0x3f8000000f087421 */ /* 0x000fe20000010100 */
[----:B------:R-:W-:Y:S01]  /*0170*/  FADD.FTZ R16, -R13, 1 ;  /* 0x3f8000000d107421 */ /* 0x000fe20000010100 */
[----:B------:R-:W-:Y:S01]  /*0180*/  F2FP.F16.F32.PACK_AB R12, RZ, R12 ;  /* 0x0000000cff0c723e */ /* 0x000fe200000000ff */
[----:B------:R-:W-:-:S02]  /*0190*/  FADD.FTZ R18, -R9, 1 ;  /* 0x3f80000009127421 */ /* 0x000fc40000010100 */
[----:B0-----:R-:W-:Y:S01]  /*01a0*/  F2FP.F16.F32.PACK_AB R2, RZ, R8 ;  /* 0x00000008ff02723e */ /* 0x001fe200000000ff */
[----:B------:R-:W-:Y:S01]  /*01b0*/  HADD2.F32 R8, -RZ, R10.H0_H0 ;  /* 0x2000000aff087230 */ /* 0x000fe20000004100 */
[----:B------:R-:W-:Y:S01]  /*01c0*/  F2FP.F16.F32.PACK_AB R3, RZ, R16 ;  /* 0x00000010ff03723e */ /* 0x000fe200000000ff */
[----:B------:R-:W-:Y:S01]  /*01d0*/  HADD2.F32 R17, -RZ, R12.H0_H0 ;  /* 0x2000000cff117230 */ /* 0x000fe20000004100 */
[----:B------:R-:W-:Y:S01]  /*01e0*/  F2FP.F16.F32.PACK_AB R18, RZ, R18 ;  /* 0x00000012ff12723e */ /* 0x000fe200000000ff */
[----:B--2---:R-:W-:Y:S02]  /*01f0*/  HADD2.F32 R16, -RZ, R4.H0_H0 ;  /* 0x20000004ff107230 */ /* 0x004fe40000004100 */
[----:B------:R-:W-:Y:S01]  /*0200*/  FADD.FTZ R20, -R8, 1 ;  /* 0x3f80000008147421 */ /* 0x000fe20000010100 */
[----:B------:R-:W-:Y:S02]  /*0210*/  HADD2.F32 R12, -RZ, R10.H1_H1 ;  /* 0x3000000aff0c7230 */ /* 0x000fe40000004100 */
[----:B------:R-:W-:-:S02]  /*0220*/  HADD2.F32 R10, -RZ, R11.H0_H0 ;  /* 0x2000000bff0a7230 */ /* 0x000fc40000004100 */
[----:B------:R-:W-:Y:S01]  /*0230*/  FMUL.FTZ R16, R16, R17 ;  /* 0x0000001110107220 */ /* 0x000fe20000410000 */
[----:B------:R-:W-:Y:S02]  /*0240*/  HADD2.F32 R11, -RZ, R11.H1_H1 ;  /* 0x3000000bff0b7230 */ /* 0x000fe40000004100 */
[----:B------:R-:W-:Y:S01]  /*0250*/  FADD.FTZ R21, -R12, 1 ;  /* 0x3f8000000c157421 */ /* 0x000fe20000010100 */
[----:B------:R-:W-:Y:S02]  /*0260*/  HADD2.F32 R19, -RZ, R18.H0_H0 ;  /* 0x20000012ff137230 */ /* 0x000fe40000004100 */
[----:B------:R-:W-:Y:S01]  /*0270*/  FADD.FTZ R22, -R10, 1 ;  /* 0x3f8000000a167421 */ /* 0x000fe20000010100 */
[----:B------:R-:W-:Y:S02]  /*0280*/  HADD2.F32 R2, -RZ, R2.H0_H0 ;  /* 0x20000002ff027230 */ /* 0x000fe40000004100 */
[----:B------:R-:W-:Y:S01]  /*0290*/  FADD.FTZ R24, -R11, 1 ;  /* 0x3f8000000b187421 */ /* 0x000fe20000010100 */
[----:B------:R-:W-:Y:S01]  /*02a0*/  HADD2.F32 R3, -RZ, R3.H0_H0 ;  /* 0x20000003ff037230 */ /* 0x000fe20000004100 */
[----:B------:R-:W-:Y:S01]  /*02b0*/  F2FP.F16.F32.PACK_AB R20, RZ, R20 ;  /* 0x00000014ff14723e */ /* 0x000fe200000000ff */
[----:B------:R-:W-:Y:S01]  /*02c0*/  HADD2.F32 R17, -RZ, R4.H1_H1 ;  /* 0x30000004ff117230 */ /* 0x000fe20000004100 */
[----:B------:R-:W-:Y:S01]  /*02d0*/  F2FP.F16.F32.PACK_AB R21, RZ, R21 ;  /* 0x00000015ff15723e */ /* 0x000fe200000000ff */
[--C-:B------:R-:W-:Y:S01]  /*02e0*/  HADD2.F32 R18, -RZ, R5.reuse.H0_H0 ;  /* 0x20000005ff127230 */ /* 0x100fe20000004100 */
[----:B------:R-:W-:Y:S01]  /*02f0*/  F2FP.F16.F32.PACK_AB R22, RZ, R22 ;  /* 0x00000016ff16723e */ /* 0x000fe200000000ff */
[----:B------:R-:W-:-:S02]  /*0300*/  HADD2.F32 R4, -RZ, R5.H1_H1 ;  /* 0x30000005ff047230 */ /* 0x000fc40000004100 */
[----:B------:R-:W-:Y:S01]  /*0310*/  FMUL.FTZ R17, R17, R2 ;  /* 0x0000000211117220 */ /* 0x000fe20000410000 */
[----:B------:R-:W-:Y:S01]  /*0320*/  F2FP.F16.F32.PACK_AB R24, RZ, R24 ;  /* 0x00000018ff18723e */ /* 0x000fe200000000ff */
[----:B------:R-:W-:Y:S01]  /*0330*/  FMUL.FTZ R18, R18, R3 ;  /* 0x0000000312127220 */ /* 0x000fe20000410000 */
[----:B------:R-:W-:Y:S01]  /*0340*/  HADD2.F32 R5, -RZ, R6.H0_H0 ;  /* 0x20000006ff057230 */ /* 0x000fe20000004100 */
[----:B------:R-:W0:Y:S01]  /*0350*/  LDC.64 R2, c[0x0][0x218] ;  /* 0x00008600ff027b82 */ /* 0x000e220000000a00 */
[----:B------:R-:W-:Y:S01]  /*0360*/  FMUL.FTZ R4, R4, R19 ;  /* 0x0000001304047220 */ /* 0x000fe20000410000 */
[----:B------:R-:W-:Y:S01]  /*0370*/  HADD2.F32 R19, -RZ, R7.H0_H0 ;  /* 0x20000007ff137230 */ /* 0x000fe20000004100 */
[----:B------:R-:W-:Y:S01]  /*0380*/  F2FP.F16.F32.PACK_AB R16, RZ, R16 ;  /* 0x00000010ff10723e */ /* 0x000fe200000000ff */
[----:B------:R-:W-:Y:S01]  /*0390*/  HADD2.F32 R20, -RZ, R20.H0_H0 ;  /* 0x20000014ff147230 */ /* 0x000fe20000004100 */
[----:B------:R-:W-:Y:S01]  /*03a0*/  F2FP.F16.F32.PACK_AB R18, RZ, R18 ;  /* 0x00000012ff12723e */ /* 0x000fe200000000ff */
[----:B------:R-:W-:Y:S01]  /*03b0*/  HADD2.F32 R21, -RZ, R21.H0_H0 ;  /* 0x20000015ff157230 */ /* 0x000fe20000004100 */
[----:B------:R-:W-:Y:S01]  /*03c0*/  F2FP.F16.F32.PACK_AB R4, RZ, R4 ;  /* 0x00000004ff04723e */ /* 0x000fe200000000ff */
[----:B------:R-:W-:-:S02]  /*03d0*/  HADD2.F32 R6, -RZ, R6.H1_H1 ;  /* 0x30000006ff067230 */ /* 0x000fc40000004100 */
[----:B------:R-:W-:Y:S01]  /*03e0*/  FMUL.FTZ R5, R5, R20 ;  /* 0x0000001405057220 */ /* 0x000fe20000410000 */
[----:B------:R-:W-:Y:S01]  /*03f0*/  HADD2.F32 R7, -RZ, R7.H1_H1 ;  /* 0x30000007ff077230 */ /* 0x000fe20000004100 */
[----:B------:R-:W-:Y:S01]  /*0400*/  F2FP.F16.F32.PACK_AB R20, RZ, R17 ;  /* 0x00000011ff14723e */ /* 0x000fe200000000ff */
[----:B------:R-:W-:Y:S02]  /*0410*/  HADD2.F32 R22, -RZ, R22.H0_H0 ;  /* 0x20000016ff167230 */ /* 0x000fe40000004100 */
[----:B------:R-:W-:Y:S01]  /*0420*/  FMUL.FTZ R6, R6, R21 ;  /* 0x0000001506067220 */ /* 0x000fe20000410000 */
[----:B------:R-:W-:Y:S01]  /*0430*/  HADD2.F32 R24, -RZ, R24.H0_H0 ;  /* 0x20000018ff187230 */ /* 0x000fe20000004100 */
[----:B------:R-:W-:Y:S01]  /*0440*/  F2FP.F16.F32.PACK_AB R5, RZ, R5 ;  /* 0x00000005ff05723e */ /* 0x000fe200000000ff */
[----:B------:R-:W-:Y:S02]  /*0450*/  HADD2.F32 R17, -RZ, R16.H0_H0 ;  /* 0x20000010ff117230 */ /* 0x000fe40000004100 */
[----:B------:R-:W-:Y:S01]  /*0460*/  FMUL.FTZ R19, R19, R22 ;  /* 0x0000001613137220 */ /* 0x000fe20000410000 */
[----:B------:R-:W-:Y:S01]  /*0470*/  F2FP.F16.F32.PACK_AB R6, RZ, R6 ;  /* 0x00000006ff06723e */ /* 0x000fe200000000ff */
[----:B------:R-:W-:Y:S01]  /*0480*/  FMUL.FTZ R7, R7, R24 ;  /* 0x0000001807077220 */ /* 0x000fe20000410000 */
[----:B------:R-:W-:-:S02]  /*0490*/  HADD2.F32 R20, -RZ, R20.H0_H0 ;  /* 0x20000014ff147230 */ /* 0x000fc40000004100 */
[----:B------:R-:W-:Y:S01]  /*04a0*/  FMUL.FTZ R14, R14, R17 ;  /* 0x000000110e0e7220 */ /* 0x000fe20000410000 */
[----:B------:R-:W-:Y:S01]  /*04b0*/  F2FP.F16.F32.PACK_AB R19, RZ, R19 ;  /* 0x00000013ff13723e */ /* 0x000fe200000000ff */
[----:B------:R-:W-:Y:S01]  /*04c0*/  HADD2.F32 R18, -RZ, R18.H0_H0 ;  /* 0x20000012ff127230 */ /* 0x000fe20000004100 */
[----:B------:R-:W-:Y:S01]  /*04d0*/  F2FP.F16.F32.PACK_AB R16, RZ, R7 ;  /* 0x00000007ff10723e */ /* 0x000fe200000000ff */
[----:B------:R-:W-:Y:S02]  /*04e0*/  HADD2.F32 R4, -RZ, R4.H0_H0 ;  /* 0x20000004ff047230 */ /* 0x000fe40000004100 */
[----:B------:R-:W-:Y:S01]  /*04f0*/  FMUL.FTZ R15, R15, R20 ;  /* 0x000000140f0f7220 */ /* 0x000fe20000410000 */
[----:B------:R-:W-:Y:S02]  /*0500*/  HADD2.F32 R5, -RZ, R5.H0_H0 ;  /* 0x20000005ff057230 */ /* 0x000fe40000004100 */
[----:B------:R-:W-:Y:S01]  /*0510*/  FMUL.FTZ R13, R13, R18 ;  /* 0x000000120d0d7220 */ /* 0x000fe20000410000 */
[----:B------:R-:W-:-:S02]  /*0520*/  HADD2.F32 R7, -RZ, R6.H0_H0 ;  /* 0x20000006ff077230 */ /* 0x000fc40000004100 */
[----:B------:R-:W-:Y:S01]  /*0530*/  FMUL.FTZ R4, R9, R4 ;  /* 0x0000000409047220 */ /* 0x000fe20000410000 */
[----:B------:R-:W-:Y:S02]  /*0540*/  HADD2.F32 R19, -RZ, R19.H0_H0 ;  /* 0x20000013ff137230 */ /* 0x000fe40000004100 */
[----:B------:R-:W-:Y:S01]  /*0550*/  FMUL.FTZ R5, R8, R5 ;  /* 0x0000000508057220 */ /* 0x000fe20000410000 */
[----:B------:R-:W-:Y:S02]  /*0560*/  HADD2.F32 R16, -RZ, R16.H0_H0 ;  /* 0x20000010ff107230 */ /* 0x000fe40000004100 */
[----:B------:R-:W-:Y:S01]  /*0570*/  FMUL.FTZ R6, R12, R7 ;  /* 0x000000070c067220 */ /* 0x000fe20000410000 */
[----:B0-----:R-:W-:-:S04]  /*0580*/  IMAD.WIDE.U32 R2, R23, 0x2, R2 ;  /* 0x0000000217027825 */ /* 0x001fc800078e0002 */
[----:B------:R-:W-:Y:S01]  /*0590*/  FMUL.FTZ R19, R10, R19 ;  /* 0x000000130a137220 */ /* 0x000fe20000410000 */
[----:B------:R-:W-:Y:S01]  /*05a0*/  F2FP.F16.F32.PACK_AB R12, R15, R14 ;  /* 0x0000000e0f0c723e */ /* 0x000fe200000000ff */
[----:B------:R-:W-:Y:S01]  /*05b0*/  FMUL.FTZ R16, R11, R16 ;  /* 0x000000100b107220 */ /* 0x000fe20000410000 */
[----:B------:R-:W-:Y:S01]  /*05c0*/  F2FP.F16.F32.PACK_AB R13, R4, R13 ;  /* 0x0000000d040d723e */ /* 0x000fe200000000ff */
[----:B------:R-:W-:Y:S01]  /*05d0*/  IMAD.WIDE R2, R0, 0x10, R2 ;  /* 0x0000001000027825 */ /* 0x000fe200078e0202 */
[----:B------:R-:W-:Y:S02]  /*05e0*/  F2FP.F16.F32.PACK_AB R14, R6, R5 ;  /* 0x00000005060e723e */ /* 0x000fe400000000ff */
[----:B------:R-:W-:-:S05]  /*05f0*/  F2FP.F16.F32.PACK_AB R15, R16, R19 ;  /* 0x00000013100f723e */ /* 0x000fca00000000ff */
[----:B------:R-:W-:Y:S01]  /*0600*/  STG.E.128 desc[UR4][R2.64], R12 ;  /* 0x0000000c02007986 */ /* 0x000fe2000c101d04 */
[----:B------:R-:W-:Y:S05]  /*0610*/  EXIT ;  /* 0x000000000000794d */ /* 0x000fea0003800000 */
.L_x_12918:
        /* <DEDUP_REMOVED lines=101> */
.L_x_12920:
[----:B------:R-:W-:Y:S05]  /*0c70*/  BSYNC B0 ;  /* 0x0000000000007941 */ /* 0x000fea0003800000 */
.L_x_12919:
        /* <DEDUP_REMOVED lines=30> */
.L_x_12922:
[----:B------:R-:W-:Y:S05]  /*0e60*/  BSYNC B0 ;  /* 0x0000000000007941 */ /* 0x000fea0003800000 */
.L_x_12921:
        /* <DEDUP_REMOVED lines=13> */
.L_x_12924:
[----:B------:R-:W-:Y:S05]  /*0f40*/  BSYNC B0 ;  /* 0x0000000000007941 */ /* 0x000fea0003800000 */
.L_x_12923:
        /* <DEDUP_REMOVED lines=12> */
.L_x_12926:
[----:B------:R-:W-:Y:S05]  /*1010*/  BSYNC B0 ;  /* 0x0000000000007941 */ /* 0x000fea0003800000 */
.L_x_12925:
        /* <DEDUP_REMOVED lines=12> */
.L_x_12928:
[----:B------:R-:W-:Y:S05]  /*10e0*/  BSYNC B0 ;  /* 0x0000000000007941 */ /* 0x000fea0003800000 */
.L_x_12927:
        /* <DEDUP_REMOVED lines=12> */
.L_x_12930:
[----:B------:R-:W-:Y:S05]  /*11b0*/  BSYNC B0 ;  /* 0x0000000000007941 */ /* 0x000fea0003800000 */
.L_x_12929:
        /* <DEDUP_REMOVED lines=12> */
.L_x_12932:
[----:B------:R-:W-:Y:S05]  /*1280*/  BSYNC B0 ;  /* 0x0000000000007941 */ /* 0x000fea0003800000 */
.L_x_12931:
        /* <DEDUP_REMOVED lines=12> */
.L_x_12934:
[----:B------:R-:W-:Y:S05]  /*1350*/  BSYNC B0 ;  /* 0x0000000000007941 */ /* 0x000fea0003800000 */
.L_x_12933:
        /* <DEDUP_REMOVED lines=19> */
.L_x_12937:
[----:B------:R-:W-:-:S13]  /*1490*/  ISETP.GE.AND P0, PT, R25, R24, PT ;  /* 0x000000181900720c */ /* 0x000fda0003f06270 */
[----:B------:R-:W-:Y:S05]  /*14a0*/  @P0 BRA `(.L_x_12939) ;  /* 0x0000000000300947 */ /* 0x000fea0003800000 */
[----:B0-----:R-:W0:Y:S01]  /*14b0*/  LDC.64 R10, c[0x0][0x218] ;  /* 0x00008600ff0a7b82 */ /* 0x001e220000000a00 */
[----:B------:R-:W-:Y:S02]  /*14c0*/  IADD3 R13, R23, R25, RZ ;  /* 0x00000019170d7210 */ /* 0x000fe40007ffe0ff */
[----:B------:R-:W-:-:S03]  /*14d0*/  IADD3 R25, R25, 0x80, RZ ;  /* 0x0000008019197810 */ /* 0x000fc60007ffe0ff */
[----:B0-----:R-:W-:-:S05]  /*14e0*/  IMAD.WIDE.U32 R10, R13, 0x2, R10 ;  /* 0x000000020d0a7825 */ /* 0x001fca00078e000a */
[----:B------:R1:W-:Y:S02]  /*14f0*/  STG.E.U16 desc[UR4][R10.64], R9 ;  /* 0x000000090a007986 */ /* 0x0003e4000c101504 */
.L_x_12938:
[----:B------:R-:W-:-:S13]  /*1500*/  ISETP.GE.AND P0, PT, R25, R24, PT ;  /* 0x000000181900720c */ /* 0x000fda0003f06270 */
[----:B------:R-:W-:Y:S05]  /*1510*/  @P0 BRA `(.L_x_12940) ;  /* 0x0000000000340947 */ /* 0x000fea0003800000 */
[----:B-1----:R-:W1:Y:S01]  /*1520*/  LDC.64 R8, c[0x0][0x218] ;  /* 0x00008600ff087b82 */ /* 0x002e620000000a00 */
[----:B------:R-:W-:Y:S02]  /*1530*/  IADD3 R11, R23, R25, RZ ;  /* 0x00000019170b7210 */ /* 0x000fe40007ffe0ff */
[----:B------:R-:W-:-:S03]  /*1540*/  IADD3 R25, R25, 0x80, RZ ;  /* 0x0000008019197810 */ /* 0x000fc60007ffe0ff */
[----:B-1----:R-:W-:-:S05]  /*1550*/  IMAD.WIDE.U32 R8, R11, 0x2, R8 ;  /* 0x000000020b087825 */ /* 0x002fca00078e0008 */
[----:B------:R1:W-:Y:S02]  /*1560*/  STG.E.U16 desc[UR4][R8.64], R7 ;  /* 0x0000000708007986 */ /* 0x0003e4000c101504 */
.L_x_12939:
        /* <DEDUP_REMOVED lines=8> */
.L_x_12940:
[----:B------:R-:W-:Y:S05]  /*15f0*/  BSYNC B1 ;  /* 0x0000000000017941 */ /* 0x000fea0003800000 */
.L_x_12936:
[----:B------:R-:W-:-:S13]  /*1600*/  ISETP.GE.AND P0, PT, R25, R24, PT ;  /* 0x000000181900720c */ /* 0x000fda0003f06270 */
[----:B--2---:R-:W2:Y:S01]  /*1610*/  @!P0 LDC.64 R4, c[0x0][0x218] ;  /* 0x00008600ff048b82 */ /* 0x004ea20000000a00 */
[----:B------:R-:W-:Y:S02]  /*1620*/  @!P0 IADD3 R7, R23, R25, RZ ;  /* 0x0000001917078210 */ /* 0x000fe40007ffe0ff */
[----:B------:R-:W-:-:S03]  /*1630*/  @!P0 IADD3 R25, R25, 0x80, RZ ;  /* 0x0000008019198810 */ /* 0x000fc60007ffe0ff */
[----:B--2---:R-:W-:-:S05]  /*1640*/  @!P0 IMAD.WIDE.U32 R4, R7, 0x2, R4 ;  /* 0x0000000207048825 */ /* 0x004fca00078e0004 */
[----:B------:R2:W-:Y:S02]  /*1650*/  @!P0 STG.E.U16 desc[UR4][R4.64], R3 ;  /* 0x0000000304008986 */ /* 0x0005e4000c101504 */
.L_x_12941:
[----:B------:R-:W-:Y:S05]  /*1660*/  BSYNC B0 ;  /* 0x0000000000007941 */ /* 0x000fea0003800000 */
.L_x_12935:
        /* <DEDUP_REMOVED lines=8> */
.L_x_12942:
        /* <DEDUP_REMOVED lines=9> */
.L_x_14683:


//--------------------- .text._ZN2at6native18elementwise_kernelILi128ELi4EZNS0_15gpu_kernel_implIZZZNS0_28sigmoid_backward_kernel_cudaERNS_18TensorIteratorBaseEENKUlvE0_clEvENKUlvE0_clEvEUlffE_EEvS4_RKT_EUliE_EEviT1_ --------------------------
	.section	.text._ZN2at6native18elementwise_kernelILi128ELi4EZNS0_15gpu_kernel_implIZZZNS0_28sigmoid_backward_kernel_cudaERNS_18TensorIteratorBaseEENKUlvE0_clEvENKUlvE0_clEvEUlffE_EEvS4_RKT_EUliE_EEviT1_,"ax",@progbits
	.align	128
        .global         _ZN2at6native18elementwise_kernelILi128ELi4EZNS0_15gpu_kernel_implIZZZNS0_28sigmoid_backward_kernel_cudaERNS_18TensorIteratorBaseEENKUlvE0_clEvENKUlvE0_clEvEUlffE_EEvS4_RKT_EUliE_EEviT1_
        .type           _ZN2at6native18elementwise_kernelILi128ELi4EZNS0_15gpu_kernel_implIZZZNS0_28sigmoid_backward_kernel_cudaERNS_18TensorIteratorBaseEENKUlvE0_clEvENKUlvE0_clEvEUlffE_EEvS4_RKT_EUliE_EEviT1_,@function
        .size           _ZN2at6native18elementwise_kernelILi128ELi4EZNS0_15gpu_kernel_implIZZZNS0_28sigmoid_backward_kernel_cudaERNS_18TensorIteratorBaseEENKUlvE0_clEvENKUlvE0_clEvEUlffE_EEvS4_RKT_EUliE_EEviT1_,(.L_x_14684 - _ZN2at6native18elementwise_kernelILi128ELi4EZNS0_15gpu_kernel_implIZZZNS0_28sigmoid_backward_kernel_cudaERNS_18TensorIteratorBaseEENKUlvE0_clEvENKUlvE0_clEvEUlffE_EEvS4_RKT_EUliE_EEviT1_)
        .other          _ZN2at6native18elementwise_kernelILi128ELi4EZNS0_15gpu_kernel_implIZZZNS0_28sigmoid_backward_kernel_cudaERNS_18TensorIteratorBaseEENKUlvE0_clEvENKUlvE0_clEvEUlffE_EEvS4_RKT_EUliE_EEviT1_,@"STO_CUDA_ENTRY STV_DEFAULT"
_ZN2at6native18elementwise_kernelILi128ELi4EZNS0_15gpu_kernel_implIZZZNS0_28sigmoid_backward_kernel_cudaERNS_18TensorIteratorBaseEENKUlvE0_clEvENKUlvE0_clEvEUlffE_EEvS4_RKT_EUliE_EEviT1_:
.text._ZN2at6native18elementwise_kernelILi128ELi4EZNS0_15gpu_kernel_implIZZZNS0_28sigmoid_backward_kernel_cudaERNS_18TensorIteratorBaseEENKUlvE0_clEvENKUlvE0_clEvEUlffE_EEvS4_RKT_EUliE_EEviT1_:
        /* <DEDUP_REMOVED lines=365> */
.L_x_12945:
        /* <DEDUP_REMOVED lines=22> */
.L_x_12950:
[----:B------:R-:W2:Y:S02]  /*1830*/  LDG.E.U8 R2, desc[UR36][R2.64] ;  /* 0x0000002402027981 */ /* 0x000ea4000c1e1100 */
[----:B--2---:R-:W-:Y:S01]  /*1840*/  I2FP.F32.U32 R19, R2 ;  /* 0x0000000200137245 */ /* 0x004fe20000201000 */
[----:B------:R-:W-:Y:S06]  /*1850*/  BRA `(.L_x_12952) ;  /* 0x0000000c002c7947 */ /* 0x000fec0003800000 */
.L_x_12949:
        /* <DEDUP_REMOVED lines=9> */
.L_x_12954:
[----:B------:R-:W2:Y:S02]  /*18f0*/  LDG.E R2, desc[UR36][R2.64] ;  /* 0x0000002402027981 */ /* 0x000ea4000c1e1900 */
[----:B--2---:R-:W-:Y:S01]  /*1900*/  I2FP.F32.S32 R19, R2 ;  /* 0x0000000200137245 */ /* 0x004fe20000201400 */
[----:B------:R-:W-:Y:S06]  /*1910*/  BRA `(.L_x_12952) ;  /* 0x0000000800fc7947 */ /* 0x000fec0003800000 */
.L_x_12953:
[----:B------:R-:W2:Y:S02]  /*1920*/  LDG.E.U16 R2, desc[UR36][R2.64] ;  /* 0x0000002402027981 */ /* 0x000ea4000c1e1500 */
[----:B--2---:R0:W1:Y:S01]  /*1930*/  I2F.S16 R19, R2 ;  /* 0x0000000200137306 */ /* 0x0040620000101400 */
[----:B------:R-:W-:Y:S05]  /*1940*/  BRA `(.L_x_12952) ;  /* 0x0000000800f07947 */ /* 0x000fea0003800000 */
.L_x_12948:
        /* <DEDUP_REMOVED lines=8> */
.L_x_12956:
[----:B------:R-:W2:Y:S02]  /*19d0*/  LDG.E.U16 R2, desc[UR36][R2.64] ;  /* 0x0000002402027981 */ /* 0x000ea4000c1e1500 */
[----:B--2---:R-:W-:Y:S01]  /*19e0*/  HADD2.F32 R19, -RZ, R2.H0_H0 ;  /* 0x20000002ff137230 */ /* 0x004fe20000004100 */
[----:B------:R-:W-:Y:S06]  /*19f0*/  BRA `(.L_x_12952) ;  /* 0x0000000800c47947 */ /* 0x000fec0003800000 */
.L_x_12955:
        /* <DEDUP_REMOVED lines=8> */
.L_x_12958:
[----:B------:R-:W2:Y:S02]  /*1a80*/  LDG.E.U16 R2, desc[UR36][R2.64] ;  /* 0x0000002402027981 */ /* 0x000ea4000c1e1500 */
[----:B--2---:R-:W-:Y:S01]  /*1a90*/  HADD2.F32 R19, -RZ, R2.H0_H0 ;  /* 0x20000002ff137230 */ /* 0x004fe20000004100 */
[----:B------:R-:W-:Y:S06]  /*1aa0*/  BRA `(.L_x_12952) ;  /* 0x0000000800987947 */ /* 0x000fec0003800000 */
.L_x_12957:
[----:B------:R-:W2:Y:S01]  /*1ab0*/  LDG.E.64 R2, desc[UR36][R2.64] ;  /* 0x0000002402027981 */ /* 0x000ea2000c1e1b00 */
[----:B------:R-:W-:Y:S01]  /*1ac0*/  UMOV UR4, 0xf0000000 ;  /* 0xf000000000047882 */ /* 0x000fe20000000000 */
[----:B------:R-:W-:Y:S01]  /*1ad0*/  UMOV UR5, 0x380fffff ;  /* 0x380fffff00057882 */ /* 0x000fe20000000000 */
[----:B--2---:R-:W0:Y:S01]  /*1ae0*/  F2F.F32.F64 R19, R2 ;  /* 0x0000000200137310 */ /* 0x004e220000301000 */
[----:B------:R-:W-:-:S14]  /*1af0*/  DSETP.GEU.AND P0, PT, |R2|, UR4, PT ;  /* 0x0000000402007e2a */ /* 0x000fdc000bf0e200 */
[----:B0-----:R-:W-:Y:S01]  /*1b00*/  @!P0 FMUL R19, R19, 1.175494350822287508e-38 ;  /* 0x0080000013138820 */ /* 0x001fe20000400000 */
[----:B------:R-:W-:Y:S06]  /*1b10*/  BRA `(.L_x_12952) ;  /* 0x00000008007c7947 */ /* 0x000fec0003800000 */
.L_x_12947:
        /* <DEDUP_REMOVED lines=12> */
.L_x_12961:
[----:B------:R-:W2:Y:S01]  /*1be0*/  LDG.E.64 R2, desc[UR36][R2.64] ;  /* 0x0000002402027981 */ /* 0x000ea2000c1e1b00 */
[----:B------:R-:W-:Y:S01]  /*1bf0*/  UMOV UR4, 0xf0000000 ;  /* 0xf000000000047882 */ /* 0x000fe20000000000 */
[----:B------:R-:W-:Y:S01]  /*1c00*/  UMOV UR5, 0x380fffff ;  /* 0x380fffff00057882 */ /* 0x000fe20000000000 */
[----:B--2---:R-:W0:Y:S01]  /*1c10*/  F2F.F32.F64 R19, R2 ;  /* 0x0000000200137310 */ /* 0x004e220000301000 */
[----:B------:R-:W-:-:S14]  /*1c20*/  DSETP.GEU.AND P0, PT, |R2|, UR4, PT ;  /* 0x0000000402007e2a */ /* 0x000fdc000bf0e200 */
[----:B0-----:R-:W-:Y:S01]  /*1c30*/  @!P0 FMUL R19, R19, 1.175494350822287508e-38 ;  /* 0x0080000013138820 */ /* 0x001fe20000400000 */
[----:B------:R-:W-:Y:S06]  /*1c40*/  BRA `(.L_x_12952) ;  /* 0x0000000800307947 */ /* 0x000fec0003800000 */
.L_x_12960:
        /* <DEDUP_REMOVED lines=26> */
.L_x_12963:
        /* <DEDUP_REMOVED lines=13> */
.L_x_12962:
[----:B------:R-:W2:Y:S02]  /*1ec0*/  LDG.E.U16 R2, desc[UR36][R2.64] ;  /* 0x0000002402027981 */ /* 0x000ea4000c1e1500 */
[----:B--2---:R-:W-:Y:S01]  /*1ed0*/  IMAD.U32 R19, R2, 0x10000, RZ ;  /* 0x0001000002137824 */ /* 0x004fe200078e00ff */
[----:B------:R-:W-:Y:S06]  /*1ee0*/  BRA `(.L_x_12952) ;  /* 0x0000000400887947 */ /* 0x000fec0003800000 */
.L_x_12959:
        /* <DEDUP_REMOVED lines=11> */
.L_x_12966:
        /* <DEDUP_REMOVED lines=20> */
.L_x_12968:
[----:B------:R-:W-:Y:S05]  /*20e0*/  BSYNC B0 ;  /* 0x0000000000007941 */ /* 0x000fea0003800000 */
.L_x_12967:
[----:B------:R-:W-:Y:S01]  /*20f0*/  IMAD.SHL.U32 R2, R2, 0x100000, RZ ;  /* 0x0010000002027824 */ /* 0x000fe200078e00ff */
[----:B------:R-:W-:-:S04]  /*2100*/  LEA R0, R0, 0x3b800000, 0x17 ;  /* 0x3b80000000007811 */ /* 0x000fc800078eb8ff */
[----:B------:R-:W-:Y:S01]  /*2110*/  LOP3.LUT R19, R0, R2, R19, 0xfe, !PT ;  /* 0x0000000200137212 */ /* 0x000fe200078efe13 */
[----:B------:R-:W-:Y:S06]  /*2120*/  BRA `(.L_x_12952) ;  /* 0x0000000000f87947 */ /* 0x000fec0003800000 */
.L_x_12965:
        /* <DEDUP_REMOVED lines=20> */
.L_x_12970:
[----:B------:R-:W-:Y:S05]  /*2270*/  BSYNC B0 ;  /* 0x0000000000007941 */ /* 0x000fea0003800000 */
.L_x_12969:
[----:B------:R-:W-:Y:S01]  /*2280*/  IMAD.SHL.U32 R2, R2, 0x200000, RZ ;  /* 0x0020000002027824 */ /* 0x000fe200078e00ff */
[----:B------:R-:W-:-:S04]  /*2290*/  LEA R0, R0, 0x37800000, 0x17 ;  /* 0x3780000000007811 */ /* 0x000fc800078eb8ff */
[----:B------:R-:W-:Y:S01]  /*22a0*/  LOP3.LUT R19, R0, R2, R19, 0xfe, !PT ;  /* 0x0000000200137212 */ /* 0x000fe200078efe13 */
[----:B------:R-:W-:Y:S06]  /*22b0*/  BRA `(.L_x_12952) ;  /* 0x0000000000947947 */ /* 0x000fec0003800000 */
.L_x_12964:
        /* <DEDUP_REMOVED lines=14> */
.L_x_12951:
        /* <DEDUP_REMOVED lines=16> */
.L_x_12973:
[----:B------:R-:W-:Y:S01]  /*24a0*/  IMAD.MOV.U32 R19, RZ, RZ, RZ ;  /* 0x000000ffff137224 */ /* 0x000fe200078e00ff */
[----:B------:R-:W-:Y:S06]  /*24b0*/  BRA `(.L_x_12952) ;  /* 0x0000000000147947 */ /* 0x000fec0003800000 */
.L_x_12972:
[----:B------:R-:W2:Y:S02]  /*24c0*/  LDG.E.64 R2, desc[UR36][R2.64] ;  /* 0x0000002402027981 */ /* 0x000ea4000c1e1b00 */
[----:B--2---:R0:W1:Y:S01]  /*24d0*/  I2F.U64 R19, R2 ;  /* 0x0000000200137312 */ /* 0x0040620000301000 */
[----:B------:R-:W-:Y:S05]  /*24e0*/  BRA `(.L_x_12952) ;  /* 0x0000000000087947 */ /* 0x000fea0003800000 */
.L_x_12971:
[----:B------:R-:W2:Y:S02]  /*24f0*/  LDG.E R2, desc[UR36][R2.64] ;  /* 0x0000002402027981 */ /* 0x000ea4000c1e1900 */
[----:B--2---:R-:W-:-:S07]  /*2500*/  I2FP.F32.U32 R19, R2 ;  /* 0x0000000200137245 */ /* 0x004fce0000201000 */
.L_x_12952:
[----:B------:R-:W-:Y:S05]  /*2510*/  BSYNC B6 ;  /* 0x0000000000067941 */ /* 0x000fea0003800000 */
.L_x_12946:
        /* <DEDUP_REMOVED lines=19> */
.L_x_12978:
[----:B------:R-:W2:Y:S02]  /*2650*/  LDG.E.U8 R0, desc[UR36][R2.64] ;  /* 0x0000002402007981 */ /* 0x000ea4000c1e1100 */
[----:B--2---:R-:W-:Y:S01]  /*2660*/  I2FP.F32.U32 R0, R0 ;  /* 0x0000000000007245 */ /* 0x004fe20000201000 */
[----:B------:R-:W-:Y:S06]  /*2670*/  BRA `(.L_x_12980) ;  /* 0x0000000c002c7947 */ /* 0x000fec0003800000 */
.L_x_12977:
        /* <DEDUP_REMOVED lines=9> */
.L_x_12982:
[----:B------:R-:W2:Y:S02]  /*2710*/  LDG.E R0, desc[UR36][R2.64] ;  /* 0x0000002402007981 */ /* 0x000ea4000c1e1900 */
[----:B--2---:R-:W-:Y:S01]  /*2720*/  I2FP.F32.S32 R0, R0 ;  /* 0x0000000000007245 */ /* 0x004fe20000201400 */
[----:B------:R-:W-:Y:S06]  /*2730*/  BRA `(.L_x_12980) ;  /* 0x0000000800fc7947 */ /* 0x000fec0003800000 */
.L_x_12981:
[----:B------:R-:W2:Y:S02]  /*2740*/  LDG.E.U16 R0, desc[UR36][R2.64] ;  /* 0x0000002402007981 */ /* 0x000ea4000c1e1500 */
[----:B--2---:R-:W4:Y:S01]  /*2750*/  I2F.S16 R0, R0 ;  /* 0x0000000000007306 */ /* 0x004f220000101400 */
[----:B------:R-:W-:Y:S05]  /*2760*/  BRA `(.L_x_12980) ;  /* 0x0000000800f07947 */ /* 0x000fea0003800000 */
.L_x_12976:
        /* <DEDUP_REMOVED lines=8> */
.L_x_12984:
[----:B------:R-:W2:Y:S02]  /*27f0*/  LDG.E.U16 R0, desc[UR36][R2.64] ;  /* 0x0000002402007981 */ /* 0x000ea4000c1e1500 */
[----:B--2---:R-:W-:Y:S01]  /*2800*/  HADD2.F32 R0, -RZ, R0.H0_H0 ;  /* 0x20000000ff007230 */ /* 0x004fe20000004100 */
[----:B------:R-:W-:Y:S06]  /*2810*/  BRA `(.L_x_12980) ;  /* 0x0000000800c47947 */ /* 0x000fec0003800000 */
.L_x_12983:
        /* <DEDUP_REMOVED lines=8> */
.L_x_12986:
[----:B------:R-:W2:Y:S02]  /*28a0*/  LDG.E.U16 R0, desc[UR36][R2.64] ;  /* 0x0000002402007981 */ /* 0x000ea4000c1e1500 */
[----:B--2---:R-:W-:Y:S01]  /*28b0*/  HADD2.F32 R0, -RZ, R0.H0_H0 ;  /* 0x20000000ff007230 */ /* 0x004fe20000004100 */
[----:B------:R-:W-:Y:S06]  /*28c0*/  BRA `(.L_x_12980) ;  /* 0x0000000800987947 */ /* 0x000fec0003800000 */
.L_x_12985:
[----:B------:R-:W2:Y:S01]  /*28d0*/  LDG.E.64 R2, desc[UR36][R2.64] ;  /* 0x0000002402027981 */ /* 0x000ea2000c1e1b00 */
[----:B------:R-:W-:Y:S01]  /*28e0*/  UMOV UR4, 0xf0000000 ;  /* 0xf000000000047882 */ /* 0x000fe20000000000 */
[----:B------:R-:W-:Y:S01]  /*28f0*/  UMOV UR5, 0x380fffff ;  /* 0x380fffff00057882 */ /* 0x000fe20000000000 */
[----:B--2---:R-:W0:Y:S01]  /*2900*/  F2F.F32.F64 R0, R2 ;  /* 0x0000000200007310 */ /* 0x004e220000301000 */
[----:B------:R-:W-:-:S14]  /*2910*/  DSETP.GEU.AND P0, PT, |R2|, UR4, PT ;  /* 0x0000000402007e2a */ /* 0x000fdc000bf0e200 */
[----:B0-----:R-:W-:Y:S01]  /*2920*/  @!P0 FMUL R0, R0, 1.175494350822287508e-38 ;  /* 0x0080000000008820 */ /* 0x001fe20000400000 */
[----:B------:R-:W-:Y:S06]  /*2930*/  BRA `(.L_x_12980) ;  /* 0x00000008007c7947 */ /* 0x000fec0003800000 */
.L_x_12975:
        /* <DEDUP_REMOVED lines=12> */
.L_x_12989:
[----:B------:R-:W2:Y:S01]  /*2a00*/  LDG.E.64 R2, desc[UR36][R2.64] ;  /* 0x0000002402027981 */ /* 0x000ea2000c1e1b00 */
[----:B------:R-:W-:Y:S01]  /*2a10*/  UMOV UR4, 0xf0000000 ;  /* 0xf000000000047882 */ /* 0x000fe20000000000 */
[----:B------:R-:W-:Y:S01]  /*2a20*/  UMOV UR5, 0x380fffff ;  /* 0x380fffff00057882 */ /* 0x000fe20000000000 */
[----:B--2---:R-:W0:Y:S01]  /*2a30*/  F2F.F32.F64 R0, R2 ;  /* 0x0000000200007310 */ /* 0x004e220000301000 */
[----:B------:R-:W-:-:S14]  /*2a40*/  DSETP.GEU.AND P0, PT, |R2|, UR4, PT ;  /* 0x0000000402007e2a */ /* 0x000fdc000bf0e200 */
[----:B0-----:R-:W-:Y:S01]  /*2a50*/  @!P0 FMUL R0, R0, 1.175494350822287508e-38 ;  /* 0x0080000000008820 */ /* 0x001fe20000400000 */
[----:B------:R-:W-:Y:S06]  /*2a60*/  BRA `(.L_x_12980) ;  /* 0x0000000800307947 */ /* 0x000fec0003800000 */
.L_x_12988:
        /* <DEDUP_REMOVED lines=26> */
.L_x_12991:
        /* <DEDUP_REMOVED lines=13> */
.L_x_12990:
[----:B------:R-:W2:Y:S02]  /*2ce0*/  LDG.E.U16 R0, desc[UR36][R2.64] ;  /* 0x0000002402007981 */ /* 0x000ea4000c1e1500 */
[----:B--2---:R-:W-:Y:S01]  /*2cf0*/  IMAD.U32 R0, R0, 0x10000, RZ ;  /* 0x0001000000007824 */ /* 0x004fe200078e00ff */
[----:B------:R-:W-:Y:S06]  /*2d00*/  BRA `(.L_x_12980) ;  /* 0x0000000400887947 */ /* 0x000fec0003800000 */
.L_x_12987:
        /* <DEDUP_REMOVED lines=11> */
.L_x_12994:
        /* <DEDUP_REMOVED lines=20> */
.L_x_12996:
[----:B------:R-:W-:Y:S05]  /*2f00*/  BSYNC B0 ;  /* 0x0000000000007941 */ /* 0x000fea0003800000 */
.L_x_12995:
[----:B------:R-:W-:Y:S01]  /*2f10*/  LEA R3, R0, 0x3b800000, 0x17 ;  /* 0x3b80000000037811 */ /* 0x000fe200078eb8ff */
[----:B------:R-:W-:-:S05]  /*2f20*/  IMAD.SHL.U32 R0, R2, 0x100000, RZ ;  /* 0x0010000002007824 */ /* 0x000fca00078e00ff */
[----:B------:R-:W-:Y:S01]  /*2f30*/  LOP3.LUT R0, R3, R0, R4, 0xfe, !PT ;  /* 0x0000000003007212 */ /* 0x000fe200078efe04 */
[----:B------:R-:W-:Y:S06]  /*2f40*/  BRA `(.L_x_12980) ;  /* 0x0000000000f87947 */ /* 0x000fec0003800000 */
.L_x_12993:
        /* <DEDUP_REMOVED lines=20> */
.L_x_12998:
[----:B------:R-:W-:Y:S05]  /*3090*/  BSYNC B0 ;  /* 0x0000000000007941 */ /* 0x000fea0003800000 */
.L_x_12997:
[----:B------:R-:W-:Y:S01]  /*30a0*/  LEA R3, R0, 0x37800000, 0x17 ;  /* 0x3780000000037811 */ /* 0x000fe200078eb8ff */
[----:B------:R-:W-:-:S05]  /*30b0*/  IMAD.SHL.U32 R0, R2, 0x200000, RZ ;  /* 0x0020000002007824 */ /* 0x000fca00078e00ff */
[----:B------:R-:W-:Y:S01]  /*30c0*/  LOP3.LUT R0, R3, R0, R4, 0xfe, !PT ;  /* 0x0000000003007212 */ /* 0x000fe200078efe04 */
[----:B------:R-:W-:Y:S06]  /*30d0*/  BRA `(.L_x_12980) ;  /* 0x0000000000947947 */ /* 0x000fec0003800000 */
.L_x_12992:
        /* <DEDUP_REMOVED lines=14> */
.L_x_12979:
        /* <DEDUP_REMOVED lines=16> */
.L_x_13001:
[----:B------:R-:W-:Y:S01]  /*32c0*/  IMAD.MOV.U32 R0, RZ, RZ, RZ ;  /* 0x000000ffff007224 */ /* 0x000fe200078e00ff */
[----:B------:R-:W-:Y:S06]  /*32d0*/  BRA `(.L_x_12980) ;  /* 0x0000000000147947 */ /* 0x000fec0003800000 */
.L_x_13000:
[----:B------:R-:W2:Y:S02]  /*32e0*/  LDG.E.64 R2, desc[UR36][R2.64] ;  /* 0x0000002402027981 */ /* 0x000ea4000c1e1b00 */
[----:B--2---:R0:W1:Y:S01]  /*32f0*/  I2F.U64 R0, R2 ;  /* 0x0000000200007312 */ /* 0x0040620000301000 */
[----:B------:R-:W-:Y:S05]  /*3300*/  BRA `(.L_x_12980) ;  /* 0x0000000000087947 */ /* 0x000fea0003800000 */
.L_x_12999:
[----:B------:R-:W2:Y:S02]  /*3310*/  LDG.E R0, desc[UR36][R2.64] ;  /* 0x0000002402007981 */ /* 0x000ea4000c1e1900 */
[----:B--2---:R-:W-:-:S07]  /*3320*/  I2FP.F32.U32 R0, R0 ;  /* 0x0000000000007245 */ /* 0x004fce0000201000 */
.L_x_12980:
[----:B------:R-:W-:Y:S05]  /*3330*/  BSYNC B6 ;  /* 0x0000000000067941 */ /* 0x000fea0003800000 */
.L_x_12974:
[----:B------:R-:W0:Y:S02]  /*3340*/  LDC.U8 R4, c[0x0][0x491] ;  /* 0x00012440ff047b82 */ /* 0x000e240000000000 */
[----:B012345:R-:W-:-:S04]  /*3350*/  FADD.FTZ R2, -R0, 1 ;  /* 0x3f80000000027421 */ /* 0x03ffc80000010100 */
[----:B------:R-:W-:-:S04]  /*3360*/  FMUL.FTZ R19, R2, R19 ;  /* 0x0000001302137220 */ /* 0x000fc80000410000 */
        /* <DEDUP_REMOVED lines=15> */
.L_x_13005:
[----:B------:R-:W0:Y:S02]  /*3460*/  F2I.S64.TRUNC R2, R2 ;  /* 0x0000000200027311 */ /* 0x000e24000020d900 */
[----:B0-----:R-:W-:-:S05]  /*3470*/  IMAD.MOV.U32 R5, RZ, RZ, R2 ;  /* 0x000000ffff057224 */ /* 0x001fca00078e0002 */
[----:B------:R0:W-:Y:S01]  /*3480*/  STG.E.U8 desc[UR36][R16.64], R5 ;  /* 0x0000000510007986 */ /* 0x0001e2000c101124 */
[----:B------:R-:W-:Y:S05]  /*3490*/  BRA `(.L_x_13007) ;  /* 0x0000000c00407947 */ /* 0x000fea0003800000 */
.L_x_13004:
        /* <DEDUP_REMOVED lines=9> */
.L_x_13009:
[----:B------:R-:W0:Y:S02]  /*3530*/  F2I.FTZ.TRUNC.NTZ R3, R2 ;  /* 0x0000000200037305 */ /* 0x000e24000021f100 */
[----:B0-----:R0:W-:Y:S01]  /*3540*/  STG.E desc[UR36][R16.64], R3 ;  /* 0x0000000310007986 */ /* 0x0011e2000c101924 */
[----:B------:R-:W-:Y:S05]  /*3550*/  BRA `(.L_x_13007) ;  /* 0x0000000c00107947 */ /* 0x000fea0003800000 */
.L_x_13008:
[----:B------:R-:W0:Y:S02]  /*3560*/  F2I.FTZ.TRUNC.NTZ R3, R2 ;  /* 0x0000000200037305 */ /* 0x000e24000021f100 */
[----:B0-----:R0:W-:Y:S01]  /*3570*/  STG.E.U16 desc[UR36][R16.64], R3 ;  /* 0x0000000310007986 */ /* 0x0011e2000c101524 */
[----:B------:R-:W-:Y:S05]  /*3580*/  BRA `(.L_x_13007) ;  /* 0x0000000c00047947 */ /* 0x000fea0003800000 */
.L_x_13003:
        /* <DEDUP_REMOVED lines=8> */
.L_x_13011:
[----:B------:R-:W-:-:S05]  /*3610*/  F2FP.F16.F32.PACK_AB R2, RZ, R2 ;  /* 0x00000002ff02723e */ /* 0x000fca00000000ff */
[----:B------:R0:W-:Y:S01]  /*3620*/  STG.E.U16 desc[UR36][R16.64], R2 ;  /* 0x0000000210007986 */ /* 0x0001e2000c101524 */
[----:B------:R-:W-:Y:S05]  /*3630*/  BRA `(.L_x_13007) ;  /* 0x0000000800d87947 */ /* 0x000fea0003800000 */
.L_x_13010:
        /* <DEDUP_REMOVED lines=9> */
.L_x_13013:
[----:B------:R-:W-:-:S04]  /*36d0*/  F2FP.F16.F32.PACK_AB R3, RZ, R2 ;  /* 0x00000002ff03723e */ /* 0x000fc800000000ff */
[----:B------:R-:W-:-:S05]  /*36e0*/  PRMT R3, R3, 0x5410, RZ ;  /* 0x0000541003037816 */ /* 0x000fca00000000ff */
[----:B------:R2:W-:Y:S01]  /*36f0*/  STG.E desc[UR36][R16.64], R3 ;  /* 0x0000000310007986 */ /* 0x0005e2000c101924 */
[----:B------:R-:W-:Y:S05]  /*3700*/  BRA `(.L_x_13007) ;  /* 0x0000000800a47947 */ /* 0x000fea0003800000 */
.L_x_13012:
[----:B------:R-:W-:-:S06]  /*3710*/  FMUL.FTZ R2, R2, 1 ;  /* 0x3f80000002027820 */ /* 0x000fcc0000410000 */
[----:B------:R-:W0:Y:S02]  /*3720*/  F2F.F64.F32 R2, R2 ;  /* 0x0000000200027310 */ /* 0x000e240000201800 */
[----:B0-----:R4:W-:Y:S01]  /*3730*/  STG.E.64 desc[UR36][R16.64], R2 ;  /* 0x0000000210007986 */ /* 0x0019e2000c101b24 */
[----:B------:R-:W-:Y:S05]  /*3740*/  BRA `(.L_x_13007) ;  /* 0x0000000800947947 */ /* 0x000fea0003800000 */
.L_x_13002:
        /* <DEDUP_REMOVED lines=12> */
.L_x_13016:
[----:B------:R-:W-:Y:S01]  /*3810*/  FMUL.FTZ R4, R2, 1 ;  /* 0x3f80000002047820 */ /* 0x000fe20000410000 */
[----:B------:R-:W-:-:S05]  /*3820*/  CS2R R6, SRZ ;  /* 0x0000000000067805 */ /* 0x000fca000001ff00 */
[----:B------:R-:W0:Y:S02]  /*3830*/  F2F.F64.F32 R4, R4 ;  /* 0x0000000400047310 */ /* 0x000e240000201800 */
[----:B0-----:R0:W-:Y:S01]  /*3840*/  STG.E.128 desc[UR36][R16.64], R4 ;  /* 0x0000000410007986 */ /* 0x0011e2000c101d24 */
[----:B------:R-:W-:Y:S05]  /*3850*/  BRA `(.L_x_13007) ;  /* 0x0000000800507947 */ /* 0x000fea0003800000 */
.L_x_13015:
        /* <DEDUP_REMOVED lines=20> */
.L_x_13020:
[----:B------:R-:W-:Y:S05]  /*39a0*/  BSYNC B0 ;  /* 0x0000000000007941 */ /* 0x000fea0003800000 */
.L_x_13019:
[----:B------:R-:W-:-:S05]  /*39b0*/  LOP3.LUT R5, R0, R5, RZ, 0xfc, !PT ;  /* 0x0000000500057212 */ /* 0x000fca00078efcff */
[----:B------:R0:W-:Y:S01]  /*39c0*/  STG.E.U8 desc[UR36][R16.64], R5 ;  /* 0x0000000510007986 */ /* 0x0001e2000c101124 */
[----:B------:R-:W-:Y:S05]  /*39d0*/  BRA `(.L_x_13007) ;  /* 0x0000000400f07947 */ /* 0x000fea0003800000 */
.L_x_13018:
        /* <DEDUP_REMOVED lines=12> */
.L_x_13022:
[----:B------:R-:W-:Y:S01]  /*3aa0*/  IMAD.MOV.U32 R0, RZ, RZ, 0x7f ;  /* 0x0000007fff007424 */ /* 0x000fe200078e00ff */
[----:B------:R-:W-:-:S04]  /*3ab0*/  ISETP.GT.U32.AND P0, PT, R4, 0x7f800000, PT ;  /* 0x7f8000000400780c */ /* 0x000fc80003f04070 */
[----:B------:R-:W-:-:S09]  /*3ac0*/  SEL R0, R0, 0x7c, P0 ;  /* 0x0000007c00007807 */ /* 0x000fd20000000000 */
.L_x_13023:
[----:B------:R-:W-:Y:S05]  /*3ad0*/  BSYNC B0 ;  /* 0x0000000000007941 */ /* 0x000fea0003800000 */
.L_x_13021:
[----:B------:R-:W-:-:S04]  /*3ae0*/  LOP3.LUT R2, R2, 0x80000000, RZ, 0xc0, !PT ;  /* 0x8000000002027812 */ /* 0x000fc800078ec0ff */
[----:B------:R-:W-:-:S04]  /*3af0*/  SHF.R.U32.HI R3, RZ, 0x18, R2 ;  /* 0x00000018ff037819 */ /* 0x000fc80000011602 */
[----:B------:R-:W-:-:S05]  /*3b00*/  LOP3.LUT R3, R0, R3, RZ, 0xfc, !PT ;  /* 0x0000000300037212 */ /* 0x000fca00078efcff */
[----:B------:R0:W-:Y:S01]  /*3b10*/  STG.E.U8 desc[UR36][R16.64], R3 ;  /* 0x0000000310007986 */ /* 0x0001e2000c101124 */
[----:B------:R-:W-:Y:S05]  /*3b20*/  BRA `(.L_x_13007) ;  /* 0x00000004009c7947 */ /* 0x000fea0003800000 */
.L_x_13017:
[----:B------:R-:W-:-:S05]  /*3b30*/  F2FP.BF16.F32.PACK_AB R2, RZ, R2 ;  /* 0x00000002ff02723e */ /* 0x000fca00000010ff */
[----:B------:R0:W-:Y:S01]  /*3b40*/  STG.E.U16 desc[UR36][R16.64], R2 ;  /* 0x0000000210007986 */ /* 0x0001e2000c101524 */
[----:B------:R-:W-:Y:S05]  /*3b50*/  BRA `(.L_x_13007) ;  /* 0x0000000400907947 */ /* 0x000fea0003800000 */
.L_x_13014:
        /* <DEDUP_REMOVED lines=11> */
.L_x_13026:
        /* <DEDUP_REMOVED lines=16> */
.L_x_13029:
[----:B------:R-:W-:-:S04]  /*3d10*/  LOP3.LUT R2, R2, 0x80000000, RZ, 0xc0, !PT ;  /* 0x8000000002027812 */ /* 0x000fc800078ec0ff */
[----:B------:R-:W-:-:S04]  /*3d20*/  SHF.R.U32.HI R3, RZ, 0x18, R2 ;  /* 0x00000018ff037819 */ /* 0x000fc80000011602 */
[----:B------:R-:W-:-:S04]  /*3d30*/  LOP3.LUT R0, R0, R3, RZ, 0xfc, !PT ;  /* 0x0000000300007212 */ /* 0x000fc800078efcff */
[----:B------:R-:W-:-:S07]  /*3d40*/  PRMT R8, R0, 0x7610, R8 ;  /* 0x0000761000087816 */ /* 0x000fce0000000008 */
.L_x_13028:
[----:B------:R-:W-:Y:S05]  /*3d50*/  BSYNC B0 ;  /* 0x0000000000007941 */ /* 0x000fea0003800000 */
.L_x_13027:
[----:B------:R0:W-:Y:S01]  /*3d60*/  STG.E.U8 desc[UR36][R16.64], R8 ;  /* 0x0000000810007986 */ /* 0x0001e2000c101124 */
[----:B------:R-:W-:Y:S05]  /*3d70*/  BRA `(.L_x_13007) ;  /* 0x0000000400087947 */ /* 0x000fea0003800000 */
.L_x_13025:
        /* <DEDUP_REMOVED lines=16> */
.L_x_13032:
[----:B------:R-:W-:-:S04]  /*3e80*/  LOP3.LUT R2, R2, 0x80000000, RZ, 0xc0, !PT ;  /* 0x8000000002027812 */ /* 0x000fc800078ec0ff */
[----:B------:R-:W-:-:S04]  /*3e90*/  SHF.R.U32.HI R3, RZ, 0x18, R2 ;  /* 0x00000018ff037819 */ /* 0x000fc80000011602 */
[----:B------:R-:W-:-:S04]  /*3ea0*/  LOP3.LUT R0, R0, R3, RZ, 0xfc, !PT ;  /* 0x0000000300007212 */ /* 0x000fc800078efcff */
[----:B------:R-:W-:-:S07]  /*3eb0*/  PRMT R8, R0, 0x7610, R8 ;  /* 0x0000761000087816 */ /* 0x000fce0000000008 */
.L_x_13031:
[----:B------:R-:W-:Y:S05]  /*3ec0*/  BSYNC B0 ;  /* 0x0000000000007941 */ /* 0x000fea0003800000 */
.L_x_13030:
[----:B------:R0:W-:Y:S01]  /*3ed0*/  STG.E.U8 desc[UR36][R16.64], R8 ;  /* 0x0000000810007986 */ /* 0x0001e2000c101124 */
[----:B------:R-:W-:Y:S05]  /*3ee0*/  BRA `(.L_x_13007) ;  /* 0x0000000000ac7947 */ /* 0x000fea0003800000 */
.L_x_13024:
        /* <DEDUP_REMOVED lines=21> */
.L_x_13006:
        /* <DEDUP_REMOVED lines=16> */
.L_x_13035:
[----:B------:R-:W-:Y:S05]  /*4140*/  BRA `(.L_x_13007) ;  /* 0x0000000000147947 */ /* 0x000fea0003800000 */
.L_x_13034:
[----:B------:R-:W0:Y:S02]  /*4150*/  F2I.U64.TRUNC R2, R2 ;  /* 0x0000000200027311 */ /* 0x000e24000020d800 */
[----:B0-----:R0:W-:Y:S01]  /*4160*/  STG.E.64 desc[UR36][R16.64], R2 ;  /* 0x0000000210007986 */ /* 0x0011e2000c101b24 */
[----:B------:R-:W-:Y:S05]  /*4170*/  BRA `(.L_x_13007) ;  /* 0x0000000000087947 */ /* 0x000fea0003800000 */
.L_x_13033:
[----:B------:R-:W0:Y:S02]  /*4180*/  F2I.FTZ.U32.TRUNC.NTZ R3, R2 ;  /* 0x0000000200037305 */ /* 0x000e24000021f000 */
[----:B0-----:R0:W-:Y:S02]  /*4190*/  STG.E desc[UR36][R16.64], R3 ;  /* 0x0000000310007986 */ /* 0x0011e4000c101924 */
.L_x_13007:
[----:B------:R-:W-:-:S04]  /*41a0*/  IMAD R18, R18, 0x200, R23 ;  /* 0x0000020012127824 */ /* 0x000fc800078e0217 */
[----:B------:R-:W-:-:S07]  /*41b0*/  VIADD R19, R18, 0x80 ;  /* 0x0000008012137836 */ /* 0x000fce0000000000 */
.L_x_12944:
[----:B------:R-:W-:Y:S05]  /*41c0*/  BSYNC B7 ;  /* 0x0000000000077941 */ /* 0x000fea0003800000 */
.L_x_12943:
        /* <DEDUP_REMOVED lines=358> */
.L_x_13038:
        /* <DEDUP_REMOVED lines=22> */
.L_x_13043:
[----:B------:R-:W2:Y:S02]  /*5990*/  LDG.E.U8 R2, desc[UR36][R2.64] ;  /* 0x0000002402027981 */ /* 0x000ea4000c1e1100 */
[----:B--2---:R-:W-:Y:S01]  /*59a0*/  I2FP.F32.U32 R22, R2 ;  /* 0x0000000200167245 */ /* 0x004fe20000201000 */
[----:B------:R-:W-:Y:S06]  /*59b0*/  BRA `(.L_x_13045) ;  /* 0x0000000c002c7947 */ /* 0x000fec0003800000 */
.L_x_13042:
        /* <DEDUP_REMOVED lines=9> */
.L_x_13047:
[----:B------:R-:W2:Y:S02]  /*5a50*/  LDG.E R2, desc[UR36][R2.64] ;  /* 0x0000002402027981 */ /* 0x000ea4000c1e1900 */
[----:B--2---:R-:W-:Y:S01]  /*5a60*/  I2FP.F32.S32 R22, R2 ;  /* 0x0000000200167245 */ /* 0x004fe20000201400 */
[----:B------:R-:W-:Y:S06]  /*5a70*/  BRA `(.L_x_13045) ;  /* 0x0000000800fc7947 */ /* 0x000fec0003800000 */
.L_x_13046:
[----:B------:R-:W2:Y:S02]  /*5a80*/  LDG.E.U16 R2, desc[UR36][R2.64] ;  /* 0x0000002402027981 */ /* 0x000ea4000c1e1500 */
[----:B--2---:R0:W1:Y:S01]  /*5a90*/  I2F.S16 R22, R2 ;  /* 0x0000000200167306 */ /* 0x0040620000101400 */
[----:B------:R-:W-:Y:S05]  /*5aa0*/  BRA `(.L_x_13045) ;  /* 0x0000000800f07947 */ /* 0x000fea0003800000 */
.L_x_13041:
        /* <DEDUP_REMOVED lines=8> */
.L_x_13049:
[----:B------:R-:W2:Y:S02]  /*5b30*/  LDG.E.U16 R2, desc[UR36][R2.64] ;  /* 0x0000002402027981 */ /* 0x000ea4000c1e1500 */
[----:B--2---:R-:W-:Y:S01]  /*5b40*/  HADD2.F32 R22, -RZ, R2.H0_H0 ;  /* 0x20000002ff167230 */ /* 0x004fe20000004100 */
[----:B------:R-:W-:Y:S06]  /*5b50*/  BRA `(.L_x_13045) ;  /* 0x0000000800c47947 */ /* 0x000fec0003800000 */
.L_x_13048:
        /* <DEDUP_REMOVED lines=8> */
.L_x_13051:
[----:B------:R-:W2:Y:S02]  /*5be0*/  LDG.E.U16 R2, desc[UR36][R2.64] ;  /* 0x0000002402027981 */ /* 0x000ea4000c1e1500 */
[----:B--2---:R-:W-:Y:S01]  /*5bf0*/  HADD2.F32 R22, -RZ, R2.H0_H0 ;  /* 0x20000002ff167230 */ /* 0x004fe20000004100 */
[----:B------:R-:W-:Y:S06]  /*5c00*/  BRA `(.L_x_13045) ;  /* 0x0000000800987947 */ /* 0x000fec0003800000 */
.L_x_13050:
[----:B------:R-:W2:Y:S01]  /*5c10*/  LDG.E.64 R2, desc[UR36][R2.64] ;  /* 0x0000002402027981 */ /* 0x000ea2000c1e1b00 */
[----:B------:R-:W-:Y:S01]  /*5c20*/  UMOV UR4, 0xf0000000 ;  /* 0xf000000000047882 */ /* 0x000fe20000000000 */
[----:B------:R-:W-:Y:S01]  /*5c30*/  UMOV UR5, 0x380fffff ;  /* 0x380fffff00057882 */ /* 0x000fe20000000000 */
[----:B--2---:R-:W0:Y:S01]  /*5c40*/  F2F.F32.F64 R22, R2 ;  /* 0x0000000200167310 */ /* 0x004e220000301000 */
[----:B------:R-:W-:-:S14]  /*5c50*/  DSETP.GEU.AND P0, PT, |R2|, UR4, PT ;  /* 0x0000000402007e2a */ /* 0x000fdc000bf0e200 */
[----:B0-----:R-:W-:Y:S01]  /*5c60*/  @!P0 FMUL R22, R22, 1.175494350822287508e-38 ;  /* 0x0080000016168820 */ /* 0x001fe20000400000 */
[----:B------:R-:W-:Y:S06]  /*5c70*/  BRA `(.L_x_13045) ;  /* 0x00000008007c7947 */ /* 0x000fec0003800000 */
.L_x_13040:
        /* <DEDUP_REMOVED lines=12> */
.L_x_13054:
[----:B------:R-:W2:Y:S01]  /*5d40*/  LDG.E.64 R2, desc[UR36][R2.64] ;  /* 0x0000002402027981 */ /* 0x000ea2000c1e1b00 */
[----:B------:R-:W-:Y:S01]  /*5d50*/  UMOV UR4, 0xf0000000 ;  /* 0xf000000000047882 */ /* 0x000fe20000000000 */
[----:B------:R-:W-:Y:S01]  /*5d60*/  UMOV UR5, 0x380fffff ;  /* 0x380fffff00057882 */ /* 0x000fe20000000000 */
[----:B--2---:R-:W0:Y:S01]  /*5d70*/  F2F.F32.F64 R22, R2 ;  /* 0x0000000200167310 */ /* 0x004e220000301000 */
[----:B------:R-:W-:-:S14]  /*5d80*/  DSETP.GEU.AND P0, PT, |R2|, UR4, PT ;  /* 0x0000000402007e2a */ /* 0x000fdc000bf0e200 */
[----:B0-----:R-:W-:Y:S01]  /*5d90*/  @!P0 FMUL R22, R22, 1.175494350822287508e-38 ;  /* 0x0080000016168820 */ /* 0x001fe20000400000 */
[----:B------:R-:W-:Y:S06]  /*5da0*/  BRA `(.L_x_13045) ;  /* 0x0000000800307947 */ /* 0x000fec0003800000 */
.L_x_13053:
        /* <DEDUP_REMOVED lines=26> */
.L_x_13056:
        /* <DEDUP_REMOVED lines=13> */
.L_x_13055:
[----:B------:R-:W2:Y:S02]  /*6020*/  LDG.E.U16 R2, desc[UR36][R2.64] ;  /* 0x0000002402027981 */ /* 0x000ea4000c1e1500 */
[----:B--2---:R-:W-:Y:S01]  /*6030*/  IMAD.U32 R22, R2, 0x10000, RZ ;  /* 0x0001000002167824 */ /* 0x004fe200078e00ff */
[----:B------:R-:W-:Y:S06]  /*6040*/  BRA `(.L_x_13045) ;  /* 0x0000000400887947 */ /* 0x000fec0003800000 */
.L_x_13052:
        /* <DEDUP_REMOVED lines=11> */
.L_x_13059:
        /* <DEDUP_REMOVED lines=20> */
.L_x_13061:
[----:B------:R-:W-:Y:S05]  /*6240*/  BSYNC B0 ;  /* 0x0000000000007941 */ /* 0x000fea0003800000 */
.L_x_13060:
[----:B------:R-:W-:Y:S01]  /*6250*/  IMAD.SHL.U32 R2, R2, 0x100000, RZ ;  /* 0x0010000002027824 */ /* 0x000fe200078e00ff */
[----:B------:R-:W-:-:S04]  /*6260*/  LEA R3, R0, 0x3b800000, 0x17 ;  /* 0x3b80000000037811 */ /* 0x000fc800078eb8ff */
[----:B------:R-:W-:Y:S01]  /*6270*/  LOP3.LUT R22, R3, R2, R22, 0xfe, !PT ;  /* 0x0000000203167212 */ /* 0x000fe200078efe16 */
[----:B------:R-:W-:Y:S06]  /*6280*/  BRA `(.L_x_13045) ;  /* 0x0000000000f87947 */ /* 0x000fec0003800000 */
.L_x_13058:
        /* <DEDUP_REMOVED lines=20> */
.L_x_13063:
[----:B------:R-:W-:Y:S05]  /*63d0*/  BSYNC B0 ;  /* 0x0000000000007941 */ /* 0x000fea0003800000 */
.L_x_13062:
[----:B------:R-:W-:Y:S01]  /*63e0*/  IMAD.SHL.U32 R2, R2, 0x200000, RZ ;  /* 0x0020000002027824 */ /* 0x000fe200078e00ff */
[----:B------:R-:W-:-:S04]  /*63f0*/  LEA R3, R0, 0x37800000, 0x17 ;  /* 0x3780000000037811 */ /* 0x000fc800078eb8ff */
[----:B------:R-:W-:Y:S01]  /*6400*/  LOP3.LUT R22, R3, R2, R22, 0xfe, !PT ;  /* 0x0000000203167212 */ /* 0x000fe200078efe16 */
[----:B------:R-:W-:Y:S06]  /*6410*/  BRA `(.L_x_13045) ;  /* 0x0000000000947947 */ /* 0x000fec0003800000 */
.L_x_13057:
        /* <DEDUP_REMOVED lines=14> */
.L_x_13044:
        /* <DEDUP_REMOVED lines=16> */
.L_x_13066:
[----:B------:R-:W-:Y:S01]  /*6600*/  IMAD.MOV.U32 R22, RZ, RZ, RZ ;  /* 0x000000ffff167224 */ /* 0x000fe200078e00ff */
[----:B------:R-:W-:Y:S06]  /*6610*/  BRA `(.L_x_13045) ;  /* 0x0000000000147947 */ /* 0x000fec0003800000 */
.L_x_13065:
[----:B------:R-:W2:Y:S02]  /*6620*/  LDG.E.64 R22, desc[UR36][R2.64] ;  /* 0x0000002402167981 */ /* 0x000ea4000c1e1b00 */
[----:B--2---:R0:W1:Y:S01]  /*6630*/  I2F.U64 R22, R22 ;  /* 0x0000001600167312 */ /* 0x0040620000301000 */
[----:B------:R-:W-:Y:S05]  /*6640*/  BRA `(.L_x_13045) ;  /* 0x0000000000087947 */ /* 0x000fea0003800000 */
.L_x_13064:
[----:B------:R-:W2:Y:S02]  /*6650*/  LDG.E R2, desc[UR36][R2.64] ;  /* 0x0000002402027981 */ /* 0x000ea4000c1e1900 */
[----:B--2---:R-:W-:-:S07]  /*6660*/  I2FP.F32.U32 R22, R2 ;  /* 0x0000000200167245 */ /* 0x004fce0000201000 */
.L_x_13045:
[----:B------:R-:W-:Y:S05]  /*6670*/  BSYNC B6 ;  /* 0x0000000000067941 */ /* 0x000fea0003800000 */
.L_x_13039:
        /* <DEDUP_REMOVED lines=19> */
.L_x_13071:
[----:B------:R-:W2:Y:S02]  /*67b0*/  LDG.E.U8 R0, desc[UR36][R2.64] ;  /* 0x0000002402007981 */ /* 0x000ea4000c1e1100 */
[----:B--2---:R-:W-:Y:S01]  /*67c0*/  I2FP.F32.U32 R0, R0 ;  /* 0x0000000000007245 */ /* 0x004fe20000201000 */
[----:B------:R-:W-:Y:S06]  /*67d0*/  BRA `(.L_x_13073) ;  /* 0x0000000c002c7947 */ /* 0x000fec0003800000 */
.L_x_13070:
        /* <DEDUP_REMOVED lines=9> */
.L_x_13075:
[----:B------:R-:W2:Y:S02]  /*6870*/  LDG.E R0, desc[UR36][R2.64] ;  /* 0x0000002402007981 */ /* 0x000ea4000c1e1900 */
[----:B--2---:R-:W-:Y:S01]  /*6880*/  I2FP.F32.S32 R0, R0 ;  /* 0x0000000000007245 */ /* 0x004fe20000201400 */
[----:B------:R-:W-:Y:S06]  /*6890*/  BRA `(.L_x_13073) ;  /* 0x0000000800fc7947 */ /* 0x000fec0003800000 */
.L_x_13074:
[----:B------:R-:W2:Y:S02]  /*68a0*/  LDG.E.U16 R0, desc[UR36][R2.64] ;  /* 0x0000002402007981 */ /* 0x000ea4000c1e1500 */
[----:B--2---:R-:W0:Y:S01]  /*68b0*/  I2F.S16 R0, R0 ;  /* 0x0000000000007306 */ /* 0x004e220000101400 */
[----:B------:R-:W-:Y:S05]  /*68c0*/  BRA `(.L_x_13073) ;  /* 0x0000000800f07947 */ /* 0x000fea0003800000 */
.L_x_13069:
        /* <DEDUP_REMOVED lines=8> */
.L_x_13077:
[----:B------:R-:W2:Y:S02]  /*6950*/  LDG.E.U16 R0, desc[UR36][R2.64] ;  /* 0x0000002402007981 */ /* 0x000ea4000c1e1500 */
[----:B--2---:R-:W-:Y:S01]  /*6960*/  HADD2.F32 R0, -RZ, R0.H0_H0 ;  /* 0x20000000ff007230 */ /* 0x004fe20000004100 */
[----:B------:R-:W-:Y:S06]  /*6970*/  BRA `(.L_x_13073) ;  /* 0x0000000800c47947 */ /* 0x000fec0003800000 */
.L_x_13076:
        /* <DEDUP_REMOVED lines=8> */
.L_x_13079:
[----:B------:R-:W2:Y:S02]  /*6a00*/  LDG.E.U16 R0, desc[UR36][R2.64] ;  /* 0x0000002402007981 */ /* 0x000ea4000c1e1500 */
[----:B--2---:R-:W-:Y:S01]  /*6a10*/  HADD2.F32 R0, -RZ, R0.H0_H0 ;  /* 0x20000000ff007230 */ /* 0x004fe20000004100 */
[----:B------:R-:W-:Y:S06]  /*6a20*/  BRA `(.L_x_13073) ;  /* 0x0000000800987947 */ /* 0x000fec0003800000 */
.L_x_13078:
[----:B------:R-:W2:Y:S01]  /*6a30*/  LDG.E.64 R2, desc[UR36][R2.64] ;  /* 0x0000002402027981 */ /* 0x000ea2000c1e1b00 */
[----:B------:R-:W-:Y:S01]  /*6a40*/  UMOV UR4, 0xf0000000 ;  /* 0xf000000000047882 */ /* 0x000fe20000000000 */
[----:B------:R-:W-:Y:S01]  /*6a50*/  UMOV UR5, 0x380fffff ;  /* 0x380fffff00057882 */ /* 0x000fe20000000000 */
[----:B--2---:R-:W0:Y:S01]  /*6a60*/  F2F.F32.F64 R0, R2 ;  /* 0x0000000200007310 */ /* 0x004e220000301000 */
[----:B------:R-:W-:-:S14]  /*6a70*/  DSETP.GEU.AND P0, PT, |R2|, UR4, PT ;  /* 0x0000000402007e2a */ /* 0x000fdc000bf0e200 */
[----:B0-----:R-:W-:Y:S01]  /*6a80*/  @!P0 FMUL R0, R0, 1.175494350822287508e-38 ;  /* 0x0080000000008820 */ /* 0x001fe20000400000 */
[----:B------:R-:W-:Y:S06]  /*6a90*/  BRA `(.L_x_13073) ;  /* 0x00000008007c7947 */ /* 0x000fec0003800000 */
.L_x_13068:
        /* <DEDUP_REMOVED lines=12> */
.L_x_13082:
[----:B------:R-:W2:Y:S01]  /*6b60*/  LDG.E.64 R2, desc[UR36][R2.64] ;  /* 0x0000002402027981 */ /* 0x000ea2000c1e1b00 */
[----:B------:R-:W-:Y:S01]  /*6b70*/  UMOV UR4, 0xf0000000 ;  /* 0xf000000000047882 */ /* 0x000fe20000000000 */
[----:B------:R-:W-:Y:S01]  /*6b80*/  UMOV UR5, 0x380fffff ;  /* 0x380fffff00057882 */ /* 0x000fe20000000000 */
[----:B--2---:R-:W0:Y:S01]  /*6b90*/  F2F.F32.F64 R0, R2 ;  /* 0x0000000200007310 */ /* 0x004e220000301000 */
[----:B------:R-:W-:-:S14]  /*6ba0*/  DSETP.GEU.AND P0, PT, |R2|, UR4, PT ;  /* 0x0000000402007e2a */ /* 0x000fdc000bf0e200 */
[----:B0-----:R-:W-:Y:S01]  /*6bb0*/  @!P0 FMUL R0, R0, 1.175494350822287508e-38 ;  /* 0x0080000000008820 */ /* 0x001fe20000400000 */
[----:B------:R-:W-:Y:S06]  /*6bc0*/  BRA `(.L_x_13073) ;  /* 0x0000000800307947 */ /* 0x000fec0003800000 */
.L_x_13081:
        /* <DEDUP_REMOVED lines=26> */
.L_x_13084:
        /* <DEDUP_REMOVED lines=13> */
.L_x_13083:
[----:B------:R-:W2:Y:S02]  /*6e40*/  LDG.E.U16 R0, desc[UR36][R2.64] ;  /* 0x0000002402007981 */ /* 0x000ea4000c1e1500 */
[----:B--2---:R-:W-:Y:S01]  /*6e50*/  IMAD.U32 R0, R0, 0x10000, RZ ;  /* 0x0001000000007824 */ /* 0x004fe200078e00ff */
[----:B------:R-:W-:Y:S06]  /*6e60*/  BRA `(.L_x_13073) ;  /* 0x0000000400887947 */ /* 0x000fec0003800000 */
.L_x_13080:
        /* <DEDUP_REMOVED lines=11> */
.L_x_13087:
        /* <DEDUP_REMOVED lines=20> */
.L_x_13089:
[----:B------:R-:W-:Y:S05]  /*7060*/  BSYNC B0 ;  /* 0x0000000000007941 */ /* 0x000fea0003800000 */
.L_x_13088:
[----:B------:R-:W-:Y:S01]  /*7070*/  LEA R3, R0, 0x3b800000, 0x17 ;  /* 0x3b80000000037811 */ /* 0x000fe200078eb8ff */
[----:B------:R-:W-:-:S05]  /*7080*/  IMAD.SHL.U32 R0, R2, 0x100000, RZ ;  /* 0x0010000002007824 */ /* 0x000fca00078e00ff */
[----:B------:R-:W-:Y:S01]  /*7090*/  LOP3.LUT R0, R3, R0, R4, 0xfe, !PT ;  /* 0x0000000003007212 */ /* 0x000fe200078efe04 */
[----:B------:R-:W-:Y:S06]  /*70a0*/  BRA `(.L_x_13073) ;  /* 0x0000000000f87947 */ /* 0x000fec0003800000 */
.L_x_13086:
        /* <DEDUP_REMOVED lines=20> */
.L_x_13091:
[----:B------:R-:W-:Y:S05]  /*71f0*/  BSYNC B0 ;  /* 0x0000000000007941 */ /* 0x000fea0003800000 */
.L_x_13090:
[----:B------:R-:W-:Y:S01]  /*7200*/  LEA R3, R0, 0x37800000, 0x17 ;  /* 0x3780000000037811 */ /* 0x000fe200078eb8ff */
[----:B------:R-:W-:-:S05]  /*7210*/  IMAD.SHL.U32 R0, R2, 0x200000, RZ ;  /* 0x0020000002007824 */ /* 0x000fca00078e00ff */
[----:B------:R-:W-:Y:S01]  /*7220*/  LOP3.LUT R0, R3, R0, R4, 0xfe, !PT ;  /* 0x0000000003007212 */ /* 0x000fe200078efe04 */
[----:B------:R-:W-:Y:S06]  /*7230*/  BRA `(.L_x_13073) ;  /* 0x0000000000947947 */ /* 0x000fec0003800000 */
.L_x_13085:
        /* <DEDUP_REMOVED lines=14> */
.L_x_13072:
        /* <DEDUP_REMOVED lines=16> */
.L_x_13094:
[----:B------:R-:W-:Y:S01]  /*7420*/  IMAD.MOV.U32 R0, RZ, RZ, RZ ;  /* 0x000000ffff007224 */ /* 0x000fe200078e00ff */
[----:B------:R-:W-:Y:S06]  /*7430*/  BRA `(.L_x_13073) ;  /* 0x0000000000147947 */ /* 0x000fec0003800000 */
.L_x_13093:
[----:B------:R-:W2:Y:S02]  /*7440*/  LDG.E.64 R2, desc[UR36][R2.64] ;  /* 0x0000002402027981 */ /* 0x000ea4000c1e1b00 */
[----:B--2---:R0:W2:Y:S01]  /*7450*/  I2F.U64 R0, R2 ;  /* 0x0000000200007312 */ /* 0x0040a20000301000 */
[----:B------:R-:W-:Y:S05]  /*7460*/  BRA `(.L_x_13073) ;  /* 0x0000000000087947 */ /* 0x000fea0003800000 */
.L_x_13092:
[----:B------:R-:W2:Y:S02]  /*7470*/  LDG.E R0, desc[UR36][R2.64] ;  /* 0x0000002402007981 */ /* 0x000ea4000c1e1900 */
[----:B--2---:R-:W-:-:S07]  /*7480*/  I2FP.F32.U32 R0, R0 ;  /* 0x0000000000007245 */ /* 0x004fce0000201000 */
.L_x_13073:
[----:B------:R-:W-:Y:S05]  /*7490*/  BSYNC B6 ;  /* 0x0000000000067941 */ /* 0x000fea0003800000 */
.L_x_13067:
[----:B------:R-:W1:Y:S01]  /*74a0*/  LDC.U8 R5, c[0x0][0x491] ;  /* 0x00012440ff057b82 */ /* 0x000e620000000000 */
[----:B0-2-45:R-:W-:-:S04]  /*74b0*/  FADD.FTZ R3, -R0, 1 ;  /* 0x3f80000000037421 */ /* 0x035fc80000010100 */
[----:B-1-3--:R-:W-:-:S04]  /*74c0*/  FMUL.FTZ R3, R3, R22 ;  /* 0x0000001603037220 */ /* 0x00afc80000410000 */
        /* <DEDUP_REMOVED lines=15> */
.L_x_13098:
[----:B------:R-:W0:Y:S02]  /*75c0*/  F2I.S64.TRUNC R2, R2 ;  /* 0x0000000200027311 */ /* 0x000e24000020d900 */
[----:B0-----:R-:W-:-:S05]  /*75d0*/  IMAD.MOV.U32 R5, RZ, RZ, R2 ;  /* 0x000000ffff057224 */ /* 0x001fca00078e0002 */
[----:B------:R0:W-:Y:S01]  /*75e0*/  STG.E.U8 desc[UR36][R16.64], R5 ;  /* 0x0000000510007986 */ /* 0x0001e2000c101124 */
[----:B------:R-:W-:Y:S05]  /*75f0*/  BRA `(.L_x_13100) ;  /* 0x0000000c00407947 */ /* 0x000fea0003800000 */
.L_x_13097:
        /* <DEDUP_REMOVED lines=9> */
.L_x_13102:
[----:B------:R-:W0:Y:S02]  /*7690*/  F2I.FTZ.TRUNC.NTZ R3, R2 ;  /* 0x0000000200037305 */ /* 0x000e24000021f100 */
[----:B0-----:R0:W-:Y:S01]  /*76a0*/  STG.E desc[UR36][R16.64], R3 ;  /* 0x0000000310007986 */ /* 0x0011e2000c101924 */
[----:B------:R-:W-:Y:S05]  /*76b0*/  BRA `(.L_x_13100) ;  /* 0x0000000c00107947 */ /* 0x000fea0003800000 */
.L_x_13101:
[----:B------:R-:W0:Y:S02]  /*76c0*/  F2I.FTZ.TRUNC.NTZ R3, R2 ;  /* 0x0000000200037305 */ /* 0x000e24000021f100 */
[----:B0-----:R0:W-:Y:S01]  /*76d0*/  STG.E.U16 desc[UR36][R16.64], R3 ;  /* 0x0000000310007986 */ /* 0x0011e2000c101524 */
[----:B------:R-:W-:Y:S05]  /*76e0*/  BRA `(.L_x_13100) ;  /* 0x0000000c00047947 */ /* 0x000fea0003800000 */
.L_x_13096:
        /* <DEDUP_REMOVED lines=8> */
.L_x_13104:
[----:B------:R-:W-:-:S05]  /*7770*/  F2FP.F16.F32.PACK_AB R2, RZ, R2 ;  /* 0x00000002ff02723e */ /* 0x000fca00000000ff */
[----:B------:R0:W-:Y:S01]  /*7780*/  STG.E.U16 desc[UR36][R16.64], R2 ;  /* 0x0000000210007986 */ /* 0x0001e2000c101524 */
[----:B------:R-:W-:Y:S05]  /*7790*/  BRA `(.L_x_13100) ;  /* 0x0000000800d87947 */ /* 0x000fea0003800000 */
.L_x_13103:
        /* <DEDUP_REMOVED lines=9> */
.L_x_13106:
[----:B------:R-:W-:-:S04]  /*7830*/  F2FP.F16.F32.PACK_AB R3, RZ, R2 ;  /* 0x00000002ff03723e */ /* 0x000fc800000000ff */
[----:B------:R-:W-:-:S05]  /*7840*/  PRMT R3, R3, 0x5410, RZ ;  /* 0x0000541003037816 */ /* 0x000fca00000000ff */
[----:B------:R0:W-:Y:S01]  /*7850*/  STG.E desc[UR36][R16.64], R3 ;  /* 0x0000000310007986 */ /* 0x0001e2000c101924 */
[----:B------:R-:W-:Y:S05]  /*7860*/  BRA `(.L_x_13100) ;  /* 0x0000000800a47947 */ /* 0x000fea0003800000 */
.L_x_13105:
[----:B------:R-:W-:-:S06]  /*7870*/  FMUL.FTZ R2, R2, 1 ;  /* 0x3f80000002027820 */ /* 0x000fcc0000410000 */
[----:B------:R-:W0:Y:S02]  /*7880*/  F2F.F64.F32 R2, R2 ;  /* 0x0000000200027310 */ /* 0x000e240000201800 */
[----:B0-----:R0:W-:Y:S01]  /*7890*/  STG.E.64 desc[UR36][R16.64], R2 ;  /* 0x0000000210007986 */ /* 0x0011e2000c101b24 */
[----:B------:R-:W-:Y:S05]  /*78a0*/  BRA `(.L_x_13100) ;  /* 0x0000000800947947 */ /* 0x000fea0003800000 */
.L_x_13095:
        /* <DEDUP_REMOVED lines=12> */
.L_x_13109:
[----:B------:R-:W-:Y:S01]  /*7970*/  FMUL.FTZ R4, R2, 1 ;  /* 0x3f80000002047820 */ /* 0x000fe20000410000 */
[----:B------:R-:W-:-:S05]  /*7980*/  CS2R R6, SRZ ;  /* 0x0000000000067805 */ /* 0x000fca000001ff00 */
[----:B------:R-:W0:Y:S02]  /*7990*/  F2F.F64.F32 R4, R4 ;  /* 0x0000000400047310 */ /* 0x000e240000201800 */
[----:B0-----:R0:W-:Y:S01]  /*79a0*/  STG.E.128 desc[UR36][R16.64], R4 ;  /* 0x0000000410007986 */ /* 0x0011e2000c101d24 */
[----:B------:R-:W-:Y:S05]  /*79b0*/  BRA `(.L_x_13100) ;  /* 0x0000000800507947 */ /* 0x000fea0003800000 */
.L_x_13108:
        /* <DEDUP_REMOVED lines=20> */
.L_x_13113:
[----:B------:R-:W-:Y:S05]  /*7b00*/  BSYNC B0 ;  /* 0x0000000000007941 */ /* 0x000fea0003800000 */
.L_x_13112:
[----:B------:R-:W-:-:S05]  /*7b10*/  LOP3.LUT R5, R0, R5, RZ, 0xfc, !PT ;  /* 0x0000000500057212 */ /* 0x000fca00078efcff */
[----:B------:R0:W-:Y:S01]  /*7b20*/  STG.E.U8 desc[UR36][R16.64], R5 ;  /* 0x0000000510007986 */ /* 0x0001e2000c101124 */
[----:B------:R-:W-:Y:S05]  /*7b30*/  BRA `(.L_x_13100) ;  /* 0x0000000400f07947 */ /* 0x000fea0003800000 */
.L_x_13111:
        /* <DEDUP_REMOVED lines=12> */
.L_x_13115:
[----:B------:R-:W-:Y:S01]  /*7c00*/  IMAD.MOV.U32 R0, RZ, RZ, 0x7f ;  /* 0x0000007fff007424 */ /* 0x000fe200078e00ff */
[----:B------:R-:W-:-:S04]  /*7c10*/  ISETP.GT.U32.AND P0, PT, R4, 0x7f800000, PT ;  /* 0x7f8000000400780c */ /* 0x000fc80003f04070 */
[----:B------:R-:W-:-:S09]  /*7c20*/  SEL R0, R0, 0x7c, P0 ;  /* 0x0000007c00007807 */ /* 0x000fd20000000000 */
.L_x_13116:
[----:B------:R-:W-:Y:S05]  /*7c30*/  BSYNC B0 ;  /* 0x0000000000007941 */ /* 0x000fea0003800000 */
.L_x_13114:
[----:B------:R-:W-:-:S04]  /*7c40*/  LOP3.LUT R2, R2, 0x80000000, RZ, 0xc0, !PT ;  /* 0x8000000002027812 */ /* 0x000fc800078ec0ff */
[----:B------:R-:W-:-:S04]  /*7c50*/  SHF.R.U32.HI R3, RZ, 0x18, R2 ;  /* 0x00000018ff037819 */ /* 0x000fc80000011602 */
[----:B------:R-:W-:-:S05]  /*7c60*/  LOP3.LUT R3, R0, R3, RZ, 0xfc, !PT ;  /* 0x0000000300037212 */ /* 0x000fca00078efcff */
[----:B------:R0:W-:Y:S01]  /*7c70*/  STG.E.U8 desc[UR36][R16.64], R3 ;  /* 0x0000000310007986 */ /* 0x0001e2000c101124 */
[----:B------:R-:W-:Y:S05]  /*7c80*/  BRA `(.L_x_13100) ;  /* 0x00000004009c7947 */ /* 0x000fea0003800000 */
.L_x_13110:
[----:B------:R-:W-:-:S05]  /*7c90*/  F2FP.BF16.F32.PACK_AB R2, RZ, R2 ;  /* 0x00000002ff02723e */ /* 0x000fca00000010ff */
[----:B------:R0:W-:Y:S01]  /*7ca0*/  STG.E.U16 desc[UR36][R16.64], R2 ;  /* 0x0000000210007986 */ /* 0x0001e2000c101524 */
[----:B------:R-:W-:Y:S05]  /*7cb0*/  BRA `(.L_x_13100) ;  /* 0x0000000400907947 */ /* 0x000fea0003800000 */
.L_x_13107:
        /* <DEDUP_REMOVED lines=11> */
.L_x_13119:
        /* <DEDUP_REMOVED lines=16> */
.L_x_13122:
[----:B------:R-:W-:-:S04]  /*7e70*/  LOP3.LUT R2, R2, 0x80000000, RZ, 0xc0, !PT ;  /* 0x8000000002027812 */ /* 0x000fc800078ec0ff */
[----:B------:R-:W-:-:S04]  /*7e80*/  SHF.R.U32.HI R3, RZ, 0x18, R2 ;  /* 0x00000018ff037819 */ /* 0x000fc80000011602 */
[----:B------:R-:W-:-:S04]  /*7e90*/  LOP3.LUT R0, R0, R3, RZ, 0xfc, !PT ;  /* 0x0000000300007212 */ /* 0x000fc800078efcff */
[----:B------:R-:W-:-:S07]  /*7ea0*/  PRMT R8, R0, 0x7610, R8 ;  /* 0x0000761000087816 */ /* 0x000fce0000000008 */
.L_x_13121:
[----:B------:R-:W-:Y:S05]  /*7eb0*/  BSYNC B0 ;  /* 0x0000000000007941 */ /* 0x000fea0003800000 */
.L_x_13120:
[----:B------:R3:W-:Y:S01]  /*7ec0*/  STG.E.U8 desc[UR36][R16.64], R8 ;  /* 0x0000000810007986 */ /* 0x0007e2000c101124 */
[----:B------:R-:W-:Y:S05]  /*7ed0*/  BRA `(.L_x_13100) ;  /* 0x0000000400087947 */ /* 0x000fea0003800000 */
.L_x_13118:
        /* <DEDUP_REMOVED lines=16> */
.L_x_13125:
[----:B------:R-:W-:-:S04]  /*7fe0*/  LOP3.LUT R2, R2, 0x80000000, RZ, 0xc0, !PT ;  /* 0x8000000002027812 */ /* 0x000fc800078ec0ff */
[----:B------:R-:W-:-:S04]  /*7ff0*/  SHF.R.U32.HI R3, RZ, 0x18, R2 ;  /* 0x00000018ff037819 */ /* 0x000fc80000011602 */
[----:B------:R-:W-:-:S04]  /*8000*/  LOP3.LUT R0, R0, R3, RZ, 0xfc, !PT ;  /* 0x0000000300007212 */ /* 0x000fc800078efcff */
[----:B------:R-:W-:-:S07]  /*8010*/  PRMT R8, R0, 0x7610, R8 ;  /* 0x0000761000087816 */ /* 0x000fce0000000008 */
.L_x_13124:
[----:B------:R-:W-:Y:S05]  /*8020*/  BSYNC B0 ;  /* 0x0000000000007941 */ /* 0x000fea0003800000 */
.L_x_13123:
[----:B------:R0:W-:Y:S01]  /*8030*/  STG.E.U8 desc[UR36][R16.64], R8 ;  /* 0x0000000810007986 */ /* 0x0001e2000c101124 */
[----:B------:R-:W-:Y:S05]  /*8040*/  BRA `(.L_x_13100) ;  /* 0x0000000000ac7947 */ /* 0x000fea0003800000 */
.L_x_13117:
        /* <DEDUP_REMOVED lines=21> */
.L_x_13099:
        /* <DEDUP_REMOVED lines=16> */
.L_x_13128:
[----:B------:R-:W-:Y:S05]  /*82a0*/  BRA `(.L_x_13100) ;  /* 0x0000000000147947 */ /* 0x000fea0003800000 */
.L_x_13127:
[----:B------:R-:W0:Y:S02]  /*82b0*/  F2I.U64.TRUNC R2, R2 ;  /* 0x0000000200027311 */ /* 0x000e24000020d800 */
[----:B0-----:R2:W-:Y:S01]  /*82c0*/  STG.E.64 desc[UR36][R16.64], R2 ;  /* 0x0000000210007986 */ /* 0x0015e2000c101b24 */
[----:B------:R-:W-:Y:S05]  /*82d0*/  BRA `(.L_x_13100) ;  /* 0x0000000000087947 */ /* 0x000fea0003800000 */
.L_x_13126:
[----:B------:R-:W0:Y:S02]  /*82e0*/  F2I.FTZ.U32.TRUNC.NTZ R3, R2 ;  /* 0x0000000200037305 */ /* 0x000e24000021f000 */
[----:B0-----:R0:W-:Y:S02]  /*82f0*/  STG.E desc[UR36][R16.64], R3 ;  /* 0x0000000310007986 */ /* 0x0011e4000c101924 */
.L_x_13100:
[----:B------:R-:W-:-:S07]  /*8300*/  VIADD R19, R19, 0x80 ;  /* 0x0000008013137836 */ /* 0x000fce0000000000 */
.L_x_13037:
[----:B------:R-:W-:Y:S05]  /*8310*/  BSYNC B7 ;  /* 0x0000000000077941 */ /* 0x000fea0003800000 */
.L_x_13036:
        /* <DEDUP_REMOVED lines=358> */
.L_x_13131:
        /* <DEDUP_REMOVED lines=22> */
.L_x_13136:
[----:B------:R-:W2:Y:S02]  /*9ae0*/  LDG.E.U8 R2, desc[UR36][R2.64] ;  /* 0x0000002402027981 */ /* 0x000ea4000c1e1100 */
[----:B--2---:R-:W-:Y:S01]  /*9af0*/  I2FP.F32.U32 R22, R2 ;  /* 0x0000000200167245 */ /* 0x004fe20000201000 */
[----:B------:R-:W-:Y:S06]  /*9b00*/  BRA `(.L_x_13138) ;  /* 0x0000000c002c7947 */ /* 0x000fec0003800000 */
.L_x_13135:
        /* <DEDUP_REMOVED lines=9> */
.L_x_13140:
[----:B------:R-:W2:Y:S02]  /*9ba0*/  LDG.E R2, desc[UR36][R2.64] ;  /* 0x0000002402027981 */ /* 0x000ea4000c1e1900 */
[----:B--2---:R-:W-:Y:S01]  /*9bb0*/  I2FP.F32.S32 R22, R2 ;  /* 0x0000000200167245 */ /* 0x004fe20000201400 */
[----:B------:R-:W-:Y:S06]  /*9bc0*/  BRA `(.L_x_13138) ;  /* 0x0000000800fc7947 */ /* 0x000fec0003800000 */
.L_x_13139:
[----:B------:R-:W2:Y:S02]  /*9bd0*/  LDG.E.U16 R2, desc[UR36][R2.64] ;  /* 0x0000002402027981 */ /* 0x000ea4000c1e1500 */
[----:B--2---:R2:W3:Y:S01]  /*9be0*/  I2F.S16 R22, R2 ;  /* 0x0000000200167306 */ /* 0x0044e20000101400 */
[----:B------:R-:W-:Y:S05]  /*9bf0*/  BRA `(.L_x_13138) ;  /* 0x0000000800f07947 */ /* 0x000fea0003800000 */
.L_x_13134:
        /* <DEDUP_REMOVED lines=8> */
.L_x_13142:
[----:B------:R-:W2:Y:S02]  /*9c80*/  LDG.E.U16 R2, desc[UR36][R2.64] ;  /* 0x0000002402027981 */ /* 0x000ea4000c1e1500 */
[----:B--2---:R-:W-:Y:S01]  /*9c90*/  HADD2.F32 R22, -RZ, R2.H0_H0 ;  /* 0x20000002ff167230 */ /* 0x004fe20000004100 */
[----:B------:R-:W-:Y:S06]  /*9ca0*/  BRA `(.L_x_13138) ;  /* 0x0000000800c47947 */ /* 0x000fec0003800000 */
.L_x_13141:
        /* <DEDUP_REMOVED lines=8> */
.L_x_13144:
[----:B------:R-:W2:Y:S02]  /*9d30*/  LDG.E.U16 R2, desc[UR36][R2.64] ;  /* 0x0000002402027981 */ /* 0x000ea4000c1e1500 */
[----:B--2---:R-:W-:Y:S01]  /*9d40*/  HADD2.F32 R22, -RZ, R2.H0_H0 ;  /* 0x20000002ff167230 */ /* 0x004fe20000004100 */
[----:B------:R-:W-:Y:S06]  /*9d50*/  BRA `(.L_x_13138) ;  /* 0x0000000800987947 */ /* 0x000fec0003800000 */
.L_x_13143:
[----:B------:R-:W2:Y:S01]  /*9d60*/  LDG.E.64 R2, desc[UR36][R2.64] ;  /* 0x0000002402027981 */ /* 0x000ea2000c1e1b00 */
[----:B------:R-:W-:Y:S01]  /*9d70*/  UMOV UR4, 0xf0000000 ;  /* 0xf000000000047882 */ /* 0x000fe20000000000 */
[----:B------:R-:W-:Y:S01]  /*9d80*/  UMOV UR5, 0x380fffff ;  /* 0x380fffff00057882 */ /* 0x000fe20000000000 */
[----:B--2---:R-:W0:Y:S01]  /*9d90*/  F2F.F32.F64 R22, R2 ;  /* 0x0000000200167310 */ /* 0x004e220000301000 */
[----:B------:R-:W-:-:S14]  /*9da0*/  DSETP.GEU.AND P0, PT, |R2|, UR4, PT ;  /* 0x0000000402007e2a */ /* 0x000fdc000bf0e200 */
[----:B0-----:R-:W-:Y:S01]  /*9db0*/  @!P0 FMUL R22, R22, 1.175494350822287508e-38 ;  /* 0x0080000016168820 */ /* 0x001fe20000400000 */
[----:B------:R-:W-:Y:S06]  /*9dc0*/  BRA `(.L_x_13138) ;  /* 0x00000008007c7947 */ /* 0x000fec0003800000 */
.L_x_13133:
        /* <DEDUP_REMOVED lines=12> */
.L_x_13147:
[----:B------:R-:W2:Y:S01]  /*9e90*/  LDG.E.64 R2, desc[UR36][R2.64] ;  /* 0x0000002402027981 */ /* 0x000ea2000c1e1b00 */
[----:B------:R-:W-:Y:S01]  /*9ea0*/  UMOV UR4, 0xf0000000 ;  /* 0xf000000000047882 */ /* 0x000fe20000000000 */
[----:B------:R-:W-:Y:S01]  /*9eb0*/  UMOV UR5, 0x380fffff ;  /* 0x380fffff00057882 */ /* 0x000fe20000000000 */
[----:B--2---:R-:W0:Y:S01]  /*9ec0*/  F2F.F32.F64 R22, R2 ;  /* 0x0000000200167310 */ /* 0x004e220000301000 */
[----:B------:R-:W-:-:S14]  /*9ed0*/  DSETP.GEU.AND P0, PT, |R2|, UR4, PT ;  /* 0x0000000402007e2a */ /* 0x000fdc000bf0e200 */
[----:B0-----:R-:W-:Y:S01]  /*9ee0*/  @!P0 FMUL R22, R22, 1.175494350822287508e-38 ;  /* 0x0080000016168820 */ /* 0x001fe20000400000 */
[----:B------:R-:W-:Y:S06]  /*9ef0*/  BRA `(.L_x_13138) ;  /* 0x0000000800307947 */ /* 0x000fec0003800000 */
.L_x_13146:
        /* <DEDUP_REMOVED lines=26> */
.L_x_13149:
        /* <DEDUP_REMOVED lines=13> */
.L_x_13148:
[----:B------:R-:W2:Y:S02]  /*a170*/  LDG.E.U16 R2, desc[UR36][R2.64] ;  /* 0x0000002402027981 */ /* 0x000ea4000c1e1500 */
[----:B--2---:R-:W-:Y:S01]  /*a180*/  IMAD.U32 R22, R2, 0x10000, RZ ;  /* 0x0001000002167824 */ /* 0x004fe200078e00ff */
[----:B------:R-:W-:Y:S06]  /*a190*/  BRA `(.L_x_13138) ;  /* 0x0000000400887947 */ /* 0x000fec0003800000 */
.L_x_13145:
        /* <DEDUP_REMOVED lines=11> */
.L_x_13152:
        /* <DEDUP_REMOVED lines=20> */
.L_x_13154:
[----:B------:R-:W-:Y:S05]  /*a390*/  BSYNC B0 ;  /* 0x0000000000007941 */ /* 0x000fea0003800000 */
.L_x_13153:
[----:B------:R-:W-:Y:S01]  /*a3a0*/  IMAD.SHL.U32 R2, R2, 0x100000, RZ ;  /* 0x0010000002027824 */ /* 0x000fe200078e00ff */
[----:B------:R-:W-:-:S04]  /*a3b0*/  LEA R3, R0, 0x3b800000, 0x17 ;  /* 0x3b80000000037811 */ /* 0x000fc800078eb8ff */
[----:B------:R-:W-:Y:S01]  /*a3c0*/  LOP3.LUT R22, R3, R2, R22, 0xfe, !PT ;  /* 0x0000000203167212 */ /* 0x000fe200078efe16 */
[----:B------:R-:W-:Y:S06]  /*a3d0*/  BRA `(.L_x_13138) ;  /* 0x0000000000f87947 */ /* 0x000fec0003800000 */
.L_x_13151:
        /* <DEDUP_REMOVED lines=20> */
.L_x_13156:
[----:B------:R-:W-:Y:S05]  /*a520*/  BSYNC B0 ;  /* 0x0000000000007941 */ /* 0x000fea0003800000 */
.L_x_13155:
[----:B------:R-:W-:Y:S01]  /*a530*/  IMAD.SHL.U32 R2, R2, 0x200000, RZ ;  /* 0x0020000002027824 */ /* 0x000fe200078e00ff */
[----:B------:R-:W-:-:S04]  /*a540*/  LEA R3, R0, 0x37800000, 0x17 ;  /* 0x3780000000037811 */ /* 0x000fc800078eb8ff */
[----:B------:R-:W-:Y:S01]  /*a550*/  LOP3.LUT R22, R3, R2, R22, 0xfe, !PT ;  /* 0x0000000203167212 */ /* 0x000fe200078efe16 */
[----:B------:R-:W-:Y:S06]  /*a560*/  BRA `(.L_x_13138) ;  /* 0x0000000000947947 */ /* 0x000fec0003800000 */
.L_x_13150:
        /* <DEDUP_REMOVED lines=14> */
.L_x_13137:
        /* <DEDUP_REMOVED lines=16> */
.L_x_13159:
[----:B------:R-:W-:Y:S01]  /*a750*/  IMAD.MOV.U32 R22, RZ, RZ, RZ ;  /* 0x000000ffff167224 */ /* 0x000fe200078e00ff */
[----:B------:R-:W-:Y:S06]  /*a760*/  BRA `(.L_x_13138) ;  /* 0x0000000000147947 */ /* 0x000fec0003800000 */
.L_x_13158:
[----:B------:R-:W2:Y:S02]  /*a770*/  LDG.E.64 R22, desc[UR36][R2.64] ;  /* 0x0000002402167981 */ /* 0x000ea4000c1e1b00 */
[----:B--2---:R0:W1:Y:S01]  /*a780*/  I2F.U64 R22, R22 ;  /* 0x0000001600167312 */ /* 0x0040620000301000 */
[----:B------:R-:W-:Y:S05]  /*a790*/  BRA `(.L_x_13138) ;  /* 0x0000000000087947 */ /* 0x000fea0003800000 */
.L_x_13157:
[----:B------:R-:W2:Y:S02]  /*a7a0*/  LDG.E R2, desc[UR36][R2.64] ;  /* 0x0000002402027981 */ /* 0x000ea4000c1e1900 */
[----:B--2---:R-:W-:-:S07]  /*a7b0*/  I2FP.F32.U32 R22, R2 ;  /* 0x0000000200167245 */ /* 0x004fce0000201000 */
.L_x_13138:
[----:B------:R-:W-:Y:S05]  /*a7c0*/  BSYNC B6 ;  /* 0x0000000000067941 */ /* 0x000fea0003800000 */
.L_x_13132:
        /* <DEDUP_REMOVED lines=19> */
.L_x_13164:
[----:B------:R-:W2:Y:S02]  /*a900*/  LDG.E.U8 R0, desc[UR36][R2.64] ;  /* 0x0000002402007981 */ /* 0x000ea4000c1e1100 */
[----:B--2---:R-:W-:Y:S01]  /*a910*/  I2FP.F32.U32 R0, R0 ;  /* 0x0000000000007245 */ /* 0x004fe20000201000 */
[----:B------:R-:W-:Y:S06]  /*a920*/  BRA `(.L_x_13166) ;  /* 0x0000000c002c7947 */ /* 0x000fec0003800000 */
.L_x_13163:
        /* <DEDUP_REMOVED lines=9> */
.L_x_13168:
[----:B------:R-:W2:Y:S02]  /*a9c0*/  LDG.E R0, desc[UR36][R2.64] ;  /* 0x0000002402007981 */ /* 0x000ea4000c1e1900 */
[----:B--2---:R-:W-:Y:S01]  /*a9d0*/  I2FP.F32.S32 R0, R0 ;  /* 0x0000000000007245 */ /* 0x004fe20000201400 */
[----:B------:R-:W-:Y:S06]  /*a9e0*/  BRA `(.L_x_13166) ;  /* 0x0000000800fc7947 */ /* 0x000fec0003800000 */
.L_x_13167:
[----:B------:R-:W2:Y:S02]  /*a9f0*/  LDG.E.U16 R0, desc[UR36][R2.64] ;  /* 0x0000002402007981 */ /* 0x000ea4000c1e1500 */
[----:B--2---:R-:W0:Y:S01]  /*aa00*/  I2F.S16 R0, R0 ;  /* 0x0000000000007306 */ /* 0x004e220000101400 */
[----:B------:R-:W-:Y:S05]  /*aa10*/  BRA `(.L_x_13166) ;  /* 0x0000000800f07947 */ /* 0x000fea0003800000 */
.L_x_13162:
        /* <DEDUP_REMOVED lines=8> */
.L_x_13170:
[----:B------:R-:W2:Y:S02]  /*aaa0*/  LDG.E.U16 R0, desc[UR36][R2.64] ;  /* 0x0000002402007981 */ /* 0x000ea4000c1e1500 */
[----:B--2---:R-:W-:Y:S01]  /*aab0*/  HADD2.F32 R0, -RZ, R0.H0_H0 ;  /* 0x20000000ff007230 */ /* 0x004fe20000004100 */
[----:B------:R-:W-:Y:S06]  /*aac0*/  BRA `(.L_x_13166) ;  /* 0x0000000800c47947 */ /* 0x000fec0003800000 */
.L_x_13169:
        /* <DEDUP_REMOVED lines=8> */
.L_x_13172:
[----:B------:R-:W2:Y:S02]  /*ab50*/  LDG.E.U16 R0, desc[UR36][R2.64] ;  /* 0x0000002402007981 */ /* 0x000ea4000c1e1500 */
[----:B--2---:R-:W-:Y:S01]  /*ab60*/  HADD2.F32 R0, -RZ, R0.H0_H0 ;  /* 0x20000000ff007230 */ /* 0x004fe20000004100 */
[----:B------:R-:W-:Y:S06]  /*ab70*/  BRA `(.L_x_13166) ;  /* 0x0000000800987947 */ /* 0x000fec0003800000 */
.L_x_13171:
[----:B------:R-:W2:Y:S01]  /*ab80*/  LDG.E.64 R2, desc[UR36][R2.64] ;  /* 0x0000002402027981 */ /* 0x000ea2000c1e1b00 */
[----:B------:R-:W-:Y:S01]  /*ab90*/  UMOV UR4, 0xf0000000 ;  /* 0xf000000000047882 */ /* 0x000fe20000000000 */
[----:B------:R-:W-:Y:S01]  /*aba0*/  UMOV UR5, 0x380fffff ;  /* 0x380fffff00057882 */ /* 0x000fe20000000000 */
[----:B--2---:R-:W0:Y:S01]  /*abb0*/  F2F.F32.F64 R0, R2 ;  /* 0x0000000200007310 */ /* 0x004e220000301000 */
[----:B------:R-:W-:-:S14]  /*abc0*/  DSETP.GEU.AND P0, PT, |R2|, UR4, PT ;  /* 0x0000000402007e2a */ /* 0x000fdc000bf0e200 */
[----:B0-----:R-:W-:Y:S01]  /*abd0*/  @!P0 FMUL R0, R0, 1.175494350822287508e-38 ;  /* 0x0080000000008820 */ /* 0x001fe20000400000 */
[----:B------:R-:W-:Y:S06]  /*abe0*/  BRA `(.L_x_13166) ;  /* 0x00000008007c7947 */ /* 0x000fec0003800000 */
.L_x_13161:
        /* <DEDUP_REMOVED lines=12> */
.L_x_13175:
[----:B------:R-:W2:Y:S01]  /*acb0*/  LDG.E.64 R2, desc[UR36][R2.64] ;  /* 0x0000002402027981 */ /* 0x000ea2000c1e1b00 */
[----:B------:R-:W-:Y:S01]  /*acc0*/  UMOV UR4, 0xf0000000 ;  /* 0xf000000000047882 */ /* 0x000fe20000000000 */
[----:B------:R-:W-:Y:S01]  /*acd0*/  UMOV UR5, 0x380fffff ;  /* 0x380fffff00057882 */ /* 0x000fe20000000000 */
[----:B--2---:R-:W0:Y:S01]  /*ace0*/  F2F.F32.F64 R0, R2 ;  /* 0x0000000200007310 */ /* 0x004e220000301000 */
[----:B------:R-:W-:-:S14]  /*acf0*/  DSETP.GEU.AND P0, PT, |R2|, UR4, PT ;  /* 0x0000000402007e2a */ /* 0x000fdc000bf0e200 */
[----:B0-----:R-:W-:Y:S01]  /*ad00*/  @!P0 FMUL R0, R0, 1.175494350822287508e-38 ;  /* 0x0080000000008820 */ /* 0x001fe20000400000 */
[----:B------:R-:W-:Y:S06]  /*ad10*/  BRA `(.L_x_13166) ;  /* 0x0000000800307947 */ /* 0x000fec0003800000 */
.L_x_13174:
        /* <DEDUP_REMOVED lines=26> */
.L_x_13177:
        /* <DEDUP_REMOVED lines=13> */
.L_x_13176:
[----:B------:R-:W2:Y:S02]  /*af90*/  LDG.E.U16 R0, desc[UR36][R2.64] ;  /* 0x0000002402007981 */ /* 0x000ea4000c1e1500 */
[----:B--2---:R-:W-:Y:S01]  /*afa0*/  IMAD.U32 R0, R0, 0x10000, RZ ;  /* 0x0001000000007824 */ /* 0x004fe200078e00ff */
[----:B------:R-:W-:Y:S06]  /*afb0*/  BRA `(.L_x_13166) ;  /* 0x0000000400887947 */ /* 0x000fec0003800000 */
.L_x_13173:
        /* <DEDUP_REMOVED lines=11> */
.L_x_13180:
        /* <DEDUP_REMOVED lines=20> */
.L_x_13182:
[----:B------:R-:W-:Y:S05]  /*b1b0*/  BSYNC B0 ;  /* 0x0000000000007941 */ /* 0x000fea0003800000 */
.L_x_13181:
[----:B------:R-:W-:Y:S01]  /*b1c0*/  LEA R3, R0, 0x3b800000, 0x17 ;  /* 0x3b80000000037811 */ /* 0x000fe200078eb8ff */
[----:B------:R-:W-:-:S05]  /*b1d0*/  IMAD.SHL.U32 R0, R2, 0x100000, RZ ;  /* 0x0010000002007824 */ /* 0x000fca00078e00ff */
[----:B------:R-:W-:Y:S01]  /*b1e0*/  LOP3.LUT R0, R3, R0, R4, 0xfe, !PT ;  /* 0x0000000003007212 */ /* 0x000fe200078efe04 */
[----:B------:R-:W-:Y:S06]  /*b1f0*/  BRA `(.L_x_13166) ;  /* 0x0000000000f87947 */ /* 0x000fec0003800000 */
.L_x_13179:
        /* <DEDUP_REMOVED lines=20> */
.L_x_13184:
[----:B------:R-:W-:Y:S05]  /*b340*/  BSYNC B0 ;  /* 0x0000000000007941 */ /* 0x000fea0003800000 */
.L_x_13183:
[----:B------:R-:W-:Y:S01]  /*b350*/  LEA R3, R0, 0x37800000, 0x17 ;  /* 0x3780000000037811 */ /* 0x000fe200078eb8ff */
[----:B------:R-:W-:-:S05]  /*b360*/  IMAD.SHL.U32 R0, R2, 0x200000, RZ ;  /* 0x0020000002007824 */ /* 0x000fca00078e00ff */
[----:B------:R-:W-:Y:S01]  /*b370*/  LOP3.LUT R0, R3, R0, R4, 0xfe, !PT ;  /* 0x0000000003007212 */ /* 0x000fe200078efe04 */
[----:B------:R-:W-:Y:S06]  /*b380*/  BRA `(.L_x_13166) ;  /* 0x0000000000947947 */ /* 0x000fec0003800000 */
.L_x_13178:
        /* <DEDUP_REMOVED lines=14> */
.L_x_13165:
        /* <DEDUP_REMOVED lines=16> */
.L_x_13187:
[----:B------:R-:W-:Y:S01]  /*b570*/  IMAD.MOV.U32 R0, RZ, RZ, RZ ;  /* 0x000000ffff007224 */ /* 0x000fe200078e00ff */
[----:B------:R-:W-:Y:S06]  /*b580*/  BRA `(.L_x_13166) ;  /* 0x0000000000147947 */ /* 0x000fec0003800000 */
.L_x_13186:
[----:B------:R-:W2:Y:S02]  /*b590*/  LDG.E.64 R2, desc[UR36][R2.64] ;  /* 0x0000002402027981 */ /* 0x000ea4000c1e1b00 */
[----:B--2---:R0:W2:Y:S01]  /*b5a0*/  I2F.U64 R0, R2 ;  /* 0x0000000200007312 */ /* 0x0040a20000301000 */
[----:B------:R-:W-:Y:S05]  /*b5b0*/  BRA `(.L_x_13166) ;  /* 0x0000000000087947 */ /* 0x000fea0003800000 */
.L_x_13185:
[----:B------:R-:W2:Y:S02]  /*b5c0*/  LDG.E R0, desc[UR36][R2.64] ;  /* 0x0000002402007981 */ /* 0x000ea4000c1e1900 */
[----:B--2---:R-:W-:-:S07]  /*b5d0*/  I2FP.F32.U32 R0, R0 ;  /* 0x0000000000007245 */ /* 0x004fce0000201000 */
.L_x_13166:
[----:B------:R-:W-:Y:S05]  /*b5e0*/  BSYNC B6 ;  /* 0x0000000000067941 */ /* 0x000fea0003800000 */
.L_x_13160:
        /* <DEDUP_REMOVED lines=18> */
.L_x_13191:
[----:B------:R-:W0:Y:S02]  /*b710*/  F2I.S64.TRUNC R2, R2 ;  /* 0x0000000200027311 */ /* 0x000e24000020d900 */
[----:B0-----:R-:W-:-:S05]  /*b720*/  IMAD.MOV.U32 R5, RZ, RZ, R2 ;  /* 0x000000ffff057224 */ /* 0x001fca00078e0002 */
[----:B------:R0:W-:Y:S01]  /*b730*/  STG.E.U8 desc[UR36][R16.64], R5 ;  /* 0x0000000510007986 */ /* 0x0001e2000c101124 */
[----:B------:R-:W-:Y:S05]  /*b740*/  BRA `(.L_x_13193) ;  /* 0x0000000c00407947 */ /* 0x000fea0003800000 */
.L_x_13190:
        /* <DEDUP_REMOVED lines=9> */
.L_x_13195:
[----:B------:R-:W0:Y:S02]  /*b7e0*/  F2I.FTZ.TRUNC.NTZ R3, R2 ;  /* 0x0000000200037305 */ /* 0x000e24000021f100 */
[----:B0-----:R0:W-:Y:S01]  /*b7f0*/  STG.E desc[UR36][R16.64], R3 ;  /* 0x0000000310007986 */ /* 0x0011e2000c101924 */
[----:B------:R-:W-:Y:S05]  /*b800*/  BRA `(.L_x_13193) ;  /* 0x0000000c00107947 */ /* 0x000fea0003800000 */
.L_x_13194:
[----:B------:R-:W0:Y:S02]  /*b810*/  F2I.FTZ.TRUNC.NTZ R3, R2 ;  /* 0x0000000200037305 */ /* 0x000e24000021f100 */
[----:B0-----:R0:W-:Y:S01]  /*b820*/  STG.E.U16 desc[UR36][R16.64], R3 ;  /* 0x0000000310007986 */ /* 0x0011e2000c101524 */
[----:B------:R-:W-:Y:S05]  /*b830*/  BRA `(.L_x_13193) ;  /* 0x0000000c00047947 */ /* 0x000fea0003800000 */
.L_x_13189:
        /* <DEDUP_REMOVED lines=8> */
.L_x_13197:
[----:B------:R-:W-:-:S05]  /*b8c0*/  F2FP.F16.F32.PACK_AB R2, RZ, R2 ;  /* 0x00000002ff02723e */ /* 0x000fca00000000ff */
[----:B------:R0:W-:Y:S01]  /*b8d0*/  STG.E.U16 desc[UR36][R16.64], R2 ;  /* 0x0000000210007986 */ /* 0x0001e2000c101524 */
[----:B------:R-:W-:Y:S05]  /*b8e0*/  BRA `(.L_x_13193) ;  /* 0x0000000800d87947 */ /* 0x000fea0003800000 */
.L_x_13196:
        /* <DEDUP_REMOVED lines=9> */
.L_x_13199:
[----:B------:R-:W-:-:S04]  /*b980*/  F2FP.F16.F32.PACK_AB R3, RZ, R2 ;  /* 0x00000002ff03723e */ /* 0x000fc800000000ff */
[----:B------:R-:W-:-:S05]  /*b990*/  PRMT R3, R3, 0x5410, RZ ;  /* 0x0000541003037816 */ /* 0x000fca00000000ff */
[----:B------:R2:W-:Y:S01]  /*b9a0*/  STG.E desc[UR36][R16.64], R3 ;  /* 0x0000000310007986 */ /* 0x0005e2000c101924 */
[----:B------:R-:W-:Y:S05]  /*b9b0*/  BRA `(.L_x_13193) ;  /* 0x0000000800a47947 */ /* 0x000fea0003800000 */
.L_x_13198:
[----:B------:R-:W-:-:S06]  /*b9c0*/  FMUL.FTZ R2, R2, 1 ;  /* 0x3f80000002027820 */ /* 0x000fcc0000410000 */
[----:B------:R-:W0:Y:S02]  /*b9d0*/  F2F.F64.F32 R2, R2 ;  /* 0x0000000200027310 */ /* 0x000e240000201800 */
[----:B0-----:R4:W-:Y:S01]  /*b9e0*/  STG.E.64 desc[UR36][R16.64], R2 ;  /* 0x0000000210007986 */ /* 0x0019e2000c101b24 */
[----:B------:R-:W-:Y:S05]  /*b9f0*/  BRA `(.L_x_13193) ;  /* 0x0000000800947947 */ /* 0x000fea0003800000 */
.L_x_13188:
        /* <DEDUP_REMOVED lines=12> */
.L_x_13202:
[----:B------:R-:W-:Y:S01]  /*bac0*/  FMUL.FTZ R4, R2, 1 ;  /* 0x3f80000002047820 */ /* 0x000fe20000410000 */
[----:B------:R-:W-:-:S05]  /*bad0*/  CS2R R6, SRZ ;  /* 0x0000000000067805 */ /* 0x000fca000001ff00 */
[----:B------:R-:W0:Y:S02]  /*bae0*/  F2F.F64.F32 R4, R4 ;  /* 0x0000000400047310 */ /* 0x000e240000201800 */
[----:B0-----:R0:W-:Y:S01]  /*baf0*/  STG.E.128 desc[UR36][R16.64], R4 ;  /* 0x0000000410007986 */ /* 0x0011e2000c101d24 */
[----:B------:R-:W-:Y:S05]  /*bb00*/  BRA `(.L_x_13193) ;  /* 0x0000000800507947 */ /* 0x000fea0003800000 */
.L_x_13201:
        /* <DEDUP_REMOVED lines=20> */
.L_x_13206:
[----:B------:R-:W-:Y:S05]  /*bc50*/  BSYNC B0 ;  /* 0x0000000000007941 */ /* 0x000fea0003800000 */
.L_x_13205:
[----:B------:R-:W-:-:S05]  /*bc60*/  LOP3.LUT R5, R0, R5, RZ, 0xfc, !PT ;  /* 0x0000000500057212 */ /* 0x000fca00078efcff */
[----:B------:R0:W-:Y:S01]  /*bc70*/  STG.E.U8 desc[UR36][R16.64], R5 ;  /* 0x0000000510007986 */ /* 0x0001e2000c101124 */
[----:B------:R-:W-:Y:S05]  /*bc80*/  BRA `(.L_x_13193) ;  /* 0x0000000400f07947 */ /* 0x000fea0003800000 */
.L_x_13204:
        /* <DEDUP_REMOVED lines=12> */
.L_x_13208:
[----:B------:R-:W-:Y:S01]  /*bd50*/  IMAD.MOV.U32 R0, RZ, RZ, 0x7f ;  /* 0x0000007fff007424 */ /* 0x000fe200078e00ff */
[----:B------:R-:W-:-:S04]  /*bd60*/  ISETP.GT.U32.AND P0, PT, R4, 0x7f800000, PT ;  /* 0x7f8000000400780c */ /* 0x000fc80003f04070 */
[----:B------:R-:W-:-:S09]  /*bd70*/  SEL R0, R0, 0x7c, P0 ;  /* 0x0000007c00007807 */ /* 0x000fd20000000000 */
.L_x_13209:
[----:B------:R-:W-:Y:S05]  /*bd80*/  BSYNC B0 ;  /* 0x0000000000007941 */ /* 0x000fea0003800000 */
.L_x_13207:
[----:B------:R-:W-:-:S04]  /*bd90*/  LOP3.LUT R2, R2, 0x80000000, RZ, 0xc0, !PT ;  /* 0x8000000002027812 */ /* 0x000fc800078ec0ff */
[----:B------:R-:W-:-:S04]  /*bda0*/  SHF.R.U32.HI R3, RZ, 0x18, R2 ;  /* 0x00000018ff037819 */ /* 0x000fc80000011602 */
[----:B------:R-:W-:-:S05]  /*bdb0*/  LOP3.LUT R3, R0, R3, RZ, 0xfc, !PT ;  /* 0x0000000300037212 */ /* 0x000fca00078efcff */
[----:B------:R0:W-:Y:S01]  /*bdc0*/  STG.E.U8 desc[UR36][R16.64], R3 ;  /* 0x0000000310007986 */ /* 0x0001e2000c101124 */
[----:B------:R-:W-:Y:S05]  /*bdd0*/  BRA `(.L_x_13193) ;  /* 0x00000004009c7947 */ /* 0x000fea0003800000 */
.L_x_13203:
[----:B------:R-:W-:-:S05]  /*bde0*/  F2FP.BF16.F32.PACK_AB R2, RZ, R2 ;  /* 0x00000002ff02723e */ /* 0x000fca00000010ff */
[----:B------:R0:W-:Y:S01]  /*bdf0*/  STG.E.U16 desc[UR36][R16.64], R2 ;  /* 0x0000000210007986 */ /* 0x0001e2000c101524 */
[----:B------:R-:W-:Y:S05]  /*be00*/  BRA `(.L_x_13193) ;  /* 0x0000000400907947 */ /* 0x000fea0003800000 */
.L_x_13200:
        /* <DEDUP_REMOVED lines=11> */
.L_x_13212:
        /* <DEDUP_REMOVED lines=16> */
.L_x_13215:
[----:B------:R-:W-:-:S04]  /*bfc0*/  LOP3.LUT R2, R2, 0x80000000, RZ, 0xc0, !PT ;  /* 0x8000000002027812 */ /* 0x000fc800078ec0ff */
[----:B------:R-:W-:-:S04]  /*bfd0*/  SHF.R.U32.HI R3, RZ, 0x18, R2 ;  /* 0x00000018ff037819 */ /* 0x000fc80000011602 */
[----:B------:R-:W-:-:S04]  /*bfe0*/  LOP3.LUT R0, R0, R3, RZ, 0xfc, !PT ;  /* 0x0000000300007212 */ /* 0x000fc800078efcff */
[----:B------:R-:W-:-:S07]  /*bff0*/  PRMT R8, R0, 0x7610, R8 ;  /* 0x0000761000087816 */ /* 0x000fce0000000008 */
.L_x_13214:
[----:B------:R-:W-:Y:S05]  /*c000*/  BSYNC B0 ;  /* 0x0000000000007941 */ /* 0x000fea0003800000 */
.L_x_13213:
[----:B------:R0:W-:Y:S01]  /*c010*/  STG.E.U8 desc[UR36][R16.64], R8 ;  /* 0x0000000810007986 */ /* 0x0001e2000c101124 */
[----:B------:R-:W-:Y:S05]  /*c020*/  BRA `(.L_x_13193) ;  /* 0x0000000400087947 */ /* 0x000fea0003800000 */
.L_x_13211:
        /* <DEDUP_REMOVED lines=16> */
.L_x_13218:
[----:B------:R-:W-:-:S04]  /*c130*/  LOP3.LUT R2, R2, 0x80000000, RZ, 0xc0, !PT ;  /* 0x8000000002027812 */ /* 0x000fc800078ec0ff */
[----:B------:R-:W-:-:S04]  /*c140*/  SHF.R.U32.HI R3, RZ, 0x18, R2 ;  /* 0x00000018ff037819 */ /* 0x000fc80000011602 */
[----:B------:R-:W-:-:S04]  /*c150*/  LOP3.LUT R0, R0, R3, RZ, 0xfc, !PT ;  /* 0x0000000300007212 */ /* 0x000fc800078efcff */
[----:B------:R-:W-:-:S07]  /*c160*/  PRMT R8, R0, 0x7610, R8 ;  /* 0x0000761000087816 */ /* 0x000fce0000000008 */
.L_x_13217:
[----:B------:R-:W-:Y:S05]  /*c170*/  BSYNC B0 ;  /* 0x0000000000007941 */ /* 0x000fea0003800000 */
.L_x_13216:
[----:B------:R0:W-:Y:S01]  /*c180*/  STG.E.U8 desc[UR36][R16.64], R8 ;  /* 0x0000000810007986 */ /* 0x0001e2000c101124 */
[----:B------:R-:W-:Y:S05]  /*c190*/  BRA `(.L_x_13193) ;  /* 0x0000000000ac7947 */ /* 0x000fea0003800000 */
.L_x_13210:
        /* <DEDUP_REMOVED lines=21> */
.L_x_13192:
        /* <DEDUP_REMOVED lines=16> */
.L_x_13221:
[----:B------:R-:W-:Y:S05]  /*c3f0*/  BRA `(.L_x_13193) ;  /* 0x0000000000147947 */ /* 0x000fea0003800000 */
.L_x_13220:
[----:B------:R-:W0:Y:S02]  /*c400*/  F2I.U64.TRUNC R2, R2 ;  /* 0x0000000200027311 */ /* 0x000e24000020d800 */
[----:B0-----:R0:W-:Y:S01]  /*c410*/  STG.E.64 desc[UR36][R16.64], R2 ;  /* 0x0000000210007986 */ /* 0x0011e2000c101b24 */
[----:B------:R-:W-:Y:S05]  /*c420*/  BRA `(.L_x_13193) ;  /* 0x0000000000087947 */ /* 0x000fea0003800000 */
.L_x_13219:
[----:B------:R-:W0:Y:S02]  /*c430*/  F2I.FTZ.U32.TRUNC.NTZ R3, R2 ;  /* 0x0000000200037305 */ /* 0x000e24000021f000 */
[----:B0-----:R0:W-:Y:S02]  /*c440*/  STG.E desc[UR36][R16.64], R3 ;  /* 0x0000000310007986 */ /* 0x0011e4000c101924 */
.L_x_13193:
[----:B------:R-:W-:-:S07]  /*c450*/  VIADD R19, R19, 0x80 ;  /* 0x0000008013137836 */ /* 0x000fce0000000000 */
.L_x_13130:
[----:B------:R-:W-:Y:S05]  /*c460*/  BSYNC B7 ;  /* 0x0000000000077941 */ /* 0x000fea0003800000 */
.L_x_13129:
        /* <DEDUP_REMOVED lines=357> */
.L_x_13222:
        /* <DEDUP_REMOVED lines=22> */
.L_x_13227:
[----:B------:R-:W2:Y:S02]  /*dc20*/  LDG.E.U8 R2, desc[UR36][R2.64] ;  /* 0x0000002402027981 */ /* 0x000ea4000c1e1100 */
[----:B--2---:R-:W-:Y:S01]  /*dc30*/  I2FP.F32.U32 R19, R2 ;  /* 0x0000000200137245 */ /* 0x004fe20000201000 */
[----:B------:R-:W-:Y:S06]  /*dc40*/  BRA `(.L_x_13229) ;  /* 0x0000000c002c7947 */ /* 0x000fec0003800000 */
.L_x_13226:
        /* <DEDUP_REMOVED lines=9> */
.L_x_13231:
[----:B------:R-:W2:Y:S02]  /*dce0*/  LDG.E R2, desc[UR36][R2.64] ;  /* 0x0000002402027981 */ /* 0x000ea4000c1e1900 */
[----:B--2---:R-:W-:Y:S01]  /*dcf0*/  I2FP.F32.S32 R19, R2 ;  /* 0x0000000200137245 */ /* 0x004fe20000201400 */
[----:B------:R-:W-:Y:S06]  /*dd00*/  BRA `(.L_x_13229) ;  /* 0x0000000800fc7947 */ /* 0x000fec0003800000 */
.L_x_13230:
[----:B------:R-:W2:Y:S02]  /*dd10*/  LDG.E.U16 R2, desc[UR36][R2.64] ;  /* 0x0000002402027981 */ /* 0x000ea4000c1e1500 */
[----:B--2---:R0:W1:Y:S01]  /*dd20*/  I2F.S16 R19, R2 ;  /* 0x0000000200137306 */ /* 0x0040620000101400 */
[----:B------:R-:W-:Y:S05]  /*dd30*/  BRA `(.L_x_13229) ;  /* 0x0000000800f07947 */ /* 0x000fea0003800000 */
.L_x_13225:
        /* <DEDUP_REMOVED lines=8> */
.L_x_13233:
[----:B------:R-:W2:Y:S02]  /*ddc0*/  LDG.E.U16 R2, desc[UR36][R2.64] ;  /* 0x0000002402027981 */ /* 0x000ea4000c1e1500 */
[----:B--2---:R-:W-:Y:S01]  /*ddd0*/  HADD2.F32 R19, -RZ, R2.H0_H0 ;  /* 0x20000002ff137230 */ /* 0x004fe20000004100 */
[----:B------:R-:W-:Y:S06]  /*dde0*/  BRA `(.L_x_13229) ;  /* 0x0000000800c47947 */ /* 0x000fec0003800000 */
.L_x_13232:
        /* <DEDUP_REMOVED lines=8> */
.L_x_13235:
[----:B------:R-:W2:Y:S02]  /*de70*/  LDG.E.U16 R2, desc[UR36][R2.64] ;  /* 0x0000002402027981 */ /* 0x000ea4000c1e1500 */
[----:B--2---:R-:W-:Y:S01]  /*de80*/  HADD2.F32 R19, -RZ, R2.H0_H0 ;  /* 0x20000002ff137230 */ /* 0x004fe20000004100 */
[----:B------:R-:W-:Y:S06]  /*de90*/  BRA `(.L_x_13229) ;  /* 0x0000000800987947 */ /* 0x000fec0003800000 */
.L_x_13234:
[----:B------:R-:W2:Y:S01]  /*dea0*/  LDG.E.64 R2, desc[UR36][R2.64] ;  /* 0x0000002402027981 */ /* 0x000ea2000c1e1b00 */
[----:B------:R-:W-:Y:S01]  /*deb0*/  UMOV UR4, 0xf0000000 ;  /* 0xf000000000047882 */ /* 0x000fe20000000000 */
[----:B------:R-:W-:Y:S01]  /*dec0*/  UMOV UR5, 0x380fffff ;  /* 0x380fffff00057882 */ /* 0x000fe20000000000 */
[----:B--2---:R-:W0:Y:S01]  /*ded0*/  F2F.F32.F64 R19, R2 ;  /* 0x0000000200137310 */ /* 0x004e220000301000 */
[----:B------:R-:W-:-:S14]  /*dee0*/  DSETP.GEU.AND P0, PT, |R2|, UR4, PT ;  /* 0x0000000402007e2a */ /* 0x000fdc000bf0e200 */
[----:B0-----:R-:W-:Y:S01]  /*def0*/  @!P0 FMUL R19, R19, 1.175494350822287508e-38 ;  /* 0x0080000013138820 */ /* 0x001fe20000400000 */
[----:B------:R-:W-:Y:S06]  /*df00*/  BRA `(.L_x_13229) ;  /* 0x00000008007c7947 */ /* 0x000fec0003800000 */
.L_x_13224:
        /* <DEDUP_REMOVED lines=12> */
.L_x_13238:
[----:B------:R-:W2:Y:S01]  /*dfd0*/  LDG.E.64 R2, desc[UR36][R2.64] ;  /* 0x0000002402027981 */ /* 0x000ea2000c1e1b00 */
[----:B------:R-:W-:Y:S01]  /*dfe0*/  UMOV UR4, 0xf0000000 ;  /* 0xf000000000047882 */ /* 0x000fe20000000000 */
[----:B------:R-:W-:Y:S01]  /*dff0*/  UMOV UR5, 0x380fffff ;  /* 0x380fffff00057882 */ /* 0x000fe20000000000 */
[----:B--2---:R-:W0:Y:S01]  /*e000*/  F2F.F32.F64 R19, R2 ;  /* 0x0000000200137310 */ /* 0x004e220000301000 */
[----:B------:R-:W-:-:S14]  /*e010*/  DSETP.GEU.AND P0, PT, |R2|, UR4, PT ;  /* 0x0000000402007e2a */ /* 0x000fdc000bf0e200 */
[----:B0-----:R-:W-:Y:S01]  /*e020*/  @!P0 FMUL R19, R19, 1.175494350822287508e-38 ;  /* 0x0080000013138820 */ /* 0x001fe20000400000 */
[----:B------:R-:W-:Y:S06]  /*e030*/  BRA `(.L_x_13229) ;  /* 0x0000000800307947 */ /* 0x000fec0003800000 */
.L_x_13237:
        /* <DEDUP_REMOVED lines=26> */
.L_x_13240:
        /* <DEDUP_REMOVED lines=13> */
.L_x_13239:
[----:B------:R-:W2:Y:S02]  /*e2b0*/  LDG.E.U16 R2, desc[UR36][R2.64] ;  /* 0x0000002402027981 */ /* 0x000ea4000c1e1500 */
[----:B--2---:R-:W-:Y:S01]  /*e2c0*/  IMAD.U32 R19, R2, 0x10000, RZ ;  /* 0x0001000002137824 */ /* 0x004fe200078e00ff */
[----:B------:R-:W-:Y:S06]  /*e2d0*/  BRA `(.L_x_13229) ;  /* 0x0000000400887947 */ /* 0x000fec0003800000 */
.L_x_13236:
        /* <DEDUP_REMOVED lines=11> */
.L_x_13243:
        /* <DEDUP_REMOVED lines=20> */
.L_x_13245:
[----:B------:R-:W-:Y:S05]  /*e4d0*/  BSYNC B0 ;  /* 0x0000000000007941 */ /* 0x000fea0003800000 */
.L_x_13244:
[----:B------:R-:W-:Y:S01]  /*e4e0*/  IMAD.SHL.U32 R2, R2, 0x100000, RZ ;  /* 0x0010000002027824 */ /* 0x000fe200078e00ff */
[----:B------:R-:W-:-:S04]  /*e4f0*/  LEA R0, R0, 0x3b800000, 0x17 ;  /* 0x3b80000000007811 */ /* 0x000fc800078eb8ff */
[----:B------:R-:W-:Y:S01]  /*e500*/  LOP3.LUT R19, R0, R2, R19, 0xfe, !PT ;  /* 0x0000000200137212 */ /* 0x000fe200078efe13 */
[----:B------:R-:W-:Y:S06]  /*e510*/  BRA `(.L_x_13229) ;  /* 0x0000000000f87947 */ /* 0x000fec0003800000 */
.L_x_13242:
        /* <DEDUP_REMOVED lines=20> */
.L_x_13247:
[----:B------:R-:W-:Y:S05]  /*e660*/  BSYNC B0 ;  /* 0x0000000000007941 */ /* 0x000fea0003800000 */
.L_x_13246:
[----:B------:R-:W-:Y:S01]  /*e670*/  IMAD.SHL.U32 R2, R2, 0x200000, RZ ;  /* 0x0020000002027824 */ /* 0x000fe200078e00ff */
[----:B------:R-:W-:-:S04]  /*e680*/  LEA R0, R0, 0x37800000, 0x17 ;  /* 0x3780000000007811 */ /* 0x000fc800078eb8ff */
[----:B------:R-:W-:Y:S01]  /*e690*/  LOP3.LUT R19, R0, R2, R19, 0xfe, !PT ;  /* 0x0000000200137212 */ /* 0x000fe200078efe13 */
[----:B------:R-:W-:Y:S06]  /*e6a0*/  BRA `(.L_x_13229) ;  /* 0x0000000000947947 */ /* 0x000fec0003800000 */
.L_x_13241:
        /* <DEDUP_REMOVED lines=14> */
.L_x_13228:
        /* <DEDUP_REMOVED lines=16> */
.L_x_13250:
[----:B------:R-:W-:Y:S01]  /*e890*/  IMAD.MOV.U32 R19, RZ, RZ, RZ ;  /* 0x000000ffff137224 */ /* 0x000fe200078e00ff */
[----:B------:R-:W-:Y:S06]  /*e8a0*/  BRA `(.L_x_13229) ;  /* 0x0000000000147947 */ /* 0x000fec0003800000 */
.L_x_13249:
[----:B------:R-:W2:Y:S02]  /*e8b0*/  LDG.E.64 R2, desc[UR36][R2.64] ;  /* 0x0000002402027981 */ /* 0x000ea4000c1e1b00 */
[----:B--2---:R0:W1:Y:S01]  /*e8c0*/  I2F.U64 R19, R2 ;  /* 0x0000000200137312 */ /* 0x0040620000301000 */
[----:B------:R-:W-:Y:S05]  /*e8d0*/  BRA `(.L_x_13229) ;  /* 0x0000000000087947 */ /* 0x000fea0003800000 */
.L_x_13248:
[----:B------:R-:W2:Y:S02]  /*e8e0*/  LDG.E R2, desc[UR36][R2.64] ;  /* 0x0000002402027981 */ /* 0x000ea4000c1e1900 */
[----:B--2---:R-:W-:-:S07]  /*e8f0*/  I2FP.F32.U32 R19, R2 ;  /* 0x0000000200137245 */ /* 0x004fce0000201000 */
.L_x_13229:
[----:B------:R-:W-:Y:S05]  /*e900*/  BSYNC B6 ;  /* 0x0000000000067941 */ /* 0x000fea0003800000 */
.L_x_13223:
        /* <DEDUP_REMOVED lines=19> */
.L_x_13255:
[----:B------:R-:W2:Y:S02]  /*ea40*/  LDG.E.U8 R0, desc[UR36][R2.64] ;  /* 0x0000002402007981 */ /* 0x000ea4000c1e1100 */
[----:B--2---:R-:W-:Y:S01]  /*ea50*/  I2FP.F32.U32 R0, R0 ;  /* 0x0000000000007245 */ /* 0x004fe20000201000 */
[----:B------:R-:W-:Y:S06]  /*ea60*/  BRA `(.L_x_13257) ;  /* 0x0000000c002c7947 */ /* 0x000fec0003800000 */
.L_x_13254:
        /* <DEDUP_REMOVED lines=9> */
.L_x_13259:
[----:B------:R-:W2:Y:S02]  /*eb00*/  LDG.E R0, desc[UR36][R2.64] ;  /* 0x0000002402007981 */ /* 0x000ea4000c1e1900 */
[----:B--2---:R-:W-:Y:S01]  /*eb10*/  I2FP.F32.S32 R0, R0 ;  /* 0x0000000000007245 */ /* 0x004fe20000201400 */
[----:B------:R-:W-:Y:S06]  /*eb20*/  BRA `(.L_x_13257) ;  /* 0x0000000800fc7947 */ /* 0x000fec0003800000 */
.L_x_13258:
[----:B------:R-:W2:Y:S02]  /*eb30*/  LDG.E.U16 R0, desc[UR36][R2.64] ;  /* 0x0000002402007981 */ /* 0x000ea4000c1e1500 */
[----:B--2---:R-:W0:Y:S01]  /*eb40*/  I2F.S16 R0, R0 ;  /* 0x0000000000007306 */ /* 0x004e220000101400 */
[----:B------:R-:W-:Y:S05]  /*eb50*/  BRA `(.L_x_13257) ;  /* 0x0000000800f07947 */ /* 0x000fea0003800000 */
.L_x_13253:
        /* <DEDUP_REMOVED lines=8> */
.L_x_13261:
[----:B------:R-:W2:Y:S02]  /*ebe0*/  LDG.E.U16 R0, desc[UR36][R2.64] ;  /* 0x0000002402007981 */ /* 0x000ea4000c1e1500 */
[----:B--2---:R-:W-:Y:S01]  /*ebf0*/  HADD2.F32 R0, -RZ, R0.H0_H0 ;  /* 0x20000000ff007230 */ /* 0x004fe20000004100 */
[----:B------:R-:W-:Y:S06]  /*ec00*/  BRA `(.L_x_13257) ;  /* 0x0000000800c47947 */ /* 0x000fec0003800000 */
.L_x_13260:
        /* <DEDUP_REMOVED lines=8> */
.L_x_13263:
[----:B------:R-:W2:Y:S02]  /*ec90*/  LDG.E.U16 R0, desc[UR36][R2.64] ;  /* 0x0000002402007981 */ /* 0x000ea4000c1e1500 */
[----:B--2---:R-:W-:Y:S01]  /*eca0*/  HADD2.F32 R0, -RZ, R0.H0_H0 ;  /* 0x20000000ff007230 */ /* 0x004fe20000004100 */
[----:B------:R-:W-:Y:S06]  /*ecb0*/  BRA `(.L_x_13257) ;  /* 0x0000000800987947 */ /* 0x000fec0003800000 */
.L_x_13262:
[----:B------:R-:W2:Y:S01]  /*ecc0*/  LDG.E.64 R2, desc[UR36][R2.64] ;  /* 0x0000002402027981 */ /* 0x000ea2000c1e1b00 */
[----:B------:R-:W-:Y:S01]  /*ecd0*/  UMOV UR4, 0xf0000000 ;  /* 0xf000000000047882 */ /* 0x000fe20000000000 */
[----:B------:R-:W-:Y:S01]  /*ece0*/  UMOV UR5, 0x380fffff ;  /* 0x380fffff00057882 */ /* 0x000fe20000000000 */
[----:B--2---:R-:W0:Y:S01]  /*ecf0*/  F2F.F32.F64 R0, R2 ;  /* 0x0000000200007310 */ /* 0x004e220000301000 */
[----:B------:R-:W-:-:S14]  /*ed00*/  DSETP.GEU.AND P0, PT, |R2|, UR4, PT ;  /* 0x0000000402007e2a */ /* 0x000fdc000bf0e200 */
[----:B0-----:R-:W-:Y:S01]  /*ed10*/  @!P0 FMUL R0, R0, 1.175494350822287508e-38 ;  /* 0x0080000000008820 */ /* 0x001fe20000400000 */
[----:B------:R-:W-:Y:S06]  /*ed20*/  BRA `(.L_x_13257) ;  /* 0x00000008007c7947 */ /* 0x000fec0003800000 */
.L_x_13252:
        /* <DEDUP_REMOVED lines=12> */
.L_x_13266:
[----:B------:R-:W2:Y:S01]  /*edf0*/  LDG.E.64 R2, desc[UR36][R2.64] ;  /* 0x0000002402027981 */ /* 0x000ea2000c1e1b00 */
[----:B------:R-:W-:Y:S01]  /*ee00*/  UMOV UR4, 0xf0000000 ;  /* 0xf000000000047882 */ /* 0x000fe20000000000 */
[----:B------:R-:W-:Y:S01]  /*ee10*/  UMOV UR5, 0x380fffff ;  /* 0x380fffff00057882 */ /* 0x000fe20000000000 */
[----:B--2---:R-:W0:Y:S01]  /*ee20*/  F2F.F32.F64 R0, R2 ;  /* 0x0000000200007310 */ /* 0x004e220000301000 */
[----:B------:R-:W-:-:S14]  /*ee30*/  DSETP.GEU.AND P0, PT, |R2|, UR4, PT ;  /* 0x0000000402007e2a */ /* 0x000fdc000bf0e200 */
[----:B0-----:R-:W-:Y:S01]  /*ee40*/  @!P0 FMUL R0, R0, 1.175494350822287508e-38 ;  /* 0x0080000000008820 */ /* 0x001fe20000400000 */
[----:B------:R-:W-:Y:S06]  /*ee50*/  BRA `(.L_x_13257) ;  /* 0x0000000800307947 */ /* 0x000fec0003800000 */
.L_x_13265:
        /* <DEDUP_REMOVED lines=26> */
.L_x_13268:
        /* <DEDUP_REMOVED lines=13> */
.L_x_13267:
[----:B------:R-:W2:Y:S02]  /*f0d0*/  LDG.E.U16 R0, desc[UR36][R2.64] ;  /* 0x0000002402007981 */ /* 0x000ea4000c1e1500 */
[----:B--2---:R-:W-:Y:S01]  /*f0e0*/  IMAD.U32 R0, R0, 0x10000, RZ ;  /* 0x0001000000007824 */ /* 0x004fe200078e00ff */
[----:B------:R-:W-:Y:S06]  /*f0f0*/  BRA `(.L_x_13257) ;  /* 0x0000000400887947 */ /* 0x000fec0003800000 */
.L_x_13264:
        /* <DEDUP_REMOVED lines=11> */
.L_x_13271:
        /* <DEDUP_REMOVED lines=20> */
.L_x_13273:
[----:B------:R-:W-:Y:S05]  /*f2f0*/  BSYNC B0 ;  /* 0x0000000000007941 */ /* 0x000fea0003800000 */
.L_x_13272:
[----:B------:R-:W-:Y:S01]  /*f300*/  LEA R3, R0, 0x3b800000, 0x17 ;  /* 0x3b80000000037811 */ /* 0x000fe200078eb8ff */
[----:B------:R-:W-:-:S05]  /*f310*/  IMAD.SHL.U32 R0, R2, 0x100000, RZ ;  /* 0x0010000002007824 */ /* 0x000fca00078e00ff */
[----:B------:R-:W-:Y:S01]  /*f320*/  LOP3.LUT R0, R3, R0, R4, 0xfe, !PT ;  /* 0x0000000003007212 */ /* 0x000fe200078efe04 */
[----:B------:R-:W-:Y:S06]  /*f330*/  BRA `(.L_x_13257) ;  /* 0x0000000000f87947 */ /* 0x000fec0003800000 */
.L_x_13270:
        /* <DEDUP_REMOVED lines=20> */
.L_x_13275:
[----:B------:R-:W-:Y:S05]  /*f480*/  BSYNC B0 ;  /* 0x0000000000007941 */ /* 0x000fea0003800000 */
.L_x_13274:
[----:B------:R-:W-:Y:S01]  /*f490*/  LEA R3, R0, 0x37800000, 0x17 ;  /* 0x3780000000037811 */ /* 0x000fe200078eb8ff */
[----:B------:R-:W-:-:S05]  /*f4a0*/  IMAD.SHL.U32 R0, R2, 0x200000, RZ ;  /* 0x0020000002007824 */ /* 0x000fca00078e00ff */
[----:B------:R-:W-:Y:S01]  /*f4b0*/  LOP3.LUT R0, R3, R0, R4, 0xfe, !PT ;  /* 0x0000000003007212 */ /* 0x000fe200078efe04 */
[----:B------:R-:W-:Y:S06]  /*f4c0*/  BRA `(.L_x_13257) ;  /* 0x0000000000947947 */ /* 0x000fec0003800000 */
.L_x_13269:
        /* <DEDUP_REMOVED lines=14> */
.L_x_13256:
        /* <DEDUP_REMOVED lines=16> */
.L_x_13278:
[----:B------:R-:W-:Y:S01]  /*f6b0*/  IMAD.MOV.U32 R0, RZ, RZ, RZ ;  /* 0x000000ffff007224 */ /* 0x000fe200078e00ff */
[----:B------:R-:W-:Y:S06]  /*f6c0*/  BRA `(.L_x_13257) ;  /* 0x0000000000147947 */ /* 0x000fec0003800000 */
.L_x_13277:
[----:B------:R-:W2:Y:S02]  /*f6d0*/  LDG.E.64 R2, desc[UR36][R2.64] ;  /* 0x0000002402027981 */ /* 0x000ea4000c1e1b00 */
[----:B--2---:R0:W1:Y:S01]  /*f6e0*/  I2F.U64 R0, R2 ;  /* 0x0000000200007312 */ /* 0x0040620000301000 */
[----:B------:R-:W-:Y:S05]  /*f6f0*/  BRA `(.L_x_13257) ;  /* 0x0000000000087947 */ /* 0x000fea0003800000 */
.L_x_13276:
[----:B------:R-:W2:Y:S02]  /*f700*/  LDG.E R0, desc[UR36][R2.64] ;  /* 0x0000002402007981 */ /* 0x000ea4000c1e1900 */
[----:B--2---:R-:W-:-:S07]  /*f710*/  I2FP.F32.U32 R0, R0 ;  /* 0x0000000000007245 */ /* 0x004fce0000201000 */
.L_x_13257:
[----:B------:R-:W-:Y:S05]  /*f720*/  BSYNC B6 ;  /* 0x0000000000067941 */ /* 0x000fea0003800000 */
.L_x_13251:
        /* <DEDUP_REMOVED lines=18> */
.L_x_13282:
[----:B------:R-:W0:Y:S02]  /*f850*/  F2I.S64.TRUNC R2, R2 ;  /* 0x0000000200027311 */ /* 0x000e24000020d900 */
[----:B0-----:R-:W-:-:S05]  /*f860*/  IMAD.MOV.U32 R5, RZ, RZ, R2 ;  /* 0x000000ffff057224 */ /* 0x001fca00078e0002 */
[----:B------:R-:W-:Y:S01]  /*f870*/  STG.E.U8 desc[UR36][R16.64], R5 ;  /* 0x0000000510007986 */ /* 0x000fe2000c101124 */
[----:B------:R-:W-:Y:S05]  /*f880*/  EXIT ;  /* 0x000000000000794d */ /* 0x000fea0003800000 */
.L_x_13281:
        /* <DEDUP_REMOVED lines=9> */
.L_x_13285:
[----:B------:R-:W0:Y:S02]  /*f920*/  F2I.FTZ.TRUNC.NTZ R3, R2 ;  /* 0x0000000200037305 */ /* 0x000e24000021f100 */
[----:B0-----:R-:W-:Y:S01]  /*f930*/  STG.E desc[UR36][R16.64], R3 ;  /* 0x0000000310007986 */ /* 0x001fe2000c101924 */
[----:B------:R-:W-:Y:S05]  /*f940*/  EXIT ;  /* 0x000000000000794d */ /* 0x000fea0003800000 */
.L_x_13284:
[----:B------:R-:W0:Y:S02]  /*f950*/  F2I.FTZ.TRUNC.NTZ R3, R2 ;  /* 0x0000000200037305 */ /* 0x000e24000021f100 */
[----:B0-----:R-:W-:Y:S01]  /*f960*/  STG.E.U16 desc[UR36][R16.64], R3 ;  /* 0x0000000310007986 */ /* 0x001fe2000c101524 */
[----:B------:R-:W-:Y:S05]  /*f970*/  EXIT ;  /* 0x000000000000794d */ /* 0x000fea0003800000 */
.L_x_13280:
        /* <DEDUP_REMOVED lines=8> */
.L_x_13287:
[----:B------:R-:W-:-:S05]  /*fa00*/  F2FP.F16.F32.PACK_AB R2, RZ, R2 ;  /* 0x00000002ff02723e */ /* 0x000fca00000000ff */
[----:B------:R-:W-:Y:S01]  /*fa10*/  STG.E.U16 desc[UR36][R16.64], R2 ;  /* 0x0000000210007986 */ /* 0x000fe2000c101524 */
[----:B------:R-:W-:Y:S05]  /*fa20*/  EXIT ;  /* 0x000000000000794d */ /* 0x000fea0003800000 */
.L_x_13286:
        /* <DEDUP_REMOVED lines=9> */
.L_x_13289:
[----:B------:R-:W-:-:S04]  /*fac0*/  F2FP.F16.F32.PACK_AB R3, RZ, R2 ;  /* 0x00000002ff03723e */ /* 0x000fc800000000ff */
[----:B------:R-:W-:-:S05]  /*fad0*/  PRMT R3, R3, 0x5410, RZ ;  /* 0x0000541003037816 */ /* 0x000fca00000000ff */
[----:B------:R-:W-:Y:S01]  /*fae0*/  STG.E desc[UR36][R16.64], R3 ;  /* 0x0000000310007986 */ /* 0x000fe2000c101924 */
[----:B------:R-:W-:Y:S05]  /*faf0*/  EXIT ;  /* 0x000000000000794d */ /* 0x000fea0003800000 */
.L_x_13288:
[----:B------:R-:W-:-:S06]  /*fb00*/  FMUL.FTZ R2, R2, 1 ;  /* 0x3f80000002027820 */ /* 0x000fcc0000410000 */
[----:B------:R-:W0:Y:S02]  /*fb10*/  F2F.F64.F32 R2, R2 ;  /* 0x0000000200027310 */ /* 0x000e240000201800 */
[----:B0-----:R-:W-:Y:S01]  /*fb20*/  STG.E.64 desc[UR36][R16.64], R2 ;  /* 0x0000000210007986 */ /* 0x001fe2000c101b24 */
[----:B------:R-:W-:Y:S05]  /*fb30*/  EXIT ;  /* 0x000000000000794d */ /* 0x000fea0003800000 */
.L_x_13279:
        /* <DEDUP_REMOVED lines=12> */
.L_x_13292:
[----:B------:R-:W-:Y:S01]  /*fc00*/  FMUL.FTZ R4, R2, 1 ;  /* 0x3f80000002047820 */ /* 0x000fe20000410000 */
[----:B------:R-:W-:-:S05]  /*fc10*/  CS2R R6, SRZ ;  /* 0x0000000000067805 */ /* 0x000fca000001ff00 */
[----:B------:R-:W0:Y:S02]  /*fc20*/  F2F.F64.F32 R4, R4 ;  /* 0x0000000400047310 */ /* 0x000e240000201800 */
[----:B0-----:R-:W-:Y:S01]  /*fc30*/  STG.E.128 desc[UR36][R16.64], R4 ;  /* 0x0000000410007986 */ /* 0x001fe2000c101d24 */
[----:B------:R-:W-:Y:S05]  /*fc40*/  EXIT ;  /* 0x000000000000794d */ /* 0x000fea0003800000 */
.L_x_13291:
        /* <DEDUP_REMOVED lines=20> */
.L_x_13296:
[----:B------:R-:W-:Y:S05]  /*fd90*/  BSYNC B0 ;  /* 0x0000000000007941 */ /* 0x000fea0003800000 */
.L_x_13295:
[----:B------:R-:W-:-:S05]  /*fda0*/  LOP3.LUT R5, R0, R5, RZ, 0xfc, !PT ;  /* 0x0000000500057212 */ /* 0x000fca00078efcff */
[----:B------:R-:W-:Y:S01]  /*fdb0*/  STG.E.U8 desc[UR36][R16.64], R5 ;  /* 0x0000000510007986 */ /* 0x000fe2000c101124 */
[----:B------:R-:W-:Y:S05]  /*fdc0*/  EXIT ;  /* 0x000000000000794d */ /* 0x000fea0003800000 */
.L_x_13294:
        /* <DEDUP_REMOVED lines=12> */
.L_x_13298:
[----:B------:R-:W-:Y:S01]  /*fe90*/  IMAD.MOV.U32 R0, RZ, RZ, 0x7f ;  /* 0x0000007fff007424 */ /* 0x000fe200078e00ff */
[----:B------:R-:W-:-:S04]  /*fea0*/  ISETP.GT.U32.AND P0, PT, R4, 0x7f800000, PT ;  /* 0x7f8000000400780c */ /* 0x000fc80003f04070 */
[----:B------:R-:W-:-:S09]  /*feb0*/  SEL R0, R0, 0x7c, P0 ;  /* 0x0000007c00007807 */ /* 0x000fd20000000000 */
.L_x_13299:
[----:B------:R-:W-:Y:S05]  /*fec0*/  BSYNC B0 ;  /* 0x0000000000007941 */ /* 0x000fea0003800000 */
.L_x_13297:
[----:B------:R-:W-:-:S04]  /*fed0*/  LOP3.LUT R2, R2, 0x80000000, RZ, 0xc0, !PT ;  /* 0x8000000002027812 */ /* 0x000fc800078ec0ff */
[----:B------:R-:W-:-:S04]  /*fee0*/  SHF.R.U32.HI R3, RZ, 0x18, R2 ;  /* 0x00000018ff037819 */ /* 0x000fc80000011602 */
[----:B------:R-:W-:-:S05]  /*fef0*/  LOP3.LUT R3, R0, R3, RZ, 0xfc, !PT ;  /* 0x0000000300037212 */ /* 0x000fca00078efcff */
[----:B------:R-:W-:Y:S01]  /*ff00*/  STG.E.U8 desc[UR36][R16.64], R3 ;  /* 0x0000000310007986 */ /* 0x000fe2000c101124 */
[----:B------:R-:W-:Y:S05]  /*ff10*/  EXIT ;  /* 0x000000000000794d */ /* 0x000fea0003800000 */
.L_x_13293:
[----:B------:R-:W-:-:S05]  /*ff20*/  F2FP.BF16.F32.PACK_AB R2, RZ, R2 ;  /* 0x00000002ff02723e */ /* 0x000fca00000010ff */
[----:B------:R-:W-:Y:S01]  /*ff30*/  STG.E.U16 desc[UR36][R16.64], R2 ;  /* 0x0000000210007986 */ /* 0x000fe2000c101524 */
[----:B------:R-:W-:Y:S05]  /*ff40*/  EXIT ;  /* 0x000000000000794d */ /* 0x000fea0003800000 */
.L_x_13290:
        /* <DEDUP_REMOVED lines=11> */
.L_x_13302:
        /* <DEDUP_REMOVED lines=16> */
.L_x_13305:
[----:B------:R-:W-:-:S04]  /*10100*/  LOP3.LUT R2, R2, 0x80000000, RZ, 0xc0, !PT ;  /* 0x8000000002027812 */ /* 0x000fc800078ec0ff */
[----:B------:R-:W-:-:S04]  /*10110*/  SHF.R.U32.HI R3, RZ, 0x18, R2 ;  /* 0x00000018ff037819 */ /* 0x000fc80000011602 */
[----:B------:R-:W-:-:S04]  /*10120*/  LOP3.LUT R0, R0, R3, RZ, 0xfc, !PT ;  /* 0x0000000300007212 */ /* 0x000fc800078efcff */
[----:B------:R-:W-:-:S07]  /*10130*/  PRMT R8, R0, 0x7610, R8 ;  /* 0x0000761000087816 */ /* 0x000fce0000000008 */
.L_x_13304:
[----:B------:R-:W-:Y:S05]  /*10140*/  BSYNC B0 ;  /* 0x0000000000007941 */ /* 0x000fea0003800000 */
.L_x_13303:
[----:B------:R-:W-:Y:S01]  /*10150*/  STG.E.U8 desc[UR36][R16.64], R8 ;  /* 0x0000000810007986 */ /* 0x000fe2000c101124 */
[----:B------:R-:W-:Y:S05]  /*10160*/  EXIT ;  /* 0x000000000000794d */ /* 0x000fea0003800000 */
.L_x_13301:
        /* <DEDUP_REMOVED lines=16> */
.L_x_13308:
[----:B------:R-:W-:-:S04]  /*10270*/  LOP3.LUT R2, R2, 0x80000000, RZ, 0xc0, !PT ;  /* 0x8000000002027812 */ /* 0x000fc800078ec0ff */
[----:B------:R-:W-:-:S04]  /*10280*/  SHF.R.U32.HI R3, RZ, 0x18, R2 ;  /* 0x00000018ff037819 */ /* 0x000fc80000011602 */
[----:B------:R-:W-:-:S04]  /*10290*/  LOP3.LUT R0, R0, R3, RZ, 0xfc, !PT ;  /* 0x0000000300007212 */ /* 0x000fc800078efcff */
[----:B------:R-:W-:-:S07]  /*102a0*/  PRMT R8, R0, 0x7610, R8 ;  /* 0x0000761000087816 */ /* 0x000fce0000000008 */
.L_x_13307:
[----:B------:R-:W-:Y:S05]  /*102b0*/  BSYNC B0 ;  /* 0x0000000000007941 */ /* 0x000fea0003800000 */
.L_x_13306:
[----:B------:R-:W-:Y:S01]  /*102c0*/  STG.E.U8 desc[UR36][R16.64], R8 ;  /* 0x0000000810007986 */ /* 0x000fe2000c101124 */
[----:B------:R-:W-:Y:S05]  /*102d0*/  EXIT ;  /* 0x000000000000794d */ /* 0x000fea0003800000 */
.L_x_13300:
        /* <DEDUP_REMOVED lines=21> */
.L_x_13283:
        /* <DEDUP_REMOVED lines=16> */
.L_x_13311:
[----:B------:R-:W-:Y:S05]  /*10530*/  EXIT ;  /* 0x000000000000794d */ /* 0x000fea0003800000 */
.L_x_13310:
[----:B------:R-:W0:Y:S02]  /*10540*/  F2I.U64.TRUNC R2, R2 ;  /* 0x0000000200027311 */ /* 0x000e24000020d800 */
[----:B0-----:R-:W-:Y:S01]  /*10550*/  STG.E.64 desc[UR36][R16.64], R2 ;  /* 0x0000000210007986 */ /* 0x001fe2000c101b24 */
[----:B------:R-:W-:Y:S05]  /*10560*/  EXIT ;  /* 0x000000000000794d */ /* 0x000fea0003800000 */
.L_x_13309:
[----:B------:R-:W0:Y:S02]  /*10570*/  F2I.FTZ.U32.TRUNC.NTZ R3, R2 ;  /* 0x0000000200037305 */ /* 0x000e24000021f000 */
[----:B0-----:R-:W-:Y:S01]  /*10580*/  STG.E desc[UR36][R16.64], R3 ;  /* 0x0000000310007986 */ /* 0x001fe2000c101924 */
[----:B------:R-:W-:Y:S05]  /*10590*/  EXIT ;  /* 0x000000000000794d */ /* 0x000fea0003800000 */
.L_x_13312:
        /* <DEDUP_REMOVED lines=14> */
.L_x_14684:


//--------------------- .text._ZN2at6native27unrolled_elementwise_kernelIZZZNS0_28sigmoid_backward_kernel_cudaERNS_18TensorIteratorBaseEENKUlvE0_clEvENKUlvE0_clEvEUlffE_St5arrayIPcLm3EELi4E23TrivialOffsetCalculatorILi2EjESA_ILi1EjENS0_6memory12LoadWithCastILi2EEENSD_13StoreWithCastILi1EEEEEviT_T0_T2_T3_T4_T5_ --------------------------
	.section	.text._ZN2at6native27unrolled_elementwise_kernelIZZZNS0_28sigmoid_backward_kernel_cudaERNS_18TensorIteratorBaseEENKUlvE0_clEvENKUlvE0_clEvEUlffE_St5arrayIPcLm3EELi4E23TrivialOffsetCalculatorILi2EjESA_ILi1EjENS0_6memory12LoadWithCastILi2EEENSD_13StoreWithCastILi1EEEEEviT_T0_T2_T3_T4_T5_,"ax",@progbits
	.align	128
        .global         _ZN2at6native27unrolled_elementwise_kernelIZZZNS0_28sigmoid_backward_kernel_cudaERNS_18TensorIteratorBaseEENKUlvE0_clEvENKUlvE0_clEvEUlffE_St5arrayIPcLm3EELi4E23TrivialOffsetCalculatorILi2EjESA_ILi1EjENS0_6memory12LoadWithCastILi2EEENSD_13StoreWithCastILi1EEEEEviT_T0_T2_T3_T4_T5_
        .type           _ZN2at6native27unrolled_elementwise_kernelIZZZNS0_28sigmoid_backward_kernel_cudaERNS_18TensorIteratorBaseEENKUlvE0_clEvENKUlvE0_clEvEUlffE_St5arrayIPcLm3EELi4E23TrivialOffsetCalculatorILi2EjESA_ILi1EjENS0_6memory12LoadWithCastILi2EEENSD_13StoreWithCastILi1EEEEEviT_T0_T2_T3_T4_T5_,@function
        .size           _ZN2at6native27unrolled_elementwise_kernelIZZZNS0_28sigmoid_backward_kernel_cudaERNS_18TensorIteratorBaseEENKUlvE0_clEvENKUlvE0_clEvEUlffE_St5arrayIPcLm3EELi4E23TrivialOffsetCalculatorILi2EjESA_ILi1EjENS0_6memory12LoadWithCastILi2EEENSD_13StoreWithCastILi1EEEEEviT_T0_T2_T3_T4_T5_,(.L_x_14685 - _ZN2at6native27unrolled_elementwise_kernelIZZZNS0_28sigmoid_backward_kernel_cudaERNS_18TensorIteratorBaseEENKUlvE0_clEvENKUlvE0_clEvEUlffE_St5arrayIPcLm3EELi4E23TrivialOffsetCalculatorILi2EjESA_ILi1EjENS0_6memory12LoadWithCastILi2EEENSD_13StoreWithCastILi1EEEEEviT_T0_T2_T3_T4_T5_)
        .other          _ZN2at6native27unrolled_elementwise_kernelIZZZNS0_28sigmoid_backward_kernel_cudaERNS_18TensorIteratorBaseEENKUlvE0_clEvENKUlvE0_clEvEUlffE_St5arrayIPcLm3EELi4E23TrivialOffsetCalculatorILi2EjESA_ILi1EjENS0_6memory12LoadWithCastILi2EEENSD_13StoreWithCastILi1EEEEEviT_T0_T2_T3_T4_T5_,@"STO_CUDA_ENTRY STV_DEFAULT"
_ZN2at6native27unrolled_elementwise_kernelIZZZNS0_28sigmoid_backward_kernel_cudaERNS_18TensorIteratorBaseEENKUlvE0_clEvENKUlvE0_clEvEUlffE_St5arrayIPcLm3EELi4E23TrivialOffsetCalculatorILi2EjESA_ILi1EjENS0_6memory12LoadWithCastILi2EEENSD_13StoreWithCastILi1EEEEEviT_T0_T2_T3_T4_T5_:
.text._ZN2at6native27unrolled_elementwise_kernelIZZZNS0_28sigmoid_backward_kernel_cudaERNS_18TensorIteratorBaseEENKUlvE0_clEvENKUlvE0_clEvEUlffE_St5arrayIPcLm3EELi4E23TrivialOffsetCalculatorILi2EjESA_ILi1EjENS0_6memory12LoadWithCastILi2EEENSD_13StoreWithCastILi1EEEEEviT_T0_T2_T3_T4_T5_:
        /* <DEDUP_REMOVED lines=34> */
.L_x_13319:
[----:B------:R-:W2:Y:S02]  /*0220*/  LDG.E.U8 R4, desc[UR36][R4.64] ;  /* 0x0000002404047981 */ /* 0x000ea4000c1e1100 */
[----:B--2---:R-:W-:Y:S01]  /*0230*/  I2FP.F32.U32 R22, R4 ;  /* 0x0000000400167245 */ /* 0x004fe20000201000 */
[----:B------:R-:W-:Y:S06]  /*0240*/  BRA `(.L_x_13321) ;  /* 0x0000000c00307947 */ /* 0x000fec0003800000 */
.L_x_13318:
        /* <DEDUP_REMOVED lines=9> */
.L_x_13323:
[----:B------:R-:W2:Y:S02]  /*02e0*/  LDG.E R4, desc[UR36][R4.64] ;  /* 0x0000002404047981 */ /* 0x000ea4000c1e1900 */
[----:B--2---:R-:W-:Y:S01]  /*02f0*/  I2FP.F32.S32 R22, R4 ;  /* 0x0000000400167245 */ /* 0x004fe20000201400 */
[----:B------:R-:W-:Y:S06]  /*0300*/  BRA `(.L_x_13321) ;  /* 0x0000000c00007947 */ /* 0x000fec0003800000 */
.L_x_13322:
[----:B------:R-:W2:Y:S02]  /*0310*/  LDG.E.U16 R4, desc[UR36][R4.64] ;  /* 0x0000002404047981 */ /* 0x000ea4000c1e1500 */
[----:B--2---:R2:W3:Y:S01]  /*0320*/  I2F.S16 R22, R4 ;  /* 0x0000000400167306 */ /* 0x0044e20000101400 */
[----:B------:R-:W-:Y:S05]  /*0330*/  BRA `(.L_x_13321) ;  /* 0x0000000800f47947 */ /* 0x000fea0003800000 */
.L_x_13317:
        /* <DEDUP_REMOVED lines=8> */
.L_x_13325:
[----:B------:R-:W2:Y:S02]  /*03c0*/  LDG.E.U16 R4, desc[UR36][R4.64] ;  /* 0x0000002404047981 */ /* 0x000ea4000c1e1500 */
[----:B--2---:R-:W-:Y:S01]  /*03d0*/  HADD2.F32 R22, -RZ, R4.H0_H0 ;  /* 0x20000004ff167230 */ /* 0x004fe20000004100 */
[----:B------:R-:W-:Y:S06]  /*03e0*/  BRA `(.L_x_13321) ;  /* 0x0000000800c87947 */ /* 0x000fec0003800000 */
.L_x_13324:
        /* <DEDUP_REMOVED lines=8> */
.L_x_13327:
[----:B------:R-:W2:Y:S02]  /*0470*/  LDG.E.U16 R4, desc[UR36][R4.64] ;  /* 0x0000002404047981 */ /* 0x000ea4000c1e1500 */
[----:B--2---:R-:W-:Y:S01]  /*0480*/  HADD2.F32 R22, -RZ, R4.H0_H0 ;  /* 0x20000004ff167230 */ /* 0x004fe20000004100 */
[----:B------:R-:W-:Y:S06]  /*0490*/  BRA `(.L_x_13321) ;  /* 0x00000008009c7947 */ /* 0x000fec0003800000 */
.L_x_13326:
[----:B------:R-:W2:Y:S01]  /*04a0*/  LDG.E.64 R4, desc[UR36][R4.64] ;  /* 0x0000002404047981 */ /* 0x000ea2000c1e1b00 */
[----:B------:R-:W-:Y:S01]  /*04b0*/  UMOV UR4, 0xf0000000 ;  /* 0xf000000000047882 */ /* 0x000fe20000000000 */
[----:B------:R-:W-:Y:S01]  /*04c0*/  UMOV UR5, 0x380fffff ;  /* 0x380fffff00057882 */ /* 0x000fe20000000000 */
[----:B--2---:R-:W0:Y:S01]  /*04d0*/  F2F.F32.F64 R22, R4 ;  /* 0x0000000400167310 */ /* 0x004e220000301000 */
[----:B------:R-:W-:-:S14]  /*04e0*/  DSETP.GEU.AND P0, PT, |R4|, UR4, PT ;  /* 0x0000000404007e2a */ /* 0x000fdc000bf0e200 */
[----:B0-----:R-:W-:Y:S01]  /*04f0*/  @!P0 FMUL R22, R22, 1.175494350822287508e-38 ;  /* 0x0080000016168820 */ /* 0x001fe20000400000 */
[----:B------:R-:W-:Y:S06]  /*0500*/  BRA `(.L_x_13321) ;  /* 0x0000000800807947 */ /* 0x000fec0003800000 */
.L_x_13316:
        /* <DEDUP_REMOVED lines=12> */
.L_x_13330:
[----:B------:R-:W2:Y:S01]  /*05d0*/  LDG.E.64 R4, desc[UR36][R4.64] ;  /* 0x0000002404047981 */ /* 0x000ea2000c1e1b00 */
[----:B------:R-:W-:Y:S01]  /*05e0*/  UMOV UR4, 0xf0000000 ;  /* 0xf000000000047882 */ /* 0x000fe20000000000 */
[----:B------:R-:W-:Y:S01]  /*05f0*/  UMOV UR5, 0x380fffff ;  /* 0x380fffff00057882 */ /* 0x000fe20000000000 */
[----:B--2---:R-:W0:Y:S01]  /*0600*/  F2F.F32.F64 R22, R4 ;  /* 0x0000000400167310 */ /* 0x004e220000301000 */
[----:B------:R-:W-:-:S14]  /*0610*/  DSETP.GEU.AND P0, PT, |R4|, UR4, PT ;  /* 0x0000000404007e2a */ /* 0x000fdc000bf0e200 */
[----:B0-----:R-:W-:Y:S01]  /*0620*/  @!P0 FMUL R22, R22, 1.175494350822287508e-38 ;  /* 0x0080000016168820 */ /* 0x001fe20000400000 */
[----:B------:R-:W-:Y:S06]  /*0630*/  BRA `(.L_x_13321) ;  /* 0x0000000800347947 */ /* 0x000fec0003800000 */
.L_x_13329:
        /* <DEDUP_REMOVED lines=26> */
.L_x_13332:
        /* <DEDUP_REMOVED lines=14> */
.L_x_13331:
[----:B------:R-:W2:Y:S02]  /*08c0*/  LDG.E.U16 R4, desc[UR36][R4.64] ;  /* 0x0000002404047981 */ /* 0x000ea4000c1e1500 */
[----:B--2---:R-:W-:Y:S01]  /*08d0*/  IMAD.U32 R22, R4, 0x10000, RZ ;  /* 0x0001000004167824 */ /* 0x004fe200078e00ff */
[----:B------:R-:W-:Y:S06]  /*08e0*/  BRA `(.L_x_13321) ;  /* 0x0000000400887947 */ /* 0x000fec0003800000 */
.L_x_13328:
        /* <DEDUP_REMOVED lines=11> */
.L_x_13335:
        /* <DEDUP_REMOVED lines=20> */
.L_x_13337:
[----:B------:R-:W-:Y:S05]  /*0ae0*/  BSYNC B0 ;  /* 0x0000000000007941 */ /* 0x000fea0003800000 */
.L_x_13336:
[----:B------:R-:W-:Y:S01]  /*0af0*/  IMAD.SHL.U32 R3, R3, 0x100000, RZ ;  /* 0x0010000003037824 */ /* 0x000fe200078e00ff */
[----:B------:R-:W-:-:S04]  /*0b00*/  LEA R5, R0, 0x3b800000, 0x17 ;  /* 0x3b80000000057811 */ /* 0x000fc800078eb8ff */
[----:B------:R-:W-:Y:S01]  /*0b10*/  LOP3.LUT R22, R5, R3, R22, 0xfe, !PT ;  /* 0x0000000305167212 */ /* 0x000fe200078efe16 */
[----:B------:R-:W-:Y:S06]  /*0b20*/  BRA `(.L_x_13321) ;  /* 0x0000000000f87947 */ /* 0x000fec0003800000 */
.L_x_13334:
        /* <DEDUP_REMOVED lines=20> */
.L_x_13339:
[----:B------:R-:W-:Y:S05]  /*0c70*/  BSYNC B0 ;  /* 0x0000000000007941 */ /* 0x000fea0003800000 */
.L_x_13338:
[----:B------:R-:W-:Y:S01]  /*0c80*/  IMAD.SHL.U32 R3, R3, 0x200000, RZ ;  /* 0x0020000003037824 */ /* 0x000fe200078e00ff */
[----:B------:R-:W-:-:S04]  /*0c90*/  LEA R5, R0, 0x37800000, 0x17 ;  /* 0x3780000000057811 */ /* 0x000fc800078eb8ff */
[----:B------:R-:W-:Y:S01]  /*0ca0*/  LOP3.LUT R22, R5, R3, R22, 0xfe, !PT ;  /* 0x0000000305167212 */ /* 0x000fe200078efe16 */
[----:B------:R-:W-:Y:S06]  /*0cb0*/  BRA `(.L_x_13321) ;  /* 0x0000000000947947 */ /* 0x000fec0003800000 */
.L_x_13333:
        /* <DEDUP_REMOVED lines=14> */
.L_x_13320:
        /* <DEDUP_REMOVED lines=16> */
.L_x_13342:
[----:B------:R-:W-:Y:S01]  /*0ea0*/  IMAD.MOV.U32 R22, RZ, RZ, RZ ;  /* 0x000000ffff167224 */ /* 0x000fe200078e00ff */
[----:B------:R-:W-:Y:S06]  /*0eb0*/  BRA `(.L_x_13321) ;  /* 0x0000000000147947 */ /* 0x000fec0003800000 */
.L_x_13341:
[----:B------:R-:W2:Y:S02]  /*0ec0*/  LDG.E.64 R22, desc[UR36][R4.64] ;  /* 0x0000002404167981 */ /* 0x000ea4000c1e1b00 */
[----:B--2---:R0:W1:Y:S01]  /*0ed0*/  I2F.U64 R22, R22 ;  /* 0x0000001600167312 */ /* 0x0040620000301000 */
[----:B------:R-:W-:Y:S05]  /*0ee0*/  BRA `(.L_x_13321) ;  /* 0x0000000000087947 */ /* 0x000fea0003800000 */
.L_x_13340:
[----:B------:R-:W2:Y:S02]  /*0ef0*/  LDG.E R4, desc[UR36][R4.64] ;  /* 0x0000002404047981 */ /* 0x000ea4000c1e1900 */
[----:B--2---:R-:W-:-:S07]  /*0f00*/  I2FP.F32.U32 R22, R4 ;  /* 0x0000000400167245 */ /* 0x004fce0000201000 */
.L_x_13321:
[----:B------:R-:W-:Y:S05]  /*0f10*/  BSYNC B6 ;  /* 0x0000000000067941 */ /* 0x000fea0003800000 */
.L_x_13315:
        /* <DEDUP_REMOVED lines=20> */
.L_x_13347:
[----:B------:R-:W2:Y:S02]  /*1060*/  LDG.E.U8 R4, desc[UR36][R4.64] ;  /* 0x0000002404047981 */ /* 0x000ea4000c1e1100 */
[----:B--2---:R-:W-:Y:S01]  /*1070*/  I2FP.F32.U32 R23, R4 ;  /* 0x0000000400177245 */ /* 0x004fe20000201000 */
[----:B------:R-:W-:Y:S06]  /*1080*/  BRA `(.L_x_13349) ;  /* 0x0000000c002c7947 */ /* 0x000fec0003800000 */
.L_x_13346:
        /* <DEDUP_REMOVED lines=9> */
.L_x_13351:
[----:B------:R-:W2:Y:S02]  /*1120*/  LDG.E R4, desc[UR36][R4.64] ;  /* 0x0000002404047981 */ /* 0x000ea4000c1e1900 */
[----:B--2---:R-:W-:Y:S01]  /*1130*/  I2FP.F32.S32 R23, R4 ;  /* 0x0000000400177245 */ /* 0x004fe20000201400 */
[----:B------:R-:W-:Y:S06]  /*1140*/  BRA `(.L_x_13349) ;  /* 0x0000000800fc7947 */ /* 0x000fec0003800000 */
.L_x_13350:
[----:B------:R-:W2:Y:S02]  /*1150*/  LDG.E.U16 R4, desc[UR36][R4.64] ;  /* 0x0000002404047981 */ /* 0x000ea4000c1e1500 */
[----:B--2---:R0:W2:Y:S01]  /*1160*/  I2F.S16 R23, R4 ;  /* 0x0000000400177306 */ /* 0x0040a20000101400 */
[----:B------:R-:W-:Y:S05]  /*1170*/  BRA `(.L_x_13349) ;  /* 0x0000000800f07947 */ /* 0x000fea0003800000 */
.L_x_13345:
        /* <DEDUP_REMOVED lines=8> */
.L_x_13353:
[----:B------:R-:W2:Y:S02]  /*1200*/  LDG.E.U16 R4, desc[UR36][R4.64] ;  /* 0x0000002404047981 */ /* 0x000ea4000c1e1500 */
[----:B--2---:R-:W-:Y:S01]  /*1210*/  HADD2.F32 R23, -RZ, R4.H0_H0 ;  /* 0x20000004ff177230 */ /* 0x004fe20000004100 */
[----:B------:R-:W-:Y:S06]  /*1220*/  BRA `(.L_x_13349) ;  /* 0x0000000800c47947 */ /* 0x000fec0003800000 */
.L_x_13352:
        /* <DEDUP_REMOVED lines=8> */
.L_x_13355:
[----:B------:R-:W2:Y:S02]  /*12b0*/  LDG.E.U16 R4, desc[UR36][R4.64] ;  /* 0x0000002404047981 */ /* 0x000ea4000c1e1500 */
[----:B--2---:R-:W-:Y:S01]  /*12c0*/  HADD2.F32 R23, -RZ, R4.H0_H0 ;  /* 0x20000004ff177230 */ /* 0x004fe20000004100 */
[----:B------:R-:W-:Y:S06]  /*12d0*/  BRA `(.L_x_13349) ;  /* 0x0000000800987947 */ /* 0x000fec0003800000 */
.L_x_13354:
[----:B------:R-:W2:Y:S01]  /*12e0*/  LDG.E.64 R4, desc[UR36][R4.64] ;  /* 0x0000002404047981 */ /* 0x000ea2000c1e1b00 */
[----:B------:R-:W-:Y:S01]  /*12f0*/  UMOV UR4, 0xf0000000 ;  /* 0xf000000000047882 */ /* 0x000fe20000000000 */
[----:B------:R-:W-:Y:S01]  /*1300*/  UMOV UR5, 0x380fffff ;  /* 0x380fffff00057882 */ /* 0x000fe20000000000 */
[----:B--2---:R-:W0:Y:S01]  /*1310*/  F2F.F32.F64 R23, R4 ;  /* 0x0000000400177310 */ /* 0x004e220000301000 */
[----:B------:R-:W-:-:S14]  /*1320*/  DSETP.GEU.AND P0, PT, |R4|, UR4, PT ;  /* 0x0000000404007e2a */ /* 0x000fdc000bf0e200 */
[----:B0-----:R-:W-:Y:S01]  /*1330*/  @!P0 FMUL R23, R23, 1.175494350822287508e-38 ;  /* 0x0080000017178820 */ /* 0x001fe20000400000 */
[----:B------:R-:W-:Y:S06]  /*1340*/  BRA `(.L_x_13349) ;  /* 0x00000008007c7947 */ /* 0x000fec0003800000 */
.L_x_13344:
        /* <DEDUP_REMOVED lines=12> */
.L_x_13358:
[----:B------:R-:W2:Y:S01]  /*1410*/  LDG.E.64 R4, desc[UR36][R4.64] ;  /* 0x0000002404047981 */ /* 0x000ea2000c1e1b00 */
[----:B------:R-:W-:Y:S01]  /*1420*/  UMOV UR4, 0xf0000000 ;  /* 0xf000000000047882 */ /* 0x000fe20000000000 */
[----:B------:R-:W-:Y:S01]  /*1430*/  UMOV UR5, 0x380fffff ;  /* 0x380fffff00057882 */ /* 0x000fe20000000000 */
[----:B--2---:R-:W0:Y:S01]  /*1440*/  F2F.F32.F64 R23, R4 ;  /* 0x0000000400177310 */ /* 0x004e220000301000 */
[----:B------:R-:W-:-:S14]  /*1450*/  DSETP.GEU.AND P0, PT, |R4|, UR4, PT ;  /* 0x0000000404007e2a */ /* 0x000fdc000bf0e200 */
[----:B0-----:R-:W-:Y:S01]  /*1460*/  @!P0 FMUL R23, R23, 1.175494350822287508e-38 ;  /* 0x0080000017178820 */ /* 0x001fe20000400000 */
[----:B------:R-:W-:Y:S06]  /*1470*/  BRA `(.L_x_13349) ;  /* 0x0000000800307947 */ /* 0x000fec0003800000 */
.L_x_13357:
        /* <DEDUP_REMOVED lines=26> */
.L_x_13360:
        /* <DEDUP_REMOVED lines=13> */
.L_x_13359:
[----:B------:R-:W2:Y:S02]  /*16f0*/  LDG.E.U16 R4, desc[UR36][R4.64] ;  /* 0x0000002404047981 */ /* 0x000ea4000c1e1500 */
[----:B--2---:R-:W-:Y:S01]  /*1700*/  IMAD.U32 R23, R4, 0x10000, RZ ;  /* 0x0001000004177824 */ /* 0x004fe200078e00ff */
[----:B------:R-:W-:Y:S06]  /*1710*/  BRA `(.L_x_13349) ;  /* 0x0000000400887947 */ /* 0x000fec0003800000 */
.L_x_13356:
        /* <DEDUP_REMOVED lines=11> */
.L_x_13363:
        /* <DEDUP_REMOVED lines=20> */
.L_x_13365:
[----:B------:R-:W-:Y:S05]  /*1910*/  BSYNC B0 ;  /* 0x0000000000007941 */ /* 0x000fea0003800000 */
.L_x_13364:
[----:B------:R-:W-:Y:S01]  /*1920*/  IMAD.SHL.U32 R3, R3, 0x100000, RZ ;  /* 0x0010000003037824 */ /* 0x000fe200078e00ff */
[----:B------:R-:W-:-:S04]  /*1930*/  LEA R0, R0, 0x3b800000, 0x17 ;  /* 0x3b80000000007811 */ /* 0x000fc800078eb8ff */
[----:B------:R-:W-:Y:S01]  /*1940*/  LOP3.LUT R23, R0, R3, R23, 0xfe, !PT ;  /* 0x0000000300177212 */ /* 0x000fe200078efe17 */
[----:B------:R-:W-:Y:S06]  /*1950*/  BRA `(.L_x_13349) ;  /* 0x0000000000f87947 */ /* 0x000fec0003800000 */
.L_x_13362:
        /* <DEDUP_REMOVED lines=20> */
.L_x_13367:
[----:B------:R-:W-:Y:S05]  /*1aa0*/  BSYNC B0 ;  /* 0x0000000000007941 */ /* 0x000fea0003800000 */
.L_x_13366:
[----:B------:R-:W-:Y:S01]  /*1ab0*/  IMAD.SHL.U32 R3, R3, 0x200000, RZ ;  /* 0x0020000003037824 */ /* 0x000fe200078e00ff */
[----:B------:R-:W-:-:S04]  /*1ac0*/  LEA R0, R0, 0x37800000, 0x17 ;  /* 0x3780000000007811 */ /* 0x000fc800078eb8ff */
[----:B------:R-:W-:Y:S01]  /*1ad0*/  LOP3.LUT R23, R0, R3, R23, 0xfe, !PT ;  /* 0x0000000300177212 */ /* 0x000fe200078efe17 */
[----:B------:R-:W-:Y:S06]  /*1ae0*/  BRA `(.L_x_13349) ;  /* 0x0000000000947947 */ /* 0x000fec0003800000 */
.L_x_13361:
        /* <DEDUP_REMOVED lines=14> */
.L_x_13348:
        /* <DEDUP_REMOVED lines=16> */
.L_x_13370:
[----:B------:R-:W-:Y:S01]  /*1cd0*/  IMAD.MOV.U32 R23, RZ, RZ, RZ ;  /* 0x000000ffff177224 */ /* 0x000fe200078e00ff */
[----:B------:R-:W-:Y:S06]  /*1ce0*/  BRA `(.L_x_13349) ;  /* 0x0000000000147947 */ /* 0x000fec0003800000 */
.L_x_13369:
[----:B------:R-:W2:Y:S02]  /*1cf0*/  LDG.E.64 R4, desc[UR36][R4.64] ;  /* 0x0000002404047981 */ /* 0x000ea4000c1e1b00 */
[----:B--2---:R0:W2:Y:S01]  /*1d00*/  I2F.U64 R23, R4 ;  /* 0x0000000400177312 */ /* 0x0040a20000301000 */
[----:B------:R-:W-:Y:S05]  /*1d10*/  BRA `(.L_x_13349) ;  /* 0x0000000000087947 */ /* 0x000fea0003800000 */
.L_x_13368:
[----:B------:R-:W2:Y:S02]  /*1d20*/  LDG.E R4, desc[UR36][R4.64] ;  /* 0x0000002404047981 */ /* 0x000ea4000c1e1900 */
[----:B--2---:R-:W-:-:S07]  /*1d30*/  I2FP.F32.U32 R23, R4 ;  /* 0x0000000400177245 */ /* 0x004fce0000201000 */
.L_x_13349:
[----:B------:R-:W-:Y:S05]  /*1d40*/  BSYNC B6 ;  /* 0x0000000000067941 */ /* 0x000fea0003800000 */
.L_x_13343:
[----:B------:R-:W0:Y:S02]  /*1d50*/  S2R R16, SR_TID.X ;  /* 0x0000000000107919 */ /* 0x000e240000002100 */
[----:B0-----:R-:W-:-:S07]  /*1d60*/  VIADD R16, R16, 0x80 ;  /* 0x0000008010107836 */ /* 0x001fce0000000000 */
.L_x_13314:
[----:B------:R-:W-:Y:S05]  /*1d70*/  BSYNC B7 ;  /* 0x0000000000077941 */ /* 0x000fea0003800000 */
.L_x_13313:
        /* <DEDUP_REMOVED lines=25> */
.L_x_13377:
[----:B------:R-:W4:Y:S02]  /*1f10*/  LDG.E.U8 R4, desc[UR36][R4.64] ;  /* 0x0000002404047981 */ /* 0x000f24000c1e1100 */
[----:B----4-:R-:W-:Y:S01]  /*1f20*/  I2FP.F32.U32 R28, R4 ;  /* 0x00000004001c7245 */ /* 0x010fe20000201000 */
[----:B------:R-:W-:Y:S06]  /*1f30*/  BRA `(.L_x_13379) ;  /* 0x0000000c002c7947 */ /* 0x000fec0003800000 */
.L_x_13376:
        /* <DEDUP_REMOVED lines=9> */
.L_x_13381:
[----:B------:R-:W4:Y:S02]  /*1fd0*/  LDG.E R4, desc[UR36][R4.64] ;  /* 0x0000002404047981 */ /* 0x000f24000c1e1900 */
[----:B----4-:R-:W-:Y:S01]  /*1fe0*/  I2FP.F32.S32 R28, R4 ;  /* 0x00000004001c7245 */ /* 0x010fe20000201400 */
[----:B------:R-:W-:Y:S06]  /*1ff0*/  BRA `(.L_x_13379) ;  /* 0x0000000800fc7947 */ /* 0x000fec0003800000 */
.L_x_13380:
[----:B------:R-:W4:Y:S02]  /*2000*/  LDG.E.U16 R4, desc[UR36][R4.64] ;  /* 0x0000002404047981 */ /* 0x000f24000c1e1500 */
[----:B----4-:R0:W4:Y:S01]  /*2010*/  I2F.S16 R28, R4 ;  /* 0x00000004001c7306 */ /* 0x0101220000101400 */
[----:B------:R-:W-:Y:S05]  /*2020*/  BRA `(.L_x_13379) ;  /* 0x0000000800f07947 */ /* 0x000fea0003800000 */
.L_x_13375:
        /* <DEDUP_REMOVED lines=8> */
.L_x_13383:
[----:B------:R-:W4:Y:S02]  /*20b0*/  LDG.E.U16 R4, desc[UR36][R4.64] ;  /* 0x0000002404047981 */ /* 0x000f24000c1e1500 */
[----:B----4-:R-:W-:Y:S01]  /*20c0*/  HADD2.F32 R28, -RZ, R4.H0_H0 ;  /* 0x20000004ff1c7230 */ /* 0x010fe20000004100 */
[----:B------:R-:W-:Y:S06]  /*20d0*/  BRA `(.L_x_13379) ;  /* 0x0000000800c47947 */ /* 0x000fec0003800000 */
.L_x_13382:
        /* <DEDUP_REMOVED lines=8> */
.L_x_13385:
[----:B------:R-:W4:Y:S02]  /*2160*/  LDG.E.U16 R4, desc[UR36][R4.64] ;  /* 0x0000002404047981 */ /* 0x000f24000c1e1500 */
[----:B----4-:R-:W-:Y:S01]  /*2170*/  HADD2.F32 R28, -RZ, R4.H0_H0 ;  /* 0x20000004ff1c7230 */ /* 0x010fe20000004100 */
[----:B------:R-:W-:Y:S06]  /*2180*/  BRA `(.L_x_13379) ;  /* 0x0000000800987947 */ /* 0x000fec0003800000 */
.L_x_13384:
[----:B------:R-:W4:Y:S01]  /*2190*/  LDG.E.64 R4, desc[UR36][R4.64] ;  /* 0x0000002404047981 */ /* 0x000f22000c1e1b00 */
[----:B------:R-:W-:Y:S01]  /*21a0*/  UMOV UR4, 0xf0000000 ;  /* 0xf000000000047882 */ /* 0x000fe20000000000 */
[----:B------:R-:W-:Y:S01]  /*21b0*/  UMOV UR5, 0x380fffff ;  /* 0x380fffff00057882 */ /* 0x000fe20000000000 */
[----:B----4-:R-:W0:Y:S01]  /*21c0*/  F2F.F32.F64 R28, R4 ;  /* 0x00000004001c7310 */ /* 0x010e220000301000 */
[----:B------:R-:W-:-:S14]  /*21d0*/  DSETP.GEU.AND P0, PT, |R4|, UR4, PT ;  /* 0x0000000404007e2a */ /* 0x000fdc000bf0e200 */
[----:B0-----:R-:W-:Y:S01]  /*21e0*/  @!P0 FMUL R28, R28, 1.175494350822287508e-38 ;  /* 0x008000001c1c8820 */ /* 0x001fe20000400000 */
[----:B------:R-:W-:Y:S06]  /*21f0*/  BRA `(.L_x_13379) ;  /* 0x00000008007c7947 */ /* 0x000fec0003800000 */
.L_x_13374:
        /* <DEDUP_REMOVED lines=12> */
.L_x_13388:
[----:B------:R-:W4:Y:S01]  /*22c0*/  LDG.E.64 R4, desc[UR36][R4.64] ;  /* 0x0000002404047981 */ /* 0x000f22000c1e1b00 */
[----:B------:R-:W-:Y:S01]  /*22d0*/  UMOV UR4, 0xf0000000 ;  /* 0xf000000000047882 */ /* 0x000fe20000000000 */
[----:B------:R-:W-:Y:S01]  /*22e0*/  UMOV UR5, 0x380fffff ;  /* 0x380fffff00057882 */ /* 0x000fe20000000000 */
[----:B----4-:R-:W0:Y:S01]  /*22f0*/  F2F.F32.F64 R28, R4 ;  /* 0x00000004001c7310 */ /* 0x010e220000301000 */
[----:B------:R-:W-:-:S14]  /*2300*/  DSETP.GEU.AND P0, PT, |R4|, UR4, PT ;  /* 0x0000000404007e2a */ /* 0x000fdc000bf0e200 */
[----:B0-----:R-:W-:Y:S01]  /*2310*/  @!P0 FMUL R28, R28, 1.175494350822287508e-38 ;  /* 0x008000001c1c8820 */ /* 0x001fe20000400000 */
[----:B------:R-:W-:Y:S06]  /*2320*/  BRA `(.L_x_13379) ;  /* 0x0000000800307947 */ /* 0x000fec0003800000 */
.L_x_13387:
        /* <DEDUP_REMOVED lines=26> */
.L_x_13390:
        /* <DEDUP_REMOVED lines=13> */
.L_x_13389:
[----:B------:R-:W4:Y:S02]  /*25a0*/  LDG.E.U16 R4, desc[UR36][R4.64] ;  /* 0x0000002404047981 */ /* 0x000f24000c1e1500 */
[----:B----4-:R-:W-:Y:S01]  /*25b0*/  IMAD.U32 R28, R4, 0x10000, RZ ;  /* 0x00010000041c7824 */ /* 0x010fe200078e00ff */
[----:B------:R-:W-:Y:S06]  /*25c0*/  BRA `(.L_x_13379) ;  /* 0x0000000400887947 */ /* 0x000fec0003800000 */
.L_x_13386:
        /* <DEDUP_REMOVED lines=11> */
.L_x_13393:
        /* <DEDUP_REMOVED lines=20> */
.L_x_13395:
[----:B------:R-:W-:Y:S05]  /*27c0*/  BSYNC B0 ;  /* 0x0000000000007941 */ /* 0x000fea0003800000 */
.L_x_13394:
[----:B------:R-:W-:Y:S01]  /*27d0*/  IMAD.SHL.U32 R3, R3, 0x100000, RZ ;  /* 0x0010000003037824 */ /* 0x000fe200078e00ff */
[----:B------:R-:W-:-:S04]  /*27e0*/  LEA R5, R0, 0x3b800000, 0x17 ;  /* 0x3b80000000057811 */ /* 0x000fc800078eb8ff */
[----:B------:R-:W-:Y:S01]  /*27f0*/  LOP3.LUT R28, R5, R3, R28, 0xfe, !PT ;  /* 0x00000003051c7212 */ /* 0x000fe200078efe1c */
[----:B------:R-:W-:Y:S06]  /*2800*/  BRA `(.L_x_13379) ;  /* 0x0000000000f87947 */ /* 0x000fec0003800000 */
.L_x_13392:
        /* <DEDUP_REMOVED lines=20> */
.L_x_13397:
[----:B------:R-:W-:Y:S05]  /*2950*/  BSYNC B0 ;  /* 0x0000000000007941 */ /* 0x000fea0003800000 */
.L_x_13396:
[----:B------:R-:W-:Y:S01]  /*2960*/  IMAD.SHL.U32 R3, R3, 0x200000, RZ ;  /* 0x0020000003037824 */ /* 0x000fe200078e00ff */
[----:B------:R-:W-:-:S04]  /*2970*/  LEA R5, R0, 0x37800000, 0x17 ;  /* 0x3780000000057811 */ /* 0x000fc800078eb8ff */
[----:B------:R-:W-:Y:S01]  /*2980*/  LOP3.LUT R28, R5, R3, R28, 0xfe, !PT ;  /* 0x00000003051c7212 */ /* 0x000fe200078efe1c */
[----:B------:R-:W-:Y:S06]  /*2990*/  BRA `(.L_x_13379) ;  /* 0x0000000000947947 */ /* 0x000fec0003800000 */
.L_x_13391:
        /* <DEDUP_REMOVED lines=14> */
.L_x_13378:
        /* <DEDUP_REMOVED lines=16> */
.L_x_13400:
[----:B------:R-:W-:Y:S01]  /*2b80*/  IMAD.MOV.U32 R28, RZ, RZ, RZ ;  /* 0x000000ffff1c7224 */ /* 0x000fe200078e00ff */
[----:B------:R-:W-:Y:S06]  /*2b90*/  BRA `(.L_x_13379) ;  /* 0x0000000000147947 */ /* 0x000fec0003800000 */
.L_x_13399:
[----:B------:R-:W4:Y:S02]  /*2ba0*/  LDG.E.64 R28, desc[UR36][R4.64] ;  /* 0x00000024041c7981 */ /* 0x000f24000c1e1b00 */
[----:B----4-:R0:W4:Y:S01]  /*2bb0*/  I2F.U64 R28, R28 ;  /* 0x0000001c001c7312 */ /* 0x0101220000301000 */
[----:B------:R-:W-:Y:S05]  /*2bc0*/  BRA `(.L_x_13379) ;  /* 0x0000000000087947 */ /* 0x000fea0003800000 */
.L_x_13398:
[----:B------:R-:W4:Y:S02]  /*2bd0*/  LDG.E R4, desc[UR36][R4.64] ;  /* 0x0000002404047981 */ /* 0x000f24000c1e1900 */
[----:B----4-:R-:W-:-:S07]  /*2be0*/  I2FP.F32.U32 R28, R4 ;  /* 0x00000004001c7245 */ /* 0x010fce0000201000 */
.L_x_13379:
[----:B------:R-:W-:Y:S05]  /*2bf0*/  BSYNC B6 ;  /* 0x0000000000067941 */ /* 0x000fea0003800000 */
.L_x_13373:
        /* <DEDUP_REMOVED lines=20> */
.L_x_13405:
[----:B------:R-:W2:Y:S02]  /*2d40*/  LDG.E.U8 R4, desc[UR36][R4.64] ;  /* 0x0000002404047981 */ /* 0x000ea4000c1e1100 */
[----:B--2---:R-:W-:Y:S01]  /*2d50*/  I2FP.F32.U32 R25, R4 ;  /* 0x0000000400197245 */ /* 0x004fe20000201000 */
[----:B------:R-:W-:Y:S06]  /*2d60*/  BRA `(.L_x_13407) ;  /* 0x0000000c002c7947 */ /* 0x000fec0003800000 */
.L_x_13404:
        /* <DEDUP_REMOVED lines=9> */
.L_x_13409:
[----:B------:R-:W2:Y:S02]  /*2e00*/  LDG.E R4, desc[UR36][R4.64] ;  /* 0x0000002404047981 */ /* 0x000ea4000c1e1900 */
[----:B--2---:R-:W-:Y:S01]  /*2e10*/  I2FP.F32.S32 R25, R4 ;  /* 0x0000000400197245 */ /* 0x004fe20000201400 */
[----:B------:R-:W-:Y:S06]  /*2e20*/  BRA `(.L_x_13407) ;  /* 0x0000000800fc7947 */ /* 0x000fec0003800000 */
.L_x_13408:
[----:B------:R-:W2:Y:S02]  /*2e30*/  LDG.E.U16 R4, desc[UR36][R4.64] ;  /* 0x0000002404047981 */ /* 0x000ea4000c1e1500 */
[----:B--2---:R0:W2:Y:S01]  /*2e40*/  I2F.S16 R25, R4 ;  /* 0x0000000400197306 */ /* 0x0040a20000101400 */
[----:B------:R-:W-:Y:S05]  /*2e50*/  BRA `(.L_x_13407) ;  /* 0x0000000800f07947 */ /* 0x000fea0003800000 */
.L_x_13403:
        /* <DEDUP_REMOVED lines=8> */
.L_x_13411:
[----:B------:R-:W2:Y:S02]  /*2ee0*/  LDG.E.U16 R4, desc[UR36][R4.64] ;  /* 0x0000002404047981 */ /* 0x000ea4000c1e1500 */
[----:B--2---:R-:W-:Y:S01]  /*2ef0*/  HADD2.F32 R25, -RZ, R4.H0_H0 ;  /* 0x20000004ff197230 */ /* 0x004fe20000004100 */
[----:B------:R-:W-:Y:S06]  /*2f00*/  BRA `(.L_x_13407) ;  /* 0x0000000800c47947 */ /* 0x000fec0003800000 */
.L_x_13410:
        /* <DEDUP_REMOVED lines=8> */
.L_x_13413:
[----:B------:R-:W2:Y:S02]  /*2f90*/  LDG.E.U16 R4, desc[UR36][R4.64] ;  /* 0x0000002404047981 */ /* 0x000ea4000c1e1500 */
[----:B--2---:R-:W-:Y:S01]  /*2fa0*/  HADD2.F32 R25, -RZ, R4.H0_H0 ;  /* 0x20000004ff197230 */ /* 0x004fe20000004100 */
[----:B------:R-:W-:Y:S06]  /*2fb0*/  BRA `(.L_x_13407) ;  /* 0x0000000800987947 */ /* 0x000fec0003800000 */
.L_x_13412:
[----:B------:R-:W2:Y:S01]  /*2fc0*/  LDG.E.64 R4, desc[UR36][R4.64] ;  /* 0x0000002404047981 */ /* 0x000ea2000c1e1b00 */
[----:B------:R-:W-:Y:S01]  /*2fd0*/  UMOV UR4, 0xf0000000 ;  /* 0xf000000000047882 */ /* 0x000fe20000000000 */
[----:B------:R-:W-:Y:S01]  /*2fe0*/  UMOV UR5, 0x380fffff ;  /* 0x380fffff00057882 */ /* 0x000fe20000000000 */
[----:B--2---:R-:W0:Y:S01]  /*2ff0*/  F2F.F32.F64 R25, R4 ;  /* 0x0000000400197310 */ /* 0x004e220000301000 */
[----:B------:R-:W-:-:S14]  /*3000*/  DSETP.GEU.AND P0, PT, |R4|, UR4, PT ;  /* 0x0000000404007e2a */ /* 0x000fdc000bf0e200 */
[----:B0-----:R-:W-:Y:S01]  /*3010*/  @!P0 FMUL R25, R25, 1.175494350822287508e-38 ;  /* 0x0080000019198820 */ /* 0x001fe20000400000 */
[----:B------:R-:W-:Y:S06]  /*3020*/  BRA `(.L_x_13407) ;  /* 0x00000008007c7947 */ /* 0x000fec0003800000 */
.L_x_13402:
        /* <DEDUP_REMOVED lines=12> */
.L_x_13416:
[----:B------:R-:W2:Y:S01]  /*30f0*/  LDG.E.64 R4, desc[UR36][R4.64] ;  /* 0x0000002404047981 */ /* 0x000ea2000c1e1b00 */
[----:B------:R-:W-:Y:S01]  /*3100*/  UMOV UR4, 0xf0000000 ;  /* 0xf000000000047882 */ /* 0x000fe20000000000 */
[----:B------:R-:W-:Y:S01]  /*3110*/  UMOV UR5, 0x380fffff ;  /* 0x380fffff00057882 */ /* 0x000fe20000000000 */
[----:B--2---:R-:W0:Y:S01]  /*3120*/  F2F.F32.F64 R25, R4 ;  /* 0x0000000400197310 */ /* 0x004e220000301000 */
[----:B------:R-:W-:-:S14]  /*3130*/  DSETP.GEU.AND P0, PT, |R4|, UR4, PT ;  /* 0x0000000404007e2a */ /* 0x000fdc000bf0e200 */
[----:B0-----:R-:W-:Y:S01]  /*3140*/  @!P0 FMUL R25, R25, 1.175494350822287508e-38 ;  /* 0x0080000019198820 */ /* 0x001fe20000400000 */
[----:B------:R-:W-:Y:S06]  /*3150*/  BRA `(.L_x_13407) ;  /* 0x0000000800307947 */ /* 0x000fec0003800000 */
.L_x_13415:
        /* <DEDUP_REMOVED lines=26> */
.L_x_13418:
        /* <DEDUP_REMOVED lines=13> */
.L_x_13417:
[----:B------:R-:W2:Y:S02]  /*33d0*/  LDG.E.U16 R4, desc[UR36][R4.64] ;  /* 0x0000002404047981 */ /* 0x000ea4000c1e1500 */
[----:B--2---:R-:W-:Y:S01]  /*33e0*/  IMAD.U32 R25, R4, 0x10000, RZ ;  /* 0x0001000004197824 */ /* 0x004fe200078e00ff */
[----:B------:R-:W-:Y:S06]  /*33f0*/  BRA `(.L_x_13407) ;  /* 0x0000000400887947 */ /* 0x000fec0003800000 */
.L_x_13414:
        /* <DEDUP_REMOVED lines=11> */
.L_x_13421:
        /* <DEDUP_REMOVED lines=20> */
.L_x_13423:
[----:B------:R-:W-:Y:S05]  /*35f0*/  BSYNC B0 ;  /* 0x0000000000007941 */ /* 0x000fea0003800000 */
.L_x_13422:
[----:B------:R-:W-:Y:S01]  /*3600*/  IMAD.SHL.U32 R3, R3, 0x100000, RZ ;  /* 0x0010000003037824 */ /* 0x000fe200078e00ff */
[----:B------:R-:W-:-:S04]  /*3610*/  LEA R0, R0, 0x3b800000, 0x17 ;  /* 0x3b80000000007811 */ /* 0x000fc800078eb8ff */
[----:B------:R-:W-:Y:S01]  /*3620*/  LOP3.LUT R25, R0, R3, R25, 0xfe, !PT ;  /* 0x0000000300197212 */ /* 0x000fe200078efe19 */
[----:B------:R-:W-:Y:S06]  /*3630*/  BRA `(.L_x_13407) ;  /* 0x0000000000f87947 */ /* 0x000fec0003800000 */
.L_x_13420:
        /* <DEDUP_REMOVED lines=20> */
.L_x_13425:
[----:B------:R-:W-:Y:S05]  /*3780*/  BSYNC B0 ;  /* 0x0000000000007941 */ /* 0x000fea0003800000 */
.L_x_13424:
[----:B------:R-:W-:Y:S01]  /*3790*/  IMAD.SHL.U32 R3, R3, 0x200000, RZ ;  /* 0x0020000003037824 */ /* 0x000fe200078e00ff */
[----:B------:R-:W-:-:S04]  /*37a0*/  LEA R0, R0, 0x37800000, 0x17 ;  /* 0x3780000000007811 */ /* 0x000fc800078eb8ff */
[----:B------:R-:W-:Y:S01]  /*37b0*/  LOP3.LUT R25, R0, R3, R25, 0xfe, !PT ;  /* 0x0000000300197212 */ /* 0x000fe200078efe19 */
[----:B------:R-:W-:Y:S06]  /*37c0*/  BRA `(.L_x_13407) ;  /* 0x0000000000947947 */ /* 0x000fec0003800000 */
.L_x_13419:
        /* <DEDUP_REMOVED lines=14> */
.L_x_13406:
        /* <DEDUP_REMOVED lines=16> */
.L_x_13428:
[----:B------:R-:W-:Y:S01]  /*39b0*/  IMAD.MOV.U32 R25, RZ, RZ, RZ ;  /* 0x000000ffff197224 */ /* 0x000fe200078e00ff */
[----:B------:R-:W-:Y:S06]  /*39c0*/  BRA `(.L_x_13407) ;  /* 0x0000000000147947 */ /* 0x000fec0003800000 */
.L_x_13427:
[----:B------:R-:W2:Y:S02]  /*39d0*/  LDG.E.64 R4, desc[UR36][R4.64] ;  /* 0x0000002404047981 */ /* 0x000ea4000c1e1b00 */
[----:B--2---:R0:W2:Y:S01]  /*39e0*/  I2F.U64 R25, R4 ;  /* 0x0000000400197312 */ /* 0x0040a20000301000 */
[----:B------:R-:W-:Y:S05]  /*39f0*/  BRA `(.L_x_13407) ;  /* 0x0000000000087947 */ /* 0x000fea0003800000 */
.L_x_13426:
[----:B------:R-:W2:Y:S02]  /*3a00*/  LDG.E R4, desc[UR36][R4.64] ;  /* 0x0000002404047981 */ /* 0x000ea4000c1e1900 */
[----:B--2---:R-:W-:-:S07]  /*3a10*/  I2FP.F32.U32 R25, R4 ;  /* 0x0000000400197245 */ /* 0x004fce0000201000 */
.L_x_13407:
[----:B------:R-:W-:Y:S05]  /*3a20*/  BSYNC B6 ;  /* 0x0000000000067941 */ /* 0x000fea0003800000 */
.L_x_13401:
[----:B------:R-:W-:-:S07]  /*3a30*/  VIADD R16, R16, 0x80 ;  /* 0x0000008010107836 */ /* 0x000fce0000000000 */
.L_x_13372:
[----:B------:R-:W-:Y:S05]  /*3a40*/  BSYNC B7 ;  /* 0x0000000000077941 */ /* 0x000fea0003800000 */
.L_x_13371:
[----:B------:R-:W-:Y:S01]  /*3a50*/  ISETP.GE.AND P0, PT, R16, R17, PT ;  /* 0x000000111000720c */ /* 0x000fe20003f06270 */
[----:B------:R-:W-:Y:S01]  /*3a60*/  BSSY B7, `(.L_x_13429) ;  /* 0x00001ce000077945 */ /* 0x000fe20003800000 */
[----:B------:R-:W-:Y:S02]  /*3a70*/  IMAD.MOV.U32 R18, RZ, RZ, RZ ;  /* 0x000000ffff127224 */ /* 0x000fe400078e00ff */
[----:B------:R-:W-:Y:S02]  /*3a80*/  IMAD.MOV.U32 R26, RZ, RZ, RZ ;  /* 0x000000ffff1a7224 */ /* 0x000fe400078e00ff */
[----:B------:R-:W-:-:S07]  /*3a90*/  IMAD.MOV.U32 R24, RZ, RZ, RZ ;  /* 0x000000ffff187224 */ /* 0x000fce00078e00ff */
        /* <DEDUP_REMOVED lines=22> */
.L_x_13435:
[----:B------:R-:W4:Y:S02]  /*3c00*/  LDG.E.U8 R4, desc[UR36][R4.64] ;  /* 0x0000002404047981 */ /* 0x000f24000c1e1100 */
[----:B----4-:R-:W-:Y:S01]  /*3c10*/  I2FP.F32.U32 R26, R4 ;  /* 0x00000004001a7245 */ /* 0x010fe20000201000 */
[----:B------:R-:W-:Y:S06]  /*3c20*/  BRA `(.L_x_13437) ;  /* 0x0000000c002c7947 */ /* 0x000fec0003800000 */
.L_x_13434:
        /* <DEDUP_REMOVED lines=9> */
.L_x_13439:
[----:B------:R-:W4:Y:S02]  /*3cc0*/  LDG.E R4, desc[UR36][R4.64] ;  /* 0x0000002404047981 */ /* 0x000f24000c1e1900 */
[----:B----4-:R-:W-:Y:S01]  /*3cd0*/  I2FP.F32.S32 R26, R4 ;  /* 0x00000004001a7245 */ /* 0x010fe20000201400 */
[----:B------:R-:W-:Y:S06]  /*3ce0*/  BRA `(.L_x_13437) ;  /* 0x0000000800fc7947 */ /* 0x000fec0003800000 */
.L_x_13438:
[----:B------:R-:W4:Y:S02]  /*3cf0*/  LDG.E.U16 R4, desc[UR36][R4.64] ;  /* 0x0000002404047981 */ /* 0x000f24000c1e1500 */
[----:B----4-:R0:W4:Y:S01]  /*3d00*/  I2F.S16 R26, R4 ;  /* 0x00000004001a7306 */ /* 0x0101220000101400 */
[----:B------:R-:W-:Y:S05]  /*3d10*/  BRA `(.L_x_13437) ;  /* 0x0000000800f07947 */ /* 0x000fea0003800000 */
.L_x_13433:
        /* <DEDUP_REMOVED lines=8> */
.L_x_13441:
[----:B------:R-:W4:Y:S02]  /*3da0*/  LDG.E.U16 R4, desc[UR36][R4.64] ;  /* 0x0000002404047981 */ /* 0x000f24000c1e1500 */
[----:B----4-:R-:W-:Y:S01]  /*3db0*/  HADD2.F32 R26, -RZ, R4.H0_H0 ;  /* 0x20000004ff1a7230 */ /* 0x010fe20000004100 */
[----:B------:R-:W-:Y:S06]  /*3dc0*/  BRA `(.L_x_13437) ;  /* 0x0000000800c47947 */ /* 0x000fec0003800000 */
.L_x_13440:
        /* <DEDUP_REMOVED lines=8> */
.L_x_13443:
[----:B------:R-:W4:Y:S02]  /*3e50*/  LDG.E.U16 R4, desc[UR36][R4.64] ;  /* 0x0000002404047981 */ /* 0x000f24000c1e1500 */
[----:B----4-:R-:W-:Y:S01]  /*3e60*/  HADD2.F32 R26, -RZ, R4.H0_H0 ;  /* 0x20000004ff1a7230 */ /* 0x010fe20000004100 */
[----:B------:R-:W-:Y:S06]  /*3e70*/  BRA `(.L_x_13437) ;  /* 0x0000000800987947 */ /* 0x000fec0003800000 */
.L_x_13442:
[----:B------:R-:W4:Y:S01]  /*3e80*/  LDG.E.64 R4, desc[UR36][R4.64] ;  /* 0x0000002404047981 */ /* 0x000f22000c1e1b00 */
[----:B------:R-:W-:Y:S01]  /*3e90*/  UMOV UR4, 0xf0000000 ;  /* 0xf000000000047882 */ /* 0x000fe20000000000 */
[----:B------:R-:W-:Y:S01]  /*3ea0*/  UMOV UR5, 0x380fffff ;  /* 0x380fffff00057882 */ /* 0x000fe20000000000 */
[----:B----4-:R-:W0:Y:S01]  /*3eb0*/  F2F.F32.F64 R26, R4 ;  /* 0x00000004001a7310 */ /* 0x010e220000301000 */
[----:B------:R-:W-:-:S14]  /*3ec0*/  DSETP.GEU.AND P0, PT, |R4|, UR4, PT ;  /* 0x0000000404007e2a */ /* 0x000fdc000bf0e200 */
[----:B0-----:R-:W-:Y:S01]  /*3ed0*/  @!P0 FMUL R26, R26, 1.175494350822287508e-38 ;  /* 0x008000001a1a8820 */ /* 0x001fe20000400000 */
[----:B------:R-:W-:Y:S06]  /*3ee0*/  BRA `(.L_x_13437) ;  /* 0x00000008007c7947 */ /* 0x000fec0003800000 */
.L_x_13432:
        /* <DEDUP_REMOVED lines=12> */
.L_x_13446:
[----:B------:R-:W4:Y:S01]  /*3fb0*/  LDG.E.64 R4, desc[UR36][R4.64] ;  /* 0x0000002404047981 */ /* 0x000f22000c1e1b00 */
[----:B------:R-:W-:Y:S01]  /*3fc0*/  UMOV UR4, 0xf0000000 ;  /* 0xf000000000047882 */ /* 0x000fe20000000000 */
[----:B------:R-:W-:Y:S01]  /*3fd0*/  UMOV UR5, 0x380fffff ;  /* 0x380fffff00057882 */ /* 0x000fe20000000000 */
[----:B----4-:R-:W0:Y:S01]  /*3fe0*/  F2F.F32.F64 R26, R4 ;  /* 0x00000004001a7310 */ /* 0x010e220000301000 */
[----:B------:R-:W-:-:S14]  /*3ff0*/  DSETP.GEU.AND P0, PT, |R4|, UR4, PT ;  /* 0x0000000404007e2a */ /* 0x000fdc000bf0e200 */
[----:B0-----:R-:W-:Y:S01]  /*4000*/  @!P0 FMUL R26, R26, 1.175494350822287508e-38 ;  /* 0x008000001a1a8820 */ /* 0x001fe20000400000 */
[----:B------:R-:W-:Y:S06]  /*4010*/  BRA `(.L_x_13437) ;  /* 0x0000000800307947 */ /* 0x000fec0003800000 */
.L_x_13445:
        /* <DEDUP_REMOVED lines=26> */
.L_x_13448:
        /* <DEDUP_REMOVED lines=13> */
.L_x_13447:
[----:B------:R-:W4:Y:S02]  /*4290*/  LDG.E.U16 R4, desc[UR36][R4.64] ;  /* 0x0000002404047981 */ /* 0x000f24000c1e1500 */
[----:B----4-:R-:W-:Y:S01]  /*42a0*/  IMAD.U32 R26, R4, 0x10000, RZ ;  /* 0x00010000041a7824 */ /* 0x010fe200078e00ff */
[----:B------:R-:W-:Y:S06]  /*42b0*/  BRA `(.L_x_13437) ;  /* 0x0000000400887947 */ /* 0x000fec0003800000 */
.L_x_13444:
        /* <DEDUP_REMOVED lines=11> */
.L_x_13451:
        /* <DEDUP_REMOVED lines=20> */
.L_x_13453:
[----:B------:R-:W-:Y:S05]  /*44b0*/  BSYNC B0 ;  /* 0x0000000000007941 */ /* 0x000fea0003800000 */
.L_x_13452:
[----:B------:R-:W-:Y:S01]  /*44c0*/  IMAD.SHL.U32 R3, R3, 0x100000, RZ ;  /* 0x0010000003037824 */ /* 0x000fe200078e00ff */
[----:B------:R-:W-:-:S04]  /*44d0*/  LEA R5, R0, 0x3b800000, 0x17 ;  /* 0x3b80000000057811 */ /* 0x000fc800078eb8ff */
[----:B------:R-:W-:Y:S01]  /*44e0*/  LOP3.LUT R26, R5, R3, R26, 0xfe, !PT ;  /* 0x00000003051a7212 */ /* 0x000fe200078efe1a */
[----:B------:R-:W-:Y:S06]  /*44f0*/  BRA `(.L_x_13437) ;  /* 0x0000000000f87947 */ /* 0x000fec0003800000 */
.L_x_13450:
        /* <DEDUP_REMOVED lines=20> */
.L_x_13455:
[----:B------:R-:W-:Y:S05]  /*4640*/  BSYNC B0 ;  /* 0x0000000000007941 */ /* 0x000fea0003800000 */
.L_x_13454:
[----:B------:R-:W-:Y:S01]  /*4650*/  IMAD.SHL.U32 R3, R3, 0x200000, RZ ;  /* 0x0020000003037824 */ /* 0x000fe200078e00ff */
[----:B------:R-:W-:-:S04]  /*4660*/  LEA R5, R0, 0x37800000, 0x17 ;  /* 0x3780000000057811 */ /* 0x000fc800078eb8ff */
[----:B------:R-:W-:Y:S01]  /*4670*/  LOP3.LUT R26, R5, R3, R26, 0xfe, !PT ;  /* 0x00000003051a7212 */ /* 0x000fe200078efe1a */
[----:B------:R-:W-:Y:S06]  /*4680*/  BRA `(.L_x_13437) ;  /* 0x0000000000947947 */ /* 0x000fec0003800000 */
.L_x_13449:
        /* <DEDUP_REMOVED lines=14> */
.L_x_13436:
        /* <DEDUP_REMOVED lines=16> */
.L_x_13458:
[----:B------:R-:W-:Y:S01]  /*4870*/  IMAD.MOV.U32 R26, RZ, RZ, RZ ;  /* 0x000000ffff1a7224 */ /* 0x000fe200078e00ff */
[----:B------:R-:W-:Y:S06]  /*4880*/  BRA `(.L_x_13437) ;  /* 0x0000000000147947 */ /* 0x000fec0003800000 */
.L_x_13457:
[----:B------:R-:W4:Y:S02]  /*4890*/  LDG.E.64 R26, desc[UR36][R4.64] ;  /* 0x00000024041a7981 */ /* 0x000f24000c1e1b00 */
[----:B----4-:R0:W4:Y:S01]  /*48a0*/  I2F.U64 R26, R26 ;  /* 0x0000001a001a7312 */ /* 0x0101220000301000 */
[----:B------:R-:W-:Y:S05]  /*48b0*/  BRA `(.L_x_13437) ;  /* 0x0000000000087947 */ /* 0x000fea0003800000 */
.L_x_13456:
[----:B------:R-:W4:Y:S02]  /*48c0*/  LDG.E R4, desc[UR36][R4.64] ;  /* 0x0000002404047981 */ /* 0x000f24000c1e1900 */
[----:B----4-:R-:W-:-:S07]  /*48d0*/  I2FP.F32.U32 R26, R4 ;  /* 0x00000004001a7245 */ /* 0x010fce0000201000 */
.L_x_13437:
[----:B------:R-:W-:Y:S05]  /*48e0*/  BSYNC B6 ;  /* 0x0000000000067941 */ /* 0x000fea0003800000 */
.L_x_13431:
        /* <DEDUP_REMOVED lines=21> */
.L_x_13463:
[----:B------:R-:W2:Y:S02]  /*4a40*/  LDG.E.U8 R4, desc[UR36][R4.64] ;  /* 0x0000002404047981 */ /* 0x000ea4000c1e1100 */
[----:B--2---:R-:W-:Y:S01]  /*4a50*/  I2FP.F32.U32 R24, R4 ;  /* 0x0000000400187245 */ /* 0x004fe20000201000 */
[----:B------:R-:W-:Y:S06]  /*4a60*/  BRA `(.L_x_13465) ;  /* 0x0000000c002c7947 */ /* 0x000fec0003800000 */
.L_x_13462:
        /* <DEDUP_REMOVED lines=9> */
.L_x_13467:
[----:B------:R-:W2:Y:S02]  /*4b00*/  LDG.E R4, desc[UR36][R4.64] ;  /* 0x0000002404047981 */ /* 0x000ea4000c1e1900 */
[----:B--2---:R-:W-:Y:S01]  /*4b10*/  I2FP.F32.S32 R24, R4 ;  /* 0x0000000400187245 */ /* 0x004fe20000201400 */
[----:B------:R-:W-:Y:S06]  /*4b20*/  BRA `(.L_x_13465) ;  /* 0x0000000800fc7947 */ /* 0x000fec0003800000 */
.L_x_13466:
[----:B------:R-:W2:Y:S02]  /*4b30*/  LDG.E.U16 R4, desc[UR36][R4.64] ;  /* 0x0000002404047981 */ /* 0x000ea4000c1e1500 */
[----:B--2---:R0:W1:Y:S01]  /*4b40*/  I2F.S16 R24, R4 ;  /* 0x0000000400187306 */ /* 0x0040620000101400 */
[----:B------:R-:W-:Y:S05]  /*4b50*/  BRA `(.L_x_13465) ;  /* 0x0000000800f07947 */ /* 0x000fea0003800000 */
.L_x_13461:
        /* <DEDUP_REMOVED lines=8> */
.L_x_13469:
[----:B------:R-:W2:Y:S02]  /*4be0*/  LDG.E.U16 R4, desc[UR36][R4.64] ;  /* 0x0000002404047981 */ /* 0x000ea4000c1e1500 */
[----:B--2---:R-:W-:Y:S01]  /*4bf0*/  HADD2.F32 R24, -RZ, R4.H0_H0 ;  /* 0x20000004ff187230 */ /* 0x004fe20000004100 */
[----:B------:R-:W-:Y:S06]  /*4c00*/  BRA `(.L_x_13465) ;  /* 0x0000000800c47947 */ /* 0x000fec0003800000 */
.L_x_13468:
        /* <DEDUP_REMOVED lines=8> */
.L_x_13471:
[----:B------:R-:W2:Y:S02]  /*4c90*/  LDG.E.U16 R4, desc[UR36][R4.64] ;  /* 0x0000002404047981 */ /* 0x000ea4000c1e1500 */
[----:B--2---:R-:W-:Y:S01]  /*4ca0*/  HADD2.F32 R24, -RZ, R4.H0_H0 ;  /* 0x20000004ff187230 */ /* 0x004fe20000004100 */
[----:B------:R-:W-:Y:S06]  /*4cb0*/  BRA `(.L_x_13465) ;  /* 0x0000000800987947 */ /* 0x000fec0003800000 */
.L_x_13470:
[----:B------:R-:W2:Y:S01]  /*4cc0*/  LDG.E.64 R4, desc[UR36][R4.64] ;  /* 0x0000002404047981 */ /* 0x000ea2000c1e1b00 */
[----:B------:R-:W-:Y:S01]  /*4cd0*/  UMOV UR4, 0xf0000000 ;  /* 0xf000000000047882 */ /* 0x000fe20000000000 */
[----:B------:R-:W-:Y:S01]  /*4ce0*/  UMOV UR5, 0x380fffff ;  /* 0x380fffff00057882 */ /* 0x000fe20000000000 */
[----:B--2---:R-:W0:Y:S01]  /*4cf0*/  F2F.F32.F64 R24, R4 ;  /* 0x0000000400187310 */ /* 0x004e220000301000 */
[----:B------:R-:W-:-:S14]  /*4d00*/  DSETP.GEU.AND P0, PT, |R4|, UR4, PT ;  /* 0x0000000404007e2a */ /* 0x000fdc000bf0e200 */
[----:B0-----:R-:W-:Y:S01]  /*4d10*/  @!P0 FMUL R24, R24, 1.175494350822287508e-38 ;  /* 0x0080000018188820 */ /* 0x001fe20000400000 */
[----:B------:R-:W-:Y:S06]  /*4d20*/  BRA `(.L_x_13465) ;  /* 0x00000008007c7947 */ /* 0x000fec0003800000 */
.L_x_13460:
        /* <DEDUP_REMOVED lines=12> */
.L_x_13474:
[----:B------:R-:W2:Y:S01]  /*4df0*/  LDG.E.64 R4, desc[UR36][R4.64] ;  /* 0x0000002404047981 */ /* 0x000ea2000c1e1b00 */
[----:B------:R-:W-:Y:S01]  /*4e00*/  UMOV UR4, 0xf0000000 ;  /* 0xf000000000047882 */ /* 0x000fe20000000000 */
[----:B------:R-:W-:Y:S01]  /*4e10*/  UMOV UR5, 0x380fffff ;  /* 0x380fffff00057882 */ /* 0x000fe20000000000 */
[----:B--2---:R-:W0:Y:S01]  /*4e20*/  F2F.F32.F64 R24, R4 ;  /* 0x0000000400187310 */ /* 0x004e220000301000 */
[----:B------:R-:W-:-:S14]  /*4e30*/  DSETP.GEU.AND P0, PT, |R4|, UR4, PT ;  /* 0x0000000404007e2a */ /* 0x000fdc000bf0e200 */
[----:B0-----:R-:W-:Y:S01]  /*4e40*/  @!P0 FMUL R24, R24, 1.175494350822287508e-38 ;  /* 0x0080000018188820 */ /* 0x001fe20000400000 */
[----:B------:R-:W-:Y:S06]  /*4e50*/  BRA `(.L_x_13465) ;  /* 0x0000000800307947 */ /* 0x000fec0003800000 */
.L_x_13473:
        /* <DEDUP_REMOVED lines=26> */
.L_x_13476:
        /* <DEDUP_REMOVED lines=13> */
.L_x_13475:
[----:B------:R-:W2:Y:S02]  /*50d0*/  LDG.E.U16 R4, desc[UR36][R4.64] ;  /* 0x0000002404047981 */ /* 0x000ea4000c1e1500 */
[----:B--2---:R-:W-:Y:S01]  /*50e0*/  IMAD.U32 R24, R4, 0x10000, RZ ;  /* 0x0001000004187824 */ /* 0x004fe200078e00ff */
[----:B------:R-:W-:Y:S06]  /*50f0*/  BRA `(.L_x_13465) ;  /* 0x0000000400887947 */ /* 0x000fec0003800000 */
.L_x_13472:
        /* <DEDUP_REMOVED lines=11> */
.L_x_13479:
        /* <DEDUP_REMOVED lines=20> */
.L_x_13481:
[----:B------:R-:W-:Y:S05]  /*52f0*/  BSYNC B0 ;  /* 0x0000000000007941 */ /* 0x000fea0003800000 */
.L_x_13480:
[----:B------:R-:W-:Y:S01]  /*5300*/  IMAD.SHL.U32 R3, R3, 0x100000, RZ ;  /* 0x0010000003037824 */ /* 0x000fe200078e00ff */
[----:B------:R-:W-:-:S04]  /*5310*/  LEA R5, R0, 0x3b800000, 0x17 ;  /* 0x3b80000000057811 */ /* 0x000fc800078eb8ff */
[----:B------:R-:W-:Y:S01]  /*5320*/  LOP3.LUT R24, R5, R3, R24, 0xfe, !PT ;  /* 0x0000000305187212 */ /* 0x000fe200078efe18 */
[----:B------:R-:W-:Y:S06]  /*5330*/  BRA `(.L_x_13465) ;  /* 0x0000000000f87947 */ /* 0x000fec0003800000 */
.L_x_13478:
        /* <DEDUP_REMOVED lines=20> */
.L_x_13483:
[----:B------:R-:W-:Y:S05]  /*5480*/  BSYNC B0 ;  /* 0x0000000000007941 */ /* 0x000fea0003800000 */
.L_x_13482:
[----:B------:R-:W-:Y:S01]  /*5490*/  IMAD.SHL.U32 R3, R3, 0x200000, RZ ;  /* 0x0020000003037824 */ /* 0x000fe200078e00ff */
[----:B------:R-:W-:-:S04]  /*54a0*/  LEA R5, R0, 0x37800000, 0x17 ;  /* 0x3780000000057811 */ /* 0x000fc800078eb8ff */
[----:B------:R-:W-:Y:S01]  /*54b0*/  LOP3.LUT R24, R5, R3, R24, 0xfe, !PT ;  /* 0x0000000305187212 */ /* 0x000fe200078efe18 */
[----:B------:R-:W-:Y:S06]  /*54c0*/  BRA `(.L_x_13465) ;  /* 0x0000000000947947 */ /* 0x000fec0003800000 */
.L_x_13477:
        /* <DEDUP_REMOVED lines=14> */
.L_x_13464:
        /* <DEDUP_REMOVED lines=16> */
.L_x_13486:
[----:B------:R-:W-:Y:S01]  /*56b0*/  IMAD.MOV.U32 R24, RZ, RZ, RZ ;  /* 0x000000ffff187224 */ /* 0x000fe200078e00ff */
[----:B------:R-:W-:Y:S06]  /*56c0*/  BRA `(.L_x_13465) ;  /* 0x0000000000147947 */ /* 0x000fec0003800000 */
.L_x_13485:
[----:B------:R-:W2:Y:S02]  /*56d0*/  LDG.E.64 R4, desc[UR36][R4.64] ;  /* 0x0000002404047981 */ /* 0x000ea4000c1e1b00 */
[----:B--2---:R0:W1:Y:S01]  /*56e0*/  I2F.U64 R24, R4 ;  /* 0x0000000400187312 */ /* 0x0040620000301000 */
[----:B------:R-:W-:Y:S05]  /*56f0*/  BRA `(.L_x_13465) ;  /* 0x0000000000087947 */ /* 0x000fea0003800000 */
.L_x_13484:
[----:B------:R-:W2:Y:S02]  /*5700*/  LDG.E R4, desc[UR36][R4.64] ;  /* 0x0000002404047981 */ /* 0x000ea4000c1e1900 */
[----:B--2---:R-:W-:-:S07]  /*5710*/  I2FP.F32.U32 R24, R4 ;  /* 0x0000000400187245 */ /* 0x004fce0000201000 */
.L_x_13465:
[----:B------:R-:W-:Y:S05]  /*5720*/  BSYNC B6 ;  /* 0x0000000000067941 */ /* 0x000fea0003800000 */
.L_x_13459:
[----:B------:R-:W-:-:S07]  /*5730*/  VIADD R16, R16, 0x80 ;  /* 0x0000008010107836 */ /* 0x000fce0000000000 */
.L_x_13430:
[----:B------:R-:W-:Y:S05]  /*5740*/  BSYNC B7 ;  /* 0x0000000000077941 */ /* 0x000fea0003800000 */
.L_x_13429:
        /* <DEDUP_REMOVED lines=25> */
.L_x_13493:
[----:B------:R-:W4:Y:S02]  /*58e0*/  LDG.E.U8 R4, desc[UR36][R4.64] ;  /* 0x0000002404047981 */ /* 0x000f24000c1e1100 */
[----:B----4-:R-:W-:Y:S01]  /*58f0*/  I2FP.F32.U32 R27, R4 ;  /* 0x00000004001b7245 */ /* 0x010fe20000201000 */
[----:B------:R-:W-:Y:S06]  /*5900*/  BRA `(.L_x_13495) ;  /* 0x0000000c002c7947 */ /* 0x000fec0003800000 */
.L_x_13492:
        /* <DEDUP_REMOVED lines=9> */
.L_x_13497:
[----:B------:R-:W4:Y:S02]  /*59a0*/  LDG.E R4, desc[UR36][R4.64] ;  /* 0x0000002404047981 */ /* 0x000f24000c1e1900 */
[----:B----4-:R-:W-:Y:S01]  /*59b0*/  I2FP.F32.S32 R27, R4 ;  /* 0x00000004001b7245 */ /* 0x010fe20000201400 */
[----:B------:R-:W-:Y:S06]  /*59c0*/  BRA `(.L_x_13495) ;  /* 0x0000000800fc7947 */ /* 0x000fec0003800000 */
.L_x_13496:
[----:B------:R-:W4:Y:S02]  /*59d0*/  LDG.E.U16 R4, desc[UR36][R4.64] ;  /* 0x0000002404047981 */ /* 0x000f24000c1e1500 */
[----:B----4-:R0:W4:Y:S01]  /*59e0*/  I2F.S16 R27, R4 ;  /* 0x00000004001b7306 */ /* 0x0101220000101400 */
[----:B------:R-:W-:Y:S05]  /*59f0*/  BRA `(.L_x_13495) ;  /* 0x0000000800f07947 */ /* 0x000fea0003800000 */
.L_x_13491:
        /* <DEDUP_REMOVED lines=8> */
.L_x_13499:
[----:B------:R-:W4:Y:S02]  /*5a80*/  LDG.E.U16 R4, desc[UR36][R4.64] ;  /* 0x0000002404047981 */ /* 0x000f24000c1e1500 */
[----:B----4-:R-:W-:Y:S01]  /*5a90*/  HADD2.F32 R27, -RZ, R4.H0_H0 ;  /* 0x20000004ff1b7230 */ /* 0x010fe20000004100 */
[----:B------:R-:W-:Y:S06]  /*5aa0*/  BRA `(.L_x_13495) ;  /* 0x0000000800c47947 */ /* 0x000fec0003800000 */
.L_x_13498:
        /* <DEDUP_REMOVED lines=8> */
.L_x_13501:
[----:B------:R-:W4:Y:S02]  /*5b30*/  LDG.E.U16 R4, desc[UR36][R4.64] ;  /* 0x0000002404047981 */ /* 0x000f24000c1e1500 */
[----:B----4-:R-:W-:Y:S01]  /*5b40*/  HADD2.F32 R27, -RZ, R4.H0_H0 ;  /* 0x20000004ff1b7230 */ /* 0x010fe20000004100 */
[----:B------:R-:W-:Y:S06]  /*5b50*/  BRA `(.L_x_13495) ;  /* 0x0000000800987947 */ /* 0x000fec0003800000 */
.L_x_13500:
[----:B------:R-:W4:Y:S01]  /*5b60*/  LDG.E.64 R4, desc[UR36][R4.64] ;  /* 0x0000002404047981 */ /* 0x000f22000c1e1b00 */
[----:B------:R-:W-:Y:S01]  /*5b70*/  UMOV UR4, 0xf0000000 ;  /* 0xf000000000047882 */ /* 0x000fe20000000000 */
[----:B------:R-:W-:Y:S01]  /*5b80*/  UMOV UR5, 0x380fffff ;  /* 0x380fffff00057882 */ /* 0x000fe20000000000 */
[----:B----4-:R-:W0:Y:S01]  /*5b90*/  F2F.F32.F64 R27, R4 ;  /* 0x00000004001b7310 */ /* 0x010e220000301000 */
[----:B------:R-:W-:-:S14]  /*5ba0*/  DSETP.GEU.AND P0, PT, |R4|, UR4, PT ;  /* 0x0000000404007e2a */ /* 0x000fdc000bf0e200 */
[----:B0-----:R-:W-:Y:S01]  /*5bb0*/  @!P0 FMUL R27, R27, 1.175494350822287508e-38 ;  /* 0x008000001b1b8820 */ /* 0x001fe20000400000 */
[----:B------:R-:W-:Y:S06]  /*5bc0*/  BRA `(.L_x_13495) ;  /* 0x00000008007c7947 */ /* 0x000fec0003800000 */
.L_x_13490:
        /* <DEDUP_REMOVED lines=12> */
.L_x_13504:
[----:B------:R-:W4:Y:S01]  /*5c90*/  LDG.E.64 R4, desc[UR36][R4.64] ;  /* 0x0000002404047981 */ /* 0x000f22000c1e1b00 */
[----:B------:R-:W-:Y:S01]  /*5ca0*/  UMOV UR4, 0xf0000000 ;  /* 0xf000000000047882 */ /* 0x000fe20000000000 */
[----:B------:R-:W-:Y:S01]  /*5cb0*/  UMOV UR5, 0x380fffff ;  /* 0x380fffff00057882 */ /* 0x000fe20000000000 */
[----:B----4-:R-:W0:Y:S01]  /*5cc0*/  F2F.F32.F64 R27, R4 ;  /* 0x00000004001b7310 */ /* 0x010e220000301000 */
[----:B------:R-:W-:-:S14]  /*5cd0*/  DSETP.GEU.AND P0, PT, |R4|, UR4, PT ;  /* 0x0000000404007e2a */ /* 0x000fdc000bf0e200 */
[----:B0-----:R-:W-:Y:S01]  /*5ce0*/  @!P0 FMUL R27, R27, 1.175494350822287508e-38 ;  /* 0x008000001b1b8820 */ /* 0x001fe20000400000 */
[----:B------:R-:W-:Y:S06]  /*5cf0*/  BRA `(.L_x_13495) ;  /* 0x0000000800307947 */ /* 0x000fec0003800000 */
.L_x_13503:
        /* <DEDUP_REMOVED lines=26> */
.L_x_13506:
        /* <DEDUP_REMOVED lines=13> */
.L_x_13505:
[----:B------:R-:W4:Y:S02]  /*5f70*/  LDG.E.U16 R4, desc[UR36][R4.64] ;  /* 0x0000002404047981 */ /* 0x000f24000c1e1500 */
[----:B----4-:R-:W-:Y:S01]  /*5f80*/  IMAD.U32 R27, R4, 0x10000, RZ ;  /* 0x00010000041b7824 */ /* 0x010fe200078e00ff */
[----:B------:R-:W-:Y:S06]  /*5f90*/  BRA `(.L_x_13495) ;  /* 0x0000000400887947 */ /* 0x000fec0003800000 */
.L_x_13502:
        /* <DEDUP_REMOVED lines=11> */
.L_x_13509:
        /* <DEDUP_REMOVED lines=20> */
.L_x_13511:
[----:B------:R-:W-:Y:S05]  /*6190*/  BSYNC B0 ;  /* 0x0000000000007941 */ /* 0x000fea0003800000 */
.L_x_13510:
[----:B------:R-:W-:Y:S01]  /*61a0*/  IMAD.SHL.U32 R3, R3, 0x100000, RZ ;  /* 0x0010000003037824 */ /* 0x000fe200078e00ff */
[----:B------:R-:W-:-:S04]  /*61b0*/  LEA R0, R0, 0x3b800000, 0x17 ;  /* 0x3b80000000007811 */ /* 0x000fc800078eb8ff */
[----:B------:R-:W-:Y:S01]  /*61c0*/  LOP3.LUT R27, R0, R3, R27, 0xfe, !PT ;  /* 0x00000003001b7212 */ /* 0x000fe200078efe1b */
[----:B------:R-:W-:Y:S06]  /*61d0*/  BRA `(.L_x_13495) ;  /* 0x0000000000f87947 */ /* 0x000fec0003800000 */
.L_x_13508:
        /* <DEDUP_REMOVED lines=20> */
.L_x_13513:
[----:B------:R-:W-:Y:S05]  /*6320*/  BSYNC B0 ;  /* 0x0000000000007941 */ /* 0x000fea0003800000 */
.L_x_13512:
[----:B------:R-:W-:Y:S01]  /*6330*/  IMAD.SHL.U32 R3, R3, 0x200000, RZ ;  /* 0x0020000003037824 */ /* 0x000fe200078e00ff */
[----:B------:R-:W-:-:S04]  /*6340*/  LEA R0, R0, 0x37800000, 0x17 ;  /* 0x3780000000007811 */ /* 0x000fc800078eb8ff */
[----:B------:R-:W-:Y:S01]  /*6350*/  LOP3.LUT R27, R0, R3, R27, 0xfe, !PT ;  /* 0x00000003001b7212 */ /* 0x000fe200078efe1b */
[----:B------:R-:W-:Y:S06]  /*6360*/  BRA `(.L_x_13495) ;  /* 0x0000000000947947 */ /* 0x000fec0003800000 */
.L_x_13507:
        /* <DEDUP_REMOVED lines=14> */
.L_x_13494:
        /* <DEDUP_REMOVED lines=16> */
.L_x_13516:
[----:B------:R-:W-:Y:S01]  /*6550*/  IMAD.MOV.U32 R27, RZ, RZ, RZ ;  /* 0x000000ffff1b7224 */ /* 0x000fe200078e00ff */
[----:B------:R-:W-:Y:S06]  /*6560*/  BRA `(.L_x_13495) ;  /* 0x0000000000147947 */ /* 0x000fec0003800000 */
.L_x_13515:
[----:B------:R-:W4:Y:S02]  /*6570*/  LDG.E.64 R4, desc[UR36][R4.64] ;  /* 0x0000002404047981 */ /* 0x000f24000c1e1b00 */
[----:B----4-:R0:W4:Y:S01]  /*6580*/  I2F.U64 R27, R4 ;  /* 0x00000004001b7312 */ /* 0x0101220000301000 */
[----:B------:R-:W-:Y:S05]  /*6590*/  BRA `(.L_x_13495) ;  /* 0x0000000000087947 */ /* 0x000fea0003800000 */
.L_x_13514:
[----:B------:R-:W4:Y:S02]  /*65a0*/  LDG.E R4, desc[UR36][R4.64] ;  /* 0x0000002404047981 */ /* 0x000f24000c1e1900 */
[----:B----4-:R-:W-:-:S07]  /*65b0*/  I2FP.F32.U32 R27, R4 ;  /* 0x00000004001b7245 */ /* 0x010fce0000201000 */
.L_x_13495:
[----:B------:R-:W-:Y:S05]  /*65c0*/  BSYNC B6 ;  /* 0x0000000000067941 */ /* 0x000fea0003800000 */
.L_x_13489:
        /* <DEDUP_REMOVED lines=20> */
.L_x_13520:
[----:B------:R-:W2:Y:S02]  /*6710*/  LDG.E.U8 R4, desc[UR36][R4.64] ;  /* 0x0000002404047981 */ /* 0x000ea4000c1e1100 */
[----:B--2---:R-:W-:Y:S01]  /*6720*/  I2FP.F32.U32 R18, R4 ;  /* 0x0000000400127245 */ /* 0x004fe20000201000 */
[----:B------:R-:W-:Y:S06]  /*6730*/  BRA `(.L_x_13488) ;  /* 0x0000000c00207947 */ /* 0x000fec0003800000 */
.L_x_13519:
        /* <DEDUP_REMOVED lines=9> */
.L_x_13523:
[----:B------:R-:W2:Y:S02]  /*67d0*/  LDG.E R4, desc[UR36][R4.64] ;  /* 0x0000002404047981 */ /* 0x000ea4000c1e1900 */
[----:B--2---:R-:W-:Y:S01]  /*67e0*/  I2FP.F32.S32 R18, R4 ;  /* 0x0000000400127245 */ /* 0x004fe20000201400 */
[----:B------:R-:W-:Y:S06]  /*67f0*/  BRA `(.L_x_13488) ;  /* 0x0000000800f07947 */ /* 0x000fec0003800000 */
.L_x_13522:
[----:B------:R-:W2:Y:S02]  /*6800*/  LDG.E.U16 R4, desc[UR36][R4.64] ;  /* 0x0000002404047981 */ /* 0x000ea4000c1e1500 */
[----:B--2---:R0:W1:Y:S01]  /*6810*/  I2F.S16 R18, R4 ;  /* 0x0000000400127306 */ /* 0x0040620000101400 */
[----:B------:R-:W-:Y:S05]  /*6820*/  BRA `(.L_x_13488) ;  /* 0x0000000800e47947 */ /* 0x000fea0003800000 */
.L_x_13518:
        /* <DEDUP_REMOVED lines=8> */
.L_x_13525:
[----:B------:R-:W2:Y:S02]  /*68b0*/  LDG.E.U16 R4, desc[UR36][R4.64] ;  /* 0x0000002404047981 */ /* 0x000ea4000c1e1500 */
[----:B--2---:R-:W-:Y:S01]  /*68c0*/  HADD2.F32 R18, -RZ, R4.H0_H0 ;  /* 0x20000004ff127230 */ /* 0x004fe20000004100 */
[----:B------:R-:W-:Y:S06]  /*68d0*/  BRA `(.L_x_13488) ;  /* 0x0000000800b87947 */ /* 0x000fec0003800000 */
.L_x_13524:
        /* <DEDUP_REMOVED lines=8> */
.L_x_13527:
[----:B------:R-:W2:Y:S02]  /*6960*/  LDG.E.U16 R4, desc[UR36][R4.64] ;  /* 0x0000002404047981 */ /* 0x000ea4000c1e1500 */
[----:B--2---:R-:W-:Y:S01]  /*6970*/  HADD2.F32 R18, -RZ, R4.H0_H0 ;  /* 0x20000004ff127230 */ /* 0x004fe20000004100 */
[----:B------:R-:W-:Y:S06]  /*6980*/  BRA `(.L_x_13488) ;  /* 0x00000008008c7947 */ /* 0x000fec0003800000 */
.L_x_13526:
[----:B------:R-:W2:Y:S01]  /*6990*/  LDG.E.64 R4, desc[UR36][R4.64] ;  /* 0x0000002404047981 */ /* 0x000ea2000c1e1b00 */
[----:B------:R-:W-:Y:S01]  /*69a0*/  UMOV UR4, 0xf0000000 ;  /* 0xf000000000047882 */ /* 0x000fe20000000000 */
[----:B------:R-:W-:Y:S01]  /*69b0*/  UMOV UR5, 0x380fffff ;  /* 0x380fffff00057882 */ /* 0x000fe20000000000 */
[----:B--2---:R-:W0:Y:S01]  /*69c0*/  F2F.F32.F64 R18, R4 ;  /* 0x0000000400127310 */ /* 0x004e220000301000 */
[----:B------:R-:W-:-:S14]  /*69d0*/  DSETP.GEU.AND P0, PT, |R4|, UR4, PT ;  /* 0x0000000404007e2a */ /* 0x000fdc000bf0e200 */
[----:B0-----:R-:W-:Y:S01]  /*69e0*/  @!P0 FMUL R18, R18, 1.175494350822287508e-38 ;  /* 0x0080000012128820 */ /* 0x001fe20000400000 */
[----:B------:R-:W-:Y:S06]  /*69f0*/  BRA `(.L_x_13488) ;  /* 0x0000000800707947 */ /* 0x000fec0003800000 */
.L_x_13517:
        /* <DEDUP_REMOVED lines=12> */
.L_x_13530:
[----:B------:R-:W2:Y:S01]  /*6ac0*/  LDG.E.64 R4, desc[UR36][R4.64] ;  /* 0x0000002404047981 */ /* 0x000ea2000c1e1b00 */
[----:B------:R-:W-:Y:S01]  /*6ad0*/  UMOV UR4, 0xf0000000 ;  /* 0xf000000000047882 */ /* 0x000fe20000000000 */
[----:B------:R-:W-:Y:S01]  /*6ae0*/  UMOV UR5, 0x380fffff ;  /* 0x380fffff00057882 */ /* 0x000fe20000000000 */
[----:B--2---:R-:W0:Y:S01]  /*6af0*/  F2F.F32.F64 R18, R4 ;  /* 0x0000000400127310 */ /* 0x004e220000301000 */
[----:B------:R-:W-:-:S14]  /*6b00*/  DSETP.GEU.AND P0, PT, |R4|, UR4, PT ;  /* 0x0000000404007e2a */ /* 0x000fdc000bf0e200 */
[----:B0-----:R-:W-:Y:S01]  /*6b10*/  @!P0 FMUL R18, R18, 1.175494350822287508e-38 ;  /* 0x0080000012128820 */ /* 0x001fe20000400000 */
[----:B------:R-:W-:Y:S06]  /*6b20*/  BRA `(.L_x_13488) ;  /* 0x0000000800247947 */ /* 0x000fec0003800000 */
.L_x_13529:
        /* <DEDUP_REMOVED lines=26> */
.L_x_13532:
        /* <DEDUP_REMOVED lines=13> */
.L_x_13531:
[----:B------:R-:W2:Y:S02]  /*6da0*/  LDG.E.U16 R4, desc[UR36][R4.64] ;  /* 0x0000002404047981 */ /* 0x000ea4000c1e1500 */
[----:B--2---:R-:W-:Y:S01]  /*6db0*/  IMAD.U32 R18, R4, 0x10000, RZ ;  /* 0x0001000004127824 */ /* 0x004fe200078e00ff */
[----:B------:R-:W-:Y:S06]  /*6dc0*/  BRA `(.L_x_13488) ;  /* 0x00000004007c7947 */ /* 0x000fec0003800000 */
.L_x_13528:
        /* <DEDUP_REMOVED lines=11> */
.L_x_13535:
        /* <DEDUP_REMOVED lines=19> */
.L_x_13537:
[----:B------:R-:W-:Y:S05]  /*6fb0*/  BSYNC B0 ;  /* 0x0000000000007941 */ /* 0x000fea0003800000 */
.L_x_13536:
[----:B------:R-:W-:Y:S01]  /*6fc0*/  IMAD.SHL.U32 R3, R3, 0x100000, RZ ;  /* 0x0010000003037824 */ /* 0x000fe200078e00ff */
[----:B------:R-:W-:-:S04]  /*6fd0*/  LEA R5, R0, 0x3b800000, 0x17 ;  /* 0x3b80000000057811 */ /* 0x000fc800078eb8ff */
[----:B------:R-:W-:Y:S01]  /*6fe0*/  LOP3.LUT R18, R5, R3, R18, 0xfe, !PT ;  /* 0x0000000305127212 */ /* 0x000fe200078efe12 */
[----:B------:R-:W-:Y:S06]  /*6ff0*/  BRA `(.L_x_13488) ;  /* 0x0000000000f07947 */ /* 0x000fec0003800000 */
.L_x_13534:
        /* <DEDUP_REMOVED lines=19> */
.L_x_13539:
[----:B------:R-:W-:Y:S05]  /*7130*/  BSYNC B0 ;  /* 0x0000000000007941 */ /* 0x000fea0003800000 */
.L_x_13538:
[----:B------:R-:W-:Y:S01]  /*7140*/  IMAD.SHL.U32 R3, R3, 0x200000, RZ ;  /* 0x0020000003037824 */ /* 0x000fe200078e00ff */
[----:B------:R-:W-:-:S04]  /*7150*/  LEA R5, R0, 0x37800000, 0x17 ;  /* 0x3780000000057811 */ /* 0x000fc800078eb8ff */
[----:B------:R-:W-:Y:S01]  /*7160*/  LOP3.LUT R18, R5, R3, R18, 0xfe, !PT ;  /* 0x0000000305127212 */ /* 0x000fe200078efe12 */
[----:B------:R-:W-:Y:S06]  /*7170*/  BRA `(.L_x_13488) ;  /* 0x0000000000907947 */ /* 0x000fec0003800000 */
.L_x_13533:
        /* <DEDUP_REMOVED lines=14> */
.L_x_13521:
        /* <DEDUP_REMOVED lines=16> */
.L_x_13542:
[----:B------:R-:W-:Y:S05]  /*7360*/  BRA `(.L_x_13488) ;  /* 0x0000000000147947 */ /* 0x000fea0003800000 */
.L_x_13541:
[----:B------:R-:W2:Y:S02]  /*7370*/  LDG.E.64 R18, desc[UR36][R4.64] ;  /* 0x0000002404127981 */ /* 0x000ea4000c1e1b00 */
[----:B--2---:R0:W1:Y:S01]  /*7380*/  I2F.U64 R18, R18 ;  /* 0x0000001200127312 */ /* 0x0040620000301000 */
[----:B------:R-:W-:Y:S05]  /*7390*/  BRA `(.L_x_13488) ;  /* 0x0000000000087947 */ /* 0x000fea0003800000 */
.L_x_13540:
[----:B------:R-:W2:Y:S02]  /*73a0*/  LDG.E R4, desc[UR36][R4.64] ;  /* 0x0000002404047981 */ /* 0x000ea4000c1e1900 */
[----:B--2---:R-:W-:-:S07]  /*73b0*/  I2FP.F32.U32 R18, R4 ;  /* 0x0000000400127245 */ /* 0x004fce0000201000 */
.L_x_13488:
[----:B------:R-:W-:Y:S05]  /*73c0*/  BSYNC B7 ;  /* 0x0000000000077941 */ /* 0x000fea0003800000 */
.L_x_13487:
[----:B0-----:R-:W0:Y:S01]  /*73d0*/  S2R R19, SR_TID.X ;  /* 0x0000000000137919 */ /* 0x001e220000002100 */
[----:B------:R-:W0:Y:S01]  /*73e0*/  LDC.U8 R16, c[0x0][0x240] ;  /* 0x00009000ff107b82 */ /* 0x000e220000000000 */
[----:B--2--5:R-:W-:Y:S01]  /*73f0*/  FADD.FTZ R3, -R23, 1 ;  /* 0x3f80000017037421 */ /* 0x024fe20000010100 */
[----:B----4-:R-:W-:Y:S01]  /*7400*/  FADD.FTZ R5, -R25, 1 ;  /* 0x3f80000019057421 */ /* 0x010fe20000010100 */
[----:B-1----:R-:W-:Y:S01]  /*7410*/  FADD.FTZ R0, -R18, 1 ;  /* 0x3f80000012007421 */ /* 0x002fe20000010100 */
[----:B------:R-:W-:Y:S01]  /*7420*/  BSSY B6, `(.L_x_13543) ;  /* 0x00000f6000067945 */ /* 0x000fe20003800000 */
[----:B---3--:R-:W-:Y:S01]  /*7430*/  FMUL.FTZ R4, R3, R22 ;  /* 0x0000001603047220 */ /* 0x008fe20000410000 */
[----:B------:R-:W-:Y:S01]  /*7440*/  FADD.FTZ R3, -R24, 1 ;  /* 0x3f80000018037421 */ /* 0x000fe20000010100 */
[----:B------:R-:W-:Y:S01]  /*7450*/  FMUL.FTZ R22, R5, R28 ;  /* 0x0000001c05167220 */ /* 0x000fe20000410000 */
[----:B------:R-:W-:Y:S01]  /*7460*/  FMUL.FTZ R27, R0, R27 ;  /* 0x0000001b001b7220 */ /* 0x000fe20000410000 */
[----:B------:R-:W-:Y:S01]  /*7470*/  FMUL.FTZ R4, R4, R23 ;  /* 0x0000001704047220 */ /* 0x000fe20000410000 */
[----:B------:R-:W-:Y:S01]  /*7480*/  FMUL.FTZ R3, R3, R26 ;  /* 0x0000001a03037220 */ /* 0x000fe20000410000 */
[----:B------:R-:W-:Y:S01]  /*7490*/  FMUL.FTZ R22, R22, R25 ;  /* 0x0000001916167220 */ /* 0x000fe20000410000 */
[----:B------:R-:W-:-:S02]  /*74a0*/  FMUL.FTZ R18, R27, R18 ;  /* 0x000000121b127220 */ /* 0x000fc40000410000 */
[----:B------:R-:W-:Y:S01]  /*74b0*/  FMUL.FTZ R24, R3, R24 ;  /* 0x0000001803187220 */ /* 0x000fe20000410000 */
[----:B0-----:R-:W-:-:S13]  /*74c0*/  ISETP.GE.AND P0, PT, R19, R17, PT ;  /* 0x000000111300720c */ /* 0x001fda0003f06270 */
        /* <DEDUP_REMOVED lines=23> */
.L_x_13548:
[----:B------:R-:W0:Y:S02]  /*7640*/  F2I.S64.TRUNC R4, R4 ;  /* 0x0000000400047311 */ /* 0x000e24000020d900 */
[----:B0-----:R-:W-:-:S05]  /*7650*/  IMAD.MOV.U32 R3, RZ, RZ, R4 ;  /* 0x000000ffff037224 */ /* 0x001fca00078e0004 */
[----:B------:R0:W-:Y:S01]  /*7660*/  STG.E.U8 desc[UR36][R8.64], R3 ;  /* 0x0000000308007986 */ /* 0x0001e2000c101124 */
[----:B------:R-:W-:Y:S05]  /*7670*/  BRA `(.L_x_13544) ;  /* 0x0000000c00407947 */ /* 0x000fea0003800000 */
.L_x_13547:
        /* <DEDUP_REMOVED lines=9> */
.L_x_13551:
[----:B------:R-:W0:Y:S02]  /*7710*/  F2I.FTZ.TRUNC.NTZ R3, R4 ;  /* 0x0000000400037305 */ /* 0x000e24000021f100 */
[----:B0-----:R0:W-:Y:S01]  /*7720*/  STG.E desc[UR36][R8.64], R3 ;  /* 0x0000000308007986 */ /* 0x0011e2000c101924 */
[----:B------:R-:W-:Y:S05]  /*7730*/  BRA `(.L_x_13544) ;  /* 0x0000000c00107947 */ /* 0x000fea0003800000 */
.L_x_13550:
[----:B------:R-:W0:Y:S02]  /*7740*/  F2I.FTZ.TRUNC.NTZ R3, R4 ;  /* 0x0000000400037305 */ /* 0x000e24000021f100 */
[----:B0-----:R0:W-:Y:S01]  /*7750*/  STG.E.U16 desc[UR36][R8.64], R3 ;  /* 0x0000000308007986 */ /* 0x0011e2000c101524 */
[----:B------:R-:W-:Y:S05]  /*7760*/  BRA `(.L_x_13544) ;  /* 0x0000000c00047947 */ /* 0x000fea0003800000 */
.L_x_13546:
        /* <DEDUP_REMOVED lines=8> */
.L_x_13553:
[----:B------:R-:W-:-:S05]  /*77f0*/  F2FP.F16.F32.PACK_AB R4, RZ, R4 ;  /* 0x00000004ff04723e */ /* 0x000fca00000000ff */
[----:B------:R4:W-:Y:S01]  /*7800*/  STG.E.U16 desc[UR36][R8.64], R4 ;  /* 0x0000000408007986 */ /* 0x0009e2000c101524 */
[----:B------:R-:W-:Y:S05]  /*7810*/  BRA `(.L_x_13544) ;  /* 0x0000000800d87947 */ /* 0x000fea0003800000 */
.L_x_13552:
        /* <DEDUP_REMOVED lines=9> */
.L_x_13555:
[----:B------:R-:W-:-:S04]  /*78b0*/  F2FP.F16.F32.PACK_AB R3, RZ, R4 ;  /* 0x00000004ff03723e */ /* 0x000fc800000000ff */
[----:B------:R-:W-:-:S05]  /*78c0*/  PRMT R3, R3, 0x5410, RZ ;  /* 0x0000541003037816 */ /* 0x000fca00000000ff */
[----:B------:R2:W-:Y:S01]  /*78d0*/  STG.E desc[UR36][R8.64], R3 ;  /* 0x0000000308007986 */ /* 0x0005e2000c101924 */
[----:B------:R-:W-:Y:S05]  /*78e0*/  BRA `(.L_x_13544) ;  /* 0x0000000800a47947 */ /* 0x000fea0003800000 */
.L_x_13554:
[----:B------:R-:W-:-:S06]  /*78f0*/  FMUL.FTZ R4, R4, 1 ;  /* 0x3f80000004047820 */ /* 0x000fcc0000410000 */
[----:B------:R-:W0:Y:S02]  /*7900*/  F2F.F64.F32 R4, R4 ;  /* 0x0000000400047310 */ /* 0x000e240000201800 */
[----:B0-----:R0:W-:Y:S01]  /*7910*/  STG.E.64 desc[UR36][R8.64], R4 ;  /* 0x0000000408007986 */ /* 0x0011e2000c101b24 */
[----:B------:R-:W-:Y:S05]  /*7920*/  BRA `(.L_x_13544) ;  /* 0x0000000800947947 */ /* 0x000fea0003800000 */
.L_x_13545:
        /* <DEDUP_REMOVED lines=12> */
.L_x_13558:
[----:B------:R-:W-:Y:S01]  /*79f0*/  FMUL.FTZ R4, R4, 1 ;  /* 0x3f80000004047820 */ /* 0x000fe20000410000 */
[----:B------:R-:W-:-:S05]  /*7a00*/  CS2R R6, SRZ ;  /* 0x0000000000067805 */ /* 0x000fca000001ff00 */
[----:B------:R-:W0:Y:S02]  /*7a10*/  F2F.F64.F32 R4, R4 ;  /* 0x0000000400047310 */ /* 0x000e240000201800 */
[----:B0-----:R0:W-:Y:S01]  /*7a20*/  STG.E.128 desc[UR36][R8.64], R4 ;  /* 0x0000000408007986 */ /* 0x0011e2000c101d24 */
[----:B------:R-:W-:Y:S05]  /*7a30*/  BRA `(.L_x_13544) ;  /* 0x0000000800507947 */ /* 0x000fea0003800000 */
.L_x_13557:
        /* <DEDUP_REMOVED lines=20> */
.L_x_13562:
[----:B------:R-:W-:Y:S05]  /*7b80*/  BSYNC B0 ;  /* 0x0000000000007941 */ /* 0x000fea0003800000 */
.L_x_13561:
[----:B------:R-:W-:-:S05]  /*7b90*/  LOP3.LUT R5, R0, R5, RZ, 0xfc, !PT ;  /* 0x0000000500057212 */ /* 0x000fca00078efcff */
[----:B------:R0:W-:Y:S01]  /*7ba0*/  STG.E.U8 desc[UR36][R8.64], R5 ;  /* 0x0000000508007986 */ /* 0x0001e2000c101124 */
[----:B------:R-:W-:Y:S05]  /*7bb0*/  BRA `(.L_x_13544) ;  /* 0x0000000400f07947 */ /* 0x000fea0003800000 */
.L_x_13560:
        /* <DEDUP_REMOVED lines=12> */
.L_x_13564:
[----:B------:R-:W-:Y:S01]  /*7c80*/  IMAD.MOV.U32 R0, RZ, RZ, 0x7f ;  /* 0x0000007fff007424 */ /* 0x000fe200078e00ff */
[----:B------:R-:W-:-:S04]  /*7c90*/  ISETP.GT.U32.AND P0, PT, R5, 0x7f800000, PT ;  /* 0x7f8000000500780c */ /* 0x000fc80003f04070 */
[----:B------:R-:W-:-:S09]  /*7ca0*/  SEL R0, R0, 0x7c, P0 ;  /* 0x0000007c00007807 */ /* 0x000fd20000000000 */
.L_x_13565:
[----:B------:R-:W-:Y:S05]  /*7cb0*/  BSYNC B0 ;  /* 0x0000000000007941 */ /* 0x000fea0003800000 */
.L_x_13563:
[----:B------:R-:W-:-:S04]  /*7cc0*/  LOP3.LUT R4, R4, 0x80000000, RZ, 0xc0, !PT ;  /* 0x8000000004047812 */ /* 0x000fc800078ec0ff */
[----:B------:R-:W-:-:S04]  /*7cd0*/  SHF.R.U32.HI R3, RZ, 0x18, R4 ;  /* 0x00000018ff037819 */ /* 0x000fc80000011604 */
[----:B------:R-:W-:-:S05]  /*7ce0*/  LOP3.LUT R3, R0, R3, RZ, 0xfc, !PT ;  /* 0x0000000300037212 */ /* 0x000fca00078efcff */
[----:B------:R0:W-:Y:S01]  /*7cf0*/  STG.E.U8 desc[UR36][R8.64], R3 ;  /* 0x0000000308007986 */ /* 0x0001e2000c101124 */
[----:B------:R-:W-:Y:S05]  /*7d00*/  BRA `(.L_x_13544) ;  /* 0x00000004009c7947 */ /* 0x000fea0003800000 */
.L_x_13559:
[----:B------:R-:W-:-:S05]  /*7d10*/  F2FP.BF16.F32.PACK_AB R4, RZ, R4 ;  /* 0x00000004ff04723e */ /* 0x000fca00000010ff */
[----:B------:R0:W-:Y:S01]  /*7d20*/  STG.E.U16 desc[UR36][R8.64], R4 ;  /* 0x0000000408007986 */ /* 0x0001e2000c101524 */
[----:B------:R-:W-:Y:S05]  /*7d30*/  BRA `(.L_x_13544) ;  /* 0x0000000400907947 */ /* 0x000fea0003800000 */
.L_x_13556:
        /* <DEDUP_REMOVED lines=11> */
.L_x_13568:
        /* <DEDUP_REMOVED lines=16> */
.L_x_13571:
[----:B------:R-:W-:-:S04]  /*7ef0*/  LOP3.LUT R4, R4, 0x80000000, RZ, 0xc0, !PT ;  /* 0x8000000004047812 */ /* 0x000fc800078ec0ff */
[----:B------:R-:W-:-:S04]  /*7f00*/  SHF.R.U32.HI R4, RZ, 0x18, R4 ;  /* 0x00000018ff047819 */ /* 0x000fc80000011604 */
[----:B------:R-:W-:-:S04]  /*7f10*/  LOP3.LUT R3, R3, R4, RZ, 0xfc, !PT ;  /* 0x0000000403037212 */ /* 0x000fc800078efcff */
[----:B------:R-:W-:-:S07]  /*7f20*/  PRMT R0, R3, 0x7610, R0 ;  /* 0x0000761003007816 */ /* 0x000fce0000000000 */
.L_x_13570:
[----:B------:R-:W-:Y:S05]  /*7f30*/  BSYNC B0 ;  /* 0x0000000000007941 */ /* 0x000fea0003800000 */
.L_x_13569:
[----:B------:R0:W-:Y:S01]  /*7f40*/  STG.E.U8 desc[UR36][R8.64], R0 ;  /* 0x0000000008007986 */ /* 0x0001e2000c101124 */
[----:B------:R-:W-:Y:S05]  /*7f50*/  BRA `(.L_x_13544) ;  /* 0x0000000400087947 */ /* 0x000fea0003800000 */
.L_x_13567:
        /* <DEDUP_REMOVED lines=16> */
.L_x_13574:
[----:B------:R-:W-:-:S04]  /*8060*/  LOP3.LUT R4, R4, 0x80000000, RZ, 0xc0, !PT ;  /* 0x8000000004047812 */ /* 0x000fc800078ec0ff */
[----:B------:R-:W-:-:S04]  /*8070*/  SHF.R.U32.HI R4, RZ, 0x18, R4 ;  /* 0x00000018ff047819 */ /* 0x000fc80000011604 */
[----:B------:R-:W-:-:S04]  /*8080*/  LOP3.LUT R3, R3, R4, RZ, 0xfc, !PT ;  /* 0x0000000403037212 */ /* 0x000fc800078efcff */
[----:B------:R-:W-:-:S07]  /*8090*/  PRMT R0, R3, 0x7610, R0 ;  /* 0x0000761003007816 */ /* 0x000fce0000000000 */
.L_x_13573:
[----:B------:R-:W-:Y:S05]  /*80a0*/  BSYNC B0 ;  /* 0x0000000000007941 */ /* 0x000fea0003800000 */
.L_x_13572:
[----:B------:R0:W-:Y:S01]  /*80b0*/  STG.E.U8 desc[UR36][R8.64], R0 ;  /* 0x0000000008007986 */ /* 0x0001e2000c101124 */
[----:B------:R-:W-:Y:S05]  /*80c0*/  BRA `(.L_x_13544) ;  /* 0x0000000000ac7947 */ /* 0x000fea0003800000 */
.L_x_13566:
        /* <DEDUP_REMOVED lines=21> */
.L_x_13549:
        /* <DEDUP_REMOVED lines=16> */
.L_x_13577:
[----:B------:R-:W-:Y:S05]  /*8320*/  BRA `(.L_x_13544) ;  /* 0x0000000000147947 */ /* 0x000fea0003800000 */
.L_x_13576:
[----:B------:R-:W0:Y:S02]  /*8330*/  F2I.U64.TRUNC R4, R4 ;  /* 0x0000000400047311 */ /* 0x000e24000020d800 */
[----:B0-----:R0:W-:Y:S01]  /*8340*/  STG.E.64 desc[UR36][R8.64], R4 ;  /* 0x0000000408007986 */ /* 0x0011e2000c101b24 */
[----:B------:R-:W-:Y:S05]  /*8350*/  BRA `(.L_x_13544) ;  /* 0x0000000000087947 */ /* 0x000fea0003800000 */
.L_x_13575:
[----:B------:R-:W0:Y:S02]  /*8360*/  F2I.FTZ.U32.TRUNC.NTZ R3, R4 ;  /* 0x0000000400037305 */ /* 0x000e24000021f000 */
[----:B0-----:R0:W-:Y:S02]  /*8370*/  STG.E desc[UR36][R8.64], R3 ;  /* 0x0000000308007986 */ /* 0x0011e4000c101924 */
.L_x_13544:
[----:B------:R-:W-:Y:S05]  /*8380*/  BSYNC B6 ;  /* 0x0000000000067941 */ /* 0x000fea0003800000 */
.L_x_13543:
        /* <DEDUP_REMOVED lines=24> */
.L_x_13583:
[----:B------:R-:W0:Y:S02]  /*8510*/  F2I.S64.TRUNC R22, R22 ;  /* 0x0000001600167311 */ /* 0x000e24000020d900 */
[----:B0-----:R-:W-:-:S05]  /*8520*/  IMAD.MOV.U32 R3, RZ, RZ, R22 ;  /* 0x000000ffff037224 */ /* 0x001fca00078e0016 */
[----:B------:R0:W-:Y:S01]  /*8530*/  STG.E.U8 desc[UR36][R8.64], R3 ;  /* 0x0000000308007986 */ /* 0x0001e2000c101124 */
[----:B------:R-:W-:Y:S05]  /*8540*/  BRA `(.L_x_13585) ;  /* 0x0000000c00407947 */ /* 0x000fea0003800000 */
.L_x_13582:
        /* <DEDUP_REMOVED lines=9> */
.L_x_13587:
[----:B------:R-:W0:Y:S02]  /*85e0*/  F2I.FTZ.TRUNC.NTZ R3, R22 ;  /* 0x0000001600037305 */ /* 0x000e24000021f100 */
[----:B0-----:R0:W-:Y:S01]  /*85f0*/  STG.E desc[UR36][R8.64], R3 ;  /* 0x0000000308007986 */ /* 0x0011e2000c101924 */
[----:B------:R-:W-:Y:S05]  /*8600*/  BRA `(.L_x_13585) ;  /* 0x0000000c00107947 */ /* 0x000fea0003800000 */
.L_x_13586:
[----:B------:R-:W0:Y:S02]  /*8610*/  F2I.FTZ.TRUNC.NTZ R3, R22 ;  /* 0x0000001600037305 */ /* 0x000e24000021f100 */
[----:B0-----:R0:W-:Y:S01]  /*8620*/  STG.E.U16 desc[UR36][R8.64], R3 ;  /* 0x0000000308007986 */ /* 0x0011e2000c101524 */
[----:B------:R-:W-:Y:S05]  /*8630*/  BRA `(.L_x_13585) ;  /* 0x0000000c00047947 */ /* 0x000fea0003800000 */
.L_x_13581:
        /* <DEDUP_REMOVED lines=8> */
.L_x_13589:
[----:B------:R-:W-:-:S05]  /*86c0*/  F2FP.F16.F32.PACK_AB R22, RZ, R22 ;  /* 0x00000016ff16723e */ /* 0x000fca00000000ff */
[----:B------:R4:W-:Y:S01]  /*86d0*/  STG.E.U16 desc[UR36][R8.64], R22 ;  /* 0x0000001608007986 */ /* 0x0009e2000c101524 */
[----:B------:R-:W-:Y:S05]  /*86e0*/  BRA `(.L_x_13585) ;  /* 0x0000000800d87947 */ /* 0x000fea0003800000 */
.L_x_13588:
        /* <DEDUP_REMOVED lines=9> */
.L_x_13591:
[----:B------:R-:W-:-:S04]  /*8780*/  F2FP.F16.F32.PACK_AB R3, RZ, R22 ;  /* 0x00000016ff03723e */ /* 0x000fc800000000ff */
[----:B------:R-:W-:-:S05]  /*8790*/  PRMT R3, R3, 0x5410, RZ ;  /* 0x0000541003037816 */ /* 0x000fca00000000ff */
[----:B------:R2:W-:Y:S01]  /*87a0*/  STG.E desc[UR36][R8.64], R3 ;  /* 0x0000000308007986 */ /* 0x0005e2000c101924 */
[----:B------:R-:W-:Y:S05]  /*87b0*/  BRA `(.L_x_13585) ;  /* 0x0000000800a47947 */ /* 0x000fea0003800000 */
.L_x_13590:
[----:B------:R-:W-:-:S06]  /*87c0*/  FMUL.FTZ R4, R22, 1 ;  /* 0x3f80000016047820 */ /* 0x000fcc0000410000 */
[----:B------:R-:W0:Y:S02]  /*87d0*/  F2F.F64.F32 R4, R4 ;  /* 0x0000000400047310 */ /* 0x000e240000201800 */
[----:B0-----:R0:W-:Y:S01]  /*87e0*/  STG.E.64 desc[UR36][R8.64], R4 ;  /* 0x0000000408007986 */ /* 0x0011e2000c101b24 */
[----:B------:R-:W-:Y:S05]  /*87f0*/  BRA `(.L_x_13585) ;  /* 0x0000000800947947 */ /* 0x000fea0003800000 */
.L_x_13580:
        /* <DEDUP_REMOVED lines=12> */
.L_x_13594:
[----:B------:R-:W-:Y:S01]  /*88c0*/  FMUL.FTZ R4, R22, 1 ;  /* 0x3f80000016047820 */ /* 0x000fe20000410000 */
[----:B------:R-:W-:-:S05]  /*88d0*/  CS2R R6, SRZ ;  /* 0x0000000000067805 */ /* 0x000fca000001ff00 */
[----:B------:R-:W0:Y:S02]  /*88e0*/  F2F.F64.F32 R4, R4 ;  /* 0x0000000400047310 */ /* 0x000e240000201800 */
[----:B0-----:R0:W-:Y:S01]  /*88f0*/  STG.E.128 desc[UR36][R8.64], R4 ;  /* 0x0000000408007986 */ /* 0x0011e2000c101d24 */
[----:B------:R-:W-:Y:S05]  /*8900*/  BRA `(.L_x_13585) ;  /* 0x0000000800507947 */ /* 0x000fea0003800000 */
.L_x_13593:
        /* <DEDUP_REMOVED lines=20> */
.L_x_13598:
[----:B------:R-:W-:Y:S05]  /*8a50*/  BSYNC B0 ;  /* 0x0000000000007941 */ /* 0x000fea0003800000 */
.L_x_13597:
[----:B------:R-:W-:-:S05]  /*8a60*/  LOP3.LUT R5, R0, R5, RZ, 0xfc, !PT ;  /* 0x0000000500057212 */ /* 0x000fca00078efcff */
[----:B------:R0:W-:Y:S01]  /*8a70*/  STG.E.U8 desc[UR36][R8.64], R5 ;  /* 0x0000000508007986 */ /* 0x0001e2000c101124 */
[----:B------:R-:W-:Y:S05]  /*8a80*/  BRA `(.L_x_13585) ;  /* 0x0000000400f07947 */ /* 0x000fea0003800000 */
.L_x_13596:
        /* <DEDUP_REMOVED lines=12> */
.L_x_13600:
[----:B------:R-:W-:Y:S01]  /*8b50*/  IMAD.MOV.U32 R0, RZ, RZ, 0x7f ;  /* 0x0000007fff007424 */ /* 0x000fe200078e00ff */
[----:B------:R-:W-:-:S04]  /*8b60*/  ISETP.GT.U32.AND P0, PT, R4, 0x7f800000, PT ;  /* 0x7f8000000400780c */ /* 0x000fc80003f04070 */
[----:B------:R-:W-:-:S09]  /*8b70*/  SEL R0, R0, 0x7c, P0 ;  /* 0x0000007c00007807 */ /* 0x000fd20000000000 */
.L_x_13601:
[----:B------:R-:W-:Y:S05]  /*8b80*/  BSYNC B0 ;  /* 0x0000000000007941 */ /* 0x000fea0003800000 */
.L_x_13599:
[----:B------:R-:W-:-:S04]  /*8b90*/  LOP3.LUT R22, R22, 0x80000000, RZ, 0xc0, !PT ;  /* 0x8000000016167812 */ /* 0x000fc800078ec0ff */
[----:B------:R-:W-:-:S04]  /*8ba0*/  SHF.R.U32.HI R3, RZ, 0x18, R22 ;  /* 0x00000018ff037819 */ /* 0x000fc80000011616 */
[----:B------:R-:W-:-:S05]  /*8bb0*/  LOP3.LUT R3, R0, R3, RZ, 0xfc, !PT ;  /* 0x0000000300037212 */ /* 0x000fca00078efcff */
[----:B------:R0:W-:Y:S01]  /*8bc0*/  STG.E.U8 desc[UR36][R8.64], R3 ;  /* 0x0000000308007986 */ /* 0x0001e2000c101124 */
[----:B------:R-:W-:Y:S05]  /*8bd0*/  BRA `(.L_x_13585) ;  /* 0x00000004009c7947 */ /* 0x000fea0003800000 */
.L_x_13595:
[----:B------:R-:W-:-:S05]  /*8be0*/  F2FP.BF16.F32.PACK_AB R22, RZ, R22 ;  /* 0x00000016ff16723e */ /* 0x000fca00000010ff */
[----:B------:R0:W-:Y:S01]  /*8bf0*/  STG.E.U16 desc[UR36][R8.64], R22 ;  /* 0x0000001608007986 */ /* 0x0001e2000c101524 */
[----:B------:R-:W-:Y:S05]  /*8c00*/  BRA `(.L_x_13585) ;  /* 0x0000000400907947 */ /* 0x000fea0003800000 */
.L_x_13592:
        /* <DEDUP_REMOVED lines=11> */
.L_x_13604:
        /* <DEDUP_REMOVED lines=16> */
.L_x_13607:
[----:B------:R-:W-:-:S04]  /*8dc0*/  LOP3.LUT R22, R22, 0x80000000, RZ, 0xc0, !PT ;  /* 0x8000000016167812 */ /* 0x000fc800078ec0ff */
[----:B------:R-:W-:-:S04]  /*8dd0*/  SHF.R.U32.HI R3, RZ, 0x18, R22 ;  /* 0x00000018ff037819 */ /* 0x000fc80000011616 */
[----:B------:R-:W-:-:S04]  /*8de0*/  LOP3.LUT R0, R0, R3, RZ, 0xfc, !PT ;  /* 0x0000000300007212 */ /* 0x000fc800078efcff */
[----:B------:R-:W-:-:S07]  /*8df0*/  PRMT R4, R0, 0x7610, R4 ;  /* 0x0000761000047816 */ /* 0x000fce0000000004 */
.L_x_13606:
[----:B------:R-:W-:Y:S05]  /*8e00*/  BSYNC B0 ;  /* 0x0000000000007941 */ /* 0x000fea0003800000 */
.L_x_13605:
[----:B------:R0:W-:Y:S01]  /*8e10*/  STG.E.U8 desc[UR36][R8.64], R4 ;  /* 0x0000000408007986 */ /* 0x0001e2000c101124 */
[----:B------:R-:W-:Y:S05]  /*8e20*/  BRA `(.L_x_13585) ;  /* 0x0000000400087947 */ /* 0x000fea0003800000 */
.L_x_13603:
        /* <DEDUP_REMOVED lines=16> */
.L_x_13610:
[----:B------:R-:W-:-:S04]  /*8f30*/  LOP3.LUT R22, R22, 0x80000000, RZ, 0xc0, !PT ;  /* 0x8000000016167812 */ /* 0x000fc800078ec0ff */
[----:B------:R-:W-:-:S04]  /*8f40*/  SHF.R.U32.HI R3, RZ, 0x18, R22 ;  /* 0x00000018ff037819 */ /* 0x000fc80000011616 */
[----:B------:R-:W-:-:S04]  /*8f50*/  LOP3.LUT R0, R0, R3, RZ, 0xfc, !PT ;  /* 0x0000000300007212 */ /* 0x000fc800078efcff */
[----:B------:R-:W-:-:S07]  /*8f60*/  PRMT R4, R0, 0x7610, R4 ;  /* 0x0000761000047816 */ /* 0x000fce0000000004 */
.L_x_13609:
[----:B------:R-:W-:Y:S05]  /*8f70*/  BSYNC B0 ;  /* 0x0000000000007941 */ /* 0x000fea0003800000 */
.L_x_13608:
[----:B------:R0:W-:Y:S01]  /*8f80*/  STG.E.U8 desc[UR36][R8.64], R4 ;  /* 0x0000000408007986 */ /* 0x0001e2000c101124 */
[----:B------:R-:W-:Y:S05]  /*8f90*/  BRA `(.L_x_13585) ;  /* 0x0000000000ac7947 */ /* 0x000fea0003800000 */
.L_x_13602:
        /* <DEDUP_REMOVED lines=21> */
.L_x_13584:
        /* <DEDUP_REMOVED lines=16> */
.L_x_13613:
[----:B------:R-:W-:Y:S05]  /*91f0*/  BRA `(.L_x_13585) ;  /* 0x0000000000147947 */ /* 0x000fea0003800000 */
.L_x_13612:
[----:B------:R-:W0:Y:S02]  /*9200*/  F2I.U64.TRUNC R22, R22 ;  /* 0x0000001600167311 */ /* 0x000e24000020d800 */
[----:B0-----:R0:W-:Y:S01]  /*9210*/  STG.E.64 desc[UR36][R8.64], R22 ;  /* 0x0000001608007986 */ /* 0x0011e2000c101b24 */
[----:B------:R-:W-:Y:S05]  /*9220*/  BRA `(.L_x_13585) ;  /* 0x0000000000087947 */ /* 0x000fea0003800000 */
.L_x_13611:
[----:B------:R-:W0:Y:S02]  /*9230*/  F2I.FTZ.U32.TRUNC.NTZ R3, R22 ;  /* 0x0000001600037305 */ /* 0x000e24000021f000 */
[----:B0-----:R0:W-:Y:S02]  /*9240*/  STG.E desc[UR36][R8.64], R3 ;  /* 0x0000000308007986 */ /* 0x0011e4000c101924 */
.L_x_13585:
        /* <DEDUP_REMOVED lines=24> */
.L_x_13617:
[----:B------:R-:W0:Y:S02]  /*93d0*/  F2I.S64.TRUNC R24, R24 ;  /* 0x0000001800187311 */ /* 0x000e24000020d900 */
[----:B0-----:R-:W-:-:S05]  /*93e0*/  IMAD.MOV.U32 R3, RZ, RZ, R24 ;  /* 0x000000ffff037224 */ /* 0x001fca00078e0018 */
[----:B------:R0:W-:Y:S01]  /*93f0*/  STG.E.U8 desc[UR36][R8.64], R3 ;  /* 0x0000000308007986 */ /* 0x0001e2000c101124 */
[----:B------:R-:W-:Y:S05]  /*9400*/  BRA `(.L_x_13619) ;  /* 0x0000000c00407947 */ /* 0x000fea0003800000 */
.L_x_13616:
        /* <DEDUP_REMOVED lines=9> */
.L_x_13621:
[----:B------:R-:W0:Y:S02]  /*94a0*/  F2I.FTZ.TRUNC.NTZ R3, R24 ;  /* 0x0000001800037305 */ /* 0x000e24000021f100 */
[----:B0-----:R0:W-:Y:S01]  /*94b0*/  STG.E desc[UR36][R8.64], R3 ;  /* 0x0000000308007986 */ /* 0x0011e2000c101924 */
[----:B------:R-:W-:Y:S05]  /*94c0*/  BRA `(.L_x_13619) ;  /* 0x0000000c00107947 */ /* 0x000fea0003800000 */
.L_x_13620:
[----:B------:R-:W0:Y:S02]  /*94d0*/  F2I.FTZ.TRUNC.NTZ R3, R24 ;  /* 0x0000001800037305 */ /* 0x000e24000021f100 */
[----:B0-----:R0:W-:Y:S01]  /*94e0*/  STG.E.U16 desc[UR36][R8.64], R3 ;  /* 0x0000000308007986 */ /* 0x0011e2000c101524 */
[----:B------:R-:W-:Y:S05]  /*94f0*/  BRA `(.L_x_13619) ;  /* 0x0000000c00047947 */ /* 0x000fea0003800000 */
.L_x_13615:
        /* <DEDUP_REMOVED lines=8> */
.L_x_13623:
[----:B------:R-:W-:-:S05]  /*9580*/  F2FP.F16.F32.PACK_AB R24, RZ, R24 ;  /* 0x00000018ff18723e */ /* 0x000fca00000000ff */
[----:B------:R0:W-:Y:S01]  /*9590*/  STG.E.U16 desc[UR36][R8.64], R24 ;  /* 0x0000001808007986 */ /* 0x0001e2000c101524 */
[----:B------:R-:W-:Y:S05]  /*95a0*/  BRA `(.L_x_13619) ;  /* 0x0000000800d87947 */ /* 0x000fea0003800000 */
.L_x_13622:
        /* <DEDUP_REMOVED lines=9> */
.L_x_13625:
[----:B------:R-:W-:-:S04]  /*9640*/  F2FP.F16.F32.PACK_AB R3, RZ, R24 ;  /* 0x00000018ff03723e */ /* 0x000fc800000000ff */
[----:B------:R-:W-:-:S05]  /*9650*/  PRMT R3, R3, 0x5410, RZ ;  /* 0x0000541003037816 */ /* 0x000fca00000000ff */
[----:B------:R0:W-:Y:S01]  /*9660*/  STG.E desc[UR36][R8.64], R3 ;  /* 0x0000000308007986 */ /* 0x0001e2000c101924 */
[----:B------:R-:W-:Y:S05]  /*9670*/  BRA `(.L_x_13619) ;  /* 0x0000000800a47947 */ /* 0x000fea0003800000 */
.L_x_13624:
[----:B------:R-:W-:-:S06]  /*9680*/  FMUL.FTZ R4, R24, 1 ;  /* 0x3f80000018047820 */ /* 0x000fcc0000410000 */
[----:B------:R-:W0:Y:S02]  /*9690*/  F2F.F64.F32 R4, R4 ;  /* 0x0000000400047310 */ /* 0x000e240000201800 */
[----:B0-----:R0:W-:Y:S01]  /*96a0*/  STG.E.64 desc[UR36][R8.64], R4 ;  /* 0x0000000408007986 */ /* 0x0011e2000c101b24 */
[----:B------:R-:W-:Y:S05]  /*96b0*/  BRA `(.L_x_13619) ;  /* 0x0000000800947947 */ /* 0x000fea0003800000 */
.L_x_13614:
        /* <DEDUP_REMOVED lines=12> */
.L_x_13628:
[----:B------:R-:W-:Y:S01]  /*9780*/  FMUL.FTZ R4, R24, 1 ;  /* 0x3f80000018047820 */ /* 0x000fe20000410000 */
[----:B------:R-:W-:-:S05]  /*9790*/  CS2R R6, SRZ ;  /* 0x0000000000067805 */ /* 0x000fca000001ff00 */
[----:B------:R-:W0:Y:S02]  /*97a0*/  F2F.F64.F32 R4, R4 ;  /* 0x0000000400047310 */ /* 0x000e240000201800 */
[----:B0-----:R0:W-:Y:S01]  /*97b0*/  STG.E.128 desc[UR36][R8.64], R4 ;  /* 0x0000000408007986 */ /* 0x0011e2000c101d24 */
[----:B------:R-:W-:Y:S05]  /*97c0*/  BRA `(.L_x_13619) ;  /* 0x0000000800507947 */ /* 0x000fea0003800000 */
.L_x_13627:
        /* <DEDUP_REMOVED lines=20> */
.L_x_13632:
[----:B------:R-:W-:Y:S05]  /*9910*/  BSYNC B0 ;  /* 0x0000000000007941 */ /* 0x000fea0003800000 */
.L_x_13631:
[----:B------:R-:W-:-:S05]  /*9920*/  LOP3.LUT R5, R0, R5, RZ, 0xfc, !PT ;  /* 0x0000000500057212 */ /* 0x000fca00078efcff */
[----:B------:R0:W-:Y:S01]  /*9930*/  STG.E.U8 desc[UR36][R8.64], R5 ;  /* 0x0000000508007986 */ /* 0x0001e2000c101124 */
[----:B------:R-:W-:Y:S05]  /*9940*/  BRA `(.L_x_13619) ;  /* 0x0000000400f07947 */ /* 0x000fea0003800000 */
.L_x_13630:
        /* <DEDUP_REMOVED lines=12> */
.L_x_13634:
[----:B------:R-:W-:Y:S01]  /*9a10*/  IMAD.MOV.U32 R0, RZ, RZ, 0x7f ;  /* 0x0000007fff007424 */ /* 0x000fe200078e00ff */
[----:B------:R-:W-:-:S04]  /*9a20*/  ISETP.GT.U32.AND P0, PT, R4, 0x7f800000, PT ;  /* 0x7f8000000400780c */ /* 0x000fc80003f04070 */
[----:B------:R-:W-:-:S09]  /*9a30*/  SEL R0, R0, 0x7c, P0 ;  /* 0x0000007c00007807 */ /* 0x000fd20000000000 */
.L_x_13635:
[----:B------:R-:W-:Y:S05]  /*9a40*/  BSYNC B0 ;  /* 0x0000000000007941 */ /* 0x000fea0003800000 */
.L_x_13633:
[----:B------:R-:W-:-:S04]  /*9a50*/  LOP3.LUT R24, R24, 0x80000000, RZ, 0xc0, !PT ;  /* 0x8000000018187812 */ /* 0x000fc800078ec0ff */
[----:B------:R-:W-:-:S04]  /*9a60*/  SHF.R.U32.HI R3, RZ, 0x18, R24 ;  /* 0x00000018ff037819 */ /* 0x000fc80000011618 */
[----:B------:R-:W-:-:S05]  /*9a70*/  LOP3.LUT R3, R0, R3, RZ, 0xfc, !PT ;  /* 0x0000000300037212 */ /* 0x000fca00078efcff */
[----:B------:R0:W-:Y:S01]  /*9a80*/  STG.E.U8 desc[UR36][R8.64], R3 ;  /* 0x0000000308007986 */ /* 0x0001e2000c101124 */
[----:B------:R-:W-:Y:S05]  /*9a90*/  BRA `(.L_x_13619) ;  /* 0x00000004009c7947 */ /* 0x000fea0003800000 */
.L_x_13629:
[----:B------:R-:W-:-:S05]  /*9aa0*/  F2FP.BF16.F32.PACK_AB R24, RZ, R24 ;  /* 0x00000018ff18723e */ /* 0x000fca00000010ff */
[----:B------:R0:W-:Y:S01]  /*9ab0*/  STG.E.U16 desc[UR36][R8.64], R24 ;  /* 0x0000001808007986 */ /* 0x0001e2000c101524 */
[----:B------:R-:W-:Y:S05]  /*9ac0*/  BRA `(.L_x_13619) ;  /* 0x0000000400907947 */ /* 0x000fea0003800000 */
.L_x_13626:
        /* <DEDUP_REMOVED lines=11> */
.L_x_13638:
        /* <DEDUP_REMOVED lines=16> */
.L_x_13641:
[----:B------:R-:W-:-:S04]  /*9c80*/  LOP3.LUT R24, R24, 0x80000000, RZ, 0xc0, !PT ;  /* 0x8000000018187812 */ /* 0x000fc800078ec0ff */
[----:B------:R-:W-:-:S04]  /*9c90*/  SHF.R.U32.HI R3, RZ, 0x18, R24 ;  /* 0x00000018ff037819 */ /* 0x000fc80000011618 */
[----:B------:R-:W-:-:S04]  /*9ca0*/  LOP3.LUT R0, R0, R3, RZ, 0xfc, !PT ;  /* 0x0000000300007212 */ /* 0x000fc800078efcff */
[----:B------:R-:W-:-:S07]  /*9cb0*/  PRMT R4, R0, 0x7610, R4 ;  /* 0x0000761000047816 */ /* 0x000fce0000000004 */
.L_x_13640:
[----:B------:R-:W-:Y:S05]  /*9cc0*/  BSYNC B0 ;  /* 0x0000000000007941 */ /* 0x000fea0003800000 */
.L_x_13639:
[----:B------:R0:W-:Y:S01]  /*9cd0*/  STG.E.U8 desc[UR36][R8.64], R4 ;  /* 0x0000000408007986 */ /* 0x0001e2000c101124 */
[----:B------:R-:W-:Y:S05]  /*9ce0*/  BRA `(.L_x_13619) ;  /* 0x0000000400087947 */ /* 0x000fea0003800000 */
.L_x_13637:
        /* <DEDUP_REMOVED lines=16> */
.L_x_13644:
[----:B------:R-:W-:-:S04]  /*9df0*/  LOP3.LUT R24, R24, 0x80000000, RZ, 0xc0, !PT ;  /* 0x8000000018187812 */ /* 0x000fc800078ec0ff */
[----:B------:R-:W-:-:S04]  /*9e00*/  SHF.R.U32.HI R3, RZ, 0x18, R24 ;  /* 0x00000018ff037819 */ /* 0x000fc80000011618 */
[----:B------:R-:W-:-:S04]  /*9e10*/  LOP3.LUT R0, R0, R3, RZ, 0xfc, !PT ;  /* 0x0000000300007212 */ /* 0x000fc800078efcff */
[----:B------:R-:W-:-:S07]  /*9e20*/  PRMT R4, R0, 0x7610, R4 ;  /* 0x0000761000047816 */ /* 0x000fce0000000004 */
.L_x_13643:
[----:B------:R-:W-:Y:S05]  /*9e30*/  BSYNC B0 ;  /* 0x0000000000007941 */ /* 0x000fea0003800000 */
.L_x_13642:
[----:B------:R3:W-:Y:S01]  /*9e40*/  STG.E.U8 desc[UR36][R8.64], R4 ;  /* 0x0000000408007986 */ /* 0x0007e2000c101124 */
[----:B------:R-:W-:Y:S05]  /*9e50*/  BRA `(.L_x_13619) ;  /* 0x0000000000ac7947 */ /* 0x000fea0003800000 */
.L_x_13636:
        /* <DEDUP_REMOVED lines=21> */
.L_x_13618:
        /* <DEDUP_REMOVED lines=16> */
.L_x_13647:
[----:B------:R-:W-:Y:S05]  /*a0b0*/  BRA `(.L_x_13619) ;  /* 0x0000000000147947 */ /* 0x000fea0003800000 */
.L_x_13646:
[----:B------:R-:W0:Y:S02]  /*a0c0*/  F2I.U64.TRUNC R24, R24 ;  /* 0x0000001800187311 */ /* 0x000e24000020d800 */
[----:B0-----:R2:W-:Y:S01]  /*a0d0*/  STG.E.64 desc[UR36][R8.64], R24 ;  /* 0x0000001808007986 */ /* 0x0015e2000c101b24 */
[----:B------:R-:W-:Y:S05]  /*a0e0*/  BRA `(.L_x_13619) ;  /* 0x0000000000087947 */ /* 0x000fea0003800000 */
.L_x_13645:
[----:B------:R-:W0:Y:S02]  /*a0f0*/  F2I.FTZ.U32.TRUNC.NTZ R3, R24 ;  /* 0x0000001800037305 */ /* 0x000e24000021f000 */
[----:B0-----:R0:W-:Y:S02]  /*a100*/  STG.E desc[UR36][R8.64], R3 ;  /* 0x0000000308007986 */ /* 0x0011e4000c101924 */
.L_x_13619:
[----:B------:R-:W-:-:S07]  /*a110*/  VIADD R19, R19, 0x80 ;  /* 0x0000008013137836 */ /* 0x000fce0000000000 */
.L_x_13579:
[----:B------:R-:W-:Y:S05]  /*a120*/  BSYNC B6 ;  /* 0x0000000000067941 */ /* 0x000fea0003800000 */
.L_x_13578:
        /* <DEDUP_REMOVED lines=22> */
.L_x_13651:
[----:B------:R-:W0:Y:S02]  /*a290*/  F2I.S64.TRUNC R18, R18 ;  /* 0x0000001200127311 */ /* 0x000e24000020d900 */
[----:B0-----:R-:W-:-:S05]  /*a2a0*/  IMAD.MOV.U32 R5, RZ, RZ, R18 ;  /* 0x000000ffff057224 */ /* 0x001fca00078e0012 */
[----:B------:R-:W-:Y:S01]  /*a2b0*/  STG.E.U8 desc[UR36][R2.64], R5 ;  /* 0x0000000502007986 */ /* 0x000fe2000c101124 */
[----:B------:R-:W-:Y:S05]  /*a2c0*/  EXIT ;  /* 0x000000000000794d */ /* 0x000fea0003800000 */
.L_x_13650:
        /* <DEDUP_REMOVED lines=9> */
.L_x_13654:
[----:B------:R-:W0:Y:S02]  /*a360*/  F2I.FTZ.TRUNC.NTZ R5, R18 ;  /* 0x0000001200057305 */ /* 0x000e24000021f100 */
[----:B0-----:R-:W-:Y:S01]  /*a370*/  STG.E desc[UR36][R2.64], R5 ;  /* 0x0000000502007986 */ /* 0x001fe2000c101924 */
[----:B------:R-:W-:Y:S05]  /*a380*/  EXIT ;  /* 0x000000000000794d */ /* 0x000fea0003800000 */
.L_x_13653:
[----:B------:R-:W0:Y:S02]  /*a390*/  F2I.FTZ.TRUNC.NTZ R5, R18 ;  /* 0x0000001200057305 */ /* 0x000e24000021f100 */
[----:B0-----:R-:W-:Y:S01]  /*a3a0*/  STG.E.U16 desc[UR36][R2.64], R5 ;  /* 0x0000000502007986 */ /* 0x001fe2000c101524 */
[----:B------:R-:W-:Y:S05]  /*a3b0*/  EXIT ;  /* 0x000000000000794d */ /* 0x000fea0003800000 */
.L_x_13649:
        /* <DEDUP_REMOVED lines=8> */
.L_x_13656:
[----:B------:R-:W-:-:S05]  /*a440*/  F2FP.F16.F32.PACK_AB R18, RZ, R18 ;  /* 0x00000012ff12723e */ /* 0x000fca00000000ff */
[----:B------:R-:W-:Y:S01]  /*a450*/  STG.E.U16 desc[UR36][R2.64], R18 ;  /* 0x0000001202007986 */ /* 0x000fe2000c101524 */
[----:B------:R-:W-:Y:S05]  /*a460*/  EXIT ;  /* 0x000000000000794d */ /* 0x000fea0003800000 */
.L_x_13655:
        /* <DEDUP_REMOVED lines=9> */
.L_x_13658:
[----:B------:R-:W-:-:S04]  /*a500*/  F2FP.F16.F32.PACK_AB R5, RZ, R18 ;  /* 0x00000012ff05723e */ /* 0x000fc800000000ff */
[----:B------:R-:W-:-:S05]  /*a510*/  PRMT R5, R5, 0x5410, RZ ;  /* 0x0000541005057816 */ /* 0x000fca00000000ff */
[----:B------:R-:W-:Y:S01]  /*a520*/  STG.E desc[UR36][R2.64], R5 ;  /* 0x0000000502007986 */ /* 0x000fe2000c101924 */
[----:B------:R-:W-:Y:S05]  /*a530*/  EXIT ;  /* 0x000000000000794d */ /* 0x000fea0003800000 */
.L_x_13657:
[----:B------:R-:W-:-:S06]  /*a540*/  FMUL.FTZ R4, R18, 1 ;  /* 0x3f80000012047820 */ /* 0x000fcc0000410000 */
[----:B------:R-:W0:Y:S02]  /*a550*/  F2F.F64.F32 R4, R4 ;  /* 0x0000000400047310 */ /* 0x000e240000201800 */
[----:B0-----:R-:W-:Y:S01]  /*a560*/  STG.E.64 desc[UR36][R2.64], R4 ;  /* 0x0000000402007986 */ /* 0x001fe2000c101b24 */
[----:B------:R-:W-:Y:S05]  /*a570*/  EXIT ;  /* 0x000000000000794d */ /* 0x000fea0003800000 */
.L_x_13648:
        /* <DEDUP_REMOVED lines=12> */
.L_x_13661:
[----:B------:R-:W-:Y:S01]  /*a640*/  FMUL.FTZ R4, R18, 1 ;  /* 0x3f80000012047820 */ /* 0x000fe20000410000 */
[----:B------:R-:W-:-:S05]  /*a650*/  CS2R R6, SRZ ;  /* 0x0000000000067805 */ /* 0x000fca000001ff00 */
[----:B------:R-:W0:Y:S02]  /*a660*/  F2F.F64.F32 R4, R4 ;  /* 0x0000000400047310 */ /* 0x000e240000201800 */
[----:B0-----:R-:W-:Y:S01]  /*a670*/  STG.E.128 desc[UR36][R2.64], R4 ;  /* 0x0000000402007986 */ /* 0x001fe2000c101d24 */
[----:B------:R-:W-:Y:S05]  /*a680*/  EXIT ;  /* 0x000000000000794d */ /* 0x000fea0003800000 */
.L_x_13660:
        /* <DEDUP_REMOVED lines=20> */
.L_x_13665:
[----:B------:R-:W-:Y:S05]  /*a7d0*/  BSYNC B0 ;  /* 0x0000000000007941 */ /* 0x000fea0003800000 */
.L_x_13664:
[----:B------:R-:W-:-:S05]  /*a7e0*/  LOP3.LUT R7, R0, R7, RZ, 0xfc, !PT ;  /* 0x0000000700077212 */ /* 0x000fca00078efcff */
[----:B------:R-:W-:Y:S01]  /*a7f0*/  STG.E.U8 desc[UR36][R2.64], R7 ;  /* 0x0000000702007986 */ /* 0x000fe2000c101124 */
[----:B------:R-:W-:Y:S05]  /*a800*/  EXIT ;  /* 0x000000000000794d */ /* 0x000fea0003800000 */
.L_x_13663:
        /* <DEDUP_REMOVED lines=12> */
.L_x_13667:
[----:B------:R-:W-:Y:S01]  /*a8d0*/  IMAD.MOV.U32 R0, RZ, RZ, 0x7f ;  /* 0x0000007fff007424 */ /* 0x000fe200078e00ff */
[----:B------:R-:W-:-:S04]  /*a8e0*/  ISETP.GT.U32.AND P0, PT, R4, 0x7f800000, PT ;  /* 0x7f8000000400780c */ /* 0x000fc80003f04070 */
[----:B------:R-:W-:-:S09]  /*a8f0*/  SEL R0, R0, 0x7c, P0 ;  /* 0x0000007c00007807 */ /* 0x000fd20000000000 */
.L_x_13668:
[----:B------:R-:W-:Y:S05]  /*a900*/  BSYNC B0 ;  /* 0x0000000000007941 */ /* 0x000fea0003800000 */
.L_x_13666:
[----:B------:R-:W-:-:S04]  /*a910*/  LOP3.LUT R18, R18, 0x80000000, RZ, 0xc0, !PT ;  /* 0x8000000012127812 */ /* 0x000fc800078ec0ff */
[----:B------:R-:W-:-:S04]  /*a920*/  SHF.R.U32.HI R5, RZ, 0x18, R18 ;  /* 0x00000018ff057819 */ /* 0x000fc80000011612 */
[----:B------:R-:W-:-:S05]  /*a930*/  LOP3.LUT R5, R0, R5, RZ, 0xfc, !PT ;  /* 0x0000000500057212 */ /* 0x000fca00078efcff */
[----:B------:R-:W-:Y:S01]  /*a940*/  STG.E.U8 desc[UR36][R2.64], R5 ;  /* 0x0000000502007986 */ /* 0x000fe2000c101124 */
[----:B------:R-:W-:Y:S05]  /*a950*/  EXIT ;  /* 0x000000000000794d */ /* 0x000fea0003800000 */
.L_x_13662:
[----:B------:R-:W-:-:S05]  /*a960*/  F2FP.BF16.F32.PACK_AB R18, RZ, R18 ;  /* 0x00000012ff12723e */ /* 0x000fca00000010ff */
[----:B------:R-:W-:Y:S01]  /*a970*/  STG.E.U16 desc[UR36][R2.64], R18 ;  /* 0x0000001202007986 */ /* 0x000fe2000c101524 */
[----:B------:R-:W-:Y:S05]  /*a980*/  EXIT ;  /* 0x000000000000794d */ /* 0x000fea0003800000 */
.L_x_13659:
        /* <DEDUP_REMOVED lines=11> */
.L_x_13671:
        /* <DEDUP_REMOVED lines=16> */
.L_x_13674:
[----:B------:R-:W-:-:S04]  /*ab40*/  LOP3.LUT R18, R18, 0x80000000, RZ, 0xc0, !PT ;  /* 0x8000000012127812 */ /* 0x000fc800078ec0ff */
[----:B------:R-:W-:-:S04]  /*ab50*/  SHF.R.U32.HI R5, RZ, 0x18, R18 ;  /* 0x00000018ff057819 */ /* 0x000fc80000011612 */
[----:B------:R-:W-:-:S04]  /*ab60*/  LOP3.LUT R4, R4, R5, RZ, 0xfc, !PT ;  /* 0x0000000504047212 */ /* 0x000fc800078efcff */
[----:B------:R-:W-:-:S07]  /*ab70*/  PRMT R0, R4, 0x7610, R0 ;  /* 0x0000761004007816 */ /* 0x000fce0000000000 */
.L_x_13673:
[----:B------:R-:W-:Y:S05]  /*ab80*/  BSYNC B0 ;  /* 0x0000000000007941 */ /* 0x000fea0003800000 */
.L_x_13672:
[----:B------:R-:W-:Y:S01]  /*ab90*/  STG.E.U8 desc[UR36][R2.64], R0 ;  /* 0x0000000002007986 */ /* 0x000fe2000c101124 */
[----:B------:R-:W-:Y:S05]  /*aba0*/  EXIT ;  /* 0x000000000000794d */ /* 0x000fea0003800000 */
.L_x_13670:
        /* <DEDUP_REMOVED lines=16> */
.L_x_13677:
[----:B------:R-:W-:-:S04]  /*acb0*/  LOP3.LUT R18, R18, 0x80000000, RZ, 0xc0, !PT ;  /* 0x8000000012127812 */ /* 0x000fc800078ec0ff */
[----:B------:R-:W-:-:S04]  /*acc0*/  SHF.R.U32.HI R5, RZ, 0x18, R18 ;  /* 0x00000018ff057819 */ /* 0x000fc80000011612 */
[----:B------:R-:W-:-:S04]  /*acd0*/  LOP3.LUT R4, R4, R5, RZ, 0xfc, !PT ;  /* 0x0000000504047212 */ /* 0x000fc800078efcff */
[----:B------:R-:W-:-:S07]  /*ace0*/  PRMT R0, R4, 0x7610, R0 ;  /* 0x0000761004007816 */ /* 0x000fce0000000000 */
.L_x_13676:
[----:B------:R-:W-:Y:S05]  /*acf0*/  BSYNC B0 ;  /* 0x0000000000007941 */ /* 0x000fea0003800000 */
.L_x_13675:
[----:B------:R-:W-:Y:S01]  /*ad00*/  STG.E.U8 desc[UR36][R2.64], R0 ;  /* 0x0000000002007986 */ /* 0x000fe2000c101124 */
[----:B------:R-:W-:Y:S05]  /*ad10*/  EXIT ;  /* 0x000000000000794d */ /* 0x000fea0003800000 */
.L_x_13669:
        /* <DEDUP_REMOVED lines=21> */
.L_x_13652:
        /* <DEDUP_REMOVED lines=16> */
.L_x_13680:
[----:B------:R-:W-:Y:S05]  /*af70*/  EXIT ;  /* 0x000000000000794d */ /* 0x000fea0003800000 */
.L_x_13679:
[----:B------:R-:W0:Y:S02]  /*af80*/  F2I.U64.TRUNC R18, R18 ;  /* 0x0000001200127311 */ /* 0x000e24000020d800 */
[----:B0-----:R-:W-:Y:S01]  /*af90*/  STG.E.64 desc[UR36][R2.64], R18 ;  /* 0x0000001202007986 */ /* 0x001fe2000c101b24 */
[----:B------:R-:W-:Y:S05]  /*afa0*/  EXIT ;  /* 0x000000000000794d */ /* 0x000fea0003800000 */
.L_x_13678:
[----:B------:R-:W0:Y:S02]  /*afb0*/  F2I.FTZ.U32.TRUNC.NTZ R5, R18 ;  /* 0x0000001200057305 */ /* 0x000e24000021f000 */
[----:B0-----:R-:W-:Y:S01]  /*afc0*/  STG.E desc[UR36][R2.64], R5 ;  /* 0x0000000502007986 */ /* 0x001fe2000c101924 */
[----:B------:R-:W-:Y:S05]  /*afd0*/  EXIT ;  /* 0x000000000000794d */ /* 0x000fea0003800000 */
.L_x_13681:
        /* <DEDUP_REMOVED lines=10> */
.L_x_14685:


//--------------------- .text._ZN2at6native18elementwise_kernelILi128ELi2EZNS0_22gpu_kernel_impl_nocastIZZZNS0_28sigmoid_backward_kernel_cudaERNS_18TensorIteratorBaseEENKUlvE0_clEvENKUlvE0_clEvEUlffE_EEvS4_RKT_EUliE_EEviT1_ --------------------------
	.section	.text._ZN2at6native18elementwise_kernelILi128ELi2EZNS0_22gpu_kernel_impl_nocastIZZZNS0_28sigmoid_backward_kernel_cudaERNS_18TensorIteratorBaseEENKUlvE0_clEvENKUlvE0_clEvEUlffE_EEvS4_RKT_EUliE_EEviT1_,"ax",@progbits
	.align	128
        .global         _ZN2at6native18elementwise_kernelILi128ELi2EZNS0_22gpu_kernel_impl_nocastIZZZNS0_28sigmoid_backward_kernel_cudaERNS_18TensorIteratorBaseEENKUlvE0_clEvENKUlvE0_clEvEUlffE_EEvS4_RKT_EUliE_EEviT1_
        .type           _ZN2at6native18elementwise_kernelILi128ELi2EZNS0_22gpu_kernel_impl_nocastIZZZNS0_28sigmoid_backward_kernel_cudaERNS_18TensorIteratorBaseEENKUlvE0_clEvENKUlvE0_clEvEUlffE_EEvS4_RKT_EUliE_EEviT1_,@function
        .size           _ZN2at6native18elementwise_kernelILi128ELi2EZNS0_22gpu_kernel_impl_nocastIZZZNS0_28sigmoid_backward_kernel_cudaERNS_18TensorIteratorBaseEENKUlvE0_clEvENKUlvE0_clEvEUlffE_EEvS4_RKT_EUliE_EEviT1_,(.L_x_14686 - _ZN2at6native18elementwise_kernelILi128ELi2EZNS0_22gpu_kernel_impl_nocastIZZZNS0_28sigmoid_backward_kernel_cudaERNS_18TensorIteratorBaseEENKUlvE0_clEvENKUlvE0_clEvEUlffE_EEvS4_RKT_EUliE_EEviT1_)
        .other          _ZN2at6native18elementwise_kernelILi128ELi2EZNS0_22gpu_kernel_impl_nocastIZZZNS0_28sigmoid_backward_kernel_cudaERNS_18TensorIteratorBaseEENKUlvE0_clEvENKUlvE0_clEvEUlffE_EEvS4_RKT_EUliE_EEviT1_,@"STO_CUDA_ENTRY STV_DEFAULT"
_ZN2at6native18elementwise_kernelILi128ELi2EZNS0_22gpu_kernel_impl_nocastIZZZNS0_28sigmoid_backward_kernel_cudaERNS_18TensorIteratorBaseEENKUlvE0_clEvENKUlvE0_clEvEUlffE_EEvS4_RKT_EUliE_EEviT1_:
.text._ZN2at6native18elementwise_kernelILi128ELi2EZNS0_22gpu_kernel_impl_nocastIZZZNS0_28sigmoid_backward_kernel_cudaERNS_18TensorIteratorBaseEENKUlvE0_clEvENKUlvE0_clEvEUlffE_EEvS4_RKT_EUliE_EEviT1_:
        /* <DEDUP_REMOVED lines=363> */
.L_x_13684:
        /* <DEDUP_REMOVED lines=11> */
[----:B--2---:R-:W-:-:S04]  /*1760*/  FADD.FTZ R8, -R4, 1 ;  /* 0x3f80000004087421 */ /* 0x004fc80000010100 */
[----:B---3--:R-:W-:-:S04]  /*1770*/  FMUL.FTZ R9, R8, R7 ;  /* 0x0000000708097220 */ /* 0x008fc80000410000 */
[----:B------:R-:W-:Y:S01]  /*1780*/  FMUL.FTZ R11, R4, R9 ;  /* 0x00000009040b7220 */ /* 0x000fe20000410000 */
[----:B------:R-:W-:-:S04]  /*1790*/  IADD3 R9, R0, 0x80, RZ ;  /* 0x0000008000097810 */ /* 0x000fc80007ffe0ff */
[----:B------:R0:W-:Y:S03]  /*17a0*/  STG.E desc[UR4][R2.64], R11 ;  /* 0x0000000b02007986 */ /* 0x0001e6000c101904 */
.L_x_13683:
[----:B------:R-:W-:Y:S05]  /*17b0*/  BSYNC B0 ;  /* 0x0000000000007941 */ /* 0x000fea0003800000 */
.L_x_13682:
        /* <DEDUP_REMOVED lines=355> */
.L_x_13685:
        /* <DEDUP_REMOVED lines=13> */
[----:B------:R-:W-:-:S05]  /*2ec0*/  FMUL.FTZ R9, R4, R9 ;  /* 0x0000000904097220 */ /* 0x000fca0000410000 */
[----:B------:R-:W-:Y:S01]  /*2ed0*/  STG.E desc[UR4][R2.64], R9 ;  /* 0x0000000902007986 */ /* 0x000fe2000c101904 */
[----:B------:R-:W-:Y:S05]  /*2ee0*/  EXIT ;  /* 0x000000000000794d */ /* 0x000fea0003800000 */
.L_x_13686:
        /* <DEDUP_REMOVED lines=9> */
.L_x_14686:


//--------------------- .text._ZN2at6native27unrolled_elementwise_kernelIZZZNS0_28sigmoid_backward_kernel_cudaERNS_18TensorIteratorBaseEENKUlvE0_clEvENKUlvE0_clEvEUlffE_St5arrayIPcLm3EELi4E23TrivialOffsetCalculatorILi2EjESA_ILi1EjENS0_6memory15LoadWithoutCastENSD_16StoreWithoutCastEEEviT_T0_T2_T3_T4_T5_ --------------------------
	.section	.text._ZN2at6native27unrolled_elementwise_kernelIZZZNS0_28sigmoid_backward_kernel_cudaERNS_18TensorIteratorBaseEENKUlvE0_clEvENKUlvE0_clEvEUlffE_St5arrayIPcLm3EELi4E23TrivialOffsetCalculatorILi2EjESA_ILi1EjENS0_6memory15LoadWithoutCastENSD_16StoreWithoutCastEEEviT_T0_T2_T3_T4_T5_,"ax",@progbits
	.align	128
        .global         _ZN2at6native27unrolled_elementwise_kernelIZZZNS0_28sigmoid_backward_kernel_cudaERNS_18TensorIteratorBaseEENKUlvE0_clEvENKUlvE0_clEvEUlffE_St5arrayIPcLm3EELi4E23TrivialOffsetCalculatorILi2EjESA_ILi1EjENS0_6memory15LoadWithoutCastENSD_16StoreWithoutCastEEEviT_T0_T2_T3_T4_T5_
        .type           _ZN2at6native27unrolled_elementwise_kernelIZZZNS0_28sigmoid_backward_kernel_cudaERNS_18TensorIteratorBaseEENKUlvE0_clEvENKUlvE0_clEvEUlffE_St5arrayIPcLm3EELi4E23TrivialOffsetCalculatorILi2EjESA_ILi1EjENS0_6memory15LoadWithoutCastENSD_16StoreWithoutCastEEEviT_T0_T2_T3_T4_T5_,@function
        .size           _ZN2at6native27unrolled_elementwise_kernelIZZZNS0_28sigmoid_backward_kernel_cudaERNS_18TensorIteratorBaseEENKUlvE0_clEvENKUlvE0_clEvEUlffE_St5arrayIPcLm3EELi4E23TrivialOffsetCalculatorILi2EjESA_ILi1EjENS0_6memory15LoadWithoutCastENSD_16StoreWithoutCastEEEviT_T0_T2_T3_T4_T5_,(.L_x_14687 - _ZN2at6native27unrolled_elementwise_kernelIZZZNS0_28sigmoid_backward_kernel_cudaERNS_18TensorIteratorBaseEENKUlvE0_clEvENKUlvE0_clEvEUlffE_St5arrayIPcLm3EELi4E23TrivialOffsetCalculatorILi2EjESA_ILi1EjENS0_6memory15LoadWithoutCastENSD_16StoreWithoutCastEEEviT_T0_T2_T3_T4_T5_)
        .other          _ZN2at6native27unrolled_elementwise_kernelIZZZNS0_28sigmoid_backward_kernel_cudaERNS_18TensorIteratorBaseEENKUlvE0_clEvENKUlvE0_clEvEUlffE_St5arrayIPcLm3EELi4E23TrivialOffsetCalculatorILi2EjESA_ILi1EjENS0_6memory15LoadWithoutCastENSD_16StoreWithoutCastEEEviT_T0_T2_T3_T4_T5_,@"STO_CUDA_ENTRY STV_DEFAULT"
_ZN2at6native27unrolled_elementwise_kernelIZZZNS0_28sigmoid_backward_kernel_cudaERNS_18TensorIteratorBaseEENKUlvE0_clEvENKUlvE0_clEvEUlffE_St5arrayIPcLm3EELi4E23TrivialOffsetCalculatorILi2EjESA_ILi1EjENS0_6memory15LoadWithoutCastENSD_16StoreWithoutCastEEEviT_T0_T2_T3_T4_T5_:
.text._ZN2at6native27unrolled_elementwise_kernelIZZZNS0_28sigmoid_backward_kernel_cudaERNS_18TensorIteratorBaseEENKUlvE0_clEvENKUlvE0_clEvEUlffE_St5arrayIPcLm3EELi4E23TrivialOffsetCalculatorILi2EjESA_ILi1EjENS0_6memory15LoadWithoutCastENSD_16StoreWithoutCastEEEviT_T0_T2_T3_T4_T5_:
[----:B------:R-:W-:Y:S01]  /*0000*/  LDC R1, c[0x0][0x28] ;  /* 0x00000a00ff017b82 */ /* 0x000fe20000000800 */
[----:B------:R-:W0:Y:S07]  /*0010*/  S2R R6, SR_CTAID.X ;  /* 0x0000000000067919 */ /* 0x000e2e0000002500 */
[----:B------:R-:W0:Y:S01]  /*0020*/  LDC R3, c[0x0][0x210] ;  /* 0x00008400ff037b82 */ /* 0x000e220000000800 */
        /* <DEDUP_REMOVED lines=10> */
[----:B------:R-:W-:Y:S01]  /*00d0*/  @!P1 LEA R17, R6, R11, 0x9 ;  /* 0x0000000b06119211 */ /* 0x000fe200078e48ff */
[----:B------:R-:W2:Y:S01]  /*00e0*/  @!P1 LDC.64 R14, c[0x0][0x228] ;  /* 0x00008a00ff0e9b82 */ /* 0x000ea20000000a00 */
[----:B------:R-:W-:-:S04]  /*00f0*/  @!P1 IADD3 R11, R11, 0x80, RZ ;  /* 0x000000800b0b9810 */ /* 0x000fc80007ffe0ff */
[----:B------:R-:W-:Y:S01]  /*0100*/  ISETP.GE.AND P2, PT, R11, R0, PT ;  /* 0x000000000b00720c */ /* 0x000fe20003f46270 */
[C---:B0-----:R-:W-:Y:S02]  /*0110*/  @!P0 IMAD.WIDE.U32 R18, R9.reuse, 0x4, R18 ;  /* 0x0000000409128825 */ /* 0x041fe400078e0012 */
[----:B------:R-:W0:Y:S02]  /*0120*/  @!P1 LDC.64 R4, c[0x0][0x220] ;  /* 0x00008800ff049b82 */ /* 0x000e240000000a00 */
[----:B-1----:R-:W-:Y:S01]  /*0130*/  @!P0 IMAD.WIDE.U32 R20, R9, 0x4, R20 ;  /* 0x0000000409148825 */ /* 0x002fe200078e0014 */
[----:B------:R-:W-:-:S07]  /*0140*/  CS2R R8, SRZ ;  /* 0x0000000000087805 */ /* 0x000fce000001ff00 */
[----:B------:R-:W1:Y:S01]  /*0150*/  @!P2 LDC.64 R12, c[0x0][0x228] ;  /* 0x00008a00ff0cab82 */ /* 0x000e620000000a00 */
[----:B------:R-:W3:Y:S04]  /*0160*/  @!P0 LDG.E R9, desc[UR4][R20.64] ;  /* 0x0000000414098981 */ /* 0x000ee8000c1e1900 */
[----:B------:R-:W4:Y:S03]  /*0170*/  @!P0 LDG.E R8, desc[UR4][R18.64] ;  /* 0x0000000412088981 */ /* 0x000f26000c1e1900 */
[----:B------:R-:W1:Y:S01]  /*0180*/  @!P2 LDC.64 R2, c[0x0][0x220] ;  /* 0x00008800ff02ab82 */ /* 0x000e620000000a00 */
[----:B------:R-:W-:Y:S01]  /*0190*/  HFMA2.MMA R10, -RZ, RZ, 0, 0 ;  /* 0x00000000ff0a7435 */ /* 0x000fe200000001ff */
[----:B------:R-:W-:Y:S01]  /*01a0*/  @!P2 LEA R23, R6, R11, 0x9 ;  /* 0x0000000b0617a211 */ /* 0x000fe200078e48ff */
[----:B--2---:R-:W-:-:S04]  /*01b0*/  @!P1 IMAD.WIDE.U32 R14, R17, 0x4, R14 ;  /* 0x00000004110e9825 */ /* 0x004fc800078e000e */
[----:B0-----:R-:W-:Y:S01]  /*01c0*/  @!P1 IMAD.WIDE.U32 R4, R17, 0x4, R4 ;  /* 0x0000000411049825 */ /* 0x001fe200078e0004 */
[----:B------:R-:W-:-:S03]  /*01d0*/  CS2R R16, SRZ ;  /* 0x0000000000107805 */ /* 0x000fc6000001ff00 */
[----:B------:R-:W2:Y:S01]  /*01e0*/  @!P1 LDG.E R10, desc[UR4][R14.64] ;  /* 0x000000040e0a9981 */ /* 0x000ea2000c1e1900 */
[----:B-1----:R-:W-:-:S05]  /*01f0*/  @!P2 IMAD.WIDE.U32 R12, R23, 0x4, R12 ;  /* 0x00000004170ca825 */ /* 0x002fca00078e000c */
[----:B------:R-:W2:Y:S01]  /*0200*/  @!P2 LDG.E R16, desc[UR4][R12.64] ;  /* 0x000000040c10a981 */ /* 0x000ea2000c1e1900 */
[----:B------:R-:W-:Y:S01]  /*0210*/  @!P2 IMAD.WIDE.U32 R22, R23, 0x4, R2 ;  /* 0x000000041716a825 */ /* 0x000fe200078e0002 */
[----:B------:R-:W-:-:S04]  /*0220*/  CS2R R2, SRZ ;  /* 0x0000000000027805 */ /* 0x000fc8000001ff00 */
[----:B------:R-:W2:Y:S04]  /*0230*/  @!P2 LDG.E R17, desc[UR4][R22.64] ;  /* 0x000000041611a981 */ /* 0x000ea8000c1e1900 */
[----:B------:R0:W2:Y:S01]  /*0240*/  @!P1 LDG.E R3, desc[UR4][R4.64] ;  /* 0x0000000404039981 */ /* 0x0000a2000c1e1900 */
[----:B------:R-:W-:-:S04]  /*0250*/  @!P2 IADD3 R11, R11, 0x80, RZ ;  /* 0x000000800b0ba810 */ /* 0x000fc80007ffe0ff */
[----:B------:R-:W-:Y:S01]  /*0260*/  ISETP.GE.AND P1, PT, R11, R0, PT ;  /* 0x000000000b00720c */ /* 0x000fe20003f26270 */
[----:B0-----:R-:W0:-:S12]  /*0270*/  @!P0 LDC.64 R4, c[0x0][0x218] ;  /* 0x00008600ff048b82 */ /* 0x001e180000000a00 */
[----:B------:R-:W1:Y:S08]  /*0280*/  @!P1 LDC.64 R20, c[0x0][0x228] ;  /* 0x00008a00ff149b82 */ /* 0x000e700000000a00 */
[----:B------:R-:W0:Y:S01]  /*0290*/  @!P1 LDC.64 R18, c[0x0][0x220] ;  /* 0x00008800ff129b82 */ /* 0x000e220000000a00 */
[----:B------:R-:W-:Y:S01]  /*02a0*/  @!P1 IMAD R11, R6, 0x200, R11 ;  /* 0x00000200060b9824 */ /* 0x000fe200078e020b */
[----:B------:R-:W-:-:S02]  /*02b0*/  IADD3 R12, R7, 0x80, RZ ;  /* 0x00000080070c7810 */ /* 0x000fc40007ffe0ff */
[----:B------:R-:W-:Y:S01]  /*02c0*/  MOV R13, R7 ;  /* 0x00000007000d7202 */ /* 0x000fe20000000f00 */
[----:B------:R-:W-:Y:S02]  /*02d0*/  @!P0 IMAD R7, R6, 0x200, R7 ;  /* 0x0000020006078824 */ /* 0x000fe400078e0207 */
[----:B-1----:R-:W-:-:S04]  /*02e0*/  @!P1 IMAD.WIDE.U32 R14, R11, 0x4, R20 ;  /* 0x000000040b0e9825 */ /* 0x002fc800078e0014 */
[----:B0-----:R-:W-:Y:S01]  /*02f0*/  @!P0 IMAD.WIDE.U32 R4, R7, 0x4, R4 ;  /* 0x0000000407048825 */ /* 0x001fe200078e0004 */
[----:B------:R0:W5:Y:S03]  /*0300*/  @!P1 LDG.E R2, desc[UR4][R14.64] ;  /* 0x000000040e029981 */ /* 0x000166000c1e1900 */
[----:B------:R-:W-:Y:S01]  /*0310*/  @!P1 IMAD.WIDE.U32 R18, R11, 0x4, R18 ;  /* 0x000000040b129825 */ /* 0x000fe200078e0012 */
[----:B------:R-:W-:Y:S02]  /*0320*/  MOV R11, RZ ;  /* 0x000000ff000b7202 */ /* 0x000fe40000000f00 */
[----:B------:R-:W-:-:S04]  /*0330*/  @!P0 MOV R13, R12 ;  /* 0x0000000c000d8202 */ /* 0x000fc80000000f00 */
[----:B------:R0:W5:Y:S01]  /*0340*/  @!P1 LDG.E R11, desc[UR4][R18.64] ;  /* 0x00000004120b9981 */ /* 0x000162000c1e1900 */
[----:B------:R-:W-:Y:S01]  /*0350*/  ISETP.GE.AND P1, PT, R13, R0, PT ;  /* 0x000000000d00720c */ /* 0x000fe20003f26270 */
[----:B------:R-:W-:Y:S01]  /*0360*/  BSSY B0, `(.L_x_13687) ;  /* 0x0000016000007945 */ /* 0x000fe20003800000 */
[----:B---3--:R-:W-:-:S04]  /*0370*/  FADD.FTZ R21, -R9, 1 ;  /* 0x3f80000009157421 */ /* 0x008fc80000010100 */
[----:B----4-:R-:W-:-:S04]  /*0380*/  FMUL.FTZ R8, R21, R8 ;  /* 0x0000000815087220 */ /* 0x010fc80000410000 */
[----:B------:R-:W-:-:S05]  /*0390*/  FMUL.FTZ R9, R8, R9 ;  /* 0x0000000908097220 */ /* 0x000fca0000410000 */
[----:B------:R0:W-:Y:S01]  /*03a0*/  @!P0 STG.E desc[UR4][R4.64], R9 ;  /* 0x0000000904008986 */ /* 0x0001e2000c101904 */
[----:B--2---:R-:W-:Y:S01]  /*03b0*/  FADD.FTZ R12, -R10, 1 ;  /* 0x3f8000000a0c7421 */ /* 0x004fe20000010100 */
[----:B------:R-:W-:-:S04]  /*03c0*/  FADD.FTZ R20, -R16, 1 ;  /* 0x3f80000010147421 */ /* 0x000fc80000010100 */
[----:B------:R-:W-:Y:S01]  /*03d0*/  FMUL.FTZ R17, R20, R17 ;  /* 0x0000001114117220 */ /* 0x000fe20000410000 */
[----:B------:R-:W-:-:S03]  /*03e0*/  FMUL.FTZ R3, R12, R3 ;  /* 0x000000030c037220 */ /* 0x000fc60000410000 */
[----:B------:R-:W-:Y:S01]  /*03f0*/  FMUL.FTZ R17, R17, R16 ;  /* 0x0000001011117220 */ /* 0x000fe20000410000 */
[----:B------:R-:W-:Y:S01]  /*0400*/  FMUL.FTZ R3, R3, R10 ;  /* 0x0000000a03037220 */ /* 0x000fe20000410000 */
[----:B0-----:R-:W-:Y:S06]  /*0410*/  @P1 BRA `(.L_x_13688) ;  /* 0x0000000000281947 */ /* 0x001fec0003800000 */
[----:B------:R-:W0:Y:S01]  /*0420*/  LDC.64 R8, c[0x0][0x218] ;  /* 0x00008600ff087b82 */ /* 0x000e220000000a00 */
[----:B------:R-:W-:Y:S02]  /*0430*/  LEA R5, R6, R13, 0x9 ;  /* 0x0000000d06057211 */ /* 0x000fe400078e48ff */
[----:B------:R-:W-:-:S04]  /*0440*/  IADD3 R13, R13, 0x80, RZ ;  /* 0x000000800d0d7810 */ /* 0x000fc80007ffe0ff */
[----:B------:R-:W-:-:S13]  /*0450*/  ISETP.GE.AND P0, PT, R13, R0, PT ;  /* 0x000000000d00720c */ /* 0x000fda0003f06270 */
[----:B------:R-:W-:Y:S02]  /*0460*/  @!P0 LEA R7, R6, R13, 0x9 ;  /* 0x0000000d06078211 */ /* 0x000fe400078e48ff */
[----:B------:R-:W-:Y:S01]  /*0470*/  @!P0 IADD3 R13, R13, 0x80, RZ ;  /* 0x000000800d0d8810 */ /* 0x000fe20007ffe0ff */
[----:B0-----:R-:W-:-:S04]  /*0480*/  IMAD.WIDE.U32 R4, R5, 0x4, R8 ;  /* 0x0000000405047825 */ /* 0x001fc800078e0008 */
[----:B------:R-:W-:Y:S01]  /*0490*/  @!P0 IMAD.WIDE.U32 R8, R7, 0x4, R8 ;  /* 0x0000000407088825 */ /* 0x000fe200078e0008 */
[----:B------:R0:W-:Y:S04]  /*04a0*/  STG.E desc[UR4][R4.64], R3 ;  /* 0x0000000304007986 */ /* 0x0001e8000c101904 */
[----:B------:R0:W-:Y:S02]  /*04b0*/  @!P0 STG.E desc[UR4][R8.64], R17 ;  /* 0x0000001108008986 */ /* 0x0001e4000c101904 */
.L_x_13688:
[----:B------:R-:W-:Y:S05]  /*04c0*/  BSYNC B0 ;  /* 0x0000000000007941 */ /* 0x000fea0003800000 */
.L_x_13687:
[----:B------:R-:W-:-:S13]  /*04d0*/  ISETP.GE.AND P0, PT, R13, R0, PT ;  /* 0x000000000d00720c */ /* 0x000fda0003f06270 */
[----:B------:R-:W-:Y:S05]  /*04e0*/  @P0 EXIT ;  /* 0x000000000000094d */ /* 0x000fea0003800000 */
[----:B0-----:R-:W0:Y:S01]  /*04f0*/  LDC.64 R4, c[0x0][0x218] ;  /* 0x00008600ff047b82 */ /* 0x001e220000000a00 */
[----:B-----5:R-:W-:Y:S01]  /*0500*/  FADD.FTZ R0, -R2, 1 ;  /* 0x3f80000002007421 */ /* 0x020fe20000010100 */
[----:B------:R-:W-:-:S03]  /*0510*/  LEA R3, R6, R13, 0x9 ;  /* 0x0000000d06037211 */ /* 0x000fc600078e48ff */
[----:B------:R-:W-:-:S04]  /*0520*/  FMUL.FTZ R11, R0, R11 ;  /* 0x0000000b000b7220 */ /* 0x000fc80000410000 */
[----:B------:R-:W-:Y:S01]  /*0530*/  FMUL.FTZ R11, R11, R2 ;  /* 0x000000020b0b7220 */ /* 0x000fe20000410000 */
[----:B0-----:R-:W-:-:S05]  /*0540*/  IMAD.WIDE.U32 R2, R3, 0x4, R4 ;  /* 0x0000000403027825 */ /* 0x001fca00078e0004 */
[----:B------:R-:W-:Y:S01]  /*0550*/  STG.E desc[UR4][R2.64], R11 ;  /* 0x0000000b02007986 */ /* 0x000fe2000c101904 */
[----:B------:R-:W-:Y:S05]  /*0560*/  EXIT ;  /* 0x000000000000794d */ /* 0x000fea0003800000 */
.L_x_13689:
        /* <DEDUP_REMOVED lines=9> */
.L_x_14687:


//--------------------- .text._ZN2at6native29vectorized_elementwise_kernelILi2EZZZNS0_28sigmoid_backward_kernel_cudaERNS_18TensorIteratorBaseEENKUlvE0_clEvENKUlvE0_clEvEUlffE_St5arrayIPcLm3EEEEviT0_T1_ --------------------------
	.section	.text._ZN2at6native29vectorized_elementwise_kernelILi2EZZZNS0_28sigmoid_backward_kernel_cudaERNS_18TensorIteratorBaseEENKUlvE0_clEvENKUlvE0_clEvEUlffE_St5arrayIPcLm3EEEEviT0_T1_,"ax",@progbits
	.align	128
        .global         _ZN2at6native29vectorized_elementwise_kernelILi2EZZZNS0_28sigmoid_backward_kernel_cudaERNS_18TensorIteratorBaseEENKUlvE0_clEvENKUlvE0_clEvEUlffE_St5arrayIPcLm3EEEEviT0_T1_
        .type           _ZN2at6native29vectorized_elementwise_kernelILi2EZZZNS0_28sigmoid_backward_kernel_cudaERNS_18TensorIteratorBaseEENKUlvE0_clEvENKUlvE0_clEvEUlffE_St5arrayIPcLm3EEEEviT0_T1_,@function
        .size           _ZN2at6native29vectorized_elementwise_kernelILi2EZZZNS0_28sigmoid_backward_kernel_cudaERNS_18TensorIteratorBaseEENKUlvE0_clEvENKUlvE0_clEvEUlffE_St5arrayIPcLm3EEEEviT0_T1_,(.L_x_14688 - _ZN2at6native29vectorized_elementwise_kernelILi2EZZZNS0_28sigmoid_backward_kernel_cudaERNS_18TensorIteratorBaseEENKUlvE0_clEvENKUlvE0_clEvEUlffE_St5arrayIPcLm3EEEEviT0_T1_)
        .other          _ZN2at6native29vectorized_elementwise_kernelILi2EZZZNS0_28sigmoid_backward_kernel_cudaERNS_18TensorIteratorBaseEENKUlvE0_clEvENKUlvE0_clEvEUlffE_St5arrayIPcLm3EEEEviT0_T1_,@"STO_CUDA_ENTRY STV_DEFAULT"
_ZN2at6native29vectorized_elementwise_kernelILi2EZZZNS0_28sigmoid_backward_kernel_cudaERNS_18TensorIteratorBaseEENKUlvE0_clEvENKUlvE0_clEvEUlffE_St5arrayIPcLm3EEEEviT0_T1_:
.text._ZN2at6native29vectorized_elementwise_kernelILi2EZZZNS0_28sigmoid_backward_kernel_cudaERNS_18TensorIteratorBaseEENKUlvE0_clEvENKUlvE0_clEvEUlffE_St5arrayIPcLm3EEEEviT0_T1_:
        /* <DEDUP_REMOVED lines=26> */
[----:B--2---:R-:W-:Y:S01]  /*01a0*/  FADD.FTZ R11, -R14, 1 ;  /* 0x3f8000000e0b7421 */ /* 0x004fe20000010100 */
[----:B------:R-:W-:Y:S01]  /*01b0*/  FADD.FTZ R26, -R15, 1 ;  /* 0x3f8000000f1a7421 */ /* 0x000fe20000010100 */
[----:B----4-:R-:W-:Y:S02]  /*01c0*/  FADD.FTZ R27, -R12, 1 ;  /* 0x3f8000000c1b7421 */ /* 0x010fe40000010100 */
[----:B-----5:R-:W-:Y:S01]  /*01d0*/  FMUL.FTZ R11, R18, R11 ;  /* 0x0000000b120b7220 */ /* 0x020fe20000410000 */
[----:B------:R-:W-:Y:S01]  /*01e0*/  FADD.FTZ R18, -R13, 1 ;  /* 0x3f8000000d127421 */ /* 0x000fe20000010100 */
[----:B------:R-:W-:Y:S02]  /*01f0*/  FADD.FTZ R0, -R7, 1 ;  /* 0x3f80000007007421 */ /* 0x000fe40000010100 */
[----:B------:R-:W-:Y:S01]  /*0200*/  FMUL.FTZ R14, R14, R11 ;  /* 0x0000000b0e0e7220 */ /* 0x000fe20000410000 */
[----:B------:R-:W-:Y:S01]  /*0210*/  FMUL.FTZ R18, R17, R18 ;  /* 0x0000001211127220 */ /* 0x000fe20000410000 */
[----:B------:R-:W-:Y:S01]  /*0220*/  FADD.FTZ R11, -R6, 1 ;  /* 0x3f800000060b7421 */ /* 0x000fe20000010100 */
[----:B------:R-:W-:Y:S01]  /*0230*/  FADD.FTZ R17, -R4, 1 ;  /* 0x3f80000004117421 */ /* 0x000fe20000010100 */
[----:B------:R-:W-:Y:S01]  /*0240*/  FADD.FTZ R10, -R5, 1 ;  /* 0x3f800000050a7421 */ /* 0x000fe20000010100 */
[----:B------:R-:W-:Y:S01]  /*0250*/  FMUL.FTZ R26, R19, R26 ;  /* 0x0000001a131a7220 */ /* 0x000fe20000410000 */
        /* <DEDUP_REMOVED lines=17> */
.L_x_13690:
        /* <DEDUP_REMOVED lines=19> */
[----:B------:R-:W-:Y:S01]  /*04a0*/  ISETP.GE.AND P2, PT, R9, R2, PT ;  /* 0x000000020900720c */ /* 0x000fe20003f46270 */
[----:B-1----:R-:W-:Y:S02]  /*04b0*/  @!P0 IMAD.WIDE.U32 R16, R19, 0x4, R16 ;  /* 0x0000000413108825 */ /* 0x002fe400078e0010 */
[----:B------:R-:W1:Y:S10]  /*04c0*/  @!P1 LDC.64 R20, c[0x0][0x228] ;  /* 0x00008a00ff149b82 */ /* 0x000e740000000a00 */
[----:B------:R-:W-:Y:S01]  /*04d0*/  @!P2 IADD3 R7, R0, R9, RZ ;  /* 0x000000090007a210 */ /* 0x000fe20007ffe0ff */
[----:B---3--:R-:W3:Y:S01]  /*04e0*/  @!P2 LDC.64 R10, c[0x0][0x220] ;  /* 0x00008800ff0aab82 */ /* 0x008ee20000000a00 */
[----:B------:R-:W-:-:S04]  /*04f0*/  @!P2 IADD3 R9, R9, 0x80, RZ ;  /* 0x000000800909a810 */ /* 0x000fc80007ffe0ff */
[----:B------:R-:W-:-:S03]  /*0500*/  ISETP.GE.AND P3, PT, R9, R2, PT ;  /* 0x000000020900720c */ /* 0x000fc60003f66270 */
[----:B------:R-:W3:Y:S10]  /*0510*/  @!P2 LDC.64 R26, c[0x0][0x228] ;  /* 0x00008a00ff1aab82 */ /* 0x000ef40000000a00 */
[----:B------:R-:W-:-:S02]  /*0520*/  @!P3 IADD3 R19, R0, R9, RZ ;  /* 0x000000090013b210 */ /* 0x000fc40007ffe0ff */
[----:B------:R-:W-:-:S04]  /*0530*/  @!P3 IADD3 R9, R9, 0x80, RZ ;  /* 0x000000800909b810 */ /* 0x000fc80007ffe0ff */
[----:B------:R-:W-:Y:S01]  /*0540*/  ISETP.GE.AND P4, PT, R9, R2, PT ;  /* 0x000000020900720c */ /* 0x000fe20003f86270 */
[----:B--2---:R-:W-:-:S04]  /*0550*/  @!P5 IMAD.WIDE.U32 R14, R23, 0x4, R14 ;  /* 0x00000004170ed825 */ /* 0x004fc800078e000e */
[----:B0-----:R-:W-:Y:S01]  /*0560*/  @!P5 IMAD.WIDE.U32 R12, R23, 0x4, R12 ;  /* 0x00000004170cd825 */ /* 0x001fe200078e000c */
[----:B------:R-:W-:Y:S02]  /*0570*/  CS2R R22, SRZ ;  /* 0x0000000000167805 */ /* 0x000fe4000001ff00 */
[----:B------:R-:W-:-:S04]  /*0580*/  CS2R R24, SRZ ;  /* 0x0000000000187805 */ /* 0x000fc8000001ff00 */
[----:B------:R0:W2:Y:S01]  /*0590*/  @!P0 LDG.E R22, desc[UR4][R16.64] ;  /* 0x0000000410168981 */ /* 0x0000a2000c1e1900 */
[----:B------:R-:W-:Y:S01]  /*05a0*/  MOV R6, RZ ;  /* 0x000000ff00067202 */ /* 0x000fe20000000f00 */
[C---:B-----5:R-:W-:Y:S02]  /*05b0*/  @!P1 IMAD.WIDE.U32 R28, R4.reuse, 0x4, R28 ;  /* 0x00000004041c9825 */ /* 0x060fe400078e001c */
[----:B------:R5:W4:Y:S02]  /*05c0*/  @!P5 LDG.E R23, desc[UR4][R12.64] ;  /* 0x000000040c17d981 */ /* 0x000b24000c1e1900 */
[----:B-1----:R-:W-:Y:S02]  /*05d0*/  @!P1 IMAD.WIDE.U32 R20, R4, 0x4, R20 ;  /* 0x0000000404149825 */ /* 0x002fe400078e0014 */
[----:B------:R1:W4:Y:S01]  /*05e0*/  @!P5 LDG.E R25, desc[UR4][R14.64] ;  /* 0x000000040e19d981 */ /* 0x000322000c1e1900 */
[C---:B0-----:R-:W-:Y:S02]  /*05f0*/  @!P4 IADD3 R17, R0.reuse, R9, RZ ;  /* 0x000000090011c210 */ /* 0x041fe40007ffe0ff */
[----:B------:R-:W-:Y:S01]  /*0600*/  @!P4 IADD3 R9, R9, 0x80, RZ ;  /* 0x000000800909c810 */ /* 0x000fe20007ffe0ff */
[----:B---3--:R-:W-:Y:S01]  /*0610*/  @!P2 IMAD.WIDE.U32 R10, R7, 0x4, R10 ;  /* 0x00000004070aa825 */ /* 0x008fe200078e000a */
[----:B-----5:R-:W0:Y:S01]  /*0620*/  @!P3 LDC.64 R12, c[0x0][0x228] ;  /* 0x00008a00ff0cbb82 */ /* 0x020e220000000a00 */
[----:B------:R3:W5:Y:S01]  /*0630*/  @!P1 LDG.E R24, desc[UR4][R28.64] ;  /* 0x000000041c189981 */ /* 0x000762000c1e1900 */
[----:B------:R-:W-:Y:S01]  /*0640*/  ISETP.GE.AND P5, PT, R9, R2, PT ;  /* 0x000000020900720c */ /* 0x000fe20003fa6270 */
[----:B------:R-:W-:Y:S01]  /*0650*/  @!P2 IMAD.WIDE.U32 R26, R7, 0x4, R26 ;  /* 0x00000004071aa825 */ /* 0x000fe200078e001a */
[----:B------:R-:W-:Y:S01]  /*0660*/  HFMA2.MMA R7, -RZ, RZ, 0, 0 ;  /* 0x00000000ff077435 */ /* 0x000fe200000001ff */
[----:B------:R3:W5:Y:S03]  /*0670*/  @!P1 LDG.E R6, desc[UR4][R20.64] ;  /* 0x0000000414069981 */ /* 0x000766000c1e1900 */
[----:B-1----:R-:W1:Y:S06]  /*0680*/  @!P3 LDC.64 R14, c[0x0][0x220] ;  /* 0x00008800ff0ebb82 */ /* 0x002e6c0000000a00 */
[----:B------:R3:W5:Y:S02]  /*0690*/  @!P2 LDG.E R7, desc[UR4][R10.64] ;  /* 0x000000040a07a981 */ /* 0x000764000c1e1900 */
[----:B---3--:R-:W3:Y:S08]  /*06a0*/  @!P4 LDC.64 R28, c[0x0][0x220] ;  /* 0x00008800ff1ccb82 */ /* 0x008ef00000000a00 */
[----:B------:R-:W3:Y:S01]  /*06b0*/  @!P4 LDC.64 R20, c[0x0][0x228] ;  /* 0x00008a00ff14cb82 */ /* 0x000ee20000000a00 */
[----:B------:R-:W-:-:S02]  /*06c0*/  @!P5 IADD3 R10, R0, R9, RZ ;  /* 0x00000009000ad210 */ /* 0x000fc40007ffe0ff */
[----:B------:R-:W-:-:S04]  /*06d0*/  @!P5 IADD3 R9, R9, 0x80, RZ ;  /* 0x000000800909d810 */ /* 0x000fc80007ffe0ff */
[----:B------:R-:W-:Y:S01]  /*06e0*/  ISETP.GE.AND P1, PT, R9, R2, PT ;  /* 0x000000020900720c */ /* 0x000fe20003f26270 */
[----:B------:R-:W-:Y:S01]  /*06f0*/  HFMA2.MMA R11, -RZ, RZ, 0, 0 ;  /* 0x00000000ff0b7435 */ /* 0x000fe200000001ff */
[----:B------:R-:W-:Y:S01]  /*0700*/  MOV R8, RZ ;  /* 0x000000ff00087202 */ /* 0x000fe20000000f00 */
[----:B0-----:R-:W-:-:S04]  /*0710*/  @!P3 IMAD.WIDE.U32 R12, R19, 0x4, R12 ;  /* 0x00000004130cb825 */ /* 0x001fc800078e000c */
[----:B-1----:R-:W-:Y:S01]  /*0720*/  @!P3 IMAD.WIDE.U32 R14, R19, 0x4, R14 ;  /* 0x00000004130eb825 */ /* 0x002fe200078e000e */
[----:B------:R0:W5:Y:S01]  /*0730*/  @!P3 LDG.E R8, desc[UR4][R12.64] ;  /* 0x000000040c08b981 */ /* 0x000162000c1e1900 */
[----:B------:R-:W1:Y:S02]  /*0740*/  @!P5 LDC.64 R18, c[0x0][0x228] ;  /* 0x00008a00ff12db82 */ /* 0x000e640000000a00 */
[C---:B---3--:R-:W-:Y:S01]  /*0750*/  @!P4 IMAD.WIDE.U32 R28, R17.reuse, 0x4, R28 ;  /* 0x00000004111cc825 */ /* 0x048fe200078e001c */
[----:B------:R3:W5:Y:S03]  /*0760*/  @!P3 LDG.E R11, desc[UR4][R14.64] ;  /* 0x000000040e0bb981 */ /* 0x000766000c1e1900 */
[----:B------:R-:W-:Y:S02]  /*0770*/  @!P4 IMAD.WIDE.U32 R20, R17, 0x4, R20 ;  /* 0x000000041114c825 */ /* 0x000fe400078e0014 */
[----:B0-----:R-:W0:Y:S01]  /*0780*/  @!P5 LDC.64 R12, c[0x0][0x220] ;  /* 0x00008800ff0cdb82 */ /* 0x001e220000000a00 */
[----:B------:R-:W-:-:S06]  /*0790*/  MOV R4, RZ ;  /* 0x000000ff00047202 */ /* 0x000fcc0000000f00 */
[----:B------:R3:W5:Y:S01]  /*07a0*/  @!P2 LDG.E R4, desc[UR4][R26.64] ;  /* 0x000000041a04a981 */ /* 0x000762000c1e1900 */
[----:B------:R-:W0:Y:S08]  /*07b0*/  @!P1 LDC.64 R16, c[0x0][0x228] ;  /* 0x00008a00ff109b82 */ /* 0x000e300000000a00 */
[----:B---3--:R-:W3:Y:S01]  /*07c0*/  @!P1 LDC.64 R14, c[0x0][0x220] ;  /* 0x00008800ff0e9b82 */ /* 0x008ee20000000a00 */
[----:B------:R-:W-:Y:S01]  /*07d0*/  CS2R R26, SRZ ;  /* 0x00000000001a7805 */ /* 0x000fe2000001ff00 */
[----:B-1----:R-:W-:-:S05]  /*07e0*/  @!P5 IMAD.WIDE.U32 R18, R10, 0x4, R18 ;  /* 0x000000040a12d825 */ /* 0x002fca00078e0012 */
[----:B------:R1:W5:Y:S01]  /*07f0*/  @!P4 LDG.E R27, desc[UR4][R20.64] ;  /* 0x00000004141bc981 */ /* 0x000362000c1e1900 */
[----:B0-----:R-:W-:Y:S01]  /*0800*/  @!P5 IMAD.WIDE.U32 R12, R10, 0x4, R12 ;  /* 0x000000040a0cd825 */ /* 0x001fe200078e000c */
[----:B------:R-:W-:Y:S02]  /*0810*/  HFMA2.MMA R10, -RZ, RZ, 0, 0 ;  /* 0x00000000ff0a7435 */ /* 0x000fe400000001ff */
[----:B------:R0:W5:Y:S01]  /*0820*/  @!P4 LDG.E R26, desc[UR4][R28.64] ;  /* 0x000000041c1ac981 */ /* 0x000162000c1e1900 */
[----:B-1----:R-:W-:Y:S01]  /*0830*/  @!P1 IADD3 R21, R0, R9, RZ ;  /* 0x0000000900159210 */ /* 0x002fe20007ffe0ff */
[----:B------:R-:W-:Y:S01]  /*0840*/  HFMA2.MMA R9, -RZ, RZ, 0, 0 ;  /* 0x00000000ff097435 */ /* 0x000fe200000001ff */
[----:B------:R-:W-:-:S05]  /*0850*/  MOV R20, RZ ;  /* 0x000000ff00147202 */ /* 0x000fca0000000f00 */
[----:B------:R-:W5:Y:S01]  /*0860*/  @!P5 LDG.E R10, desc[UR4][R12.64] ;  /* 0x000000040c0ad981 */ /* 0x000f62000c1e1900 */
[----:B0-----:R-:W0:Y:S01]  /*0870*/  @!P0 LDC.64 R28, c[0x0][0x218] ;  /* 0x00008600ff1c8b82 */ /* 0x001e220000000a00 */
[----:B------:R-:W-:-:S04]  /*0880*/  @!P1 IMAD.WIDE.U32 R16, R21, 0x4, R16 ;  /* 0x0000000415109825 */ /* 0x000fc800078e0010 */
[----:B---3--:R-:W-:Y:S01]  /*0890*/  @!P1 IMAD.WIDE.U32 R14, R21, 0x4, R14 ;  /* 0x00000004150e9825 */ /* 0x008fe200078e000e */
[----:B------:R-:W-:Y:S01]  /*08a0*/  MOV R21, RZ ;  /* 0x000000ff00157202 */ /* 0x000fe20000000f00 */
[----:B------:R1:W3:Y:S04]  /*08b0*/  @!P5 LDG.E R9, desc[UR4][R18.64] ;  /* 0x000000041209d981 */ /* 0x0002e8000c1e1900 */
[----:B------:R5:W3:Y:S04]  /*08c0*/  @!P1 LDG.E R20, desc[UR4][R16.64] ;  /* 0x0000000410149981 */ /* 0x000ae8000c1e1900 */
[----:B------:R-:W3:Y:S01]  /*08d0*/  @!P1 LDG.E R21, desc[UR4][R14.64] ;  /* 0x000000040e159981 */ /* 0x000ee2000c1e1900 */
[----:B-1----:R-:W-:-:S05]  /*08e0*/  @!P0 IADD3 R19, R0, R5, RZ ;  /* 0x0000000500138210 */ /* 0x002fca0007ffe0ff */
[----:B0-----:R-:W-:Y:S01]  /*08f0*/  @!P0 IMAD.WIDE.U32 R28, R19, 0x4, R28 ;  /* 0x00000004131c8825 */ /* 0x001fe200078e001c */
[----:B------:R-:W-:Y:S04]  /*0900*/  BSSY B0, `(.L_x_13691) ;  /* 0x0000048000007945 */ /* 0x000fe80003800000 */
[----:B------:R-:W-:Y:S01]  /*0910*/  BSSY B1, `(.L_x_13692) ;  /* 0x0000040000017945 */ /* 0x000fe20003800000 */
[----:B--2---:R-:W-:-:S04]  /*0920*/  FADD.FTZ R18, -R22, 1 ;  /* 0x3f80000016127421 */ /* 0x004fc80000010100 */
[----:B----4-:R-:W-:Y:S01]  /*0930*/  FMUL.FTZ R3, R18, R3 ;  /* 0x0000000312037220 */ /* 0x010fe20000410000 */
[----:B------:R-:W-:-:S03]  /*0940*/  IADD3 R18, R5, 0x80, RZ ;  /* 0x0000008005127810 */ /* 0x000fc60007ffe0ff */
[----:B------:R-:W-:Y:S01]  /*0950*/  FMUL.FTZ R3, R3, R22 ;  /* 0x0000001603037220 */ /* 0x000fe20000410000 */
[----:B------:R-:W-:-:S04]  /*0960*/  @!P0 MOV R5, R18 ;  /* 0x0000001200058202 */ /* 0x000fc80000000f00 */
[----:B------:R0:W-:Y:S01]  /*0970*/  @!P0 STG.E desc[UR4][R28.64], R3 ;  /* 0x000000031c008986 */ /* 0x0001e2000c101904 */
[----:B------:R-:W-:Y:S01]  /*0980*/  ISETP.GE.AND P0, PT, R5, R2, PT ;  /* 0x000000020500720c */ /* 0x000fe20003f06270 */
[----:B-----5:R-:W-:-:S04]  /*0990*/  FADD.FTZ R13, -R6, 1 ;  /* 0x3f800000060d7421 */ /* 0x020fc80000010100 */
[----:B------:R-:W-:Y:S01]  /*09a0*/  FMUL.FTZ R13, R13, R24 ;  /* 0x000000180d0d7220 */ /* 0x000fe20000410000 */
[----:B------:R-:W-:-:S03]  /*09b0*/  FADD.FTZ R16, -R23, 1 ;  /* 0x3f80000017107421 */ /* 0x000fc60000010100 */
[----:B------:R-:W-:Y:S01]  /*09c0*/  FMUL.FTZ R6, R13, R6 ;  /* 0x000000060d067220 */ /* 0x000fe20000410000 */
[----:B------:R-:W-:-:S04]  /*09d0*/  FMUL.FTZ R16, R16, R25 ;  /* 0x0000001910107220 */ /* 0x000fc80000410000 */
[----:B------:R-:W-:Y:S01]  /*09e0*/  FMUL.FTZ R23, R16, R23 ;  /* 0x0000001710177220 */ /* 0x000fe20000410000 */
[----:B------:R-:W-:-:S04]  /*09f0*/  FADD.FTZ R12, -R4, 1 ;  /* 0x3f800000040c7421 */ /* 0x000fc80000010100 */
[----:B------:R-:W-:Y:S01]  /*0a00*/  FMUL.FTZ R7, R12, R7 ;  /* 0x000000070c077220 */ /* 0x000fe20000410000 */
[----:B------:R-:W-:-:S03]  /*0a10*/  FADD.FTZ R12, -R8, 1 ;  /* 0x3f800000080c7421 */ /* 0x000fc60000010100 */
[----:B------:R-:W-:Y:S01]  /*0a20*/  FMUL.FTZ R4, R7, R4 ;  /* 0x0000000407047220 */ /* 0x000fe20000410000 */
[----:B------:R-:W-:Y:S01]  /*0a30*/  FMUL.FTZ R11, R12, R11 ;  /* 0x0000000b0c0b7220 */ /* 0x000fe20000410000 */
[----:B------:R-:W-:-:S04]  /*0a40*/  FADD.FTZ R7, -R27, 1 ;  /* 0x3f8000001b077421 */ /* 0x000fc80000010100 */
[----:B------:R-:W-:Y:S01]  /*0a50*/  FMUL.FTZ R26, R7, R26 ;  /* 0x0000001a071a7220 */ /* 0x000fe20000410000 */
[----:B------:R-:W-:-:S03]  /*0a60*/  FMUL.FTZ R8, R11, R8 ;  /* 0x000000080b087220 */ /* 0x000fc60000410000 */
[----:B------:R-:W-:Y:S01]  /*0a70*/  FMUL.FTZ R27, R26, R27 ;  /* 0x0000001b1a1b7220 */ /* 0x000fe20000410000 */
[----:B---3--:R-:W-:Y:S01]  /*0a80*/  FADD.FTZ R13, -R9, 1 ;  /* 0x3f800000090d7421 */ /* 0x008fe20000010100 */
[----:B------:R-:W-:-:S03]  /*0a90*/  FADD.FTZ R12, -R20, 1 ;  /* 0x3f800000140c7421 */ /* 0x000fc60000010100 */
[----:B------:R-:W-:Y:S01]  /*0aa0*/  FMUL.FTZ R10, R13, R10 ;  /* 0x0000000a0d0a7220 */ /* 0x000fe20000410000 */
[----:B------:R-:W-:-:S03]  /*0ab0*/  FMUL.FTZ R21, R12, R21 ;  /* 0x000000150c157220 */ /* 0x000fc60000410000 */
        /* <DEDUP_REMOVED lines=15> */
.L_x_13693:
[----:B------:R-:W-:-:S13]  /*0bb0*/  ISETP.GE.AND P0, PT, R5, R2, PT ;  /* 0x000000020500720c */ /* 0x000fda0003f06270 */
[----:B------:R-:W-:Y:S05]  /*0bc0*/  @P0 BRA `(.L_x_13695) ;  /* 0x0000000000300947 */ /* 0x000fea0003800000 */
[----:B0-----:R-:W0:Y:S01]  /*0bd0*/  LDC.64 R6, c[0x0][0x218] ;  /* 0x00008600ff067b82 */ /* 0x001e220000000a00 */
[----:B------:R-:W-:Y:S02]  /*0be0*/  IADD3 R3, R0, R5, RZ ;  /* 0x0000000500037210 */ /* 0x000fe40007ffe0ff */
[----:B------:R-:W-:-:S03]  /*0bf0*/  IADD3 R5, R5, 0x80, RZ ;  /* 0x0000008005057810 */ /* 0x000fc60007ffe0ff */
[----:B0-----:R-:W-:-:S05]  /*0c00*/  IMAD.WIDE.U32 R6, R3, 0x4, R6 ;  /* 0x0000000403067825 */ /* 0x001fca00078e0006 */
[----:B------:R1:W-:Y:S02]  /*0c10*/  STG.E desc[UR4][R6.64], R4 ;  /* 0x0000000406007986 */ /* 0x0003e4000c101904 */
.L_x_13694:
[----:B------:R-:W-:-:S13]  /*0c20*/  ISETP.GE.AND P0, PT, R5, R2, PT ;  /* 0x000000020500720c */ /* 0x000fda0003f06270 */
[----:B------:R-:W-:Y:S05]  /*0c30*/  @P0 BRA `(.L_x_13696) ;  /* 0x0000000000340947 */ /* 0x000fea0003800000 */
[----:B-1----:R-:W1:Y:S01]  /*0c40*/  LDC.64 R6, c[0x0][0x218] ;  /* 0x00008600ff067b82 */ /* 0x002e620000000a00 */
[----:B------:R-:W-:Y:S02]  /*0c50*/  IADD3 R3, R0, R5, RZ ;  /* 0x0000000500037210 */ /* 0x000fe40007ffe0ff */
[----:B------:R-:W-:-:S03]  /*0c60*/  IADD3 R5, R5, 0x80, RZ ;  /* 0x0000008005057810 */ /* 0x000fc60007ffe0ff */
[----:B-1----:R-:W-:-:S05]  /*0c70*/  IMAD.WIDE.U32 R6, R3, 0x4, R6 ;  /* 0x0000000403067825 */ /* 0x002fca00078e0006 */
[----:B------:R1:W-:Y:S02]  /*0c80*/  STG.E desc[UR4][R6.64], R8 ;  /* 0x0000000806007986 */ /* 0x0003e4000c101904 */
.L_x_13695:
        /* <DEDUP_REMOVED lines=8> */
.L_x_13696:
[----:B------:R-:W-:Y:S05]  /*0d10*/  BSYNC B1 ;  /* 0x0000000000017941 */ /* 0x000fea0003800000 */
.L_x_13692:
[----:B------:R-:W-:-:S13]  /*0d20*/  ISETP.GE.AND P0, PT, R5, R2, PT ;  /* 0x000000020500720c */ /* 0x000fda0003f06270 */
[----:B-12---:R-:W1:Y:S01]  /*0d30*/  @!P0 LDC.64 R6, c[0x0][0x218] ;  /* 0x00008600ff068b82 */ /* 0x006e620000000a00 */
[----:B------:R-:W-:Y:S02]  /*0d40*/  @!P0 IADD3 R3, R0, R5, RZ ;  /* 0x0000000500038210 */ /* 0x000fe40007ffe0ff */
[----:B------:R-:W-:-:S03]  /*0d50*/  @!P0 IADD3 R5, R5, 0x80, RZ ;  /* 0x0000008005058810 */ /* 0x000fc60007ffe0ff */
[----:B-1----:R-:W-:-:S05]  /*0d60*/  @!P0 IMAD.WIDE.U32 R6, R3, 0x4, R6 ;  /* 0x0000000403068825 */ /* 0x002fca00078e0006 */
[----:B------:R2:W-:Y:S02]  /*0d70*/  @!P0 STG.E desc[UR4][R6.64], R9 ;  /* 0x0000000906008986 */ /* 0x0005e4000c101904 */
.L_x_13697:
[----:B------:R-:W-:Y:S05]  /*0d80*/  BSYNC B0 ;  /* 0x0000000000007941 */ /* 0x000fea0003800000 */
.L_x_13691:
        /* <DEDUP_REMOVED lines=8> */
.L_x_13698:
        /* <DEDUP_REMOVED lines=15> */
.L_x_14688:


//--------------------- .text._ZN2at6native29vectorized_elementwise_kernelILi4EZZZNS0_28sigmoid_backward_kernel_cudaERNS_18TensorIteratorBaseEENKUlvE0_clEvENKUlvE0_clEvEUlffE_St5arrayIPcLm3EEEEviT0_T1_ --------------------------
	.section	.text._ZN2at6native29vectorized_elementwise_kernelILi4EZZZNS0_28sigmoid_backward_kernel_cudaERNS_18TensorIteratorBaseEENKUlvE0_clEvENKUlvE0_clEvEUlffE_St5arrayIPcLm3EEEEviT0_T1_,"ax",@progbits
	.align	128
        .global         _ZN2at6native29vectorized_elementwise_kernelILi4EZZZNS0_28sigmoid_backward_kernel_cudaERNS_18TensorIteratorBaseEENKUlvE0_clEvENKUlvE0_clEvEUlffE_St5arrayIPcLm3EEEEviT0_T1_
        .type           _ZN2at6native29vectorized_elementwise_kernelILi4EZZZNS0_28sigmoid_backward_kernel_cudaERNS_18TensorIteratorBaseEENKUlvE0_clEvENKUlvE0_clEvEUlffE_St5arrayIPcLm3EEEEviT0_T1_,@function
        .size           _ZN2at6native29vectorized_elementwise_kernelILi4EZZZNS0_28sigmoid_backward_kernel_cudaERNS_18TensorIteratorBaseEENKUlvE0_clEvENKUlvE0_clEvEUlffE_St5arrayIPcLm3EEEEviT0_T1_,(.L_x_14689 - _ZN2at6native29vectorized_elementwise_kernelILi4EZZZNS0_28sigmoid_backward_kernel_cudaERNS_18TensorIteratorBaseEENKUlvE0_clEvENKUlvE0_clEvEUlffE_St5arrayIPcLm3EEEEviT0_T1_)
        .other          _ZN2at6native29vectorized_elementwise_kernelILi4EZZZNS0_28sigmoid_backward_kernel_cudaERNS_18TensorIteratorBaseEENKUlvE0_clEvENKUlvE0_clEvEUlffE_St5arrayIPcLm3EEEEviT0_T1_,@"STO_CUDA_ENTRY STV_DEFAULT"
_ZN2at6native29vectorized_elementwise_kernelILi4EZZZNS0_28sigmoid_backward_kernel_cudaERNS_18TensorIteratorBaseEENKUlvE0_clEvENKUlvE0_clEvEUlffE_St5arrayIPcLm3EEEEviT0_T1_:
.text._ZN2at6native29vectorized_elementwise_kernelILi4EZZZNS0_28sigmoid_backward_kernel_cudaERNS_18TensorIteratorBaseEENKUlvE0_clEvENKUlvE0_clEvEUlffE_St5arrayIPcLm3EEEEviT0_T1_:
        /* <DEDUP_REMOVED lines=15> */
[----:B------:R-:W2:Y:S04]  /*00f0*/  LDG.E.128 R12, desc[UR4][R24.64] ;  /* 0x00000004180c7981 */ /* 0x000ea8000c1e1d00 */
[----:B------:R-:W4:Y:S01]  /*0100*/  LDG.E.128 R8, desc[UR4][R24.64+0x800] ;  /* 0x0008000418087981 */ /* 0x000f22000c1e1d00 */
[----:B------:R-:W-:-:S05]  /*0110*/  IMAD.WIDE.U32 R22, R2, 0x10, R4 ;  /* 0x0000001002167825 */ /* 0x000fca00078e0004 */
[----:B------:R-:W5:Y:S04]  /*0120*/  LDG.E.128 R16, desc[UR4][R22.64] ;  /* 0x0000000416107981 */ /* 0x000f68000c1e1d00 */
[----:B------:R-:W5:Y:S01]  /*0130*/  LDG.E.128 R4, desc[UR4][R22.64+0x800] ;  /* 0x0008000416047981 */ /* 0x000f62000c1e1d00 */
[----:B---3--:R-:W-:-:S04]  /*0140*/  IMAD.WIDE.U32 R20, R0, 0x4, R20 ;  /* 0x0000000400147825 */ /* 0x008fc800078e0014 */
[----:B------:R-:W-:-:S04]  /*0150*/  IMAD.WIDE R20, R2, 0x10, R20 ;  /* 0x0000001002147825 */ /* 0x000fc800078e0214 */
[----:B--2---:R-:W-:Y:S01]  /*0160*/  FADD.FTZ R3, -R12, 1 ;  /* 0x3f8000000c037421 */ /* 0x004fe20000010100 */
[----:B------:R-:W-:Y:S01]  /*0170*/  FADD.FTZ R26, -R13, 1 ;  /* 0x3f8000000d1a7421 */ /* 0x000fe20000010100 */
[----:B------:R-:W-:Y:S01]  /*0180*/  FADD.FTZ R27, -R14, 1 ;  /* 0x3f8000000e1b7421 */ /* 0x000fe20000010100 */
[----:B----4-:R-:W-:Y:S01]  /*0190*/  FADD.FTZ R0, -R9, 1 ;  /* 0x3f80000009007421 */ /* 0x010fe20000010100 */
[----:B------:R-:W-:Y:S01]  /*01a0*/  FADD.FTZ R2, -R11, 1 ;  /* 0x3f8000000b027421 */ /* 0x000fe20000010100 */
[----:B-----5:R-:W-:Y:S01]  /*01b0*/  FMUL.FTZ R3, R16, R3 ;  /* 0x0000000310037220 */ /* 0x020fe20000410000 */
[----:B------:R-:W-:Y:S01]  /*01c0*/  FMUL.FTZ R26, R17, R26 ;  /* 0x0000001a111a7220 */ /* 0x000fe20000410000 */
[----:B------:R-:W-:Y:S01]  /*01d0*/  FADD.FTZ R16, -R15, 1 ;  /* 0x3f8000000f107421 */ /* 0x000fe20000010100 */
[----:B------:R-:W-:Y:S01]  /*01e0*/  FADD.FTZ R17, -R10, 1 ;  /* 0x3f8000000a117421 */ /* 0x000fe20000010100 */
[----:B------:R-:W-:Y:S01]  /*01f0*/  FMUL.FTZ R12, R12, R3 ;  /* 0x000000030c0c7220 */ /* 0x000fe20000410000 */
        /* <DEDUP_REMOVED lines=17> */
.L_x_13699:
        /* <DEDUP_REMOVED lines=132> */
.L_x_13702:
[----:B------:R-:W-:-:S13]  /*0b50*/  ISETP.GE.AND P0, PT, R5, R2, PT ;  /* 0x000000020500720c */ /* 0x000fda0003f06270 */
[----:B------:R-:W-:Y:S05]  /*0b60*/  @P0 BRA `(.L_x_13704) ;  /* 0x0000000000300947 */ /* 0x000fea0003800000 */
[----:B0-----:R-:W0:Y:S01]  /*0b70*/  LDC.64 R6, c[0x0][0x218] ;  /* 0x00008600ff067b82 */ /* 0x001e220000000a00 */
[----:B------:R-:W-:Y:S02]  /*0b80*/  IADD3 R3, R0, R5, RZ ;  /* 0x0000000500037210 */ /* 0x000fe40007ffe0ff */
[----:B------:R-:W-:-:S03]  /*0b90*/  IADD3 R5, R5, 0x80, RZ ;  /* 0x0000008005057810 */ /* 0x000fc60007ffe0ff */
[----:B0-----:R-:W-:-:S05]  /*0ba0*/  IMAD.WIDE.U32 R6, R3, 0x4, R6 ;  /* 0x0000000403067825 */ /* 0x001fca00078e0006 */
[----:B------:R1:W-:Y:S02]  /*0bb0*/  STG.E desc[UR4][R6.64], R4 ;  /* 0x0000000406007986 */ /* 0x0003e4000c101904 */
.L_x_13703:
[----:B------:R-:W-:-:S13]  /*0bc0*/  ISETP.GE.AND P0, PT, R5, R2, PT ;  /* 0x000000020500720c */ /* 0x000fda0003f06270 */
[----:B------:R-:W-:Y:S05]  /*0bd0*/  @P0 BRA `(.L_x_13705) ;  /* 0x0000000000340947 */ /* 0x000fea0003800000 */
[----:B-1----:R-:W1:Y:S01]  /*0be0*/  LDC.64 R6, c[0x0][0x218] ;  /* 0x00008600ff067b82 */ /* 0x002e620000000a00 */
[----:B------:R-:W-:Y:S02]  /*0bf0*/  IADD3 R3, R0, R5, RZ ;  /* 0x0000000500037210 */ /* 0x000fe40007ffe0ff */
[----:B------:R-:W-:-:S03]  /*0c00*/  IADD3 R5, R5, 0x80, RZ ;  /* 0x0000008005057810 */ /* 0x000fc60007ffe0ff */
[----:B-1----:R-:W-:-:S05]  /*0c10*/  IMAD.WIDE.U32 R6, R3, 0x4, R6 ;  /* 0x0000000403067825 */ /* 0x002fca00078e0006 */
[----:B------:R1:W-:Y:S02]  /*0c20*/  STG.E desc[UR4][R6.64], R8 ;  /* 0x0000000806007986 */ /* 0x0003e4000c101904 */
.L_x_13704:
        /* <DEDUP_REMOVED lines=8> */
.L_x_13705:
[----:B------:R-:W-:Y:S05]  /*0cb0*/  BSYNC B1 ;  /* 0x0000000000017941 */ /* 0x000fea0003800000 */
.L_x_13701:
[----:B------:R-:W-:-:S13]  /*0cc0*/  ISETP.GE.AND P0, PT, R5, R2, PT ;  /* 0x000000020500720c */ /* 0x000fda0003f06270 */
[----:B-12---:R-:W1:Y:S01]  /*0cd0*/  @!P0 LDC.64 R6, c[0x0][0x218] ;  /* 0x00008600ff068b82 */ /* 0x006e620000000a00 */
[----:B------:R-:W-:Y:S02]  /*0ce0*/  @!P0 IADD3 R3, R0, R5, RZ ;  /* 0x0000000500038210 */ /* 0x000fe40007ffe0ff */
[----:B------:R-:W-:-:S03]  /*0cf0*/  @!P0 IADD3 R5, R5, 0x80, RZ ;  /* 0x0000008005058810 */ /* 0x000fc60007ffe0ff */
[----:B-1----:R-:W-:-:S05]  /*0d00*/  @!P0 IMAD.WIDE.U32 R6, R3, 0x4, R6 ;  /* 0x0000000403068825 */ /* 0x002fca00078e0006 */
[----:B------:R2:W-:Y:S02]  /*0d10*/  @!P0 STG.E desc[UR4][R6.64], R9 ;  /* 0x0000000906008986 */ /* 0x0005e4000c101904 */
.L_x_13706:
[----:B------:R-:W-:Y:S05]  /*0d20*/  BSYNC B0 ;  /* 0x0000000000007941 */ /* 0x000fea0003800000 */
.L_x_13700:
        /* <DEDUP_REMOVED lines=8> */
.L_x_13707:
        /* <DEDUP_REMOVED lines=13> */
.L_x_14689:


//--------------------- .text._ZN2at6native29vectorized_elementwise_kernelILi8EZZZNS0_28sigmoid_backward_kernel_cudaERNS_18TensorIteratorBaseEENKUlvE0_clEvENKUlvE0_clEvEUlffE_St5arrayIPcLm3EEEEviT0_T1_ --------------------------
	.section	.text._ZN2at6native29vectorized_elementwise_kernelILi8EZZZNS0_28sigmoid_backward_kernel_cudaERNS_18TensorIteratorBaseEENKUlvE0_clEvENKUlvE0_clEvEUlffE_St5arrayIPcLm3EEEEviT0_T1_,"ax",@progbits
	.align	128
        .global         _ZN2at6native29vectorized_elementwise_kernelILi8EZZZNS0_28sigmoid_backward_kernel_cudaERNS_18TensorIteratorBaseEENKUlvE0_clEvENKUlvE0_clEvEUlffE_St5arrayIPcLm3EEEEviT0_T1_
        .type           _ZN2at6native29vectorized_elementwise_kernelILi8EZZZNS0_28sigmoid_backward_kernel_cudaERNS_18TensorIteratorBaseEENKUlvE0_clEvENKUlvE0_clEvEUlffE_St5arrayIPcLm3EEEEviT0_T1_,@function
        .size           _ZN2at6native29vectorized_elementwise_kernelILi8EZZZNS0_28sigmoid_backward_kernel_cudaERNS_18TensorIteratorBaseEENKUlvE0_clEvENKUlvE0_clEvEUlffE_St5arrayIPcLm3EEEEviT0_T1_,(.L_x_14690 - _ZN2at6native29vectorized_elementwise_kernelILi8EZZZNS0_28sigmoid_backward_kernel_cudaERNS_18TensorIteratorBaseEENKUlvE0_clEvENKUlvE0_clEvEUlffE_St5arrayIPcLm3EEEEviT0_T1_)
        .other          _ZN2at6native29vectorized_elementwise_kernelILi8EZZZNS0_28sigmoid_backward_kernel_cudaERNS_18TensorIteratorBaseEENKUlvE0_clEvENKUlvE0_clEvEUlffE_St5arrayIPcLm3EEEEviT0_T1_,@"STO_CUDA_ENTRY STV_DEFAULT"
_ZN2at6native29vectorized_elementwise_kernelILi8EZZZNS0_28sigmoid_backward_kernel_cudaERNS_18TensorIteratorBaseEENKUlvE0_clEvENKUlvE0_clEvEUlffE_St5arrayIPcLm3EEEEviT0_T1_:
.text._ZN2at6native29vectorized_elementwise_kernelILi8EZZZNS0_28sigmoid_backward_kernel_cudaERNS_18TensorIteratorBaseEENKUlvE0_clEvENKUlvE0_clEvEUlffE_St5arrayIPcLm3EEEEviT0_T1_:
        /* <DEDUP_REMOVED lines=49> */
.L_x_13708:
        /* <DEDUP_REMOVED lines=132> */
.L_x_13711:
[----:B------:R-:W-:-:S13]  /*0b50*/  ISETP.GE.AND P0, PT, R5, R2, PT ;  /* 0x000000020500720c */ /* 0x000fda0003f06270 */
[----:B------:R-:W-:Y:S05]  /*0b60*/  @P0 BRA `(.L_x_13713) ;  /* 0x0000000000300947 */ /* 0x000fea0003800000 */
[----:B0-----:R-:W0:Y:S01]  /*0b70*/  LDC.64 R6, c[0x0][0x218] ;  /* 0x00008600ff067b82 */ /* 0x001e220000000a00 */
[----:B------:R-:W-:Y:S02]  /*0b80*/  IADD3 R3, R0, R5, RZ ;  /* 0x0000000500037210 */ /* 0x000fe40007ffe0ff */
[----:B------:R-:W-:-:S03]  /*0b90*/  IADD3 R5, R5, 0x80, RZ ;  /* 0x0000008005057810 */ /* 0x000fc60007ffe0ff */
[----:B0-----:R-:W-:-:S05]  /*0ba0*/  IMAD.WIDE.U32 R6, R3, 0x4, R6 ;  /* 0x0000000403067825 */ /* 0x001fca00078e0006 */
[----:B------:R1:W-:Y:S02]  /*0bb0*/  STG.E desc[UR4][R6.64], R4 ;  /* 0x0000000406007986 */ /* 0x0003e4000c101904 */
.L_x_13712:
[----:B------:R-:W-:-:S13]  /*0bc0*/  ISETP.GE.AND P0, PT, R5, R2, PT ;  /* 0x000000020500720c */ /* 0x000fda0003f06270 */
[----:B------:R-:W-:Y:S05]  /*0bd0*/  @P0 BRA `(.L_x_13714) ;  /* 0x0000000000340947 */ /* 0x000fea0003800000 */
[----:B-1----:R-:W1:Y:S01]  /*0be0*/  LDC.64 R6, c[0x0][0x218] ;  /* 0x00008600ff067b82 */ /* 0x002e620000000a00 */
[----:B------:R-:W-:Y:S02]  /*0bf0*/  IADD3 R3, R0, R5, RZ ;  /* 0x0000000500037210 */ /* 0x000fe40007ffe0ff */
[----:B------:R-:W-:-:S03]  /*0c00*/  IADD3 R5, R5, 0x80, RZ ;  /* 0x0000008005057810 */ /* 0x000fc60007ffe0ff */
[----:B-1----:R-:W-:-:S05]  /*0c10*/  IMAD.WIDE.U32 R6, R3, 0x4, R6 ;  /* 0x0000000403067825 */ /* 0x002fca00078e0006 */
[----:B------:R1:W-:Y:S02]  /*0c20*/  STG.E desc[UR4][R6.64], R8 ;  /* 0x0000000806007986 */ /* 0x0003e4000c101904 */
.L_x_13713:
        /* <DEDUP_REMOVED lines=8> */
.L_x_13714:
[----:B------:R-:W-:Y:S05]  /*0cb0*/  BSYNC B1 ;  /* 0x0000000000017941 */ /* 0x000fea0003800000 */
.L_x_13710:
[----:B------:R-:W-:-:S13]  /*0cc0*/  ISETP.GE.AND P0, PT, R5, R2, PT ;  /* 0x000000020500720c */ /* 0x000fda0003f06270 */
[----:B-12---:R-:W1:Y:S01]  /*0cd0*/  @!P0 LDC.64 R6, c[0x0][0x218] ;  /* 0x00008600ff068b82 */ /* 0x006e620000000a00 */
[----:B------:R-:W-:Y:S02]  /*0ce0*/  @!P0 IADD3 R3, R0, R5, RZ ;  /* 0x0000000500038210 */ /* 0x000fe40007ffe0ff */
[----:B------:R-:W-:-:S03]  /*0cf0*/  @!P0 IADD3 R5, R5, 0x80, RZ ;  /* 0x0000008005058810 */ /* 0x000fc60007ffe0ff */
[----:B-1----:R-:W-:-:S05]  /*0d00*/  @!P0 IMAD.WIDE.U32 R6, R3, 0x4, R6 ;  /* 0x0000000403068825 */ /* 0x002fca00078e0006 */
[----:B------:R2:W-:Y:S02]  /*0d10*/  @!P0 STG.E desc[UR4][R6.64], R9 ;  /* 0x0000000906008986 */ /* 0x0005e4000c101904 */
.L_x_13715:
[----:B------:R-:W-:Y:S05]  /*0d20*/  BSYNC B0 ;  /* 0x0000000000007941 */ /* 0x000fea0003800000 */
.L_x_13709:
        /* <DEDUP_REMOVED lines=8> */
.L_x_13716:
        /* <DEDUP_REMOVED lines=13> */
.L_x_14690:


//--------------------- .text._ZN2at6native18elementwise_kernelILi128ELi4EZNS0_15gpu_kernel_implIZZZNS0_28sigmoid_backward_kernel_cudaERNS_18TensorIteratorBaseEENKUlvE0_clEvENKUlvE_clEvEUlddE_EEvS4_RKT_EUliE_EEviT1_ --------------------------
	.section	.text._ZN2at6native18elementwise_kernelILi128ELi4EZNS0_15gpu_kernel_implIZZZNS0_28sigmoid_backward_kernel_cudaERNS_18TensorIteratorBaseEENKUlvE0_clEvENKUlvE_clEvEUlddE_EEvS4_RKT_EUliE_EEviT1_,"ax",@progbits
	.align	128
        .global         _ZN2at6native18elementwise_kernelILi128ELi4EZNS0_15gpu_kernel_implIZZZNS0_28sigmoid_backward_kernel_cudaERNS_18TensorIteratorBaseEENKUlvE0_clEvENKUlvE_clEvEUlddE_EEvS4_RKT_EUliE_EEviT1_
        .type           _ZN2at6native18elementwise_kernelILi128ELi4EZNS0_15gpu_kernel_implIZZZNS0_28sigmoid_backward_kernel_cudaERNS_18TensorIteratorBaseEENKUlvE0_clEvENKUlvE_clEvEUlddE_EEvS4_RKT_EUliE_EEviT1_,@function
        .size           _ZN2at6native18elementwise_kernelILi128ELi4EZNS0_15gpu_kernel_implIZZZNS0_28sigmoid_backward_kernel_cudaERNS_18TensorIteratorBaseEENKUlvE0_clEvENKUlvE_clEvEUlddE_EEvS4_RKT_EUliE_EEviT1_,(.L_x_14691 - _ZN2at6native18elementwise_kernelILi128ELi4EZNS0_15gpu_kernel_implIZZZNS0_28sigmoid_backward_kernel_cudaERNS_18TensorIteratorBaseEENKUlvE0_clEvENKUlvE_clEvEUlddE_EEvS4_RKT_EUliE_EEviT1_)
        .other          _ZN2at6native18elementwise_kernelILi128ELi4EZNS0_15gpu_kernel_implIZZZNS0_28sigmoid_backward_kernel_cudaERNS_18TensorIteratorBaseEENKUlvE0_clEvENKUlvE_clEvEUlddE_EEvS4_RKT_EUliE_EEviT1_,@"STO_CUDA_ENTRY STV_DEFAULT"
_ZN2at6native18elementwise_kernelILi128ELi4EZNS0_15gpu_kernel_implIZZZNS0_28sigmoid_backward_kernel_cudaERNS_18TensorIteratorBaseEENKUlvE0_clEvENKUlvE_clEvEUlddE_EEvS4_RKT_EUliE_EEviT1_:
.text._ZN2at6native18elementwise_kernelILi128ELi4EZNS0_15gpu_kernel_implIZZZNS0_28sigmoid_backward_kernel_cudaERNS_18TensorIteratorBaseEENKUlvE0_clEvENKUlvE_clEvEUlddE_EEvS4_RKT_EUliE_EEviT1_:
        /* <DEDUP_REMOVED lines=365> */
.L_x_13719:
        /* <DEDUP_REMOVED lines=21> */
.L_x_13723:
[----:B------:R-:W2:Y:S02]  /*1820*/  LDG.E.U8 R2, desc[UR36][R2.64] ;  /* 0x0000002402027981 */ /* 0x000ea4000c1e1100 */
[----:B--2---:R0:W1:Y:S01]  /*1830*/  I2F.F64.U16 R18, R2 ;  /* 0x0000000200127312 */ /* 0x0040620000101800 */
[----:B------:R-:W-:Y:S05]  /*1840*/  BRA `(.L_x_13725) ;  /* 0x0000000c00707947 */ /* 0x000fea0003800000 */
.L_x_13722:
        /* <DEDUP_REMOVED lines=9> */
.L_x_13727:
[----:B------:R-:W2:Y:S02]  /*18e0*/  LDG.E R2, desc[UR36][R2.64] ;  /* 0x0000002402027981 */ /* 0x000ea4000c1e1900 */
[----:B--2---:R0:W1:Y:S01]  /*18f0*/  I2F.F64 R18, R2 ;  /* 0x0000000200127312 */ /* 0x0040620000201c00 */
[----:B------:R-:W-:Y:S05]  /*1900*/  BRA `(.L_x_13725) ;  /* 0x0000000c00407947 */ /* 0x000fea0003800000 */
.L_x_13726:
[----:B------:R-:W2:Y:S02]  /*1910*/  LDG.E.U16 R2, desc[UR36][R2.64] ;  /* 0x0000002402027981 */ /* 0x000ea4000c1e1500 */
[----:B--2---:R0:W1:Y:S01]  /*1920*/  I2F.F64.S16 R18, R2 ;  /* 0x0000000200127312 */ /* 0x0040620000101c00 */
[----:B------:R-:W-:Y:S05]  /*1930*/  BRA `(.L_x_13725) ;  /* 0x0000000c00347947 */ /* 0x000fea0003800000 */
.L_x_13721:
        /* <DEDUP_REMOVED lines=10> */
.L_x_13729:
[----:B------:R-:W2:Y:S02]  /*19e0*/  LDG.E.U16 R0, desc[UR36][R2.64] ;  /* 0x0000002402007981 */ /* 0x000ea4000c1e1500 */
[----:B--2---:R-:W-:-:S05]  /*19f0*/  HADD2.F32 R0, -RZ, R0.H0_H0 ;  /* 0x20000000ff007230 */ /* 0x004fca0000004100 */
[----:B------:R-:W-:-:S04]  /*1a00*/  FMUL.FTZ R0, R0, 1 ;  /* 0x3f80000000007820 */ /* 0x000fc80000410000 */
[----:B------:R0:W1:Y:S01]  /*1a10*/  F2F.F64.F32 R18, R0 ;  /* 0x0000000000127310 */ /* 0x0000620000201800 */
[----:B------:R-:W-:Y:S05]  /*1a20*/  BRA `(.L_x_13725) ;  /* 0x0000000800f87947 */ /* 0x000fea0003800000 */
.L_x_13728:
        /* <DEDUP_REMOVED lines=10> */
.L_x_13731:
[----:B------:R-:W2:Y:S02]  /*1ad0*/  LDG.E.U16 R2, desc[UR36][R2.64] ;  /* 0x0000002402027981 */ /* 0x000ea4000c1e1500 */
[----:B--2---:R-:W-:-:S05]  /*1ae0*/  HADD2.F32 R0, -RZ, R2.H0_H0 ;  /* 0x20000002ff007230 */ /* 0x004fca0000004100 */
[----:B------:R-:W-:-:S04]  /*1af0*/  FMUL.FTZ R0, R0, 1 ;  /* 0x3f80000000007820 */ /* 0x000fc80000410000 */
[----:B------:R0:W1:Y:S01]  /*1b00*/  F2F.F64.F32 R18, R0 ;  /* 0x0000000000127310 */ /* 0x0000620000201800 */
[----:B------:R-:W-:Y:S05]  /*1b10*/  BRA `(.L_x_13725) ;  /* 0x0000000800bc7947 */ /* 0x000fea0003800000 */
.L_x_13730:
[----:B------:R0:W5:Y:S01]  /*1b20*/  LDG.E.64 R18, desc[UR36][R2.64] ;  /* 0x0000002402127981 */ /* 0x000162000c1e1b00 */
[----:B------:R-:W-:Y:S05]  /*1b30*/  BRA `(.L_x_13725) ;  /* 0x0000000800b47947 */ /* 0x000fea0003800000 */
.L_x_13720:
        /* <DEDUP_REMOVED lines=13> */
.L_x_13734:
[----:B------:R0:W5:Y:S01]  /*1c10*/  LDG.E.64 R18, desc[UR36][R2.64] ;  /* 0x0000002402127981 */ /* 0x000162000c1e1b00 */
[----:B------:R-:W-:Y:S05]  /*1c20*/  BRA `(.L_x_13725) ;  /* 0x0000000800787947 */ /* 0x000fea0003800000 */
.L_x_13733:
        /* <DEDUP_REMOVED lines=28> */
.L_x_13736:
        /* <DEDUP_REMOVED lines=15> */
.L_x_13735:
[----:B------:R-:W2:Y:S02]  /*1ee0*/  LDG.E.U16 R0, desc[UR36][R2.64] ;  /* 0x0000002402007981 */ /* 0x000ea4000c1e1500 */
[----:B--2---:R-:W-:-:S04]  /*1ef0*/  IMAD.U32 R0, R0, 0x10000, RZ ;  /* 0x0001000000007824 */ /* 0x004fc800078e00ff */
[----:B------:R-:W-:-:S04]  /*1f00*/  FMUL.FTZ R0, R0, 1 ;  /* 0x3f80000000007820 */ /* 0x000fc80000410000 */
[----:B------:R0:W1:Y:S01]  /*1f10*/  F2F.F64.F32 R18, R0 ;  /* 0x0000000000127310 */ /* 0x0000620000201800 */
[----:B------:R-:W-:Y:S05]  /*1f20*/  BRA `(.L_x_13725) ;  /* 0x0000000400b87947 */ /* 0x000fea0003800000 */
.L_x_13732:
        /* <DEDUP_REMOVED lines=11> */
.L_x_13739:
        /* <DEDUP_REMOVED lines=21> */
.L_x_13743:
[----:B------:R-:W-:Y:S05]  /*2130*/  BSYNC B1 ;  /* 0x0000000000017941 */ /* 0x000fea0003800000 */
.L_x_13742:
[----:B------:R-:W-:Y:S01]  /*2140*/  LEA R3, R0, 0x3b800000, 0x17 ;  /* 0x3b80000000037811 */ /* 0x000fe200078eb8ff */
[----:B------:R-:W-:-:S05]  /*2150*/  IMAD.SHL.U32 R0, R2, 0x100000, RZ ;  /* 0x0010000002007824 */ /* 0x000fca00078e00ff */
[----:B------:R-:W-:-:S07]  /*2160*/  LOP3.LUT R0, R3, R0, R4, 0xfe, !PT ;  /* 0x0000000003007212 */ /* 0x000fce00078efe04 */
.L_x_13741:
[----:B------:R-:W-:Y:S05]  /*2170*/  BSYNC B0 ;  /* 0x0000000000007941 */ /* 0x000fea0003800000 */
.L_x_13740:
[----:B------:R-:W-:-:S04]  /*2180*/  FMUL.FTZ R0, R0, 1 ;  /* 0x3f80000000007820 */ /* 0x000fc80000410000 */
[----:B------:R2:W3:Y:S01]  /*2190*/  F2F.F64.F32 R18, R0 ;  /* 0x0000000000127310 */ /* 0x0004e20000201800 */
[----:B------:R-:W-:Y:S05]  /*21a0*/  BRA `(.L_x_13725) ;  /* 0x0000000400187947 */ /* 0x000fea0003800000 */
.L_x_13738:
        /* <DEDUP_REMOVED lines=21> */
.L_x_13747:
[----:B------:R-:W-:Y:S05]  /*2300*/  BSYNC B1 ;  /* 0x0000000000017941 */ /* 0x000fea0003800000 */
.L_x_13746:
[----:B------:R-:W-:Y:S01]  /*2310*/  LEA R3, R0, 0x37800000, 0x17 ;  /* 0x3780000000037811 */ /* 0x000fe200078eb8ff */
[----:B------:R-:W-:-:S05]  /*2320*/  IMAD.SHL.U32 R0, R2, 0x200000, RZ ;  /* 0x0020000002007824 */ /* 0x000fca00078e00ff */
[----:B------:R-:W-:-:S07]  /*2330*/  LOP3.LUT R0, R3, R0, R4, 0xfe, !PT ;  /* 0x0000000003007212 */ /* 0x000fce00078efe04 */
.L_x_13745:
[----:B------:R-:W-:Y:S05]  /*2340*/  BSYNC B0 ;  /* 0x0000000000007941 */ /* 0x000fea0003800000 */
.L_x_13744:
[----:B------:R-:W-:-:S04]  /*2350*/  FMUL.FTZ R0, R0, 1 ;  /* 0x3f80000000007820 */ /* 0x000fc80000410000 */
[----:B------:R4:W0:Y:S01]  /*2360*/  F2F.F64.F32 R18, R0 ;  /* 0x0000000000127310 */ /* 0x0008220000201800 */
[----:B------:R-:W-:Y:S05]  /*2370*/  BRA `(.L_x_13725) ;  /* 0x0000000000a47947 */ /* 0x000fea0003800000 */
.L_x_13737:
        /* <DEDUP_REMOVED lines=14> */
.L_x_13751:
[----:B------:R-:W-:Y:S05]  /*2460*/  BSYNC B0 ;  /* 0x0000000000007941 */ /* 0x000fea0003800000 */
.L_x_13750:
[----:B------:R-:W-:-:S04]  /*2470*/  FMUL.FTZ R0, R0, 1 ;  /* 0x3f80000000007820 */ /* 0x000fc80000410000 */
[----:B------:R0:W1:Y:S01]  /*2480*/  F2F.F64.F32 R18, R0 ;  /* 0x0000000000127310 */ /* 0x0000620000201800 */
[----:B------:R-:W-:Y:S05]  /*2490*/  BRA `(.L_x_13725) ;  /* 0x00000000005c7947 */ /* 0x000fea0003800000 */
.L_x_13724:
        /* <DEDUP_REMOVED lines=16> */
.L_x_13752:
[----:B------:R-:W-:Y:S01]  /*25a0*/  CS2R R18, SRZ ;  /* 0x0000000000127805 */ /* 0x000fe2000001ff00 */
[----:B------:R-:W-:Y:S06]  /*25b0*/  BRA `(.L_x_13725) ;  /* 0x0000000000147947 */ /* 0x000fec0003800000 */
.L_x_13749:
[----:B------:R-:W2:Y:S02]  /*25c0*/  LDG.E.64 R18, desc[UR36][R2.64] ;  /* 0x0000002402127981 */ /* 0x000ea4000c1e1b00 */
[----:B--2---:R-:W0:Y:S01]  /*25d0*/  I2F.F64.U64 R18, R18 ;  /* 0x0000001200127312 */ /* 0x004e220000301800 */
[----:B------:R-:W-:Y:S05]  /*25e0*/  BRA `(.L_x_13725) ;  /* 0x0000000000087947 */ /* 0x000fea0003800000 */
.L_x_13748:
[----:B------:R-:W2:Y:S02]  /*25f0*/  LDG.E R2, desc[UR36][R2.64] ;  /* 0x0000002402027981 */ /* 0x000ea4000c1e1900 */
[----:B--2---:R0:W1:Y:S02]  /*2600*/  I2F.F64.U32 R18, R2 ;  /* 0x0000000200127312 */ /* 0x0040640000201800 */
.L_x_13725:
        /* <DEDUP_REMOVED lines=18> */
.L_x_13756:
[----:B------:R-:W2:Y:S02]  /*2730*/  LDG.E.U8 R2, desc[UR36][R2.64] ;  /* 0x0000002402027981 */ /* 0x000ea4000c1e1100 */
[----:B--2---:R0:W2:Y:S01]  /*2740*/  I2F.F64.U16 R4, R2 ;  /* 0x0000000200047312 */ /* 0x0040a20000101800 */
[----:B------:R-:W-:Y:S05]  /*2750*/  BRA `(.L_x_13758) ;  /* 0x0000000c00707947 */ /* 0x000fea0003800000 */
.L_x_13755:
        /* <DEDUP_REMOVED lines=9> */
.L_x_13760:
[----:B------:R-:W2:Y:S02]  /*27f0*/  LDG.E R2, desc[UR36][R2.64] ;  /* 0x0000002402027981 */ /* 0x000ea4000c1e1900 */
[----:B--2---:R2:W4:Y:S01]  /*2800*/  I2F.F64 R4, R2 ;  /* 0x0000000200047312 */ /* 0x0045220000201c00 */
[----:B------:R-:W-:Y:S05]  /*2810*/  BRA `(.L_x_13758) ;  /* 0x0000000c00407947 */ /* 0x000fea0003800000 */
.L_x_13759:
[----:B------:R-:W2:Y:S02]  /*2820*/  LDG.E.U16 R2, desc[UR36][R2.64] ;  /* 0x0000002402027981 */ /* 0x000ea4000c1e1500 */
[----:B--2---:R0:W2:Y:S01]  /*2830*/  I2F.F64.S16 R4, R2 ;  /* 0x0000000200047312 */ /* 0x0040a20000101c00 */
[----:B------:R-:W-:Y:S05]  /*2840*/  BRA `(.L_x_13758) ;  /* 0x0000000c00347947 */ /* 0x000fea0003800000 */
.L_x_13754:
        /* <DEDUP_REMOVED lines=10> */
.L_x_13762:
[----:B------:R-:W2:Y:S02]  /*28f0*/  LDG.E.U16 R0, desc[UR36][R2.64] ;  /* 0x0000002402007981 */ /* 0x000ea4000c1e1500 */
[----:B--2---:R-:W-:-:S05]  /*2900*/  HADD2.F32 R0, -RZ, R0.H0_H0 ;  /* 0x20000000ff007230 */ /* 0x004fca0000004100 */
[----:B------:R-:W-:-:S04]  /*2910*/  FMUL.FTZ R0, R0, 1 ;  /* 0x3f80000000007820 */ /* 0x000fc80000410000 */
[----:B------:R0:W2:Y:S01]  /*2920*/  F2F.F64.F32 R4, R0 ;  /* 0x0000000000047310 */ /* 0x0000a20000201800 */
[----:B------:R-:W-:Y:S05]  /*2930*/  BRA `(.L_x_13758) ;  /* 0x0000000800f87947 */ /* 0x000fea0003800000 */
.L_x_13761:
        /* <DEDUP_REMOVED lines=10> */
.L_x_13764:
[----:B------:R-:W2:Y:S02]  /*29e0*/  LDG.E.U16 R2, desc[UR36][R2.64] ;  /* 0x0000002402027981 */ /* 0x000ea4000c1e1500 */
[----:B--2---:R-:W-:-:S05]  /*29f0*/  HADD2.F32 R0, -RZ, R2.H0_H0 ;  /* 0x20000002ff007230 */ /* 0x004fca0000004100 */
[----:B------:R-:W-:-:S04]  /*2a00*/  FMUL.FTZ R0, R0, 1 ;  /* 0x3f80000000007820 */ /* 0x000fc80000410000 */
[----:B------:R0:W2:Y:S01]  /*2a10*/  F2F.F64.F32 R4, R0 ;  /* 0x0000000000047310 */ /* 0x0000a20000201800 */
[----:B------:R-:W-:Y:S05]  /*2a20*/  BRA `(.L_x_13758) ;  /* 0x0000000800bc7947 */ /* 0x000fea0003800000 */
.L_x_13763:
[----:B------:R0:W5:Y:S01]  /*2a30*/  LDG.E.64 R4, desc[UR36][R2.64] ;  /* 0x0000002402047981 */ /* 0x000162000c1e1b00 */
[----:B------:R-:W-:Y:S05]  /*2a40*/  BRA `(.L_x_13758) ;  /* 0x0000000800b47947 */ /* 0x000fea0003800000 */
.L_x_13753:
        /* <DEDUP_REMOVED lines=13> */
.L_x_13767:
[----:B------:R0:W5:Y:S01]  /*2b20*/  LDG.E.64 R4, desc[UR36][R2.64] ;  /* 0x0000002402047981 */ /* 0x000162000c1e1b00 */
[----:B------:R-:W-:Y:S05]  /*2b30*/  BRA `(.L_x_13758) ;  /* 0x0000000800787947 */ /* 0x000fea0003800000 */
.L_x_13766:
        /* <DEDUP_REMOVED lines=28> */
.L_x_13769:
        /* <DEDUP_REMOVED lines=15> */
.L_x_13768:
[----:B------:R-:W2:Y:S02]  /*2df0*/  LDG.E.U16 R0, desc[UR36][R2.64] ;  /* 0x0000002402007981 */ /* 0x000ea4000c1e1500 */
[----:B--2---:R-:W-:-:S04]  /*2e00*/  IMAD.U32 R0, R0, 0x10000, RZ ;  /* 0x0001000000007824 */ /* 0x004fc800078e00ff */
[----:B------:R-:W-:-:S04]  /*2e10*/  FMUL.FTZ R0, R0, 1 ;  /* 0x3f80000000007820 */ /* 0x000fc80000410000 */
[----:B------:R0:W2:Y:S01]  /*2e20*/  F2F.F64.F32 R4, R0 ;  /* 0x0000000000047310 */ /* 0x0000a20000201800 */
[----:B------:R-:W-:Y:S05]  /*2e30*/  BRA `(.L_x_13758) ;  /* 0x0000000400b87947 */ /* 0x000fea0003800000 */
.L_x_13765:
        /* <DEDUP_REMOVED lines=11> */
.L_x_13772:
        /* <DEDUP_REMOVED lines=21> */
.L_x_13776:
[----:B------:R-:W-:Y:S05]  /*3040*/  BSYNC B1 ;  /* 0x0000000000017941 */ /* 0x000fea0003800000 */
.L_x_13775:
[----:B------:R-:W-:Y:S01]  /*3050*/  LEA R3, R0, 0x3b800000, 0x17 ;  /* 0x3b80000000037811 */ /* 0x000fe200078eb8ff */
[----:B------:R-:W-:-:S05]  /*3060*/  IMAD.SHL.U32 R0, R2, 0x100000, RZ ;  /* 0x0010000002007824 */ /* 0x000fca00078e00ff */
[----:B------:R-:W-:-:S07]  /*3070*/  LOP3.LUT R0, R3, R0, R4, 0xfe, !PT ;  /* 0x0000000003007212 */ /* 0x000fce00078efe04 */
.L_x_13774:
[----:B------:R-:W-:Y:S05]  /*3080*/  BSYNC B0 ;  /* 0x0000000000007941 */ /* 0x000fea0003800000 */
.L_x_13773:
[----:B------:R-:W-:-:S04]  /*3090*/  FMUL.FTZ R0, R0, 1 ;  /* 0x3f80000000007820 */ /* 0x000fc80000410000 */
[----:B------:R0:W2:Y:S01]  /*30a0*/  F2F.F64.F32 R4, R0 ;  /* 0x0000000000047310 */ /* 0x0000a20000201800 */
[----:B------:R-:W-:Y:S05]  /*30b0*/  BRA `(.L_x_13758) ;  /* 0x0000000400187947 */ /* 0x000fea0003800000 */
.L_x_13771:
        /* <DEDUP_REMOVED lines=21> */
.L_x_13780:
[----:B------:R-:W-:Y:S05]  /*3210*/  BSYNC B1 ;  /* 0x0000000000017941 */ /* 0x000fea0003800000 */
.L_x_13779:
[----:B------:R-:W-:Y:S01]  /*3220*/  LEA R3, R0, 0x37800000, 0x17 ;  /* 0x3780000000037811 */ /* 0x000fe200078eb8ff */
[----:B------:R-:W-:-:S05]  /*3230*/  IMAD.SHL.U32 R0, R2, 0x200000, RZ ;  /* 0x0020000002007824 */ /* 0x000fca00078e00ff */
[----:B------:R-:W-:-:S07]  /*3240*/  LOP3.LUT R0, R3, R0, R4, 0xfe, !PT ;  /* 0x0000000003007212 */ /* 0x000fce00078efe04 */
.L_x_13778:
[----:B------:R-:W-:Y:S05]  /*3250*/  BSYNC B0 ;  /* 0x0000000000007941 */ /* 0x000fea0003800000 */
.L_x_13777:
[----:B------:R-:W-:-:S04]  /*3260*/  FMUL.FTZ R0, R0, 1 ;  /* 0x3f80000000007820 */ /* 0x000fc80000410000 */
[----:B------:R0:W2:Y:S01]  /*3270*/  F2F.F64.F32 R4, R0 ;  /* 0x0000000000047310 */ /* 0x0000a20000201800 */
[----:B------:R-:W-:Y:S05]  /*3280*/  BRA `(.L_x_13758) ;  /* 0x0000000000a47947 */ /* 0x000fea0003800000 */
.L_x_13770:
        /* <DEDUP_REMOVED lines=14> */
.L_x_13784:
[----:B------:R-:W-:Y:S05]  /*3370*/  BSYNC B0 ;  /* 0x0000000000007941 */ /* 0x000fea0003800000 */
.L_x_13783:
[----:B------:R-:W-:-:S04]  /*3380*/  FMUL.FTZ R0, R0, 1 ;  /* 0x3f80000000007820 */ /* 0x000fc80000410000 */
[----:B------:R0:W2:Y:S01]  /*3390*/  F2F.F64.F32 R4, R0 ;  /* 0x0000000000047310 */ /* 0x0000a20000201800 */
[----:B------:R-:W-:Y:S05]  /*33a0*/  BRA `(.L_x_13758) ;  /* 0x00000000005c7947 */ /* 0x000fea0003800000 */
.L_x_13757:
        /* <DEDUP_REMOVED lines=16> */
.L_x_13785:
[----:B------:R-:W-:Y:S01]  /*34b0*/  CS2R R4, SRZ ;  /* 0x0000000000047805 */ /* 0x000fe2000001ff00 */
[----:B------:R-:W-:Y:S06]  /*34c0*/  BRA `(.L_x_13758) ;  /* 0x0000000000147947 */ /* 0x000fec0003800000 */
.L_x_13782:
[----:B------:R-:W2:Y:S02]  /*34d0*/  LDG.E.64 R4, desc[UR36][R2.64] ;  /* 0x0000002402047981 */ /* 0x000ea4000c1e1b00 */
[----:B--2---:R-:W0:Y:S01]  /*34e0*/  I2F.F64.U64 R4, R4 ;  /* 0x0000000400047312 */ /* 0x004e220000301800 */
[----:B------:R-:W-:Y:S05]  /*34f0*/  BRA `(.L_x_13758) ;  /* 0x0000000000087947 */ /* 0x000fea0003800000 */
.L_x_13781:
[----:B------:R-:W2:Y:S02]  /*3500*/  LDG.E R2, desc[UR36][R2.64] ;  /* 0x0000002402027981 */ /* 0x000ea4000c1e1900 */
[----:B--2---:R0:W2:Y:S02]  /*3510*/  I2F.F64.U32 R4, R2 ;  /* 0x0000000200047312 */ /* 0x0040a40000201800 */
.L_x_13758:
[----:B------:R-:W1:Y:S01]  /*3520*/  LDC.U8 R6, c[0x0][0x491] ;  /* 0x00012440ff067b82 */ /* 0x000e620000000000 */
[----:B0-2-45:R-:W-:-:S08]  /*3530*/  DADD R2, -R4, 1 ;  /* 0x3ff0000004027429 */ /* 0x035fd00000000100 */
[----:B-1-3--:R-:W-:-:S08]  /*3540*/  DMUL R2, R2, R18 ;  /* 0x0000001202027228 */ /* 0x00afd00000000000 */
[----:B------:R-:W-:Y:S01]  /*3550*/  DMUL R4, R2, R4 ;  /* 0x0000000402047228 */ /* 0x000fe20000000000 */
        /* <DEDUP_REMOVED lines=14> */
.L_x_13789:
[----:B------:R-:W0:Y:S02]  /*3640*/  F2I.S64.F64.TRUNC R4, R4 ;  /* 0x0000000400047311 */ /* 0x000e24000030d900 */
[----:B0-----:R-:W-:-:S05]  /*3650*/  IMAD.MOV.U32 R3, RZ, RZ, R4 ;  /* 0x000000ffff037224 */ /* 0x001fca00078e0004 */
[----:B------:R1:W-:Y:S01]  /*3660*/  STG.E.U8 desc[UR36][R16.64], R3 ;  /* 0x0000000310007986 */ /* 0x0003e2000c101124 */
[----:B------:R-:W-:Y:S05]  /*3670*/  BRA `(.L_x_13791) ;  /* 0x0000000c00f87947 */ /* 0x000fea0003800000 */
.L_x_13788:
        /* <DEDUP_REMOVED lines=9> */
.L_x_13793:
[----:B------:R-:W0:Y:S02]  /*3710*/  F2I.F64.TRUNC R5, R4 ;  /* 0x0000000400057311 */ /* 0x000e24000030d100 */
[----:B0-----:R3:W-:Y:S01]  /*3720*/  STG.E desc[UR36][R16.64], R5 ;  /* 0x0000000510007986 */ /* 0x0017e2000c101924 */
[----:B------:R-:W-:Y:S05]  /*3730*/  BRA `(.L_x_13791) ;  /* 0x0000000c00c87947 */ /* 0x000fea0003800000 */
.L_x_13792:
[----:B------:R-:W0:Y:S02]  /*3740*/  F2I.F64.TRUNC R5, R4 ;  /* 0x0000000400057311 */ /* 0x000e24000030d100 */
[----:B0-----:R2:W-:Y:S01]  /*3750*/  STG.E.U16 desc[UR36][R16.64], R5 ;  /* 0x0000000510007986 */ /* 0x0015e2000c101524 */
[----:B------:R-:W-:Y:S05]  /*3760*/  BRA `(.L_x_13791) ;  /* 0x0000000c00bc7947 */ /* 0x000fea0003800000 */
.L_x_13787:
        /* <DEDUP_REMOVED lines=13> */
.L_x_13795:
        /* <DEDUP_REMOVED lines=8> */
.L_x_13794:
        /* <DEDUP_REMOVED lines=14> */
.L_x_13797:
        /* <DEDUP_REMOVED lines=9> */
.L_x_13796:
[----:B------:R0:W-:Y:S01]  /*3a30*/  STG.E.64 desc[UR36][R16.64], R4 ;  /* 0x0000000410007986 */ /* 0x0001e2000c101b24 */
[----:B------:R-:W-:Y:S05]  /*3a40*/  BRA `(.L_x_13791) ;  /* 0x0000000c00047947 */ /* 0x000fea0003800000 */
.L_x_13786:
        /* <DEDUP_REMOVED lines=12> */
.L_x_13800:
[----:B------:R-:W-:-:S05]  /*3b10*/  CS2R R6, SRZ ;  /* 0x0000000000067805 */ /* 0x000fca000001ff00 */
[----:B------:R0:W-:Y:S01]  /*3b20*/  STG.E.128 desc[UR36][R16.64], R4 ;  /* 0x0000000410007986 */ /* 0x0001e2000c101d24 */
[----:B------:R-:W-:Y:S05]  /*3b30*/  BRA `(.L_x_13791) ;  /* 0x0000000800c87947 */ /* 0x000fea0003800000 */
.L_x_13799:
        /* <DEDUP_REMOVED lines=25> */
.L_x_13804:
[----:B------:R-:W-:Y:S05]  /*3cd0*/  BSYNC B0 ;  /* 0x0000000000007941 */ /* 0x000fea0003800000 */
.L_x_13803:
[----:B------:R-:W-:-:S05]  /*3ce0*/  LOP3.LUT R3, R0, R3, RZ, 0xfc, !PT ;  /* 0x0000000300037212 */ /* 0x000fca00078efcff */
[----:B------:R0:W-:Y:S01]  /*3cf0*/  STG.E.U8 desc[UR36][R16.64], R3 ;  /* 0x0000000310007986 */ /* 0x0001e2000c101124 */
[----:B------:R-:W-:Y:S05]  /*3d00*/  BRA `(.L_x_13791) ;  /* 0x0000000800547947 */ /* 0x000fea0003800000 */
.L_x_13802:
        /* <DEDUP_REMOVED lines=17> */
.L_x_13806:
[----:B------:R-:W-:Y:S01]  /*3e20*/  IMAD.MOV.U32 R0, RZ, RZ, 0x7f ;  /* 0x0000007fff007424 */ /* 0x000fe200078e00ff */
[----:B------:R-:W-:-:S04]  /*3e30*/  ISETP.GT.U32.AND P0, PT, R2, 0x7f800000, PT ;  /* 0x7f8000000200780c */ /* 0x000fc80003f04070 */
[----:B------:R-:W-:-:S09]  /*3e40*/  SEL R0, R0, 0x7c, P0 ;  /* 0x0000007c00007807 */ /* 0x000fd20000000000 */
.L_x_13807:
[----:B------:R-:W-:Y:S05]  /*3e50*/  BSYNC B0 ;  /* 0x0000000000007941 */ /* 0x000fea0003800000 */
.L_x_13805:
[----:B------:R-:W-:-:S04]  /*3e60*/  LOP3.LUT R2, R3, 0x80000000, RZ, 0xc0, !PT ;  /* 0x8000000003027812 */ /* 0x000fc800078ec0ff */
[----:B------:R-:W-:-:S04]  /*3e70*/  SHF.R.U32.HI R3, RZ, 0x18, R2 ;  /* 0x00000018ff037819 */ /* 0x000fc80000011602 */
[----:B------:R-:W-:-:S05]  /*3e80*/  LOP3.LUT R3, R0, R3, RZ, 0xfc, !PT ;  /* 0x0000000300037212 */ /* 0x000fca00078efcff */
[----:B------:R0:W-:Y:S01]  /*3e90*/  STG.E.U8 desc[UR36][R16.64], R3 ;  /* 0x0000000310007986 */ /* 0x0001e2000c101124 */
[----:B------:R-:W-:Y:S05]  /*3ea0*/  BRA `(.L_x_13791) ;  /* 0x0000000400ec7947 */ /* 0x000fea0003800000 */
.L_x_13801:
        /* <DEDUP_REMOVED lines=8> */
.L_x_13798:
        /* <DEDUP_REMOVED lines=11> */
.L_x_13810:
        /* <DEDUP_REMOVED lines=21> */
.L_x_13813:
[----:B------:R-:W-:-:S04]  /*4130*/  LOP3.LUT R2, R3, 0x80000000, RZ, 0xc0, !PT ;  /* 0x8000000003027812 */ /* 0x000fc800078ec0ff */
[----:B------:R-:W-:-:S04]  /*4140*/  SHF.R.U32.HI R3, RZ, 0x18, R2 ;  /* 0x00000018ff037819 */ /* 0x000fc80000011602 */
[----:B------:R-:W-:-:S04]  /*4150*/  LOP3.LUT R0, R0, R3, RZ, 0xfc, !PT ;  /* 0x0000000300007212 */ /* 0x000fc800078efcff */
[----:B------:R-:W-:-:S07]  /*4160*/  PRMT R8, R0, 0x7610, R8 ;  /* 0x0000761000087816 */ /* 0x000fce0000000008 */
.L_x_13812:
[----:B------:R-:W-:Y:S05]  /*4170*/  BSYNC B0 ;  /* 0x0000000000007941 */ /* 0x000fea0003800000 */
.L_x_13811:
[----:B------:R0:W-:Y:S01]  /*4180*/  STG.E.U8 desc[UR36][R16.64], R8 ;  /* 0x0000000810007986 */ /* 0x0001e2000c101124 */
[----:B------:R-:W-:Y:S05]  /*4190*/  BRA `(.L_x_13791) ;  /* 0x0000000400307947 */ /* 0x000fea0003800000 */
.L_x_13809:
        /* <DEDUP_REMOVED lines=21> */
.L_x_13816:
[----:B------:R-:W-:-:S04]  /*42f0*/  LOP3.LUT R2, R3, 0x80000000, RZ, 0xc0, !PT ;  /* 0x8000000003027812 */ /* 0x000fc800078ec0ff */
[----:B------:R-:W-:-:S04]  /*4300*/  SHF.R.U32.HI R3, RZ, 0x18, R2 ;  /* 0x00000018ff037819 */ /* 0x000fc80000011602 */
[----:B------:R-:W-:-:S04]  /*4310*/  LOP3.LUT R0, R0, R3, RZ, 0xfc, !PT ;  /* 0x0000000300007212 */ /* 0x000fc800078efcff */
[----:B------:R-:W-:-:S07]  /*4320*/  PRMT R8, R0, 0x7610, R8 ;  /* 0x0000761000087816 */ /* 0x000fce0000000008 */
.L_x_13815:
[----:B------:R-:W-:Y:S05]  /*4330*/  BSYNC B0 ;  /* 0x0000000000007941 */ /* 0x000fea0003800000 */
.L_x_13814:
[----:B------:R0:W-:Y:S01]  /*4340*/  STG.E.U8 desc[UR36][R16.64], R8 ;  /* 0x0000000810007986 */ /* 0x0001e2000c101124 */
[----:B------:R-:W-:Y:S05]  /*4350*/  BRA `(.L_x_13791) ;  /* 0x0000000000c07947 */ /* 0x000fea0003800000 */
.L_x_13808:
        /* <DEDUP_REMOVED lines=26> */
.L_x_13790:
        /* <DEDUP_REMOVED lines=16> */
.L_x_13819:
[----:B------:R-:W-:Y:S05]  /*4600*/  BRA `(.L_x_13791) ;  /* 0x0000000000147947 */ /* 0x000fea0003800000 */
.L_x_13818:
[----:B------:R-:W0:Y:S02]  /*4610*/  F2I.U64.F64.TRUNC R4, R4 ;  /* 0x0000000400047311 */ /* 0x000e24000030d800 */
[----:B0-----:R0:W-:Y:S01]  /*4620*/  STG.E.64 desc[UR36][R16.64], R4 ;  /* 0x0000000410007986 */ /* 0x0011e2000c101b24 */
[----:B------:R-:W-:Y:S05]  /*4630*/  BRA `(.L_x_13791) ;  /* 0x0000000000087947 */ /* 0x000fea0003800000 */
.L_x_13817:
[----:B------:R-:W0:Y:S02]  /*4640*/  F2I.U32.F64.TRUNC R5, R4 ;  /* 0x0000000400057311 */ /* 0x000e24000030d000 */
[----:B0-----:R0:W-:Y:S02]  /*4650*/  STG.E desc[UR36][R16.64], R5 ;  /* 0x0000000510007986 */ /* 0x0011e4000c101924 */
.L_x_13791:
[----:B------:R-:W-:-:S04]  /*4660*/  IMAD R22, R25, 0x200, R22 ;  /* 0x0000020019167824 */ /* 0x000fc800078e0216 */
[----:B------:R-:W-:-:S07]  /*4670*/  VIADD R23, R22, 0x80 ;  /* 0x0000008016177836 */ /* 0x000fce0000000000 */
.L_x_13718:
[----:B------:R-:W-:Y:S05]  /*4680*/  BSYNC B6 ;  /* 0x0000000000067941 */ /* 0x000fea0003800000 */
.L_x_13717:
        /* <DEDUP_REMOVED lines=358> */
.L_x_13822:
        /* <DEDUP_REMOVED lines=21> */
.L_x_13826:
[----:B------:R-:W2:Y:S02]  /*5e40*/  LDG.E.U8 R2, desc[UR36][R2.64] ;  /* 0x0000002402027981 */ /* 0x000ea4000c1e1100 */
[----:B--2---:R0:W1:Y:S01]  /*5e50*/  I2F.F64.U16 R18, R2 ;  /* 0x0000000200127312 */ /* 0x0040620000101800 */
[----:B------:R-:W-:Y:S05]  /*5e60*/  BRA `(.L_x_13828) ;  /* 0x0000000c00707947 */ /* 0x000fea0003800000 */
.L_x_13825:
        /* <DEDUP_REMOVED lines=9> */
.L_x_13830:
[----:B------:R-:W2:Y:S02]  /*5f00*/  LDG.E R2, desc[UR36][R2.64] ;  /* 0x0000002402027981 */ /* 0x000ea4000c1e1900 */
[----:B--2---:R0:W1:Y:S01]  /*5f10*/  I2F.F64 R18, R2 ;  /* 0x0000000200127312 */ /* 0x0040620000201c00 */
[----:B------:R-:W-:Y:S05]  /*5f20*/  BRA `(.L_x_13828) ;  /* 0x0000000c00407947 */ /* 0x000fea0003800000 */
.L_x_13829:
[----:B------:R-:W2:Y:S02]  /*5f30*/  LDG.E.U16 R2, desc[UR36][R2.64] ;  /* 0x0000002402027981 */ /* 0x000ea4000c1e1500 */
[----:B--2---:R0:W1:Y:S01]  /*5f40*/  I2F.F64.S16 R18, R2 ;  /* 0x0000000200127312 */ /* 0x0040620000101c00 */
[----:B------:R-:W-:Y:S05]  /*5f50*/  BRA `(.L_x_13828) ;  /* 0x0000000c00347947 */ /* 0x000fea0003800000 */
.L_x_13824:
        /* <DEDUP_REMOVED lines=10> */
.L_x_13832:
[----:B------:R-:W2:Y:S02]  /*6000*/  LDG.E.U16 R0, desc[UR36][R2.64] ;  /* 0x0000002402007981 */ /* 0x000ea4000c1e1500 */
[----:B--2---:R-:W-:-:S05]  /*6010*/  HADD2.F32 R0, -RZ, R0.H0_H0 ;  /* 0x20000000ff007230 */ /* 0x004fca0000004100 */
[----:B------:R-:W-:-:S04]  /*6020*/  FMUL.FTZ R0, R0, 1 ;  /* 0x3f80000000007820 */ /* 0x000fc80000410000 */
[----:B------:R0:W1:Y:S01]  /*6030*/  F2F.F64.F32 R18, R0 ;  /* 0x0000000000127310 */ /* 0x0000620000201800 */
[----:B------:R-:W-:Y:S05]  /*6040*/  BRA `(.L_x_13828) ;  /* 0x0000000800f87947 */ /* 0x000fea0003800000 */
.L_x_13831:
        /* <DEDUP_REMOVED lines=10> */
.L_x_13834:
[----:B------:R-:W2:Y:S02]  /*60f0*/  LDG.E.U16 R2, desc[UR36][R2.64] ;  /* 0x0000002402027981 */ /* 0x000ea4000c1e1500 */
[----:B--2---:R-:W-:-:S05]  /*6100*/  HADD2.F32 R0, -RZ, R2.H0_H0 ;  /* 0x20000002ff007230 */ /* 0x004fca0000004100 */
[----:B------:R-:W-:-:S04]  /*6110*/  FMUL.FTZ R0, R0, 1 ;  /* 0x3f80000000007820 */ /* 0x000fc80000410000 */
[----:B------:R0:W1:Y:S01]  /*6120*/  F2F.F64.F32 R18, R0 ;  /* 0x0000000000127310 */ /* 0x0000620000201800 */
[----:B------:R-:W-:Y:S05]  /*6130*/  BRA `(.L_x_13828) ;  /* 0x0000000800bc7947 */ /* 0x000fea0003800000 */
.L_x_13833:
[----:B------:R0:W5:Y:S01]  /*6140*/  LDG.E.64 R18, desc[UR36][R2.64] ;  /* 0x0000002402127981 */ /* 0x000162000c1e1b00 */
[----:B------:R-:W-:Y:S05]  /*6150*/  BRA `(.L_x_13828) ;  /* 0x0000000800b47947 */ /* 0x000fea0003800000 */
.L_x_13823:
        /* <DEDUP_REMOVED lines=13> */
.L_x_13837:
[----:B------:R0:W5:Y:S01]  /*6230*/  LDG.E.64 R18, desc[UR36][R2.64] ;  /* 0x0000002402127981 */ /* 0x000162000c1e1b00 */
[----:B------:R-:W-:Y:S05]  /*6240*/  BRA `(.L_x_13828) ;  /* 0x0000000800787947 */ /* 0x000fea0003800000 */
.L_x_13836:
        /* <DEDUP_REMOVED lines=28> */
.L_x_13839:
        /* <DEDUP_REMOVED lines=15> */
.L_x_13838:
[----:B------:R-:W2:Y:S02]  /*6500*/  LDG.E.U16 R0, desc[UR36][R2.64] ;  /* 0x0000002402007981 */ /* 0x000ea4000c1e1500 */
[----:B--2---:R-:W-:-:S04]  /*6510*/  IMAD.U32 R0, R0, 0x10000, RZ ;  /* 0x0001000000007824 */ /* 0x004fc800078e00ff */
[----:B------:R-:W-:-:S04]  /*6520*/  FMUL.FTZ R0, R0, 1 ;  /* 0x3f80000000007820 */ /* 0x000fc80000410000 */
[----:B------:R0:W1:Y:S01]  /*6530*/  F2F.F64.F32 R18, R0 ;  /* 0x0000000000127310 */ /* 0x0000620000201800 */
[----:B------:R-:W-:Y:S05]  /*6540*/  BRA `(.L_x_13828) ;  /* 0x0000000400b87947 */ /* 0x000fea0003800000 */
.L_x_13835:
        /* <DEDUP_REMOVED lines=11> */
.L_x_13842:
        /* <DEDUP_REMOVED lines=21> */
.L_x_13846:
[----:B------:R-:W-:Y:S05]  /*6750*/  BSYNC B1 ;  /* 0x0000000000017941 */ /* 0x000fea0003800000 */
.L_x_13845:
[----:B------:R-:W-:Y:S01]  /*6760*/  LEA R3, R0, 0x3b800000, 0x17 ;  /* 0x3b80000000037811 */ /* 0x000fe200078eb8ff */
[----:B------:R-:W-:-:S05]  /*6770*/  IMAD.SHL.U32 R0, R2, 0x100000, RZ ;  /* 0x0010000002007824 */ /* 0x000fca00078e00ff */
[----:B------:R-:W-:-:S07]  /*6780*/  LOP3.LUT R0, R3, R0, R4, 0xfe, !PT ;  /* 0x0000000003007212 */ /* 0x000fce00078efe04 */
.L_x_13844:
[----:B------:R-:W-:Y:S05]  /*6790*/  BSYNC B0 ;  /* 0x0000000000007941 */ /* 0x000fea0003800000 */
.L_x_13843:
[----:B------:R-:W-:-:S04]  /*67a0*/  FMUL.FTZ R0, R0, 1 ;  /* 0x3f80000000007820 */ /* 0x000fc80000410000 */
[----:B------:R0:W1:Y:S01]  /*67b0*/  F2F.F64.F32 R18, R0 ;  /* 0x0000000000127310 */ /* 0x0000620000201800 */
[----:B------:R-:W-:Y:S05]  /*67c0*/  BRA `(.L_x_13828) ;  /* 0x0000000400187947 */ /* 0x000fea0003800000 */
.L_x_13841:
        /* <DEDUP_REMOVED lines=21> */
.L_x_13850:
[----:B------:R-:W-:Y:S05]  /*6920*/  BSYNC B1 ;  /* 0x0000000000017941 */ /* 0x000fea0003800000 */
.L_x_13849:
[----:B------:R-:W-:Y:S01]  /*6930*/  LEA R3, R0, 0x37800000, 0x17 ;  /* 0x3780000000037811 */ /* 0x000fe200078eb8ff */
[----:B------:R-:W-:-:S05]  /*6940*/  IMAD.SHL.U32 R0, R2, 0x200000, RZ ;  /* 0x0020000002007824 */ /* 0x000fca00078e00ff */
[----:B------:R-:W-:-:S07]  /*6950*/  LOP3.LUT R0, R3, R0, R4, 0xfe, !PT ;  /* 0x0000000003007212 */ /* 0x000fce00078efe04 */
.L_x_13848:
[----:B------:R-:W-:Y:S05]  /*6960*/  BSYNC B0 ;  /* 0x0000000000007941 */ /* 0x000fea0003800000 */
.L_x_13847:
[----:B------:R-:W-:-:S04]  /*6970*/  FMUL.FTZ R0, R0, 1 ;  /* 0x3f80000000007820 */ /* 0x000fc80000410000 */
[----:B------:R0:W1:Y:S01]  /*6980*/  F2F.F64.F32 R18, R0 ;  /* 0x0000000000127310 */ /* 0x0000620000201800 */
[----:B------:R-:W-:Y:S05]  /*6990*/  BRA `(.L_x_13828) ;  /* 0x0000000000a47947 */ /* 0x000fea0003800000 */
.L_x_13840:
        /* <DEDUP_REMOVED lines=14> */
.L_x_13854:
[----:B------:R-:W-:Y:S05]  /*6a80*/  BSYNC B0 ;  /* 0x0000000000007941 */ /* 0x000fea0003800000 */
.L_x_13853:
[----:B------:R-:W-:-:S04]  /*6a90*/  FMUL.FTZ R0, R0, 1 ;  /* 0x3f80000000007820 */ /* 0x000fc80000410000 */
[----:B------:R0:W1:Y:S01]  /*6aa0*/  F2F.F64.F32 R18, R0 ;  /* 0x0000000000127310 */ /* 0x0000620000201800 */
[----:B------:R-:W-:Y:S05]  /*6ab0*/  BRA `(.L_x_13828) ;  /* 0x00000000005c7947 */ /* 0x000fea0003800000 */
.L_x_13827:
        /* <DEDUP_REMOVED lines=16> */
.L_x_13855:
[----:B------:R-:W-:Y:S01]  /*6bc0*/  CS2R R18, SRZ ;  /* 0x0000000000127805 */ /* 0x000fe2000001ff00 */
[----:B------:R-:W-:Y:S06]  /*6bd0*/  BRA `(.L_x_13828) ;  /* 0x0000000000147947 */ /* 0x000fec0003800000 */
.L_x_13852:
[----:B------:R-:W2:Y:S02]  /*6be0*/  LDG.E.64 R18, desc[UR36][R2.64] ;  /* 0x0000002402127981 */ /* 0x000ea4000c1e1b00 */
[----:B--2---:R-:W0:Y:S01]  /*6bf0*/  I2F.F64.U64 R18, R18 ;  /* 0x0000001200127312 */ /* 0x004e220000301800 */
[----:B------:R-:W-:Y:S05]  /*6c00*/  BRA `(.L_x_13828) ;  /* 0x0000000000087947 */ /* 0x000fea0003800000 */
.L_x_13851:
[----:B------:R-:W2:Y:S02]  /*6c10*/  LDG.E R2, desc[UR36][R2.64] ;  /* 0x0000002402027981 */ /* 0x000ea4000c1e1900 */
[----:B--2---:R0:W1:Y:S02]  /*6c20*/  I2F.F64.U32 R18, R2 ;  /* 0x0000000200127312 */ /* 0x0040640000201800 */
.L_x_13828:
[----:B-1----:R-:W1:Y:S01]  /*6c30*/  LDC.U8 R4, c[0x0][0x493] ;  /* 0x000124c0ff047b82 */ /* 0x002e620000000000 */
        /* <DEDUP_REMOVED lines=17> */
.L_x_13859:
[----:B------:R-:W3:Y:S02]  /*6d50*/  LDG.E.U8 R2, desc[UR36][R2.64] ;  /* 0x0000002402027981 */ /* 0x000ee4000c1e1100 */
[----:B---3--:R0:W1:Y:S01]  /*6d60*/  I2F.F64.U16 R4, R2 ;  /* 0x0000000200047312 */ /* 0x0080620000101800 */
[----:B------:R-:W-:Y:S05]  /*6d70*/  BRA `(.L_x_13861) ;  /* 0x0000000c00707947 */ /* 0x000fea0003800000 */
.L_x_13858:
[----:B------:R-:W-:-:S13]  /*6d80*/  ISETP.NE.AND P0, PT, R0, 0x2, PT ;  /* 0x000000020000780c */ /* 0x000fda0003f05270 */
[----:B------:R-:W-:Y:S05]  /*6d90*/  @!P0 BRA `(.L_x_13862) ;  /* 0x0000000000288947 */ /* 0x000fea0003800000 */
[----:B------:R-:W-:-:S13]  /*6da0*/  ISETP.NE.AND P0, PT, R0, 0x3, PT ;  /* 0x000000030000780c */ /* 0x000fda0003f05270 */
[----:B------:R-:W-:Y:S05]  /*6db0*/  @!P0 BRA `(.L_x_13863) ;  /* 0x0000000000148947 */ /* 0x000fea0003800000 */
[----:B------:R-:W-:-:S13]  /*6dc0*/  ISETP.NE.AND P0, PT, R0, 0x4, PT ;  /* 0x000000040000780c */ /* 0x000fda0003f05270 */
[----:B------:R-:W-:Y:S05]  /*6dd0*/  @P0 BRA `(.L_x_13860) ;  /* 0x0000000800fc0947 */ /* 0x000fea0003800000 */
[----:B---3--:R-:W3:Y:S02]  /*6de0*/  LDG.E.64 R4, desc[UR36][R2.64] ;  /* 0x0000002402047981 */ /* 0x008ee4000c1e1b00 */
[----:B---3--:R-:W3:Y:S01]  /*6df0*/  I2F.F64.S64 R4, R4 ;  /* 0x0000000400047312 */ /* 0x008ee20000301c00 */
[----:B------:R-:W-:Y:S05]  /*6e00*/  BRA `(.L_x_13861) ;  /* 0x0000000c004c7947 */ /* 0x000fea0003800000 */
.L_x_13863:
[----:B------:R-:W3:Y:S02]  /*6e10*/  LDG.E R2, desc[UR36][R2.64] ;  /* 0x0000002402027981 */ /* 0x000ee4000c1e1900 */
[----:B---3--:R0:W1:Y:S01]  /*6e20*/  I2F.F64 R4, R2 ;  /* 0x0000000200047312 */ /* 0x0080620000201c00 */
[----:B------:R-:W-:Y:S05]  /*6e30*/  BRA `(.L_x_13861) ;  /* 0x0000000c00407947 */ /* 0x000fea0003800000 */
.L_x_13862:
[----:B------:R-:W3:Y:S02]  /*6e40*/  LDG.E.U16 R2, desc[UR36][R2.64] ;  /* 0x0000002402027981 */ /* 0x000ee4000c1e1500 */
[----:B---3--:R0:W1:Y:S01]  /*6e50*/  I2F.F64.S16 R4, R2 ;  /* 0x0000000200047312 */ /* 0x0080620000101c00 */
[----:B------:R-:W-:Y:S05]  /*6e60*/  BRA `(.L_x_13861) ;  /* 0x0000000c00347947 */ /* 0x000fea0003800000 */
.L_x_13857:
        /* <DEDUP_REMOVED lines=8> */
[----:B---3--:R-:W0:Y:S01]  /*6ef0*/  F2F.F64.F32 R4, R4 ;  /* 0x0000000400047310 */ /* 0x008e220000201800 */
[----:B------:R-:W-:Y:S05]  /*6f00*/  BRA `(.L_x_13861) ;  /* 0x0000000c000c7947 */ /* 0x000fea0003800000 */
.L_x_13865:
[----:B------:R-:W2:Y:S02]  /*6f10*/  LDG.E.U16 R0, desc[UR36][R2.64] ;  /* 0x0000002402007981 */ /* 0x000ea4000c1e1500 */
[----:B--2---:R-:W-:-:S05]  /*6f20*/  HADD2.F32 R0, -RZ, R0.H0_H0 ;  /* 0x20000000ff007230 */ /* 0x004fca0000004100 */
[----:B------:R-:W-:-:S04]  /*6f30*/  FMUL.FTZ R0, R0, 1 ;  /* 0x3f80000000007820 */ /* 0x000fc80000410000 */
[----:B---3--:R0:W1:Y:S01]  /*6f40*/  F2F.F64.F32 R4, R0 ;  /* 0x0000000000047310 */ /* 0x0080620000201800 */
[----:B------:R-:W-:Y:S05]  /*6f50*/  BRA `(.L_x_13861) ;  /* 0x0000000800f87947 */ /* 0x000fea0003800000 */
.L_x_13864:
        /* <DEDUP_REMOVED lines=10> */
.L_x_13867:
[----:B------:R-:W2:Y:S02]  /*7000*/  LDG.E.U16 R2, desc[UR36][R2.64] ;  /* 0x0000002402027981 */ /* 0x000ea4000c1e1500 */
[----:B--2---:R-:W-:-:S05]  /*7010*/  HADD2.F32 R0, -RZ, R2.H0_H0 ;  /* 0x20000002ff007230 */ /* 0x004fca0000004100 */
[----:B------:R-:W-:-:S04]  /*7020*/  FMUL.FTZ R0, R0, 1 ;  /* 0x3f80000000007820 */ /* 0x000fc80000410000 */
[----:B---3--:R0:W1:Y:S01]  /*7030*/  F2F.F64.F32 R4, R0 ;  /* 0x0000000000047310 */ /* 0x0080620000201800 */
[----:B------:R-:W-:Y:S05]  /*7040*/  BRA `(.L_x_13861) ;  /* 0x0000000800bc7947 */ /* 0x000fea0003800000 */
.L_x_13866:
[----:B---3--:R0:W5:Y:S01]  /*7050*/  LDG.E.64 R4, desc[UR36][R2.64] ;  /* 0x0000002402047981 */ /* 0x008162000c1e1b00 */
[----:B------:R-:W-:Y:S05]  /*7060*/  BRA `(.L_x_13861) ;  /* 0x0000000800b47947 */ /* 0x000fea0003800000 */
.L_x_13856:
        /* <DEDUP_REMOVED lines=11> */
[----:B---3--:R-:W-:Y:S01]  /*7120*/  FSEL R5, RZ, 1.875, !P0 ;  /* 0x3ff00000ff057808 */ /* 0x008fe20004000000 */
[----:B------:R-:W-:Y:S08]  /*7130*/  BRA `(.L_x_13861) ;  /* 0x0000000800807947 */ /* 0x000ff00003800000 */
.L_x_13870:
[----:B---3--:R0:W5:Y:S01]  /*7140*/  LDG.E.64 R4, desc[UR36][R2.64] ;  /* 0x0000002402047981 */ /* 0x008162000c1e1b00 */
[----:B------:R-:W-:Y:S05]  /*7150*/  BRA `(.L_x_13861) ;  /* 0x0000000800787947 */ /* 0x000fea0003800000 */
.L_x_13869:
        /* <DEDUP_REMOVED lines=10> */
[----:B---3--:R-:W0:Y:S01]  /*7200*/  FLO.U32 R5, R4 ;  /* 0x0000000400057300 */ /* 0x008e2200000e0000 */
        /* <DEDUP_REMOVED lines=17> */
.L_x_13872:
[----:B------:R-:W2:Y:S02]  /*7320*/  LDG.E.U8 R2, desc[UR36][R2.64] ;  /* 0x0000002402027981 */ /* 0x000ea4000c1e1100 */
[C---:B--2---:R-:W-:Y:S02]  /*7330*/  IMAD.SHL.U32 R0, R2.reuse, 0x2000000, RZ ;  /* 0x0200000002007824 */ /* 0x044fe400078e00ff */
[----:B---3--:R-:W-:-:S03]  /*7340*/  IMAD.SHL.U32 R5, R2, 0x1000000, RZ ;  /* 0x0100000002057824 */ /* 0x008fc600078e00ff */
        /* <DEDUP_REMOVED lines=12> */
.L_x_13871:
[----:B------:R-:W2:Y:S02]  /*7410*/  LDG.E.U16 R0, desc[UR36][R2.64] ;  /* 0x0000002402007981 */ /* 0x000ea4000c1e1500 */
[----:B--2---:R-:W-:-:S04]  /*7420*/  IMAD.U32 R0, R0, 0x10000, RZ ;  /* 0x0001000000007824 */ /* 0x004fc800078e00ff */
[----:B------:R-:W-:-:S04]  /*7430*/  FMUL.FTZ R0, R0, 1 ;  /* 0x3f80000000007820 */ /* 0x000fc80000410000 */
[----:B---3--:R0:W1:Y:S01]  /*7440*/  F2F.F64.F32 R4, R0 ;  /* 0x0000000000047310 */ /* 0x0080620000201800 */
[----:B------:R-:W-:Y:S05]  /*7450*/  BRA `(.L_x_13861) ;  /* 0x0000000400b87947 */ /* 0x000fea0003800000 */
.L_x_13868:
        /* <DEDUP_REMOVED lines=11> */
.L_x_13875:
        /* <DEDUP_REMOVED lines=18> */
[----:B---3--:R-:W-:-:S05]  /*7630*/  VIADD R5, R3, 0xffffffe4 ;  /* 0xffffffe403057836 */ /* 0x008fca0000000000 */
[----:B------:R-:W-:-:S04]  /*7640*/  SHF.L.U32 R5, R2, R5, RZ ;  /* 0x0000000502057219 */ /* 0x000fc800000006ff */
[----:B------:R-:W-:-:S07]  /*7650*/  LOP3.LUT R2, R5, 0x7, RZ, 0xc0, !PT ;  /* 0x0000000705027812 */ /* 0x000fce00078ec0ff */
.L_x_13879:
[----:B------:R-:W-:Y:S05]  /*7660*/  BSYNC B1 ;  /* 0x0000000000017941 */ /* 0x000fea0003800000 */
.L_x_13878:
[----:B------:R-:W-:Y:S01]  /*7670*/  LEA R3, R0, 0x3b800000, 0x17 ;  /* 0x3b80000000037811 */ /* 0x000fe200078eb8ff */
[----:B------:R-:W-:-:S05]  /*7680*/  IMAD.SHL.U32 R0, R2, 0x100000, RZ ;  /* 0x0010000002007824 */ /* 0x000fca00078e00ff */
[----:B------:R-:W-:-:S07]  /*7690*/  LOP3.LUT R0, R3, R0, R4, 0xfe, !PT ;  /* 0x0000000003007212 */ /* 0x000fce00078efe04 */
.L_x_13877:
[----:B------:R-:W-:Y:S05]  /*76a0*/  BSYNC B0 ;  /* 0x0000000000007941 */ /* 0x000fea0003800000 */
.L_x_13876:
[----:B------:R-:W-:-:S04]  /*76b0*/  FMUL.FTZ R0, R0, 1 ;  /* 0x3f80000000007820 */ /* 0x000fc80000410000 */
[----:B---3--:R0:W1:Y:S01]  /*76c0*/  F2F.F64.F32 R4, R0 ;  /* 0x0000000000047310 */ /* 0x0080620000201800 */
[----:B------:R-:W-:Y:S05]  /*76d0*/  BRA `(.L_x_13861) ;  /* 0x0000000400187947 */ /* 0x000fea0003800000 */
.L_x_13874:
        /* <DEDUP_REMOVED lines=18> */
[----:B---3--:R-:W-:-:S05]  /*7800*/  VIADD R5, R3, 0xffffffe3 ;  /* 0xffffffe303057836 */ /* 0x008fca0000000000 */
[----:B------:R-:W-:-:S04]  /*7810*/  SHF.L.U32 R5, R2, R5, RZ ;  /* 0x0000000502057219 */ /* 0x000fc800000006ff */
[----:B------:R-:W-:-:S07]  /*7820*/  LOP3.LUT R2, R5, 0x3, RZ, 0xc0, !PT ;  /* 0x0000000305027812 */ /* 0x000fce00078ec0ff */
.L_x_13883:
[----:B------:R-:W-:Y:S05]  /*7830*/  BSYNC B1 ;  /* 0x0000000000017941 */ /* 0x000fea0003800000 */
.L_x_13882:
[----:B------:R-:W-:Y:S01]  /*7840*/  LEA R3, R0, 0x37800000, 0x17 ;  /* 0x3780000000037811 */ /* 0x000fe200078eb8ff */
[----:B------:R-:W-:-:S05]  /*7850*/  IMAD.SHL.U32 R0, R2, 0x200000, RZ ;  /* 0x0020000002007824 */ /* 0x000fca00078e00ff */
[----:B------:R-:W-:-:S07]  /*7860*/  LOP3.LUT R0, R3, R0, R4, 0xfe, !PT ;  /* 0x0000000003007212 */ /* 0x000fce00078efe04 */
.L_x_13881:
[----:B------:R-:W-:Y:S05]  /*7870*/  BSYNC B0 ;  /* 0x0000000000007941 */ /* 0x000fea0003800000 */
.L_x_13880:
[----:B------:R-:W-:-:S04]  /*7880*/  FMUL.FTZ R0, R0, 1 ;  /* 0x3f80000000007820 */ /* 0x000fc80000410000 */
[----:B---3--:R0:W1:Y:S01]  /*7890*/  F2F.F64.F32 R4, R0 ;  /* 0x0000000000047310 */ /* 0x0080620000201800 */
[----:B------:R-:W-:Y:S05]  /*78a0*/  BRA `(.L_x_13861) ;  /* 0x0000000000a47947 */ /* 0x000fea0003800000 */
.L_x_13873:
        /* <DEDUP_REMOVED lines=14> */
.L_x_13887:
[----:B------:R-:W-:Y:S05]  /*7990*/  BSYNC B0 ;  /* 0x0000000000007941 */ /* 0x000fea0003800000 */
.L_x_13886:
[----:B------:R-:W-:-:S04]  /*79a0*/  FMUL.FTZ R0, R0, 1 ;  /* 0x3f80000000007820 */ /* 0x000fc80000410000 */
[----:B---3--:R0:W1:Y:S01]  /*79b0*/  F2F.F64.F32 R4, R0 ;  /* 0x0000000000047310 */ /* 0x0080620000201800 */
[----:B------:R-:W-:Y:S05]  /*79c0*/  BRA `(.L_x_13861) ;  /* 0x00000000005c7947 */ /* 0x000fea0003800000 */
.L_x_13860:
[----:B------:R-:W-:Y:S01]  /*79d0*/  MOV R2, 0x0 ;  /* 0x0000000000027802 */ /* 0x000fe20000000f00 */
[----:B------:R-:W-:Y:S01]  /*79e0*/  ULDC.64 UR4, c[0x4][0x128] ;  /* 0x01004a0000047ab9 */ /* 0x000fe20000000a00 */
[----:B------:R-:W-:Y:S01]  /*79f0*/  ULDC.64 UR6, c[0x4][0x8] ;  /* 0x0100020000067ab9 */ /* 0x000fe20000000a00 */
[----:B------:R-:W-:Y:S02]  /*7a00*/  IMAD.U32 R4, RZ, RZ, UR4 ;  /* 0x00000004ff047e24 */ /* 0x000fe4000f8e00ff */
[----:B---3--:R-:W-:Y:S01]  /*7a10*/  IMAD.U32 R5, RZ, RZ, UR5 ;  /* 0x00000005ff057e24 */ /* 0x008fe2000f8e00ff */
        /* <DEDUP_REMOVED lines=11> */
.L_x_13888:
[----:B------:R-:W-:Y:S01]  /*7ad0*/  CS2R R4, SRZ ;  /* 0x0000000000047805 */ /* 0x000fe2000001ff00 */
[----:B------:R-:W-:Y:S06]  /*7ae0*/  BRA `(.L_x_13861) ;  /* 0x0000000000147947 */ /* 0x000fec0003800000 */
.L_x_13885:
[----:B---3--:R-:W3:Y:S02]  /*7af0*/  LDG.E.64 R4, desc[UR36][R2.64] ;  /* 0x0000002402047981 */ /* 0x008ee4000c1e1b00 */
[----:B---3--:R-:W0:Y:S01]  /*7b00*/  I2F.F64.U64 R4, R4 ;  /* 0x0000000400047312 */ /* 0x008e220000301800 */
[----:B------:R-:W-:Y:S05]  /*7b10*/  BRA `(.L_x_13861) ;  /* 0x0000000000087947 */ /* 0x000fea0003800000 */
.L_x_13884:
[----:B------:R-:W3:Y:S02]  /*7b20*/  LDG.E R2, desc[UR36][R2.64] ;  /* 0x0000002402027981 */ /* 0x000ee4000c1e1900 */
[----:B---3--:R0:W1:Y:S02]  /*7b30*/  I2F.F64.U32 R4, R2 ;  /* 0x0000000200047312 */ /* 0x0080640000201800 */
.L_x_13861:
[----:B------:R-:W2:Y:S01]  /*7b40*/  LDC.U8 R6, c[0x0][0x491] ;  /* 0x00012440ff067b82 */ /* 0x000ea20000000000 */
[----:B01-3-5:R-:W-:-:S08]  /*7b50*/  DADD R2, -R4, 1 ;  /* 0x3ff0000004027429 */ /* 0x02bfd00000000100 */
[----:B--2-4-:R-:W-:-:S08]  /*7b60*/  DMUL R2, R2, R18 ;  /* 0x0000001202027228 */ /* 0x014fd00000000000 */
        /* <DEDUP_REMOVED lines=15> */
.L_x_13892:
[----:B------:R-:W0:Y:S02]  /*7c60*/  F2I.S64.F64.TRUNC R4, R4 ;  /* 0x0000000400047311 */ /* 0x000e24000030d900 */
[----:B0-----:R-:W-:-:S05]  /*7c70*/  IMAD.MOV.U32 R3, RZ, RZ, R4 ;  /* 0x000000ffff037224 */ /* 0x001fca00078e0004 */
[----:B------:R0:W-:Y:S01]  /*7c80*/  STG.E.U8 desc[UR36][R16.64], R3 ;  /* 0x0000000310007986 */ /* 0x0001e2000c101124 */
[----:B------:R-:W-:Y:S05]  /*7c90*/  BRA `(.L_x_13894) ;  /* 0x0000000c00f87947 */ /* 0x000fea0003800000 */
.L_x_13891:
        /* <DEDUP_REMOVED lines=9> */
.L_x_13896:
[----:B------:R-:W0:Y:S02]  /*7d30*/  F2I.F64.TRUNC R5, R4 ;  /* 0x0000000400057311 */ /* 0x000e24000030d100 */
[----:B0-----:R3:W-:Y:S01]  /*7d40*/  STG.E desc[UR36][R16.64], R5 ;  /* 0x0000000510007986 */ /* 0x0017e2000c101924 */
[----:B------:R-:W-:Y:S05]  /*7d50*/  BRA `(.L_x_13894) ;  /* 0x0000000c00c87947 */ /* 0x000fea0003800000 */
.L_x_13895:
[----:B------:R-:W0:Y:S02]  /*7d60*/  F2I.F64.TRUNC R5, R4 ;  /* 0x0000000400057311 */ /* 0x000e24000030d100 */
[----:B0-----:R2:W-:Y:S01]  /*7d70*/  STG.E.U16 desc[UR36][R16.64], R5 ;  /* 0x0000000510007986 */ /* 0x0015e2000c101524 */
[----:B------:R-:W-:Y:S05]  /*7d80*/  BRA `(.L_x_13894) ;  /* 0x0000000c00bc7947 */ /* 0x000fea0003800000 */
.L_x_13890:
        /* <DEDUP_REMOVED lines=13> */
.L_x_13898:
        /* <DEDUP_REMOVED lines=8> */
.L_x_13897:
        /* <DEDUP_REMOVED lines=14> */
.L_x_13900:
        /* <DEDUP_REMOVED lines=9> */
.L_x_13899:
[----:B------:R0:W-:Y:S01]  /*8050*/  STG.E.64 desc[UR36][R16.64], R4 ;  /* 0x0000000410007986 */ /* 0x0001e2000c101b24 */
[----:B------:R-:W-:Y:S05]  /*8060*/  BRA `(.L_x_13894) ;  /* 0x0000000c00047947 */ /* 0x000fea0003800000 */
.L_x_13889:
        /* <DEDUP_REMOVED lines=12> */
.L_x_13903:
[----:B------:R-:W-:-:S05]  /*8130*/  CS2R R6, SRZ ;  /* 0x0000000000067805 */ /* 0x000fca000001ff00 */
[----:B------:R0:W-:Y:S01]  /*8140*/  STG.E.128 desc[UR36][R16.64], R4 ;  /* 0x0000000410007986 */ /* 0x0001e2000c101d24 */
[----:B------:R-:W-:Y:S05]  /*8150*/  BRA `(.L_x_13894) ;  /* 0x0000000800c87947 */ /* 0x000fea0003800000 */
.L_x_13902:
        /* <DEDUP_REMOVED lines=25> */
.L_x_13907:
[----:B------:R-:W-:Y:S05]  /*82f0*/  BSYNC B0 ;  /* 0x0000000000007941 */ /* 0x000fea0003800000 */
.L_x_13906:
[----:B------:R-:W-:-:S05]  /*8300*/  LOP3.LUT R3, R0, R3, RZ, 0xfc, !PT ;  /* 0x0000000300037212 */ /* 0x000fca00078efcff */
[----:B------:R0:W-:Y:S01]  /*8310*/  STG.E.U8 desc[UR36][R16.64], R3 ;  /* 0x0000000310007986 */ /* 0x0001e2000c101124 */
[----:B------:R-:W-:Y:S05]  /*8320*/  BRA `(.L_x_13894) ;  /* 0x0000000800547947 */ /* 0x000fea0003800000 */
.L_x_13905:
        /* <DEDUP_REMOVED lines=17> */
.L_x_13909:
[----:B------:R-:W-:Y:S01]  /*8440*/  IMAD.MOV.U32 R0, RZ, RZ, 0x7f ;  /* 0x0000007fff007424 */ /* 0x000fe200078e00ff */
[----:B------:R-:W-:-:S04]  /*8450*/  ISETP.GT.U32.AND P0, PT, R2, 0x7f800000, PT ;  /* 0x7f8000000200780c */ /* 0x000fc80003f04070 */
[----:B------:R-:W-:-:S09]  /*8460*/  SEL R0, R0, 0x7c, P0 ;  /* 0x0000007c00007807 */ /* 0x000fd20000000000 */
.L_x_13910:
[----:B------:R-:W-:Y:S05]  /*8470*/  BSYNC B0 ;  /* 0x0000000000007941 */ /* 0x000fea0003800000 */
.L_x_13908:
[----:B------:R-:W-:-:S04]  /*8480*/  LOP3.LUT R2, R3, 0x80000000, RZ, 0xc0, !PT ;  /* 0x8000000003027812 */ /* 0x000fc800078ec0ff */
[----:B------:R-:W-:-:S04]  /*8490*/  SHF.R.U32.HI R3, RZ, 0x18, R2 ;  /* 0x00000018ff037819 */ /* 0x000fc80000011602 */
[----:B------:R-:W-:-:S05]  /*84a0*/  LOP3.LUT R3, R0, R3, RZ, 0xfc, !PT ;  /* 0x0000000300037212 */ /* 0x000fca00078efcff */
[----:B------:R0:W-:Y:S01]  /*84b0*/  STG.E.U8 desc[UR36][R16.64], R3 ;  /* 0x0000000310007986 */ /* 0x0001e2000c101124 */
[----:B------:R-:W-:Y:S05]  /*84c0*/  BRA `(.L_x_13894) ;  /* 0x0000000400ec7947 */ /* 0x000fea0003800000 */
.L_x_13904:
        /* <DEDUP_REMOVED lines=8> */
.L_x_13901:
        /* <DEDUP_REMOVED lines=11> */
.L_x_13913:
        /* <DEDUP_REMOVED lines=21> */
.L_x_13916:
[----:B------:R-:W-:-:S04]  /*8750*/  LOP3.LUT R2, R3, 0x80000000, RZ, 0xc0, !PT ;  /* 0x8000000003027812 */ /* 0x000fc800078ec0ff */
[----:B------:R-:W-:-:S04]  /*8760*/  SHF.R.U32.HI R3, RZ, 0x18, R2 ;  /* 0x00000018ff037819 */ /* 0x000fc80000011602 */
[----:B------:R-:W-:-:S04]  /*8770*/  LOP3.LUT R0, R0, R3, RZ, 0xfc, !PT ;  /* 0x0000000300007212 */ /* 0x000fc800078efcff */
[----:B------:R-:W-:-:S07]  /*8780*/  PRMT R8, R0, 0x7610, R8 ;  /* 0x0000761000087816 */ /* 0x000fce0000000008 */
.L_x_13915:
[----:B------:R-:W-:Y:S05]  /*8790*/  BSYNC B0 ;  /* 0x0000000000007941 */ /* 0x000fea0003800000 */
.L_x_13914:
[----:B------:R0:W-:Y:S01]  /*87a0*/  STG.E.U8 desc[UR36][R16.64], R8 ;  /* 0x0000000810007986 */ /* 0x0001e2000c101124 */
[----:B------:R-:W-:Y:S05]  /*87b0*/  BRA `(.L_x_13894) ;  /* 0x0000000400307947 */ /* 0x000fea0003800000 */
.L_x_13912:
        /* <DEDUP_REMOVED lines=21> */
.L_x_13919:
[----:B------:R-:W-:-:S04]  /*8910*/  LOP3.LUT R2, R3, 0x80000000, RZ, 0xc0, !PT ;  /* 0x8000000003027812 */ /* 0x000fc800078ec0ff */
[----:B------:R-:W-:-:S04]  /*8920*/  SHF.R.U32.HI R3, RZ, 0x18, R2 ;  /* 0x00000018ff037819 */ /* 0x000fc80000011602 */
[----:B------:R-:W-:-:S04]  /*8930*/  LOP3.LUT R0, R0, R3, RZ, 0xfc, !PT ;  /* 0x0000000300007212 */ /* 0x000fc800078efcff */
[----:B------:R-:W-:-:S07]  /*8940*/  PRMT R8, R0, 0x7610, R8 ;  /* 0x0000761000087816 */ /* 0x000fce0000000008 */
.L_x_13918:
[----:B------:R-:W-:Y:S05]  /*8950*/  BSYNC B0 ;  /* 0x0000000000007941 */ /* 0x000fea0003800000 */
.L_x_13917:
[----:B------:R0:W-:Y:S01]  /*8960*/  STG.E.U8 desc[UR36][R16.64], R8 ;  /* 0x0000000810007986 */ /* 0x0001e2000c101124 */
[----:B------:R-:W-:Y:S05]  /*8970*/  BRA `(.L_x_13894) ;  /* 0x0000000000c07947 */ /* 0x000fea0003800000 */
.L_x_13911:
        /* <DEDUP_REMOVED lines=26> */
.L_x_13893:
        /* <DEDUP_REMOVED lines=16> */
.L_x_13922:
[----:B------:R-:W-:Y:S05]  /*8c20*/  BRA `(.L_x_13894) ;  /* 0x0000000000147947 */ /* 0x000fea0003800000 */
.L_x_13921:
[----:B------:R-:W0:Y:S02]  /*8c30*/  F2I.U64.F64.TRUNC R4, R4 ;  /* 0x0000000400047311 */ /* 0x000e24000030d800 */
[----:B0-----:R0:W-:Y:S01]  /*8c40*/  STG.E.64 desc[UR36][R16.64], R4 ;  /* 0x0000000410007986 */ /* 0x0011e2000c101b24 */
[----:B------:R-:W-:Y:S05]  /*8c50*/  BRA `(.L_x_13894) ;  /* 0x0000000000087947 */ /* 0x000fea0003800000 */
.L_x_13920:
[----:B------:R-:W0:Y:S02]  /*8c60*/  F2I.U32.F64.TRUNC R5, R4 ;  /* 0x0000000400057311 */ /* 0x000e24000030d000 */
[----:B0-----:R0:W-:Y:S02]  /*8c70*/  STG.E desc[UR36][R16.64], R5 ;  /* 0x0000000510007986 */ /* 0x0011e4000c101924 */
.L_x_13894:
[----:B------:R-:W-:-:S07]  /*8c80*/  VIADD R23, R23, 0x80 ;  /* 0x0000008017177836 */ /* 0x000fce0000000000 */
.L_x_13821:
[----:B------:R-:W-:Y:S05]  /*8c90*/  BSYNC B6 ;  /* 0x0000000000067941 */ /* 0x000fea0003800000 */
.L_x_13820:
        /* <DEDUP_REMOVED lines=358> */
.L_x_13925:
        /* <DEDUP_REMOVED lines=21> */
.L_x_13929:
[----:B------:R-:W2:Y:S02]  /*a450*/  LDG.E.U8 R2, desc[UR36][R2.64] ;  /* 0x0000002402027981 */ /* 0x000ea4000c1e1100 */
[----:B--2---:R0:W1:Y:S01]  /*a460*/  I2F.F64.U16 R18, R2 ;  /* 0x0000000200127312 */ /* 0x0040620000101800 */
[----:B------:R-:W-:Y:S05]  /*a470*/  BRA `(.L_x_13931) ;  /* 0x0000000c00707947 */ /* 0x000fea0003800000 */
.L_x_13928:
        /* <DEDUP_REMOVED lines=9> */
.L_x_13933:
[----:B------:R-:W2:Y:S02]  /*a510*/  LDG.E R2, desc[UR36][R2.64] ;  /* 0x0000002402027981 */ /* 0x000ea4000c1e1900 */
[----:B--2---:R0:W1:Y:S01]  /*a520*/  I2F.F64 R18, R2 ;  /* 0x0000000200127312 */ /* 0x0040620000201c00 */
[----:B------:R-:W-:Y:S05]  /*a530*/  BRA `(.L_x_13931) ;  /* 0x0000000c00407947 */ /* 0x000fea0003800000 */
.L_x_13932:
[----:B------:R-:W2:Y:S02]  /*a540*/  LDG.E.U16 R2, desc[UR36][R2.64] ;  /* 0x0000002402027981 */ /* 0x000ea4000c1e1500 */
[----:B--2---:R0:W1:Y:S01]  /*a550*/  I2F.F64.S16 R18, R2 ;  /* 0x0000000200127312 */ /* 0x0040620000101c00 */
[----:B------:R-:W-:Y:S05]  /*a560*/  BRA `(.L_x_13931) ;  /* 0x0000000c00347947 */ /* 0x000fea0003800000 */
.L_x_13927:
        /* <DEDUP_REMOVED lines=10> */
.L_x_13935:
[----:B------:R-:W2:Y:S02]  /*a610*/  LDG.E.U16 R0, desc[UR36][R2.64] ;  /* 0x0000002402007981 */ /* 0x000ea4000c1e1500 */
[----:B--2---:R-:W-:-:S05]  /*a620*/  HADD2.F32 R0, -RZ, R0.H0_H0 ;  /* 0x20000000ff007230 */ /* 0x004fca0000004100 */
[----:B------:R-:W-:-:S04]  /*a630*/  FMUL.FTZ R0, R0, 1 ;  /* 0x3f80000000007820 */ /* 0x000fc80000410000 */
[----:B------:R1:W2:Y:S01]  /*a640*/  F2F.F64.F32 R18, R0 ;  /* 0x0000000000127310 */ /* 0x0002a20000201800 */
[----:B------:R-:W-:Y:S05]  /*a650*/  BRA `(.L_x_13931) ;  /* 0x0000000800f87947 */ /* 0x000fea0003800000 */
.L_x_13934:
        /* <DEDUP_REMOVED lines=10> */
.L_x_13937:
[----:B------:R-:W2:Y:S02]  /*a700*/  LDG.E.U16 R2, desc[UR36][R2.64] ;  /* 0x0000002402027981 */ /* 0x000ea4000c1e1500 */
[----:B--2---:R-:W-:-:S05]  /*a710*/  HADD2.F32 R0, -RZ, R2.H0_H0 ;  /* 0x20000002ff007230 */ /* 0x004fca0000004100 */
[----:B------:R-:W-:-:S04]  /*a720*/  FMUL.FTZ R0, R0, 1 ;  /* 0x3f80000000007820 */ /* 0x000fc80000410000 */
[----:B------:R0:W1:Y:S01]  /*a730*/  F2F.F64.F32 R18, R0 ;  /* 0x0000000000127310 */ /* 0x0000620000201800 */
[----:B------:R-:W-:Y:S05]  /*a740*/  BRA `(.L_x_13931) ;  /* 0x0000000800bc7947 */ /* 0x000fea0003800000 */
.L_x_13936:
[----:B------:R3:W5:Y:S01]  /*a750*/  LDG.E.64 R18, desc[UR36][R2.64] ;  /* 0x0000002402127981 */ /* 0x000762000c1e1b00 */
[----:B------:R-:W-:Y:S05]  /*a760*/  BRA `(.L_x_13931) ;  /* 0x0000000800b47947 */ /* 0x000fea0003800000 */
.L_x_13926:
        /* <DEDUP_REMOVED lines=13> */
.L_x_13940:
[----:B------:R0:W5:Y:S01]  /*a840*/  LDG.E.64 R18, desc[UR36][R2.64] ;  /* 0x0000002402127981 */ /* 0x000162000c1e1b00 */
[----:B------:R-:W-:Y:S05]  /*a850*/  BRA `(.L_x_13931) ;  /* 0x0000000800787947 */ /* 0x000fea0003800000 */
.L_x_13939:
        /* <DEDUP_REMOVED lines=28> */
.L_x_13942:
        /* <DEDUP_REMOVED lines=15> */
.L_x_13941:
[----:B------:R-:W2:Y:S02]  /*ab10*/  LDG.E.U16 R0, desc[UR36][R2.64] ;  /* 0x0000002402007981 */ /* 0x000ea4000c1e1500 */
[----:B--2---:R-:W-:-:S04]  /*ab20*/  IMAD.U32 R0, R0, 0x10000, RZ ;  /* 0x0001000000007824 */ /* 0x004fc800078e00ff */
[----:B------:R-:W-:-:S04]  /*ab30*/  FMUL.FTZ R0, R0, 1 ;  /* 0x3f80000000007820 */ /* 0x000fc80000410000 */
[----:B------:R0:W1:Y:S01]  /*ab40*/  F2F.F64.F32 R18, R0 ;  /* 0x0000000000127310 */ /* 0x0000620000201800 */
[----:B------:R-:W-:Y:S05]  /*ab50*/  BRA `(.L_x_13931) ;  /* 0x0000000400b87947 */ /* 0x000fea0003800000 */
.L_x_13938:
        /* <DEDUP_REMOVED lines=11> */
.L_x_13945:
        /* <DEDUP_REMOVED lines=21> */
.L_x_13949:
[----:B------:R-:W-:Y:S05]  /*ad60*/  BSYNC B1 ;  /* 0x0000000000017941 */ /* 0x000fea0003800000 */
.L_x_13948:
[----:B------:R-:W-:Y:S01]  /*ad70*/  LEA R3, R0, 0x3b800000, 0x17 ;  /* 0x3b80000000037811 */ /* 0x000fe200078eb8ff */
[----:B------:R-:W-:-:S05]  /*ad80*/  IMAD.SHL.U32 R0, R2, 0x100000, RZ ;  /* 0x0010000002007824 */ /* 0x000fca00078e00ff */
[----:B------:R-:W-:-:S07]  /*ad90*/  LOP3.LUT R0, R3, R0, R4, 0xfe, !PT ;  /* 0x0000000003007212 */ /* 0x000fce00078efe04 */
.L_x_13947:
[----:B------:R-:W-:Y:S05]  /*ada0*/  BSYNC B0 ;  /* 0x0000000000007941 */ /* 0x000fea0003800000 */
.L_x_13946:
[----:B------:R-:W-:-:S04]  /*adb0*/  FMUL.FTZ R0, R0, 1 ;  /* 0x3f80000000007820 */ /* 0x000fc80000410000 */
[----:B------:R0:W1:Y:S01]  /*adc0*/  F2F.F64.F32 R18, R0 ;  /* 0x0000000000127310 */ /* 0x0000620000201800 */
[----:B------:R-:W-:Y:S05]  /*add0*/  BRA `(.L_x_13931) ;  /* 0x0000000400187947 */ /* 0x000fea0003800000 */
.L_x_13944:
        /* <DEDUP_REMOVED lines=21> */
.L_x_13953:
[----:B------:R-:W-:Y:S05]  /*af30*/  BSYNC B1 ;  /* 0x0000000000017941 */ /* 0x000fea0003800000 */
.L_x_13952:
[----:B------:R-:W-:Y:S01]  /*af40*/  LEA R3, R0, 0x37800000, 0x17 ;  /* 0x3780000000037811 */ /* 0x000fe200078eb8ff */
[----:B------:R-:W-:-:S05]  /*af50*/  IMAD.SHL.U32 R0, R2, 0x200000, RZ ;  /* 0x0020000002007824 */ /* 0x000fca00078e00ff */
[----:B------:R-:W-:-:S07]  /*af60*/  LOP3.LUT R0, R3, R0, R4, 0xfe, !PT ;  /* 0x0000000003007212 */ /* 0x000fce00078efe04 */
.L_x_13951:
[----:B------:R-:W-:Y:S05]  /*af70*/  BSYNC B0 ;  /* 0x0000000000007941 */ /* 0x000fea0003800000 */
.L_x_13950:
[----:B------:R-:W-:-:S04]  /*af80*/  FMUL.FTZ R0, R0, 1 ;  /* 0x3f80000000007820 */ /* 0x000fc80000410000 */
[----:B------:R0:W1:Y:S01]  /*af90*/  F2F.F64.F32 R18, R0 ;  /* 0x0000000000127310 */ /* 0x0000620000201800 */
[----:B------:R-:W-:Y:S05]  /*afa0*/  BRA `(.L_x_13931) ;  /* 0x0000000000a47947 */ /* 0x000fea0003800000 */
.L_x_13943:
        /* <DEDUP_REMOVED lines=14> */
.L_x_13957:
[----:B------:R-:W-:Y:S05]  /*b090*/  BSYNC B0 ;  /* 0x0000000000007941 */ /* 0x000fea0003800000 */
.L_x_13956:
[----:B------:R-:W-:-:S04]  /*b0a0*/  FMUL.FTZ R0, R0, 1 ;  /* 0x3f80000000007820 */ /* 0x000fc80000410000 */
[----:B------:R0:W1:Y:S01]  /*b0b0*/  F2F.F64.F32 R18, R0 ;  /* 0x0000000000127310 */ /* 0x0000620000201800 */
[----:B------:R-:W-:Y:S05]  /*b0c0*/  BRA `(.L_x_13931) ;  /* 0x00000000005c7947 */ /* 0x000fea0003800000 */
.L_x_13930:
        /* <DEDUP_REMOVED lines=16> */
.L_x_13958:
[----:B------:R-:W-:Y:S01]  /*b1d0*/  CS2R R18, SRZ ;  /* 0x0000000000127805 */ /* 0x000fe2000001ff00 */
[----:B------:R-:W-:Y:S06]  /*b1e0*/  BRA `(.L_x_13931) ;  /* 0x0000000000147947 */ /* 0x000fec0003800000 */
.L_x_13955:
[----:B------:R-:W2:Y:S02]  /*b1f0*/  LDG.E.64 R18, desc[UR36][R2.64] ;  /* 0x0000002402127981 */ /* 0x000ea4000c1e1b00 */
[----:B--2---:R-:W0:Y:S01]  /*b200*/  I2F.F64.U64 R18, R18 ;  /* 0x0000001200127312 */ /* 0x004e220000301800 */
[----:B------:R-:W-:Y:S05]  /*b210*/  BRA `(.L_x_13931) ;  /* 0x0000000000087947 */ /* 0x000fea0003800000 */
.L_x_13954:
[----:B------:R-:W2:Y:S02]  /*b220*/  LDG.E R2, desc[UR36][R2.64] ;  /* 0x0000002402027981 */ /* 0x000ea4000c1e1900 */
[----:B--2---:R0:W1:Y:S02]  /*b230*/  I2F.F64.U32 R18, R2 ;  /* 0x0000000200127312 */ /* 0x0040640000201800 */
.L_x_13931:
[----:B0-----:R-:W1:Y:S01]  /*b240*/  LDC.U8 R4, c[0x0][0x493] ;  /* 0x000124c0ff047b82 */ /* 0x001e620000000000 */
[----:B------:R-:W-:Y:S02]  /*b250*/  ULDC.64 UR4, c[0x0][0x488] ;  /* 0x0001220000047ab9 */ /* 0x000fe40000000a00 */
[----:B---3--:R-:W-:-:S05]  /*b260*/  IADD3 R2, P0, R22, UR4, RZ ;  /* 0x0000000416027c10 */ /* 0x008fca000ff1e0ff */
        /* <DEDUP_REMOVED lines=15> */
.L_x_13962:
[----:B------:R-:W3:Y:S02]  /*b360*/  LDG.E.U8 R2, desc[UR36][R2.64] ;  /* 0x0000002402027981 */ /* 0x000ee4000c1e1100 */
[----:B---3--:R0:W1:Y:S01]  /*b370*/  I2F.F64.U16 R4, R2 ;  /* 0x0000000200047312 */ /* 0x0080620000101800 */
[----:B------:R-:W-:Y:S05]  /*b380*/  BRA `(.L_x_13964) ;  /* 0x0000000c00707947 */ /* 0x000fea0003800000 */
.L_x_13961:
        /* <DEDUP_REMOVED lines=9> */
.L_x_13966:
[----:B------:R-:W3:Y:S02]  /*b420*/  LDG.E R2, desc[UR36][R2.64] ;  /* 0x0000002402027981 */ /* 0x000ee4000c1e1900 */
[----:B---3--:R0:W1:Y:S01]  /*b430*/  I2F.F64 R4, R2 ;  /* 0x0000000200047312 */ /* 0x0080620000201c00 */
[----:B------:R-:W-:Y:S05]  /*b440*/  BRA `(.L_x_13964) ;  /* 0x0000000c00407947 */ /* 0x000fea0003800000 */
.L_x_13965:
[----:B------:R-:W3:Y:S02]  /*b450*/  LDG.E.U16 R2, desc[UR36][R2.64] ;  /* 0x0000002402027981 */ /* 0x000ee4000c1e1500 */
[----:B---3--:R0:W1:Y:S01]  /*b460*/  I2F.F64.S16 R4, R2 ;  /* 0x0000000200047312 */ /* 0x0080620000101c00 */
[----:B------:R-:W-:Y:S05]  /*b470*/  BRA `(.L_x_13964) ;  /* 0x0000000c00347947 */ /* 0x000fea0003800000 */
.L_x_13960:
        /* <DEDUP_REMOVED lines=10> */
.L_x_13968:
[----:B------:R-:W3:Y:S02]  /*b520*/  LDG.E.U16 R0, desc[UR36][R2.64] ;  /* 0x0000002402007981 */ /* 0x000ee4000c1e1500 */
[----:B---3--:R-:W-:-:S05]  /*b530*/  HADD2.F32 R0, -RZ, R0.H0_H0 ;  /* 0x20000000ff007230 */ /* 0x008fca0000004100 */
[----:B------:R-:W-:-:S04]  /*b540*/  FMUL.FTZ R0, R0, 1 ;  /* 0x3f80000000007820 */ /* 0x000fc80000410000 */
[----:B------:R0:W1:Y:S01]  /*b550*/  F2F.F64.F32 R4, R0 ;  /* 0x0000000000047310 */ /* 0x0000620000201800 */
[----:B------:R-:W-:Y:S05]  /*b560*/  BRA `(.L_x_13964) ;  /* 0x0000000800f87947 */ /* 0x000fea0003800000 */
.L_x_13967:
        /* <DEDUP_REMOVED lines=10> */
.L_x_13970:
[----:B------:R-:W3:Y:S02]  /*b610*/  LDG.E.U16 R2, desc[UR36][R2.64] ;  /* 0x0000002402027981 */ /* 0x000ee4000c1e1500 */
[----:B---3--:R-:W-:-:S05]  /*b620*/  HADD2.F32 R0, -RZ, R2.H0_H0 ;  /* 0x20000002ff007230 */ /* 0x008fca0000004100 */
[----:B------:R-:W-:-:S04]  /*b630*/  FMUL.FTZ R0, R0, 1 ;  /* 0x3f80000000007820 */ /* 0x000fc80000410000 */
[----:B------:R0:W1:Y:S01]  /*b640*/  F2F.F64.F32 R4, R0 ;  /* 0x0000000000047310 */ /* 0x0000620000201800 */
[----:B------:R-:W-:Y:S05]  /*b650*/  BRA `(.L_x_13964) ;  /* 0x0000000800bc7947 */ /* 0x000fea0003800000 */
.L_x_13969:
[----:B------:R0:W5:Y:S01]  /*b660*/  LDG.E.64 R4, desc[UR36][R2.64] ;  /* 0x0000002402047981 */ /* 0x000162000c1e1b00 */
[----:B------:R-:W-:Y:S05]  /*b670*/  BRA `(.L_x_13964) ;  /* 0x0000000800b47947 */ /* 0x000fea0003800000 */
.L_x_13959:
        /* <DEDUP_REMOVED lines=13> */
.L_x_13973:
[----:B------:R0:W5:Y:S01]  /*b750*/  LDG.E.64 R4, desc[UR36][R2.64] ;  /* 0x0000002402047981 */ /* 0x000162000c1e1b00 */
[----:B------:R-:W-:Y:S05]  /*b760*/  BRA `(.L_x_13964) ;  /* 0x0000000800787947 */ /* 0x000fea0003800000 */
.L_x_13972:
        /* <DEDUP_REMOVED lines=28> */
.L_x_13975:
        /* <DEDUP_REMOVED lines=15> */
.L_x_13974:
[----:B------:R-:W3:Y:S02]  /*ba20*/  LDG.E.U16 R0, desc[UR36][R2.64] ;  /* 0x0000002402007981 */ /* 0x000ee4000c1e1500 */
[----:B---3--:R-:W-:-:S04]  /*ba30*/  IMAD.U32 R0, R0, 0x10000, RZ ;  /* 0x0001000000007824 */ /* 0x008fc800078e00ff */
[----:B------:R-:W-:-:S04]  /*ba40*/  FMUL.FTZ R0, R0, 1 ;  /* 0x3f80000000007820 */ /* 0x000fc80000410000 */
[----:B------:R0:W1:Y:S01]  /*ba50*/  F2F.F64.F32 R4, R0 ;  /* 0x0000000000047310 */ /* 0x0000620000201800 */
[----:B------:R-:W-:Y:S05]  /*ba60*/  BRA `(.L_x_13964) ;  /* 0x0000000400b87947 */ /* 0x000fea0003800000 */
.L_x_13971:
        /* <DEDUP_REMOVED lines=11> */
.L_x_13978:
        /* <DEDUP_REMOVED lines=21> */
.L_x_13982:
[----:B------:R-:W-:Y:S05]  /*bc70*/  BSYNC B1 ;  /* 0x0000000000017941 */ /* 0x000fea0003800000 */
.L_x_13981:
[----:B------:R-:W-:Y:S01]  /*bc80*/  LEA R3, R0, 0x3b800000, 0x17 ;  /* 0x3b80000000037811 */ /* 0x000fe200078eb8ff */
[----:B------:R-:W-:-:S05]  /*bc90*/  IMAD.SHL.U32 R0, R2, 0x100000, RZ ;  /* 0x0010000002007824 */ /* 0x000fca00078e00ff */
[----:B------:R-:W-:-:S07]  /*bca0*/  LOP3.LUT R0, R3, R0, R4, 0xfe, !PT ;  /* 0x0000000003007212 */ /* 0x000fce00078efe04 */
.L_x_13980:
[----:B------:R-:W-:Y:S05]  /*bcb0*/  BSYNC B0 ;  /* 0x0000000000007941 */ /* 0x000fea0003800000 */
.L_x_13979:
[----:B------:R-:W-:-:S04]  /*bcc0*/  FMUL.FTZ R0, R0, 1 ;  /* 0x3f80000000007820 */ /* 0x000fc80000410000 */
[----:B------:R0:W1:Y:S01]  /*bcd0*/  F2F.F64.F32 R4, R0 ;  /* 0x0000000000047310 */ /* 0x0000620000201800 */
[----:B------:R-:W-:Y:S05]  /*bce0*/  BRA `(.L_x_13964) ;  /* 0x0000000400187947 */ /* 0x000fea0003800000 */
.L_x_13977:
        /* <DEDUP_REMOVED lines=21> */
.L_x_13986:
[----:B------:R-:W-:Y:S05]  /*be40*/  BSYNC B1 ;  /* 0x0000000000017941 */ /* 0x000fea0003800000 */
.L_x_13985:
[----:B------:R-:W-:Y:S01]  /*be50*/  LEA R3, R0, 0x37800000, 0x17 ;  /* 0x3780000000037811 */ /* 0x000fe200078eb8ff */
[----:B------:R-:W-:-:S05]  /*be60*/  IMAD.SHL.U32 R0, R2, 0x200000, RZ ;  /* 0x0020000002007824 */ /* 0x000fca00078e00ff */
[----:B------:R-:W-:-:S07]  /*be70*/  LOP3.LUT R0, R3, R0, R4, 0xfe, !PT ;  /* 0x0000000003007212 */ /* 0x000fce00078efe04 */
.L_x_13984:
[----:B------:R-:W-:Y:S05]  /*be80*/  BSYNC B0 ;  /* 0x0000000000007941 */ /* 0x000fea0003800000 */
.L_x_13983:
[----:B------:R-:W-:-:S04]  /*be90*/  FMUL.FTZ R0, R0, 1 ;  /* 0x3f80000000007820 */ /* 0x000fc80000410000 */
[----:B------:R0:W1:Y:S01]  /*bea0*/  F2F.F64.F32 R4, R0 ;  /* 0x0000000000047310 */ /* 0x0000620000201800 */
[----:B------:R-:W-:Y:S05]  /*beb0*/  BRA `(.L_x_13964) ;  /* 0x0000000000a47947 */ /* 0x000fea0003800000 */
.L_x_13976:
        /* <DEDUP_REMOVED lines=14> */
.L_x_13990:
[----:B------:R-:W-:Y:S05]  /*bfa0*/  BSYNC B0 ;  /* 0x0000000000007941 */ /* 0x000fea0003800000 */
.L_x_13989:
[----:B------:R-:W-:-:S04]  /*bfb0*/  FMUL.FTZ R0, R0, 1 ;  /* 0x3f80000000007820 */ /* 0x000fc80000410000 */
[----:B------:R0:W1:Y:S01]  /*bfc0*/  F2F.F64.F32 R4, R0 ;  /* 0x0000000000047310 */ /* 0x0000620000201800 */
[----:B------:R-:W-:Y:S05]  /*bfd0*/  BRA `(.L_x_13964) ;  /* 0x00000000005c7947 */ /* 0x000fea0003800000 */
.L_x_13963:
        /* <DEDUP_REMOVED lines=16> */
.L_x_13991:
[----:B------:R-:W-:Y:S01]  /*c0e0*/  CS2R R4, SRZ ;  /* 0x0000000000047805 */ /* 0x000fe2000001ff00 */
[----:B------:R-:W-:Y:S06]  /*c0f0*/  BRA `(.L_x_13964) ;  /* 0x0000000000147947 */ /* 0x000fec0003800000 */
.L_x_13988:
[----:B------:R-:W3:Y:S02]  /*c100*/  LDG.E.64 R4, desc[UR36][R2.64] ;  /* 0x0000002402047981 */ /* 0x000ee4000c1e1b00 */
[----:B---3--:R-:W0:Y:S01]  /*c110*/  I2F.F64.U64 R4, R4 ;  /* 0x0000000400047312 */ /* 0x008e220000301800 */
[----:B------:R-:W-:Y:S05]  /*c120*/  BRA `(.L_x_13964) ;  /* 0x0000000000087947 */ /* 0x000fea0003800000 */
.L_x_13987:
[----:B------:R-:W3:Y:S02]  /*c130*/  LDG.E R2, desc[UR36][R2.64] ;  /* 0x0000002402027981 */ /* 0x000ee4000c1e1900 */
[----:B---3--:R0:W1:Y:S02]  /*c140*/  I2F.F64.U32 R4, R2 ;  /* 0x0000000200047312 */ /* 0x0080640000201800 */
.L_x_13964:
        /* <DEDUP_REMOVED lines=18> */
.L_x_13995:
[----:B------:R-:W0:Y:S02]  /*c270*/  F2I.S64.F64.TRUNC R4, R4 ;  /* 0x0000000400047311 */ /* 0x000e24000030d900 */
[----:B0-----:R-:W-:-:S05]  /*c280*/  IMAD.MOV.U32 R3, RZ, RZ, R4 ;  /* 0x000000ffff037224 */ /* 0x001fca00078e0004 */
[----:B------:R0:W-:Y:S01]  /*c290*/  STG.E.U8 desc[UR36][R16.64], R3 ;  /* 0x0000000310007986 */ /* 0x0001e2000c101124 */
[----:B------:R-:W-:Y:S05]  /*c2a0*/  BRA `(.L_x_13997) ;  /* 0x0000000c00f87947 */ /* 0x000fea0003800000 */
.L_x_13994:
        /* <DEDUP_REMOVED lines=9> */
.L_x_13999:
[----:B------:R-:W0:Y:S02]  /*c340*/  F2I.F64.TRUNC R5, R4 ;  /* 0x0000000400057311 */ /* 0x000e24000030d100 */
[----:B0-----:R0:W-:Y:S01]  /*c350*/  STG.E desc[UR36][R16.64], R5 ;  /* 0x0000000510007986 */ /* 0x0011e2000c101924 */
[----:B------:R-:W-:Y:S05]  /*c360*/  BRA `(.L_x_13997) ;  /* 0x0000000c00c87947 */ /* 0x000fea0003800000 */
.L_x_13998:
[----:B------:R-:W0:Y:S02]  /*c370*/  F2I.F64.TRUNC R5, R4 ;  /* 0x0000000400057311 */ /* 0x000e24000030d100 */
[----:B0-----:R0:W-:Y:S01]  /*c380*/  STG.E.U16 desc[UR36][R16.64], R5 ;  /* 0x0000000510007986 */ /* 0x0011e2000c101524 */
[----:B------:R-:W-:Y:S05]  /*c390*/  BRA `(.L_x_13997) ;  /* 0x0000000c00bc7947 */ /* 0x000fea0003800000 */
.L_x_13993:
        /* <DEDUP_REMOVED lines=13> */
.L_x_14001:
        /* <DEDUP_REMOVED lines=8> */
.L_x_14000:
        /* <DEDUP_REMOVED lines=14> */
.L_x_14003:
        /* <DEDUP_REMOVED lines=9> */
.L_x_14002:
[----:B------:R0:W-:Y:S01]  /*c660*/  STG.E.64 desc[UR36][R16.64], R4 ;  /* 0x0000000410007986 */ /* 0x0001e2000c101b24 */
[----:B------:R-:W-:Y:S05]  /*c670*/  BRA `(.L_x_13997) ;  /* 0x0000000c00047947 */ /* 0x000fea0003800000 */
.L_x_13992:
        /* <DEDUP_REMOVED lines=12> */
.L_x_14006:
[----:B------:R-:W-:-:S05]  /*c740*/  CS2R R6, SRZ ;  /* 0x0000000000067805 */ /* 0x000fca000001ff00 */
[----:B------:R0:W-:Y:S01]  /*c750*/  STG.E.128 desc[UR36][R16.64], R4 ;  /* 0x0000000410007986 */ /* 0x0001e2000c101d24 */
[----:B------:R-:W-:Y:S05]  /*c760*/  BRA `(.L_x_13997) ;  /* 0x0000000800c87947 */ /* 0x000fea0003800000 */
.L_x_14005:
        /* <DEDUP_REMOVED lines=25> */
.L_x_14010:
[----:B------:R-:W-:Y:S05]  /*c900*/  BSYNC B0 ;  /* 0x0000000000007941 */ /* 0x000fea0003800000 */
.L_x_14009:
[----:B------:R-:W-:-:S05]  /*c910*/  LOP3.LUT R3, R0, R3, RZ, 0xfc, !PT ;  /* 0x0000000300037212 */ /* 0x000fca00078efcff */
[----:B------:R0:W-:Y:S01]  /*c920*/  STG.E.U8 desc[UR36][R16.64], R3 ;  /* 0x0000000310007986 */ /* 0x0001e2000c101124 */
[----:B------:R-:W-:Y:S05]  /*c930*/  BRA `(.L_x_13997) ;  /* 0x0000000800547947 */ /* 0x000fea0003800000 */
.L_x_14008:
        /* <DEDUP_REMOVED lines=17> */
.L_x_14012:
[----:B------:R-:W-:Y:S01]  /*ca50*/  IMAD.MOV.U32 R0, RZ, RZ, 0x7f ;  /* 0x0000007fff007424 */ /* 0x000fe200078e00ff */
[----:B------:R-:W-:-:S04]  /*ca60*/  ISETP.GT.U32.AND P0, PT, R2, 0x7f800000, PT ;  /* 0x7f8000000200780c */ /* 0x000fc80003f04070 */
[----:B------:R-:W-:-:S09]  /*ca70*/  SEL R0, R0, 0x7c, P0 ;  /* 0x0000007c00007807 */ /* 0x000fd20000000000 */
.L_x_14013:
[----:B------:R-:W-:Y:S05]  /*ca80*/  BSYNC B0 ;  /* 0x0000000000007941 */ /* 0x000fea0003800000 */
.L_x_14011:
[----:B------:R-:W-:-:S04]  /*ca90*/  LOP3.LUT R2, R3, 0x80000000, RZ, 0xc0, !PT ;  /* 0x8000000003027812 */ /* 0x000fc800078ec0ff */
[----:B------:R-:W-:-:S04]  /*caa0*/  SHF.R.U32.HI R3, RZ, 0x18, R2 ;  /* 0x00000018ff037819 */ /* 0x000fc80000011602 */
[----:B------:R-:W-:-:S05]  /*cab0*/  LOP3.LUT R3, R0, R3, RZ, 0xfc, !PT ;  /* 0x0000000300037212 */ /* 0x000fca00078efcff */
[----:B------:R0:W-:Y:S01]  /*cac0*/  STG.E.U8 desc[UR36][R16.64], R3 ;  /* 0x0000000310007986 */ /* 0x0001e2000c101124 */
[----:B------:R-:W-:Y:S05]  /*cad0*/  BRA `(.L_x_13997) ;  /* 0x0000000400ec7947 */ /* 0x000fea0003800000 */
.L_x_14007:
        /* <DEDUP_REMOVED lines=8> */
.L_x_14004:
        /* <DEDUP_REMOVED lines=11> */
.L_x_14016:
        /* <DEDUP_REMOVED lines=21> */
.L_x_14019:
[----:B------:R-:W-:-:S04]  /*cd60*/  LOP3.LUT R2, R3, 0x80000000, RZ, 0xc0, !PT ;  /* 0x8000000003027812 */ /* 0x000fc800078ec0ff */
[----:B------:R-:W-:-:S04]  /*cd70*/  SHF.R.U32.HI R3, RZ, 0x18, R2 ;  /* 0x00000018ff037819 */ /* 0x000fc80000011602 */
[----:B------:R-:W-:-:S04]  /*cd80*/  LOP3.LUT R0, R0, R3, RZ, 0xfc, !PT ;  /* 0x0000000300007212 */ /* 0x000fc800078efcff */
[----:B------:R-:W-:-:S07]  /*cd90*/  PRMT R8, R0, 0x7610, R8 ;  /* 0x0000761000087816 */ /* 0x000fce0000000008 */
.L_x_14018:
[----:B------:R-:W-:Y:S05]  /*cda0*/  BSYNC B0 ;  /* 0x0000000000007941 */ /* 0x000fea0003800000 */
.L_x_14017:
[----:B------:R3:W-:Y:S01]  /*cdb0*/  STG.E.U8 desc[UR36][R16.64], R8 ;  /* 0x0000000810007986 */ /* 0x0007e2000c101124 */
[----:B------:R-:W-:Y:S05]  /*cdc0*/  BRA `(.L_x_13997) ;  /* 0x0000000400307947 */ /* 0x000fea0003800000 */
.L_x_14015:
        /* <DEDUP_REMOVED lines=21> */
.L_x_14022:
[----:B------:R-:W-:-:S04]  /*cf20*/  LOP3.LUT R2, R3, 0x80000000, RZ, 0xc0, !PT ;  /* 0x8000000003027812 */ /* 0x000fc800078ec0ff */
[----:B------:R-:W-:-:S04]  /*cf30*/  SHF.R.U32.HI R3, RZ, 0x18, R2 ;  /* 0x00000018ff037819 */ /* 0x000fc80000011602 */
[----:B------:R-:W-:-:S04]  /*cf40*/  LOP3.LUT R0, R0, R3, RZ, 0xfc, !PT ;  /* 0x0000000300007212 */ /* 0x000fc800078efcff */
[----:B------:R-:W-:-:S07]  /*cf50*/  PRMT R8, R0, 0x7610, R8 ;  /* 0x0000761000087816 */ /* 0x000fce0000000008 */
.L_x_14021:
[----:B------:R-:W-:Y:S05]  /*cf60*/  BSYNC B0 ;  /* 0x0000000000007941 */ /* 0x000fea0003800000 */
.L_x_14020:
[----:B------:R0:W-:Y:S01]  /*cf70*/  STG.E.U8 desc[UR36][R16.64], R8 ;  /* 0x0000000810007986 */ /* 0x0001e2000c101124 */
[----:B------:R-:W-:Y:S05]  /*cf80*/  BRA `(.L_x_13997) ;  /* 0x0000000000c07947 */ /* 0x000fea0003800000 */
.L_x_14014:
        /* <DEDUP_REMOVED lines=26> */
.L_x_13996:
        /* <DEDUP_REMOVED lines=16> */
.L_x_14025:
[----:B------:R-:W-:Y:S05]  /*d230*/  BRA `(.L_x_13997) ;  /* 0x0000000000147947 */ /* 0x000fea0003800000 */
.L_x_14024:
[----:B------:R-:W0:Y:S02]  /*d240*/  F2I.U64.F64.TRUNC R4, R4 ;  /* 0x0000000400047311 */ /* 0x000e24000030d800 */
[----:B0-----:R1:W-:Y:S01]  /*d250*/  STG.E.64 desc[UR36][R16.64], R4 ;  /* 0x0000000410007986 */ /* 0x0013e2000c101b24 */
[----:B------:R-:W-:Y:S05]  /*d260*/  BRA `(.L_x_13997) ;  /* 0x0000000000087947 */ /* 0x000fea0003800000 */
.L_x_14023:
[----:B------:R-:W0:Y:S02]  /*d270*/  F2I.U32.F64.TRUNC R5, R4 ;  /* 0x0000000400057311 */ /* 0x000e24000030d000 */
[----:B0-----:R0:W-:Y:S02]  /*d280*/  STG.E desc[UR36][R16.64], R5 ;  /* 0x0000000510007986 */ /* 0x0011e4000c101924 */
.L_x_13997:
[----:B------:R-:W-:-:S07]  /*d290*/  VIADD R23, R23, 0x80 ;  /* 0x0000008017177836 */ /* 0x000fce0000000000 */
.L_x_13924:
[----:B------:R-:W-:Y:S05]  /*d2a0*/  BSYNC B6 ;  /* 0x0000000000067941 */ /* 0x000fea0003800000 */
.L_x_13923:
        /* <DEDUP_REMOVED lines=357> */
.L_x_14026:
        /* <DEDUP_REMOVED lines=21> */
.L_x_14030:
[----:B------:R-:W2:Y:S02]  /*ea50*/  LDG.E.U8 R2, desc[UR36][R2.64] ;  /* 0x0000002402027981 */ /* 0x000ea4000c1e1100 */
[----:B--2---:R0:W1:Y:S01]  /*ea60*/  I2F.F64.U16 R18, R2 ;  /* 0x0000000200127312 */ /* 0x0040620000101800 */
[----:B------:R-:W-:Y:S05]  /*ea70*/  BRA `(.L_x_14032) ;  /* 0x0000000c00707947 */ /* 0x000fea0003800000 */
.L_x_14029:
        /* <DEDUP_REMOVED lines=9> */
.L_x_14034:
[----:B------:R-:W2:Y:S02]  /*eb10*/  LDG.E R2, desc[UR36][R2.64] ;  /* 0x0000002402027981 */ /* 0x000ea4000c1e1900 */
[----:B--2---:R0:W1:Y:S01]  /*eb20*/  I2F.F64 R18, R2 ;  /* 0x0000000200127312 */ /* 0x0040620000201c00 */
[----:B------:R-:W-:Y:S05]  /*eb30*/  BRA `(.L_x_14032) ;  /* 0x0000000c00407947 */ /* 0x000fea0003800000 */
.L_x_14033:
[----:B------:R-:W2:Y:S02]  /*eb40*/  LDG.E.U16 R2, desc[UR36][R2.64] ;  /* 0x0000002402027981 */ /* 0x000ea4000c1e1500 */
[----:B--2---:R0:W1:Y:S01]  /*eb50*/  I2F.F64.S16 R18, R2 ;  /* 0x0000000200127312 */ /* 0x0040620000101c00 */
[----:B------:R-:W-:Y:S05]  /*eb60*/  BRA `(.L_x_14032) ;  /* 0x0000000c00347947 */ /* 0x000fea0003800000 */
.L_x_14028:
        /* <DEDUP_REMOVED lines=10> */
.L_x_14036:
[----:B------:R-:W2:Y:S02]  /*ec10*/  LDG.E.U16 R0, desc[UR36][R2.64] ;  /* 0x0000002402007981 */ /* 0x000ea4000c1e1500 */
[----:B--2---:R-:W-:-:S05]  /*ec20*/  HADD2.F32 R0, -RZ, R0.H0_H0 ;  /* 0x20000000ff007230 */ /* 0x004fca0000004100 */
[----:B------:R-:W-:-:S04]  /*ec30*/  FMUL.FTZ R0, R0, 1 ;  /* 0x3f80000000007820 */ /* 0x000fc80000410000 */
[----:B------:R0:W1:Y:S01]  /*ec40*/  F2F.F64.F32 R18, R0 ;  /* 0x0000000000127310 */ /* 0x0000620000201800 */
[----:B------:R-:W-:Y:S05]  /*ec50*/  BRA `(.L_x_14032) ;  /* 0x0000000800f87947 */ /* 0x000fea0003800000 */
.L_x_14035:
        /* <DEDUP_REMOVED lines=10> */
.L_x_14038:
[----:B------:R-:W2:Y:S02]  /*ed00*/  LDG.E.U16 R2, desc[UR36][R2.64] ;  /* 0x0000002402027981 */ /* 0x000ea4000c1e1500 */
[----:B--2---:R-:W-:-:S05]  /*ed10*/  HADD2.F32 R0, -RZ, R2.H0_H0 ;  /* 0x20000002ff007230 */ /* 0x004fca0000004100 */
[----:B------:R-:W-:-:S04]  /*ed20*/  FMUL.FTZ R0, R0, 1 ;  /* 0x3f80000000007820 */ /* 0x000fc80000410000 */
[----:B------:R0:W1:Y:S01]  /*ed30*/  F2F.F64.F32 R18, R0 ;  /* 0x0000000000127310 */ /* 0x0000620000201800 */
[----:B------:R-:W-:Y:S05]  /*ed40*/  BRA `(.L_x_14032) ;  /* 0x0000000800bc7947 */ /* 0x000fea0003800000 */
.L_x_14037:
[----:B------:R0:W5:Y:S01]  /*ed50*/  LDG.E.64 R18, desc[UR36][R2.64] ;  /* 0x0000002402127981 */ /* 0x000162000c1e1b00 */
[----:B------:R-:W-:Y:S05]  /*ed60*/  BRA `(.L_x_14032) ;  /* 0x0000000800b47947 */ /* 0x000fea0003800000 */
.L_x_14027:
        /* <DEDUP_REMOVED lines=13> */
.L_x_14041:
[----:B------:R0:W5:Y:S01]  /*ee40*/  LDG.E.64 R18, desc[UR36][R2.64] ;  /* 0x0000002402127981 */ /* 0x000162000c1e1b00 */
[----:B------:R-:W-:Y:S05]  /*ee50*/  BRA `(.L_x_14032) ;  /* 0x0000000800787947 */ /* 0x000fea0003800000 */
.L_x_14040:
        /* <DEDUP_REMOVED lines=28> */
.L_x_14043:
        /* <DEDUP_REMOVED lines=15> */
.L_x_14042:
[----:B------:R-:W2:Y:S02]  /*f110*/  LDG.E.U16 R0, desc[UR36][R2.64] ;  /* 0x0000002402007981 */ /* 0x000ea4000c1e1500 */
[----:B--2---:R-:W-:-:S04]  /*f120*/  IMAD.U32 R0, R0, 0x10000, RZ ;  /* 0x0001000000007824 */ /* 0x004fc800078e00ff */
[----:B------:R-:W-:-:S04]  /*f130*/  FMUL.FTZ R0, R0, 1 ;  /* 0x3f80000000007820 */ /* 0x000fc80000410000 */
[----:B------:R4:W0:Y:S01]  /*f140*/  F2F.F64.F32 R18, R0 ;  /* 0x0000000000127310 */ /* 0x0008220000201800 */
[----:B------:R-:W-:Y:S05]  /*f150*/  BRA `(.L_x_14032) ;  /* 0x0000000400b87947 */ /* 0x000fea0003800000 */
.L_x_14039:
        /* <DEDUP_REMOVED lines=11> */
.L_x_14046:
        /* <DEDUP_REMOVED lines=21> */
.L_x_14050:
[----:B------:R-:W-:Y:S05]  /*f360*/  BSYNC B1 ;  /* 0x0000000000017941 */ /* 0x000fea0003800000 */
.L_x_14049:
[----:B------:R-:W-:Y:S01]  /*f370*/  LEA R3, R0, 0x3b800000, 0x17 ;  /* 0x3b80000000037811 */ /* 0x000fe200078eb8ff */
[----:B------:R-:W-:-:S05]  /*f380*/  IMAD.SHL.U32 R0, R2, 0x100000, RZ ;  /* 0x0010000002007824 */ /* 0x000fca00078e00ff */
[----:B------:R-:W-:-:S07]  /*f390*/  LOP3.LUT R0, R3, R0, R4, 0xfe, !PT ;  /* 0x0000000003007212 */ /* 0x000fce00078efe04 */
.L_x_14048:
[----:B------:R-:W-:Y:S05]  /*f3a0*/  BSYNC B0 ;  /* 0x0000000000007941 */ /* 0x000fea0003800000 */
.L_x_14047:
[----:B------:R-:W-:-:S04]  /*f3b0*/  FMUL.FTZ R0, R0, 1 ;  /* 0x3f80000000007820 */ /* 0x000fc80000410000 */
[----:B------:R0:W1:Y:S01]  /*f3c0*/  F2F.F64.F32 R18, R0 ;  /* 0x0000000000127310 */ /* 0x0000620000201800 */
[----:B------:R-:W-:Y:S05]  /*f3d0*/  BRA `(.L_x_14032) ;  /* 0x0000000400187947 */ /* 0x000fea0003800000 */
.L_x_14045:
        /* <DEDUP_REMOVED lines=21> */
.L_x_14054:
[----:B------:R-:W-:Y:S05]  /*f530*/  BSYNC B1 ;  /* 0x0000000000017941 */ /* 0x000fea0003800000 */
.L_x_14053:
[----:B------:R-:W-:Y:S01]  /*f540*/  LEA R3, R0, 0x37800000, 0x17 ;  /* 0x3780000000037811 */ /* 0x000fe200078eb8ff */
[----:B------:R-:W-:-:S05]  /*f550*/  IMAD.SHL.U32 R0, R2, 0x200000, RZ ;  /* 0x0020000002007824 */ /* 0x000fca00078e00ff */
[----:B------:R-:W-:-:S07]  /*f560*/  LOP3.LUT R0, R3, R0, R4, 0xfe, !PT ;  /* 0x0000000003007212 */ /* 0x000fce00078efe04 */
.L_x_14052:
[----:B------:R-:W-:Y:S05]  /*f570*/  BSYNC B0 ;  /* 0x0000000000007941 */ /* 0x000fea0003800000 */
.L_x_14051:
[----:B------:R-:W-:-:S04]  /*f580*/  FMUL.FTZ R0, R0, 1 ;  /* 0x3f80000000007820 */ /* 0x000fc80000410000 */
[----:B------:R0:W1:Y:S01]  /*f590*/  F2F.F64.F32 R18, R0 ;  /* 0x0000000000127310 */ /* 0x0000620000201800 */
[----:B------:R-:W-:Y:S05]  /*f5a0*/  BRA `(.L_x_14032) ;  /* 0x0000000000a47947 */ /* 0x000fea0003800000 */
.L_x_14044:
        /* <DEDUP_REMOVED lines=14> */
.L_x_14058:
[----:B------:R-:W-:Y:S05]  /*f690*/  BSYNC B0 ;  /* 0x0000000000007941 */ /* 0x000fea0003800000 */
.L_x_14057:
[----:B------:R-:W-:-:S04]  /*f6a0*/  FMUL.FTZ R0, R0, 1 ;  /* 0x3f80000000007820 */ /* 0x000fc80000410000 */
[----:B------:R0:W1:Y:S01]  /*f6b0*/  F2F.F64.F32 R18, R0 ;  /* 0x0000000000127310 */ /* 0x0000620000201800 */
[----:B------:R-:W-:Y:S05]  /*f6c0*/  BRA `(.L_x_14032) ;  /* 0x00000000005c7947 */ /* 0x000fea0003800000 */
.L_x_14031:
        /* <DEDUP_REMOVED lines=16> */
.L_x_14059:
[----:B------:R-:W-:Y:S01]  /*f7d0*/  CS2R R18, SRZ ;  /* 0x0000000000127805 */ /* 0x000fe2000001ff00 */
[----:B------:R-:W-:Y:S06]  /*f7e0*/  BRA `(.L_x_14032) ;  /* 0x0000000000147947 */ /* 0x000fec0003800000 */
.L_x_14056:
[----:B------:R-:W2:Y:S02]  /*f7f0*/  LDG.E.64 R18, desc[UR36][R2.64] ;  /* 0x0000002402127981 */ /* 0x000ea4000c1e1b00 */
[----:B--2---:R-:W0:Y:S01]  /*f800*/  I2F.F64.U64 R18, R18 ;  /* 0x0000001200127312 */ /* 0x004e220000301800 */
[----:B------:R-:W-:Y:S05]  /*f810*/  BRA `(.L_x_14032) ;  /* 0x0000000000087947 */ /* 0x000fea0003800000 */
.L_x_14055:
[----:B------:R-:W2:Y:S02]  /*f820*/  LDG.E R2, desc[UR36][R2.64] ;  /* 0x0000002402027981 */ /* 0x000ea4000c1e1900 */
[----:B--2---:R0:W1:Y:S02]  /*f830*/  I2F.F64.U32 R18, R2 ;  /* 0x0000000200127312 */ /* 0x0040640000201800 */
.L_x_14032:
        /* <DEDUP_REMOVED lines=15> */
[----:B--2---:R-:W2:Y:S02]  /*f930*/  LDG.E.S8 R4, desc[UR36][R22.64] ;  /* 0x0000002416047981 */ /* 0x004ea4000c1e1300 */
[----:B--2---:R-:W0:Y:S01]  /*f940*/  I2F.F64.S16 R4, R4 ;  /* 0x0000000400047312 */ /* 0x004e220000101c00 */
[----:B------:R-:W-:Y:S05]  /*f950*/  BRA `(.L_x_14065) ;  /* 0x0000000c007c7947 */ /* 0x000fea0003800000 */
.L_x_14063:
[----:B--2---:R-:W2:Y:S02]  /*f960*/  LDG.E.U8 R4, desc[UR36][R22.64] ;  /* 0x0000002416047981 */ /* 0x004ea4000c1e1100 */
[----:B--2---:R-:W2:Y:S01]  /*f970*/  I2F.F64.U16 R4, R4 ;  /* 0x0000000400047312 */ /* 0x004ea20000101800 */
[----:B------:R-:W-:Y:S05]  /*f980*/  BRA `(.L_x_14065) ;  /* 0x0000000c00707947 */ /* 0x000fea0003800000 */
.L_x_14062:
[----:B------:R-:W-:-:S13]  /*f990*/  ISETP.NE.AND P0, PT, R0, 0x2, PT ;  /* 0x000000020000780c */ /* 0x000fda0003f05270 */
[----:B------:R-:W-:Y:S05]  /*f9a0*/  @!P0 BRA `(.L_x_14066) ;  /* 0x0000000000288947 */ /* 0x000fea0003800000 */
[----:B------:R-:W-:-:S13]  /*f9b0*/  ISETP.NE.AND P0, PT, R0, 0x3, PT ;  /* 0x000000030000780c */ /* 0x000fda0003f05270 */
[----:B------:R-:W-:Y:S05]  /*f9c0*/  @!P0 BRA `(.L_x_14067) ;  /* 0x0000000000148947 */ /* 0x000fea0003800000 */
[----:B------:R-:W-:-:S13]  /*f9d0*/  ISETP.NE.AND P0, PT, R0, 0x4, PT ;  /* 0x000000040000780c */ /* 0x000fda0003f05270 */
[----:B------:R-:W-:Y:S05]  /*f9e0*/  @P0 BRA `(.L_x_14064) ;  /* 0x0000000800fc0947 */ /* 0x000fea0003800000 */
[----:B--2---:R-:W2:Y:S02]  /*f9f0*/  LDG.E.64 R4, desc[UR36][R22.64] ;  /* 0x0000002416047981 */ /* 0x004ea4000c1e1b00 */
[----:B--2---:R-:W4:Y:S01]  /*fa00*/  I2F.F64.S64 R4, R4 ;  /* 0x0000000400047312 */ /* 0x004f220000301c00 */
[----:B------:R-:W-:Y:S05]  /*fa10*/  BRA `(.L_x_14065) ;  /* 0x0000000c004c7947 */ /* 0x000fea0003800000 */
.L_x_14067:
[----:B--2---:R-:W2:Y:S02]  /*fa20*/  LDG.E R4, desc[UR36][R22.64] ;  /* 0x0000002416047981 */ /* 0x004ea4000c1e1900 */
[----:B--2---:R-:W0:Y:S01]  /*fa30*/  I2F.F64 R4, R4 ;  /* 0x0000000400047312 */ /* 0x004e220000201c00 */
[----:B------:R-:W-:Y:S05]  /*fa40*/  BRA `(.L_x_14065) ;  /* 0x0000000c00407947 */ /* 0x000fea0003800000 */
.L_x_14066:
[----:B--2---:R-:W2:Y:S02]  /*fa50*/  LDG.E.U16 R4, desc[UR36][R22.64] ;  /* 0x0000002416047981 */ /* 0x004ea4000c1e1500 */
[----:B--2---:R-:W0:Y:S01]  /*fa60*/  I2F.F64.S16 R4, R4 ;  /* 0x0000000400047312 */ /* 0x004e220000101c00 */
[----:B------:R-:W-:Y:S05]  /*fa70*/  BRA `(.L_x_14065) ;  /* 0x0000000c00347947 */ /* 0x000fea0003800000 */
.L_x_14061:
[----:B------:R-:W-:-:S13]  /*fa80*/  ISETP.GT.AND P0, PT, R0, 0x6, PT ;  /* 0x000000060000780c */ /* 0x000fda0003f04270 */
[----:B------:R-:W-:Y:S05]  /*fa90*/  @P0 BRA `(.L_x_14068) ;  /* 0x0000000000340947 */ /* 0x000fea0003800000 */
[----:B------:R-:W-:-:S13]  /*faa0*/  ISETP.NE.AND P0, PT, R0, 0x5, PT ;  /* 0x000000050000780c */ /* 0x000fda0003f05270 */
[----:B------:R-:W-:Y:S05]  /*fab0*/  @!P0 BRA `(.L_x_14069) ;  /* 0x0000000000188947 */ /* 0x000fea0003800000 */
[----:B------:R-:W-:-:S13]  /*fac0*/  ISETP.NE.AND P0, PT, R0, 0x6, PT ;  /* 0x000000060000780c */ /* 0x000fda0003f05270 */
[----:B------:R-:W-:Y:S05]  /*fad0*/  @P0 BRA `(.L_x_14064) ;  /* 0x0000000800c00947 */ /* 0x000fea0003800000 */
[----:B--2---:R-:W2:Y:S02]  /*fae0*/  LDG.E R4, desc[UR36][R22.64] ;  /* 0x0000002416047981 */ /* 0x004ea4000c1e1900 */
[----:B--2---:R-:W-:-:S06]  /*faf0*/  FMUL.FTZ R4, R4, 1 ;  /* 0x3f80000004047820 */ /* 0x004fcc0000410000 */
[----:B------:R-:W0:Y:S01]  /*fb00*/  F2F.F64.F32 R4, R4 ;  /* 0x0000000400047310 */ /* 0x000e220000201800 */
[----:B------:R-:W-:Y:S05]  /*fb10*/  BRA `(.L_x_14065) ;  /* 0x0000000c000c7947 */ /* 0x000fea0003800000 */
.L_x_14069:
[----:B------:R-:W4:Y:S02]  /*fb20*/  LDG.E.U16 R0, desc[UR36][R22.64] ;  /* 0x0000002416007981 */ /* 0x000f24000c1e1500 */
[----:B----4-:R-:W-:-:S05]  /*fb30*/  HADD2.F32 R0, -RZ, R0.H0_H0 ;  /* 0x20000000ff007230 */ /* 0x010fca0000004100 */
[----:B------:R-:W-:-:S04]  /*fb40*/  FMUL.FTZ R0, R0, 1 ;  /* 0x3f80000000007820 */ /* 0x000fc80000410000 */
[----:B--2---:R0:W2:Y:S01]  /*fb50*/  F2F.F64.F32 R4, R0 ;  /* 0x0000000000047310 */ /* 0x0040a20000201800 */
[----:B------:R-:W-:Y:S05]  /*fb60*/  BRA `(.L_x_14065) ;  /* 0x0000000800f87947 */ /* 0x000fea0003800000 */
.L_x_14068:
        /* <DEDUP_REMOVED lines=10> */
.L_x_14071:
[----:B------:R-:W4:Y:S02]  /*fc10*/  LDG.E.U16 R22, desc[UR36][R22.64] ;  /* 0x0000002416167981 */ /* 0x000f24000c1e1500 */
[----:B----4-:R-:W-:-:S05]  /*fc20*/  HADD2.F32 R0, -RZ, R22.H0_H0 ;  /* 0x20000016ff007230 */ /* 0x010fca0000004100 */
[----:B------:R-:W-:-:S04]  /*fc30*/  FMUL.FTZ R0, R0, 1 ;  /* 0x3f80000000007820 */ /* 0x000fc80000410000 */
[----:B--2---:R0:W2:Y:S01]  /*fc40*/  F2F.F64.F32 R4, R0 ;  /* 0x0000000000047310 */ /* 0x0040a20000201800 */
[----:B------:R-:W-:Y:S05]  /*fc50*/  BRA `(.L_x_14065) ;  /* 0x0000000800bc7947 */ /* 0x000fea0003800000 */
.L_x_14070:
[----:B--2---:R0:W5:Y:S01]  /*fc60*/  LDG.E.64 R4, desc[UR36][R22.64] ;  /* 0x0000002416047981 */ /* 0x004162000c1e1b00 */
[----:B------:R-:W-:Y:S05]  /*fc70*/  BRA `(.L_x_14065) ;  /* 0x0000000800b47947 */ /* 0x000fea0003800000 */
.L_x_14060:
        /* <DEDUP_REMOVED lines=9> */
[----:B--2---:R-:W-:Y:S01]  /*fd10*/  IMAD.MOV.U32 R4, RZ, RZ, RZ ;  /* 0x000000ffff047224 */ /* 0x004fe200078e00ff */
[----:B----4-:R-:W-:-:S04]  /*fd20*/  ISETP.NE.AND P0, PT, R22, RZ, PT ;  /* 0x000000ff1600720c */ /* 0x010fc80003f05270 */
[----:B------:R-:W-:Y:S01]  /*fd30*/  FSEL R5, RZ, 1.875, !P0 ;  /* 0x3ff00000ff057808 */ /* 0x000fe20004000000 */
[----:B------:R-:W-:Y:S08]  /*fd40*/  BRA `(.L_x_14065) ;  /* 0x0000000800807947 */ /* 0x000ff00003800000 */
.L_x_14074:
[----:B--2---:R0:W5:Y:S01]  /*fd50*/  LDG.E.64 R4, desc[UR36][R22.64] ;  /* 0x0000002416047981 */ /* 0x004162000c1e1b00 */
[----:B------:R-:W-:Y:S05]  /*fd60*/  BRA `(.L_x_14065) ;  /* 0x0000000800787947 */ /* 0x000fea0003800000 */
.L_x_14073:
        /* <DEDUP_REMOVED lines=25> */
[----:B------:R-:W-:-:S04]  /*ff00*/  FMUL.FTZ R3, R3, 1 ;  /* 0x3f80000003037820 */ /* 0x000fc80000410000 */
[----:B------:R0:W2:Y:S01]  /*ff10*/  F2F.F64.F32 R4, R3 ;  /* 0x0000000300047310 */ /* 0x0000a20000201800 */
[----:B------:R-:W-:Y:S05]  /*ff20*/  BRA `(.L_x_14065) ;  /* 0x0000000800087947 */ /* 0x000fea0003800000 */
.L_x_14076:
        /* <DEDUP_REMOVED lines=12> */
[----:B------:R-:W-:-:S04]  /*fff0*/  FMUL.FTZ R2, R2, 1 ;  /* 0x3f80000002027820 */ /* 0x000fc80000410000 */
[----:B--2---:R0:W2:Y:S01]  /*10000*/  F2F.F64.F32 R4, R2 ;  /* 0x0000000200047310 */ /* 0x0040a20000201800 */
[----:B------:R-:W-:Y:S05]  /*10010*/  BRA `(.L_x_14065) ;  /* 0x0000000400cc7947 */ /* 0x000fea0003800000 */
.L_x_14075:
[----:B------:R-:W4:Y:S02]  /*10020*/  LDG.E.U16 R0, desc[UR36][R22.64] ;  /* 0x0000002416007981 */ /* 0x000f24000c1e1500 */
[----:B----4-:R-:W-:-:S04]  /*10030*/  IMAD.U32 R0, R0, 0x10000, RZ ;  /* 0x0001000000007824 */ /* 0x010fc800078e00ff */
[----:B------:R-:W-:-:S04]  /*10040*/  FMUL.FTZ R0, R0, 1 ;  /* 0x3f80000000007820 */ /* 0x000fc80000410000 */
[----:B--2---:R0:W2:Y:S01]  /*10050*/  F2F.F64.F32 R4, R0 ;  /* 0x0000000000047310 */ /* 0x0040a20000201800 */
[----:B------:R-:W-:Y:S05]  /*10060*/  BRA `(.L_x_14065) ;  /* 0x0000000400b87947 */ /* 0x000fea0003800000 */
.L_x_14072:
        /* <DEDUP_REMOVED lines=8> */
[----:B--2---:R-:W2:Y:S02]  /*100f0*/  LDG.E.U16 R4, desc[UR36][R22.64] ;  /* 0x0000002416047981 */ /* 0x004ea4000c1e1500 */
[----:B--2---:R-:W0:Y:S01]  /*10100*/  I2F.F64.U16 R4, R4 ;  /* 0x0000000400047312 */ /* 0x004e220000101800 */
[----:B------:R-:W-:Y:S05]  /*10110*/  BRA `(.L_x_14065) ;  /* 0x00000004008c7947 */ /* 0x000fea0003800000 */
.L_x_14079:
        /* <DEDUP_REMOVED lines=21> */
.L_x_14083:
[----:B------:R-:W-:Y:S05]  /*10270*/  BSYNC B1 ;  /* 0x0000000000017941 */ /* 0x000fea0003800000 */
.L_x_14082:
[----:B------:R-:W-:Y:S01]  /*10280*/  LEA R3, R0, 0x3b800000, 0x17 ;  /* 0x3b80000000037811 */ /* 0x000fe200078eb8ff */
[----:B------:R-:W-:-:S05]  /*10290*/  IMAD.SHL.U32 R0, R2, 0x100000, RZ ;  /* 0x0010000002007824 */ /* 0x000fca00078e00ff */
[----:B------:R-:W-:-:S07]  /*102a0*/  LOP3.LUT R0, R3, R0, R4, 0xfe, !PT ;  /* 0x0000000003007212 */ /* 0x000fce00078efe04 */
.L_x_14081:
[----:B------:R-:W-:Y:S05]  /*102b0*/  BSYNC B0 ;  /* 0x0000000000007941 */ /* 0x000fea0003800000 */
.L_x_14080:
[----:B------:R-:W-:-:S04]  /*102c0*/  FMUL.FTZ R0, R0, 1 ;  /* 0x3f80000000007820 */ /* 0x000fc80000410000 */
[----:B--2---:R0:W2:Y:S01]  /*102d0*/  F2F.F64.F32 R4, R0 ;  /* 0x0000000000047310 */ /* 0x0040a20000201800 */
[----:B------:R-:W-:Y:S05]  /*102e0*/  BRA `(.L_x_14065) ;  /* 0x0000000400187947 */ /* 0x000fea0003800000 */
.L_x_14078:
        /* <DEDUP_REMOVED lines=21> */
.L_x_14087:
[----:B------:R-:W-:Y:S05]  /*10440*/  BSYNC B1 ;  /* 0x0000000000017941 */ /* 0x000fea0003800000 */
.L_x_14086:
[----:B------:R-:W-:Y:S01]  /*10450*/  LEA R3, R0, 0x37800000, 0x17 ;  /* 0x3780000000037811 */ /* 0x000fe200078eb8ff */
[----:B------:R-:W-:-:S05]  /*10460*/  IMAD.SHL.U32 R0, R2, 0x200000, RZ ;  /* 0x0020000002007824 */ /* 0x000fca00078e00ff */
[----:B------:R-:W-:-:S07]  /*10470*/  LOP3.LUT R0, R3, R0, R4, 0xfe, !PT ;  /* 0x0000000003007212 */ /* 0x000fce00078efe04 */
.L_x_14085:
[----:B------:R-:W-:Y:S05]  /*10480*/  BSYNC B0 ;  /* 0x0000000000007941 */ /* 0x000fea0003800000 */
.L_x_14084:
[----:B------:R-:W-:-:S04]  /*10490*/  FMUL.FTZ R0, R0, 1 ;  /* 0x3f80000000007820 */ /* 0x000fc80000410000 */
[----:B--2---:R0:W2:Y:S01]  /*104a0*/  F2F.F64.F32 R4, R0 ;  /* 0x0000000000047310 */ /* 0x0040a20000201800 */
[----:B------:R-:W-:Y:S05]  /*104b0*/  BRA `(.L_x_14065) ;  /* 0x0000000000a47947 */ /* 0x000fea0003800000 */
.L_x_14077:
        /* <DEDUP_REMOVED lines=14> */
.L_x_14091:
[----:B------:R-:W-:Y:S05]  /*105a0*/  BSYNC B0 ;  /* 0x0000000000007941 */ /* 0x000fea0003800000 */
.L_x_14090:
[----:B------:R-:W-:-:S04]  /*105b0*/  FMUL.FTZ R0, R0, 1 ;  /* 0x3f80000000007820 */ /* 0x000fc80000410000 */
[----:B--2---:R0:W2:Y:S01]  /*105c0*/  F2F.F64.F32 R4, R0 ;  /* 0x0000000000047310 */ /* 0x0040a20000201800 */
[----:B------:R-:W-:Y:S05]  /*105d0*/  BRA `(.L_x_14065) ;  /* 0x00000000005c7947 */ /* 0x000fea0003800000 */
.L_x_14064:
        /* <DEDUP_REMOVED lines=16> */
.L_x_14092:
[----:B------:R-:W-:Y:S01]  /*106e0*/  CS2R R4, SRZ ;  /* 0x0000000000047805 */ /* 0x000fe2000001ff00 */
[----:B------:R-:W-:Y:S06]  /*106f0*/  BRA `(.L_x_14065) ;  /* 0x0000000000147947 */ /* 0x000fec0003800000 */
.L_x_14089:
[----:B--2---:R-:W2:Y:S02]  /*10700*/  LDG.E.64 R4, desc[UR36][R22.64] ;  /* 0x0000002416047981 */ /* 0x004ea4000c1e1b00 */
[----:B--2---:R-:W0:Y:S01]  /*10710*/  I2F.F64.U64 R4, R4 ;  /* 0x0000000400047312 */ /* 0x004e220000301800 */
[----:B------:R-:W-:Y:S05]  /*10720*/  BRA `(.L_x_14065) ;  /* 0x0000000000087947 */ /* 0x000fea0003800000 */
.L_x_14088:
[----:B--2---:R-:W2:Y:S02]  /*10730*/  LDG.E R4, desc[UR36][R22.64] ;  /* 0x0000002416047981 */ /* 0x004ea4000c1e1900 */
[----:B--2---:R-:W0:Y:S02]  /*10740*/  I2F.F64.U32 R4, R4 ;  /* 0x0000000400047312 */ /* 0x004e240000201800 */
.L_x_14065:
        /* <DEDUP_REMOVED lines=18> */
.L_x_14096:
[----:B------:R-:W0:Y:S02]  /*10870*/  F2I.S64.F64.TRUNC R4, R4 ;  /* 0x0000000400047311 */ /* 0x000e24000030d900 */
[----:B0-----:R-:W-:-:S05]  /*10880*/  MOV R3, R4 ;  /* 0x0000000400037202 */ /* 0x001fca0000000f00 */
[----:B------:R-:W-:Y:S01]  /*10890*/  STG.E.U8 desc[UR36][R16.64], R3 ;  /* 0x0000000310007986 */ /* 0x000fe2000c101124 */
[----:B------:R-:W-:Y:S05]  /*108a0*/  EXIT ;  /* 0x000000000000794d */ /* 0x000fea0003800000 */
.L_x_14095:
        /* <DEDUP_REMOVED lines=9> */
.L_x_14099:
[----:B------:R-:W0:Y:S02]  /*10940*/  F2I.F64.TRUNC R5, R4 ;  /* 0x0000000400057311 */ /* 0x000e24000030d100 */
[----:B0-----:R-:W-:Y:S01]  /*10950*/  STG.E desc[UR36][R16.64], R5 ;  /* 0x0000000510007986 */ /* 0x001fe2000c101924 */
[----:B------:R-:W-:Y:S05]  /*10960*/  EXIT ;  /* 0x000000000000794d */ /* 0x000fea0003800000 */
.L_x_14098:
[----:B------:R-:W0:Y:S02]  /*10970*/  F2I.F64.TRUNC R5, R4 ;  /* 0x0000000400057311 */ /* 0x000e24000030d100 */
[----:B0-----:R-:W-:Y:S01]  /*10980*/  STG.E.U16 desc[UR36][R16.64], R5 ;  /* 0x0000000510007986 */ /* 0x001fe2000c101524 */
[----:B------:R-:W-:Y:S05]  /*10990*/  EXIT ;  /* 0x000000000000794d */ /* 0x000fea0003800000 */
.L_x_14094:
        /* <DEDUP_REMOVED lines=13> */
.L_x_14101:
        /* <DEDUP_REMOVED lines=8> */
.L_x_14100:
        /* <DEDUP_REMOVED lines=14> */
.L_x_14103:
        /* <DEDUP_REMOVED lines=9> */
.L_x_14102:
[----:B------:R-:W-:Y:S01]  /*10c60*/  STG.E.64 desc[UR36][R16.64], R4 ;  /* 0x0000000410007986 */ /* 0x000fe2000c101b24 */
[----:B------:R-:W-:Y:S05]  /*10c70*/  EXIT ;  /* 0x000000000000794d */ /* 0x000fea0003800000 */
.L_x_14093:
        /* <DEDUP_REMOVED lines=12> */
.L_x_14106:
[----:B------:R-:W-:-:S05]  /*10d40*/  CS2R R6, SRZ ;  /* 0x0000000000067805 */ /* 0x000fca000001ff00 */
[----:B------:R-:W-:Y:S01]  /*10d50*/  STG.E.128 desc[UR36][R16.64], R4 ;  /* 0x0000000410007986 */ /* 0x000fe2000c101d24 */
[----:B------:R-:W-:Y:S05]  /*10d60*/  EXIT ;  /* 0x000000000000794d */ /* 0x000fea0003800000 */
.L_x_14105:
        /* <DEDUP_REMOVED lines=25> */
.L_x_14110:
[----:B------:R-:W-:Y:S05]  /*10f00*/  BSYNC B0 ;  /* 0x0000000000007941 */ /* 0x000fea0003800000 */
.L_x_14109:
[----:B------:R-:W-:-:S05]  /*10f10*/  LOP3.LUT R3, R0, R3, RZ, 0xfc, !PT ;  /* 0x0000000300037212 */ /* 0x000fca00078efcff */
[----:B------:R-:W-:Y:S01]  /*10f20*/  STG.E.U8 desc[UR36][R16.64], R3 ;  /* 0x0000000310007986 */ /* 0x000fe2000c101124 */
[----:B------:R-:W-:Y:S05]  /*10f30*/  EXIT ;  /* 0x000000000000794d */ /* 0x000fea0003800000 */
.L_x_14108:
        /* <DEDUP_REMOVED lines=17> */
.L_x_14112:
[----:B------:R-:W-:Y:S01]  /*11050*/  IMAD.MOV.U32 R0, RZ, RZ, 0x7f ;  /* 0x0000007fff007424 */ /* 0x000fe200078e00ff */
[----:B------:R-:W-:-:S04]  /*11060*/  ISETP.GT.U32.AND P0, PT, R2, 0x7f800000, PT ;  /* 0x7f8000000200780c */ /* 0x000fc80003f04070 */
[----:B------:R-:W-:-:S09]  /*11070*/  SEL R0, R0, 0x7c, P0 ;  /* 0x0000007c00007807 */ /* 0x000fd20000000000 */
.L_x_14113:
[----:B------:R-:W-:Y:S05]  /*11080*/  BSYNC B0 ;  /* 0x0000000000007941 */ /* 0x000fea0003800000 */
.L_x_14111:
[----:B------:R-:W-:-:S04]  /*11090*/  LOP3.LUT R2, R3, 0x80000000, RZ, 0xc0, !PT ;  /* 0x8000000003027812 */ /* 0x000fc800078ec0ff */
[----:B------:R-:W-:-:S04]  /*110a0*/  SHF.R.U32.HI R3, RZ, 0x18, R2 ;  /* 0x00000018ff037819 */ /* 0x000fc80000011602 */
[----:B------:R-:W-:-:S05]  /*110b0*/  LOP3.LUT R3, R0, R3, RZ, 0xfc, !PT ;  /* 0x0000000300037212 */ /* 0x000fca00078efcff */
[----:B------:R-:W-:Y:S01]  /*110c0*/  STG.E.U8 desc[UR36][R16.64], R3 ;  /* 0x0000000310007986 */ /* 0x000fe2000c101124 */
[----:B------:R-:W-:Y:S05]  /*110d0*/  EXIT ;  /* 0x000000000000794d */ /* 0x000fea0003800000 */
.L_x_14107:
        /* <DEDUP_REMOVED lines=8> */
.L_x_14104:
        /* <DEDUP_REMOVED lines=11> */
.L_x_14116:
        /* <DEDUP_REMOVED lines=21> */
.L_x_14119:
[----:B------:R-:W-:-:S04]  /*11360*/  LOP3.LUT R2, R3, 0x80000000, RZ, 0xc0, !PT ;  /* 0x8000000003027812 */ /* 0x000fc800078ec0ff */
[----:B------:R-:W-:-:S04]  /*11370*/  SHF.R.U32.HI R3, RZ, 0x18, R2 ;  /* 0x00000018ff037819 */ /* 0x000fc80000011602 */
[----:B------:R-:W-:-:S04]  /*11380*/  LOP3.LUT R0, R0, R3, RZ, 0xfc, !PT ;  /* 0x0000000300007212 */ /* 0x000fc800078efcff */
[----:B------:R-:W-:-:S07]  /*11390*/  PRMT R8, R0, 0x7610, R8 ;  /* 0x0000761000087816 */ /* 0x000fce0000000008 */
.L_x_14118:
[----:B------:R-:W-:Y:S05]  /*113a0*/  BSYNC B0 ;  /* 0x0000000000007941 */ /* 0x000fea0003800000 */
.L_x_14117:
[----:B------:R-:W-:Y:S01]  /*113b0*/  STG.E.U8 desc[UR36][R16.64], R8 ;  /* 0x0000000810007986 */ /* 0x000fe2000c101124 */
[----:B------:R-:W-:Y:S05]  /*113c0*/  EXIT ;  /* 0x000000000000794d */ /* 0x000fea0003800000 */
.L_x_14115:
        /* <DEDUP_REMOVED lines=21> */
.L_x_14122:
[----:B------:R-:W-:-:S04]  /*11520*/  LOP3.LUT R2, R3, 0x80000000, RZ, 0xc0, !PT ;  /* 0x8000000003027812 */ /* 0x000fc800078ec0ff */
[----:B------:R-:W-:-:S04]  /*11530*/  SHF.R.U32.HI R3, RZ, 0x18, R2 ;  /* 0x00000018ff037819 */ /* 0x000fc80000011602 */
[----:B------:R-:W-:-:S04]  /*11540*/  LOP3.LUT R0, R0, R3, RZ, 0xfc, !PT ;  /* 0x0000000300007212 */ /* 0x000fc800078efcff */
[----:B------:R-:W-:-:S07]  /*11550*/  PRMT R8, R0, 0x7610, R8 ;  /* 0x0000761000087816 */ /* 0x000fce0000000008 */
.L_x_14121:
[----:B------:R-:W-:Y:S05]  /*11560*/  BSYNC B0 ;  /* 0x0000000000007941 */ /* 0x000fea0003800000 */
.L_x_14120:
[----:B------:R-:W-:Y:S01]  /*11570*/  STG.E.U8 desc[UR36][R16.64], R8 ;  /* 0x0000000810007986 */ /* 0x000fe2000c101124 */
[----:B------:R-:W-:Y:S05]  /*11580*/  EXIT ;  /* 0x000000000000794d */ /* 0x000fea0003800000 */
.L_x_14114:
        /* <DEDUP_REMOVED lines=26> */
.L_x_14097:
        /* <DEDUP_REMOVED lines=16> */
.L_x_14125:
[----:B------:R-:W-:Y:S05]  /*11830*/  EXIT ;  /* 0x000000000000794d */ /* 0x000fea0003800000 */
.L_x_14124:
[----:B------:R-:W0:Y:S02]  /*11840*/  F2I.U64.F64.TRUNC R4, R4 ;  /* 0x0000000400047311 */ /* 0x000e24000030d800 */
[----:B0-----:R-:W-:Y:S01]  /*11850*/  STG.E.64 desc[UR36][R16.64], R4 ;  /* 0x0000000410007986 */ /* 0x001fe2000c101b24 */
[----:B------:R-:W-:Y:S05]  /*11860*/  EXIT ;  /* 0x000000000000794d */ /* 0x000fea0003800000 */
.L_x_14123:
[----:B------:R-:W0:Y:S02]  /*11870*/  F2I.U32.F64.TRUNC R5, R4 ;  /* 0x0000000400057311 */ /* 0x000e24000030d000 */
[----:B0-----:R-:W-:Y:S01]  /*11880*/  STG.E desc[UR36][R16.64], R5 ;  /* 0x0000000510007986 */ /* 0x001fe2000c101924 */
[----:B------:R-:W-:Y:S05]  /*11890*/  EXIT ;  /* 0x000000000000794d */ /* 0x000fea0003800000 */
.L_x_14126:
        /* <DEDUP_REMOVED lines=14> */
.L_x_14691:


//--------------------- .text._ZN2at6native27unrolled_elementwise_kernelIZZZNS0_28sigmoid_backward_kernel_cudaERNS_18TensorIteratorBaseEENKUlvE0_clEvENKUlvE_clEvEUlddE_St5arrayIPcLm3EELi4E23TrivialOffsetCalculatorILi2EjESA_ILi1EjENS0_6memory12LoadWithCastILi2EEENSD_13StoreWithCastILi1EEEEEviT_T0_T2_T3_T4_T5_ --------------------------
	.section	.text._ZN2at6native27unrolled_elementwise_kernelIZZZNS0_28sigmoid_backward_kernel_cudaERNS_18TensorIteratorBaseEENKUlvE0_clEvENKUlvE_clEvEUlddE_St5arrayIPcLm3EELi4E23TrivialOffsetCalculatorILi2EjESA_ILi1EjENS0_6memory12LoadWithCastILi2EEENSD_13StoreWithCastILi1EEEEEviT_T0_T2_T3_T4_T5_,"ax",@progbits
	.align	128
        .global         _ZN2at6native27unrolled_elementwise_kernelIZZZNS0_28sigmoid_backward_kernel_cudaERNS_18TensorIteratorBaseEENKUlvE0_clEvENKUlvE_clEvEUlddE_St5arrayIPcLm3EELi4E23TrivialOffsetCalculatorILi2EjESA_ILi1EjENS0_6memory12LoadWithCastILi2EEENSD_13StoreWithCastILi1EEEEEviT_T0_T2_T3_T4_T5_
        .type           _ZN2at6native27unrolled_elementwise_kernelIZZZNS0_28sigmoid_backward_kernel_cudaERNS_18TensorIteratorBaseEENKUlvE0_clEvENKUlvE_clEvEUlddE_St5arrayIPcLm3EELi4E23TrivialOffsetCalculatorILi2EjESA_ILi1EjENS0_6memory12LoadWithCastILi2EEENSD_13StoreWithCastILi1EEEEEviT_T0_T2_T3_T4_T5_,@function
        .size           _ZN2at6native27unrolled_elementwise_kernelIZZZNS0_28sigmoid_backward_kernel_cudaERNS_18TensorIteratorBaseEENKUlvE0_clEvENKUlvE_clEvEUlddE_St5arrayIPcLm3EELi4E23TrivialOffsetCalculatorILi2EjESA_ILi1EjENS0_6memory12LoadWithCastILi2EEENSD_13StoreWithCastILi1EEEEEviT_T0_T2_T3_T4_T5_,(.L_x_14692 - _ZN2at6native27unrolled_elementwise_kernelIZZZNS0_28sigmoid_backward_kernel_cudaERNS_18TensorIteratorBaseEENKUlvE0_clEvENKUlvE_clEvEUlddE_St5arrayIPcLm3EELi4E23TrivialOffsetCalculatorILi2EjESA_ILi1EjENS0_6memory12LoadWithCastILi2EEENSD_13StoreWithCastILi1EEEEEviT_T0_T2_T3_T4_T5_)
        .other          _ZN2at6native27unrolled_elementwise_kernelIZZZNS0_28sigmoid_backward_kernel_cudaERNS_18TensorIteratorBaseEENKUlvE0_clEvENKUlvE_clEvEUlddE_St5arrayIPcLm3EELi4E23TrivialOffsetCalculatorILi2EjESA_ILi1EjENS0_6memory12LoadWithCastILi2EEENSD_13StoreWithCastILi1EEEEEviT_T0_T2_T3_T4_T5_,@"STO_CUDA_ENTRY STV_DEFAULT"
_ZN2at6native27unrolled_elementwise_kernelIZZZNS0_28sigmoid_backward_kernel_cudaERNS_18TensorIteratorBaseEENKUlvE0_clEvENKUlvE_clEvEUlddE_St5arrayIPcLm3EELi4E23TrivialOffsetCalculatorILi2EjESA_ILi1EjENS0_6memory12LoadWithCastILi2EEENSD_13StoreWithCastILi1EEEEEviT_T0_T2_T3_T4_T5_:
.text._ZN2at6native27unrolled_elementwise_kernelIZZZNS0_28sigmoid_backward_kernel_cudaERNS_18TensorIteratorBaseEENKUlvE0_clEvENKUlvE_clEvEUlddE_St5arrayIPcLm3EELi4E23TrivialOffsetCalculatorILi2EjESA_ILi1EjENS0_6memory12LoadWithCastILi2EEENSD_13StoreWithCastILi1EEEEEviT_T0_T2_T3_T4_T5_:
        /* <DEDUP_REMOVED lines=34> */
.L_x_14132:
[----:B------:R-:W2:Y:S02]  /*0220*/  LDG.E.U8 R4, desc[UR36][R4.64] ;  /* 0x0000002404047981 */ /* 0x000ea4000c1e1100 */
[----:B--2---:R0:W1:Y:S01]  /*0230*/  I2F.F64.U16 R34, R4 ;  /* 0x0000000400227312 */ /* 0x0040620000101800 */
[----:B------:R-:W-:Y:S05]  /*0240*/  BRA `(.L_x_14134) ;  /* 0x0000000c00747947 */ /* 0x000fea0003800000 */
.L_x_14131:
        /* <DEDUP_REMOVED lines=9> */
.L_x_14136:
[----:B------:R-:W2:Y:S02]  /*02e0*/  LDG.E R4, desc[UR36][R4.64] ;  /* 0x0000002404047981 */ /* 0x000ea4000c1e1900 */
[----:B--2---:R1:W2:Y:S01]  /*02f0*/  I2F.F64 R34, R4 ;  /* 0x0000000400227312 */ /* 0x0042a20000201c00 */
[----:B------:R-:W-:Y:S05]  /*0300*/  BRA `(.L_x_14134) ;  /* 0x0000000c00447947 */ /* 0x000fea0003800000 */
.L_x_14135:
[----:B------:R-:W2:Y:S02]  /*0310*/  LDG.E.U16 R4, desc[UR36][R4.64] ;  /* 0x0000002404047981 */ /* 0x000ea4000c1e1500 */
[----:B--2---:R3:W4:Y:S01]  /*0320*/  I2F.F64.S16 R34, R4 ;  /* 0x0000000400227312 */ /* 0x0047220000101c00 */
[----:B------:R-:W-:Y:S05]  /*0330*/  BRA `(.L_x_14134) ;  /* 0x0000000c00387947 */ /* 0x000fea0003800000 */
.L_x_14130:
        /* <DEDUP_REMOVED lines=10> */
.L_x_14138:
[----:B------:R-:W2:Y:S02]  /*03e0*/  LDG.E.U16 R0, desc[UR36][R4.64] ;  /* 0x0000002404007981 */ /* 0x000ea4000c1e1500 */
[----:B--2---:R-:W-:-:S05]  /*03f0*/  HADD2.F32 R0, -RZ, R0.H0_H0 ;  /* 0x20000000ff007230 */ /* 0x004fca0000004100 */
[----:B------:R-:W-:-:S04]  /*0400*/  FMUL.FTZ R0, R0, 1 ;  /* 0x3f80000000007820 */ /* 0x000fc80000410000 */
[----:B------:R0:W1:Y:S01]  /*0410*/  F2F.F64.F32 R34, R0 ;  /* 0x0000000000227310 */ /* 0x0000620000201800 */
[----:B------:R-:W-:Y:S05]  /*0420*/  BRA `(.L_x_14134) ;  /* 0x0000000800fc7947 */ /* 0x000fea0003800000 */
.L_x_14137:
        /* <DEDUP_REMOVED lines=10> */
.L_x_14140:
[----:B------:R-:W2:Y:S02]  /*04d0*/  LDG.E.U16 R4, desc[UR36][R4.64] ;  /* 0x0000002404047981 */ /* 0x000ea4000c1e1500 */
[----:B--2---:R-:W-:-:S05]  /*04e0*/  HADD2.F32 R0, -RZ, R4.H0_H0 ;  /* 0x20000004ff007230 */ /* 0x004fca0000004100 */
[----:B------:R-:W-:-:S04]  /*04f0*/  FMUL.FTZ R0, R0, 1 ;  /* 0x3f80000000007820 */ /* 0x000fc80000410000 */
[----:B------:R0:W1:Y:S01]  /*0500*/  F2F.F64.F32 R34, R0 ;  /* 0x0000000000227310 */ /* 0x0000620000201800 */
[----:B------:R-:W-:Y:S05]  /*0510*/  BRA `(.L_x_14134) ;  /* 0x0000000800c07947 */ /* 0x000fea0003800000 */
.L_x_14139:
[----:B------:R0:W5:Y:S01]  /*0520*/  LDG.E.64 R34, desc[UR36][R4.64] ;  /* 0x0000002404227981 */ /* 0x000162000c1e1b00 */
[----:B------:R-:W-:Y:S05]  /*0530*/  BRA `(.L_x_14134) ;  /* 0x0000000800b87947 */ /* 0x000fea0003800000 */
.L_x_14129:
        /* <DEDUP_REMOVED lines=13> */
.L_x_14143:
[----:B------:R0:W5:Y:S01]  /*0610*/  LDG.E.64 R34, desc[UR36][R4.64] ;  /* 0x0000002404227981 */ /* 0x000162000c1e1b00 */
[----:B------:R-:W-:Y:S05]  /*0620*/  BRA `(.L_x_14134) ;  /* 0x00000008007c7947 */ /* 0x000fea0003800000 */
.L_x_14142:
        /* <DEDUP_REMOVED lines=28> */
.L_x_14145:
        /* <DEDUP_REMOVED lines=16> */
.L_x_14144:
[----:B------:R-:W2:Y:S02]  /*08f0*/  LDG.E.U16 R0, desc[UR36][R4.64] ;  /* 0x0000002404007981 */ /* 0x000ea4000c1e1500 */
[----:B--2---:R-:W-:-:S04]  /*0900*/  IMAD.U32 R0, R0, 0x10000, RZ ;  /* 0x0001000000007824 */ /* 0x004fc800078e00ff */
[----:B------:R-:W-:-:S04]  /*0910*/  FMUL.FTZ R0, R0, 1 ;  /* 0x3f80000000007820 */ /* 0x000fc80000410000 */
[----:B------:R0:W1:Y:S01]  /*0920*/  F2F.F64.F32 R34, R0 ;  /* 0x0000000000227310 */ /* 0x0000620000201800 */
[----:B------:R-:W-:Y:S05]  /*0930*/  BRA `(.L_x_14134) ;  /* 0x0000000400b87947 */ /* 0x000fea0003800000 */
.L_x_14141:
        /* <DEDUP_REMOVED lines=11> */
.L_x_14148:
        /* <DEDUP_REMOVED lines=21> */
.L_x_14152:
[----:B------:R-:W-:Y:S05]  /*0b40*/  BSYNC B1 ;  /* 0x0000000000017941 */ /* 0x000fea0003800000 */
.L_x_14151:
[----:B------:R-:W-:Y:S01]  /*0b50*/  LEA R5, R0, 0x3b800000, 0x17 ;  /* 0x3b80000000057811 */ /* 0x000fe200078eb8ff */
[----:B------:R-:W-:-:S05]  /*0b60*/  IMAD.SHL.U32 R0, R3, 0x100000, RZ ;  /* 0x0010000003007824 */ /* 0x000fca00078e00ff */
[----:B------:R-:W-:-:S07]  /*0b70*/  LOP3.LUT R0, R5, R0, R6, 0xfe, !PT ;  /* 0x0000000005007212 */ /* 0x000fce00078efe06 */
.L_x_14150:
[----:B------:R-:W-:Y:S05]  /*0b80*/  BSYNC B0 ;  /* 0x0000000000007941 */ /* 0x000fea0003800000 */
.L_x_14149:
[----:B------:R-:W-:-:S04]  /*0b90*/  FMUL.FTZ R0, R0, 1 ;  /* 0x3f80000000007820 */ /* 0x000fc80000410000 */
[----:B------:R0:W1:Y:S01]  /*0ba0*/  F2F.F64.F32 R34, R0 ;  /* 0x0000000000227310 */ /* 0x0000620000201800 */
[----:B------:R-:W-:Y:S05]  /*0bb0*/  BRA `(.L_x_14134) ;  /* 0x0000000400187947 */ /* 0x000fea0003800000 */
.L_x_14147:
        /* <DEDUP_REMOVED lines=21> */
.L_x_14156:
[----:B------:R-:W-:Y:S05]  /*0d10*/  BSYNC B1 ;  /* 0x0000000000017941 */ /* 0x000fea0003800000 */
.L_x_14155:
[----:B------:R-:W-:Y:S01]  /*0d20*/  LEA R5, R0, 0x37800000, 0x17 ;  /* 0x3780000000057811 */ /* 0x000fe200078eb8ff */
[----:B------:R-:W-:-:S05]  /*0d30*/  IMAD.SHL.U32 R0, R3, 0x200000, RZ ;  /* 0x0020000003007824 */ /* 0x000fca00078e00ff */
[----:B------:R-:W-:-:S07]  /*0d40*/  LOP3.LUT R0, R5, R0, R6, 0xfe, !PT ;  /* 0x0000000005007212 */ /* 0x000fce00078efe06 */
.L_x_14154:
[----:B------:R-:W-:Y:S05]  /*0d50*/  BSYNC B0 ;  /* 0x0000000000007941 */ /* 0x000fea0003800000 */
.L_x_14153:
[----:B------:R-:W-:-:S04]  /*0d60*/  FMUL.FTZ R0, R0, 1 ;  /* 0x3f80000000007820 */ /* 0x000fc80000410000 */
[----:B------:R0:W1:Y:S01]  /*0d70*/  F2F.F64.F32 R34, R0 ;  /* 0x0000000000227310 */ /* 0x0000620000201800 */
[----:B------:R-:W-:Y:S05]  /*0d80*/  BRA `(.L_x_14134) ;  /* 0x0000000000a47947 */ /* 0x000fea0003800000 */
.L_x_14146:
        /* <DEDUP_REMOVED lines=14> */
.L_x_14160:
[----:B------:R-:W-:Y:S05]  /*0e70*/  BSYNC B0 ;  /* 0x0000000000007941 */ /* 0x000fea0003800000 */
.L_x_14159:
[----:B------:R-:W-:-:S04]  /*0e80*/  FMUL.FTZ R0, R0, 1 ;  /* 0x3f80000000007820 */ /* 0x000fc80000410000 */
[----:B------:R0:W1:Y:S01]  /*0e90*/  F2F.F64.F32 R34, R0 ;  /* 0x0000000000227310 */ /* 0x0000620000201800 */
[----:B------:R-:W-:Y:S05]  /*0ea0*/  BRA `(.L_x_14134) ;  /* 0x00000000005c7947 */ /* 0x000fea0003800000 */
.L_x_14133:
        /* <DEDUP_REMOVED lines=16> */
.L_x_14161:
[----:B------:R-:W-:Y:S01]  /*0fb0*/  CS2R R34, SRZ ;  /* 0x0000000000227805 */ /* 0x000fe2000001ff00 */
[----:B------:R-:W-:Y:S06]  /*0fc0*/  BRA `(.L_x_14134) ;  /* 0x0000000000147947 */ /* 0x000fec0003800000 */
.L_x_14158:
[----:B------:R-:W2:Y:S02]  /*0fd0*/  LDG.E.64 R34, desc[UR36][R4.64] ;  /* 0x0000002404227981 */ /* 0x000ea4000c1e1b00 */
[----:B--2---:R-:W0:Y:S01]  /*0fe0*/  I2F.F64.U64 R34, R34 ;  /* 0x0000002200227312 */ /* 0x004e220000301800 */
[----:B------:R-:W-:Y:S05]  /*0ff0*/  BRA `(.L_x_14134) ;  /* 0x0000000000087947 */ /* 0x000fea0003800000 */
.L_x_14157:
[----:B------:R-:W2:Y:S02]  /*1000*/  LDG.E R4, desc[UR36][R4.64] ;  /* 0x0000002404047981 */ /* 0x000ea4000c1e1900 */
[----:B--2---:R0:W1:Y:S02]  /*1010*/  I2F.F64.U32 R34, R4 ;  /* 0x0000000400227312 */ /* 0x0040640000201800 */
.L_x_14134:
        /* <DEDUP_REMOVED lines=19> */
.L_x_14165:
[----:B------:R-:W3:Y:S02]  /*1150*/  LDG.E.U8 R4, desc[UR36][R4.64] ;  /* 0x0000002404047981 */ /* 0x000ee4000c1e1100 */
[----:B---3--:R3:W0:Y:S01]  /*1160*/  I2F.F64.U16 R32, R4 ;  /* 0x0000000400207312 */ /* 0x0086220000101800 */
[----:B------:R-:W-:Y:S05]  /*1170*/  BRA `(.L_x_14167) ;  /* 0x0000000c00707947 */ /* 0x000fea0003800000 */
.L_x_14164:
        /* <DEDUP_REMOVED lines=9> */
.L_x_14169:
[----:B------:R-:W3:Y:S02]  /*1210*/  LDG.E R4, desc[UR36][R4.64] ;  /* 0x0000002404047981 */ /* 0x000ee4000c1e1900 */
[----:B---3--:R0:W1:Y:S01]  /*1220*/  I2F.F64 R32, R4 ;  /* 0x0000000400207312 */ /* 0x0080620000201c00 */
[----:B------:R-:W-:Y:S05]  /*1230*/  BRA `(.L_x_14167) ;  /* 0x0000000c00407947 */ /* 0x000fea0003800000 */
.L_x_14168:
[----:B------:R-:W3:Y:S02]  /*1240*/  LDG.E.U16 R4, desc[UR36][R4.64] ;  /* 0x0000002404047981 */ /* 0x000ee4000c1e1500 */
[----:B---3--:R0:W1:Y:S01]  /*1250*/  I2F.F64.S16 R32, R4 ;  /* 0x0000000400207312 */ /* 0x0080620000101c00 */
[----:B------:R-:W-:Y:S05]  /*1260*/  BRA `(.L_x_14167) ;  /* 0x0000000c00347947 */ /* 0x000fea0003800000 */
.L_x_14163:
        /* <DEDUP_REMOVED lines=10> */
.L_x_14171:
[----:B------:R-:W3:Y:S02]  /*1310*/  LDG.E.U16 R0, desc[UR36][R4.64] ;  /* 0x0000002404007981 */ /* 0x000ee4000c1e1500 */
[----:B---3--:R-:W-:-:S05]  /*1320*/  HADD2.F32 R0, -RZ, R0.H0_H0 ;  /* 0x20000000ff007230 */ /* 0x008fca0000004100 */
[----:B------:R-:W-:-:S04]  /*1330*/  FMUL.FTZ R0, R0, 1 ;  /* 0x3f80000000007820 */ /* 0x000fc80000410000 */
[----:B------:R0:W1:Y:S01]  /*1340*/  F2F.F64.F32 R32, R0 ;  /* 0x0000000000207310 */ /* 0x0000620000201800 */
[----:B------:R-:W-:Y:S05]  /*1350*/  BRA `(.L_x_14167) ;  /* 0x0000000800f87947 */ /* 0x000fea0003800000 */
.L_x_14170:
        /* <DEDUP_REMOVED lines=10> */
.L_x_14173:
[----:B------:R-:W3:Y:S02]  /*1400*/  LDG.E.U16 R4, desc[UR36][R4.64] ;  /* 0x0000002404047981 */ /* 0x000ee4000c1e1500 */
[----:B---3--:R-:W-:-:S05]  /*1410*/  HADD2.F32 R0, -RZ, R4.H0_H0 ;  /* 0x20000004ff007230 */ /* 0x008fca0000004100 */
[----:B------:R-:W-:-:S04]  /*1420*/  FMUL.FTZ R0, R0, 1 ;  /* 0x3f80000000007820 */ /* 0x000fc80000410000 */
[----:B------:R0:W1:Y:S01]  /*1430*/  F2F.F64.F32 R32, R0 ;  /* 0x0000000000207310 */ /* 0x0000620000201800 */
[----:B------:R-:W-:Y:S05]  /*1440*/  BRA `(.L_x_14167) ;  /* 0x0000000800bc7947 */ /* 0x000fea0003800000 */
.L_x_14172:
[----:B------:R0:W5:Y:S01]  /*1450*/  LDG.E.64 R32, desc[UR36][R4.64] ;  /* 0x0000002404207981 */ /* 0x000162000c1e1b00 */
[----:B------:R-:W-:Y:S05]  /*1460*/  BRA `(.L_x_14167) ;  /* 0x0000000800b47947 */ /* 0x000fea0003800000 */
.L_x_14162:
        /* <DEDUP_REMOVED lines=13> */
.L_x_14176:
[----:B------:R0:W5:Y:S01]  /*1540*/  LDG.E.64 R32, desc[UR36][R4.64] ;  /* 0x0000002404207981 */ /* 0x000162000c1e1b00 */
[----:B------:R-:W-:Y:S05]  /*1550*/  BRA `(.L_x_14167) ;  /* 0x0000000800787947 */ /* 0x000fea0003800000 */
.L_x_14175:
        /* <DEDUP_REMOVED lines=28> */
.L_x_14178:
        /* <DEDUP_REMOVED lines=15> */
.L_x_14177:
[----:B------:R-:W3:Y:S02]  /*1810*/  LDG.E.U16 R0, desc[UR36][R4.64] ;  /* 0x0000002404007981 */ /* 0x000ee4000c1e1500 */
[----:B---3--:R-:W-:-:S04]  /*1820*/  IMAD.U32 R0, R0, 0x10000, RZ ;  /* 0x0001000000007824 */ /* 0x008fc800078e00ff */
[----:B------:R-:W-:-:S04]  /*1830*/  FMUL.FTZ R0, R0, 1 ;  /* 0x3f80000000007820 */ /* 0x000fc80000410000 */
[----:B------:R0:W1:Y:S01]  /*1840*/  F2F.F64.F32 R32, R0 ;  /* 0x0000000000207310 */ /* 0x0000620000201800 */
[----:B------:R-:W-:Y:S05]  /*1850*/  BRA `(.L_x_14167) ;  /* 0x0000000400b87947 */ /* 0x000fea0003800000 */
.L_x_14174:
        /* <DEDUP_REMOVED lines=11> */
.L_x_14181:
        /* <DEDUP_REMOVED lines=21> */
.L_x_14185:
[----:B------:R-:W-:Y:S05]  /*1a60*/  BSYNC B1 ;  /* 0x0000000000017941 */ /* 0x000fea0003800000 */
.L_x_14184:
[----:B------:R-:W-:Y:S01]  /*1a70*/  LEA R5, R0, 0x3b800000, 0x17 ;  /* 0x3b80000000057811 */ /* 0x000fe200078eb8ff */
[----:B------:R-:W-:-:S05]  /*1a80*/  IMAD.SHL.U32 R0, R3, 0x100000, RZ ;  /* 0x0010000003007824 */ /* 0x000fca00078e00ff */
[----:B------:R-:W-:-:S07]  /*1a90*/  LOP3.LUT R0, R5, R0, R6, 0xfe, !PT ;  /* 0x0000000005007212 */ /* 0x000fce00078efe06 */
.L_x_14183:
[----:B------:R-:W-:Y:S05]  /*1aa0*/  BSYNC B0 ;  /* 0x0000000000007941 */ /* 0x000fea0003800000 */
.L_x_14182:
[----:B------:R-:W-:-:S04]  /*1ab0*/  FMUL.FTZ R0, R0, 1 ;  /* 0x3f80000000007820 */ /* 0x000fc80000410000 */
[----:B------:R0:W1:Y:S01]  /*1ac0*/  F2F.F64.F32 R32, R0 ;  /* 0x0000000000207310 */ /* 0x0000620000201800 */
[----:B------:R-:W-:Y:S05]  /*1ad0*/  BRA `(.L_x_14167) ;  /* 0x0000000400187947 */ /* 0x000fea0003800000 */
.L_x_14180:
        /* <DEDUP_REMOVED lines=21> */
.L_x_14189:
[----:B------:R-:W-:Y:S05]  /*1c30*/  BSYNC B1 ;  /* 0x0000000000017941 */ /* 0x000fea0003800000 */
.L_x_14188:
[----:B------:R-:W-:Y:S01]  /*1c40*/  LEA R5, R0, 0x37800000, 0x17 ;  /* 0x3780000000057811 */ /* 0x000fe200078eb8ff */
[----:B------:R-:W-:-:S05]  /*1c50*/  IMAD.SHL.U32 R0, R3, 0x200000, RZ ;  /* 0x0020000003007824 */ /* 0x000fca00078e00ff */
[----:B------:R-:W-:-:S07]  /*1c60*/  LOP3.LUT R0, R5, R0, R6, 0xfe, !PT ;  /* 0x0000000005007212 */ /* 0x000fce00078efe06 */
.L_x_14187:
[----:B------:R-:W-:Y:S05]  /*1c70*/  BSYNC B0 ;  /* 0x0000000000007941 */ /* 0x000fea0003800000 */
.L_x_14186:
[----:B------:R-:W-:-:S04]  /*1c80*/  FMUL.FTZ R0, R0, 1 ;  /* 0x3f80000000007820 */ /* 0x000fc80000410000 */
[----:B------:R0:W1:Y:S01]  /*1c90*/  F2F.F64.F32 R32, R0 ;  /* 0x0000000000207310 */ /* 0x0000620000201800 */
[----:B------:R-:W-:Y:S05]  /*1ca0*/  BRA `(.L_x_14167) ;  /* 0x0000000000a47947 */ /* 0x000fea0003800000 */
.L_x_14179:
        /* <DEDUP_REMOVED lines=14> */
.L_x_14193:
[----:B------:R-:W-:Y:S05]  /*1d90*/  BSYNC B0 ;  /* 0x0000000000007941 */ /* 0x000fea0003800000 */
.L_x_14192:
[----:B------:R-:W-:-:S04]  /*1da0*/  FMUL.FTZ R0, R0, 1 ;  /* 0x3f80000000007820 */ /* 0x000fc80000410000 */
[----:B------:R0:W1:Y:S01]  /*1db0*/  F2F.F64.F32 R32, R0 ;  /* 0x0000000000207310 */ /* 0x0000620000201800 */
[----:B------:R-:W-:Y:S05]  /*1dc0*/  BRA `(.L_x_14167) ;  /* 0x00000000005c7947 */ /* 0x000fea0003800000 */
.L_x_14166:
        /* <DEDUP_REMOVED lines=16> */
.L_x_14194:
[----:B------:R-:W-:Y:S01]  /*1ed0*/  CS2R R32, SRZ ;  /* 0x0000000000207805 */ /* 0x000fe2000001ff00 */
[----:B------:R-:W-:Y:S06]  /*1ee0*/  BRA `(.L_x_14167) ;  /* 0x0000000000147947 */ /* 0x000fec0003800000 */
.L_x_14191:
[----:B------:R-:W3:Y:S02]  /*1ef0*/  LDG.E.64 R32, desc[UR36][R4.64] ;  /* 0x0000002404207981 */ /* 0x000ee4000c1e1b00 */
[----:B---3--:R-:W0:Y:S01]  /*1f00*/  I2F.F64.U64 R32, R32 ;  /* 0x0000002000207312 */ /* 0x008e220000301800 */
[----:B------:R-:W-:Y:S05]  /*1f10*/  BRA `(.L_x_14167) ;  /* 0x0000000000087947 */ /* 0x000fea0003800000 */
.L_x_14190:
[----:B------:R-:W3:Y:S02]  /*1f20*/  LDG.E R4, desc[UR36][R4.64] ;  /* 0x0000002404047981 */ /* 0x000ee4000c1e1900 */
[----:B---3--:R0:W1:Y:S02]  /*1f30*/  I2F.F64.U32 R32, R4 ;  /* 0x0000000400207312 */ /* 0x0080640000201800 */
.L_x_14167:
[----:B------:R-:W2:Y:S02]  /*1f40*/  S2R R23, SR_TID.X ;  /* 0x0000000000177919 */ /* 0x000ea40000002100 */
[----:B--2---:R-:W-:-:S07]  /*1f50*/  VIADD R23, R23, 0x80 ;  /* 0x0000008017177836 */ /* 0x004fce0000000000 */
.L_x_14128:
[----:B------:R-:W-:Y:S05]  /*1f60*/  BSYNC B6 ;  /* 0x0000000000067941 */ /* 0x000fea0003800000 */
.L_x_14127:
        /* <DEDUP_REMOVED lines=24> */
.L_x_14200:
[----:B------:R-:W2:Y:S02]  /*20f0*/  LDG.E.U8 R4, desc[UR36][R4.64] ;  /* 0x0000002404047981 */ /* 0x000ea4000c1e1100 */
[----:B--2---:R0:W2:Y:S01]  /*2100*/  I2F.F64.U16 R36, R4 ;  /* 0x0000000400247312 */ /* 0x0040a20000101800 */
[----:B------:R-:W-:Y:S05]  /*2110*/  BRA `(.L_x_14202) ;  /* 0x0000000c00707947 */ /* 0x000fea0003800000 */
.L_x_14199:
        /* <DEDUP_REMOVED lines=9> */
.L_x_14204:
[----:B------:R-:W2:Y:S02]  /*21b0*/  LDG.E R4, desc[UR36][R4.64] ;  /* 0x0000002404047981 */ /* 0x000ea4000c1e1900 */
[----:B--2---:R0:W2:Y:S01]  /*21c0*/  I2F.F64 R36, R4 ;  /* 0x0000000400247312 */ /* 0x0040a20000201c00 */
[----:B------:R-:W-:Y:S05]  /*21d0*/  BRA `(.L_x_14202) ;  /* 0x0000000c00407947 */ /* 0x000fea0003800000 */
.L_x_14203:
[----:B------:R-:W2:Y:S02]  /*21e0*/  LDG.E.U16 R4, desc[UR36][R4.64] ;  /* 0x0000002404047981 */ /* 0x000ea4000c1e1500 */
[----:B--2---:R0:W2:Y:S01]  /*21f0*/  I2F.F64.S16 R36, R4 ;  /* 0x0000000400247312 */ /* 0x0040a20000101c00 */
[----:B------:R-:W-:Y:S05]  /*2200*/  BRA `(.L_x_14202) ;  /* 0x0000000c00347947 */ /* 0x000fea0003800000 */
.L_x_14198:
        /* <DEDUP_REMOVED lines=10> */
.L_x_14206:
[----:B------:R-:W2:Y:S02]  /*22b0*/  LDG.E.U16 R0, desc[UR36][R4.64] ;  /* 0x0000002404007981 */ /* 0x000ea4000c1e1500 */
[----:B--2---:R-:W-:-:S05]  /*22c0*/  HADD2.F32 R0, -RZ, R0.H0_H0 ;  /* 0x20000000ff007230 */ /* 0x004fca0000004100 */
[----:B------:R-:W-:-:S04]  /*22d0*/  FMUL.FTZ R0, R0, 1 ;  /* 0x3f80000000007820 */ /* 0x000fc80000410000 */
[----:B------:R0:W2:Y:S01]  /*22e0*/  F2F.F64.F32 R36, R0 ;  /* 0x0000000000247310 */ /* 0x0000a20000201800 */
[----:B------:R-:W-:Y:S05]  /*22f0*/  BRA `(.L_x_14202) ;  /* 0x0000000800f87947 */ /* 0x000fea0003800000 */
.L_x_14205:
        /* <DEDUP_REMOVED lines=10> */
.L_x_14208:
[----:B------:R-:W2:Y:S02]  /*23a0*/  LDG.E.U16 R4, desc[UR36][R4.64] ;  /* 0x0000002404047981 */ /* 0x000ea4000c1e1500 */
[----:B--2---:R-:W-:-:S05]  /*23b0*/  HADD2.F32 R0, -RZ, R4.H0_H0 ;  /* 0x20000004ff007230 */ /* 0x004fca0000004100 */
[----:B------:R-:W-:-:S04]  /*23c0*/  FMUL.FTZ R0, R0, 1 ;  /* 0x3f80000000007820 */ /* 0x000fc80000410000 */
[----:B------:R0:W2:Y:S01]  /*23d0*/  F2F.F64.F32 R36, R0 ;  /* 0x0000000000247310 */ /* 0x0000a20000201800 */
[----:B------:R-:W-:Y:S05]  /*23e0*/  BRA `(.L_x_14202) ;  /* 0x0000000800bc7947 */ /* 0x000fea0003800000 */
.L_x_14207:
[----:B------:R0:W5:Y:S01]  /*23f0*/  LDG.E.64 R36, desc[UR36][R4.64] ;  /* 0x0000002404247981 */ /* 0x000162000c1e1b00 */
[----:B------:R-:W-:Y:S05]  /*2400*/  BRA `(.L_x_14202) ;  /* 0x0000000800b47947 */ /* 0x000fea0003800000 */
.L_x_14197:
        /* <DEDUP_REMOVED lines=13> */
.L_x_14211:
[----:B------:R0:W5:Y:S01]  /*24e0*/  LDG.E.64 R36, desc[UR36][R4.64] ;  /* 0x0000002404247981 */ /* 0x000162000c1e1b00 */
[----:B------:R-:W-:Y:S05]  /*24f0*/  BRA `(.L_x_14202) ;  /* 0x0000000800787947 */ /* 0x000fea0003800000 */
.L_x_14210:
        /* <DEDUP_REMOVED lines=28> */
.L_x_14213:
        /* <DEDUP_REMOVED lines=15> */
.L_x_14212:
[----:B------:R-:W2:Y:S02]  /*27b0*/  LDG.E.U16 R0, desc[UR36][R4.64] ;  /* 0x0000002404007981 */ /* 0x000ea4000c1e1500 */
[----:B--2---:R-:W-:-:S04]  /*27c0*/  IMAD.U32 R0, R0, 0x10000, RZ ;  /* 0x0001000000007824 */ /* 0x004fc800078e00ff */
[----:B------:R-:W-:-:S04]  /*27d0*/  FMUL.FTZ R0, R0, 1 ;  /* 0x3f80000000007820 */ /* 0x000fc80000410000 */
[----:B------:R2:W3:Y:S01]  /*27e0*/  F2F.F64.F32 R36, R0 ;  /* 0x0000000000247310 */ /* 0x0004e20000201800 */
[----:B------:R-:W-:Y:S05]  /*27f0*/  BRA `(.L_x_14202) ;  /* 0x0000000400b87947 */ /* 0x000fea0003800000 */
.L_x_14209:
        /* <DEDUP_REMOVED lines=11> */
.L_x_14216:
        /* <DEDUP_REMOVED lines=21> */
.L_x_14220:
[----:B------:R-:W-:Y:S05]  /*2a00*/  BSYNC B1 ;  /* 0x0000000000017941 */ /* 0x000fea0003800000 */
.L_x_14219:
[----:B------:R-:W-:Y:S01]  /*2a10*/  LEA R5, R0, 0x3b800000, 0x17 ;  /* 0x3b80000000057811 */ /* 0x000fe200078eb8ff */
[----:B------:R-:W-:-:S05]  /*2a20*/  IMAD.SHL.U32 R0, R3, 0x100000, RZ ;  /* 0x0010000003007824 */ /* 0x000fca00078e00ff */
[----:B------:R-:W-:-:S07]  /*2a30*/  LOP3.LUT R0, R5, R0, R6, 0xfe, !PT ;  /* 0x0000000005007212 */ /* 0x000fce00078efe06 */
.L_x_14218:
[----:B------:R-:W-:Y:S05]  /*2a40*/  BSYNC B0 ;  /* 0x0000000000007941 */ /* 0x000fea0003800000 */
.L_x_14217:
[----:B------:R-:W-:-:S04]  /*2a50*/  FMUL.FTZ R0, R0, 1 ;  /* 0x3f80000000007820 */ /* 0x000fc80000410000 */
[----:B------:R0:W2:Y:S01]  /*2a60*/  F2F.F64.F32 R36, R0 ;  /* 0x0000000000247310 */ /* 0x0000a20000201800 */
[----:B------:R-:W-:Y:S05]  /*2a70*/  BRA `(.L_x_14202) ;  /* 0x0000000400187947 */ /* 0x000fea0003800000 */
.L_x_14215:
        /* <DEDUP_REMOVED lines=21> */
.L_x_14224:
[----:B------:R-:W-:Y:S05]  /*2bd0*/  BSYNC B1 ;  /* 0x0000000000017941 */ /* 0x000fea0003800000 */
.L_x_14223:
[----:B------:R-:W-:Y:S01]  /*2be0*/  LEA R5, R0, 0x37800000, 0x17 ;  /* 0x3780000000057811 */ /* 0x000fe200078eb8ff */
[----:B------:R-:W-:-:S05]  /*2bf0*/  IMAD.SHL.U32 R0, R3, 0x200000, RZ ;  /* 0x0020000003007824 */ /* 0x000fca00078e00ff */
[----:B------:R-:W-:-:S07]  /*2c00*/  LOP3.LUT R0, R5, R0, R6, 0xfe, !PT ;  /* 0x0000000005007212 */ /* 0x000fce00078efe06 */
.L_x_14222:
[----:B------:R-:W-:Y:S05]  /*2c10*/  BSYNC B0 ;  /* 0x0000000000007941 */ /* 0x000fea0003800000 */
.L_x_14221:
[----:B------:R-:W-:-:S04]  /*2c20*/  FMUL.FTZ R0, R0, 1 ;  /* 0x3f80000000007820 */ /* 0x000fc80000410000 */
[----:B------:R0:W2:Y:S01]  /*2c30*/  F2F.F64.F32 R36, R0 ;  /* 0x0000000000247310 */ /* 0x0000a20000201800 */
[----:B------:R-:W-:Y:S05]  /*2c40*/  BRA `(.L_x_14202) ;  /* 0x0000000000a47947 */ /* 0x000fea0003800000 */
.L_x_14214:
        /* <DEDUP_REMOVED lines=14> */
.L_x_14228:
[----:B------:R-:W-:Y:S05]  /*2d30*/  BSYNC B0 ;  /* 0x0000000000007941 */ /* 0x000fea0003800000 */
.L_x_14227:
[----:B------:R-:W-:-:S04]  /*2d40*/  FMUL.FTZ R0, R0, 1 ;  /* 0x3f80000000007820 */ /* 0x000fc80000410000 */
[----:B------:R0:W2:Y:S01]  /*2d50*/  F2F.F64.F32 R36, R0 ;  /* 0x0000000000247310 */ /* 0x0000a20000201800 */
[----:B------:R-:W-:Y:S05]  /*2d60*/  BRA `(.L_x_14202) ;  /* 0x00000000005c7947 */ /* 0x000fea0003800000 */
.L_x_14201:
        /* <DEDUP_REMOVED lines=16> */
.L_x_14229:
[----:B------:R-:W-:Y:S01]  /*2e70*/  CS2R R36, SRZ ;  /* 0x0000000000247805 */ /* 0x000fe2000001ff00 */
[----:B------:R-:W-:Y:S06]  /*2e80*/  BRA `(.L_x_14202) ;  /* 0x0000000000147947 */ /* 0x000fec0003800000 */
.L_x_14226:
[----:B------:R-:W2:Y:S02]  /*2e90*/  LDG.E.64 R36, desc[UR36][R4.64] ;  /* 0x0000002404247981 */ /* 0x000ea4000c1e1b00 */
[----:B--2---:R-:W0:Y:S01]  /*2ea0*/  I2F.F64.U64 R36, R36 ;  /* 0x0000002400247312 */ /* 0x004e220000301800 */
[----:B------:R-:W-:Y:S05]  /*2eb0*/  BRA `(.L_x_14202) ;  /* 0x0000000000087947 */ /* 0x000fea0003800000 */
.L_x_14225:
[----:B------:R-:W2:Y:S02]  /*2ec0*/  LDG.E R4, desc[UR36][R4.64] ;  /* 0x0000002404047981 */ /* 0x000ea4000c1e1900 */
[----:B--2---:R0:W2:Y:S02]  /*2ed0*/  I2F.F64.U32 R36, R4 ;  /* 0x0000000400247312 */ /* 0x0040a40000201800 */
.L_x_14202:
        /* <DEDUP_REMOVED lines=19> */
.L_x_14233:
[----:B------:R-:W2:Y:S02]  /*3010*/  LDG.E.U8 R4, desc[UR36][R4.64] ;  /* 0x0000002404047981 */ /* 0x000ea4000c1e1100 */
[----:B--2---:R0:W2:Y:S01]  /*3020*/  I2F.F64.U16 R28, R4 ;  /* 0x00000004001c7312 */ /* 0x0040a20000101800 */
[----:B------:R-:W-:Y:S05]  /*3030*/  BRA `(.L_x_14235) ;  /* 0x0000000c00707947 */ /* 0x000fea0003800000 */
.L_x_14232:
        /* <DEDUP_REMOVED lines=9> */
.L_x_14237:
[----:B------:R-:W2:Y:S02]  /*30d0*/  LDG.E R4, desc[UR36][R4.64] ;  /* 0x0000002404047981 */ /* 0x000ea4000c1e1900 */
[----:B--2---:R0:W2:Y:S01]  /*30e0*/  I2F.F64 R28, R4 ;  /* 0x00000004001c7312 */ /* 0x0040a20000201c00 */
[----:B------:R-:W-:Y:S05]  /*30f0*/  BRA `(.L_x_14235) ;  /* 0x0000000c00407947 */ /* 0x000fea0003800000 */
.L_x_14236:
[----:B------:R-:W2:Y:S02]  /*3100*/  LDG.E.U16 R4, desc[UR36][R4.64] ;  /* 0x0000002404047981 */ /* 0x000ea4000c1e1500 */
[----:B--2---:R0:W2:Y:S01]  /*3110*/  I2F.F64.S16 R28, R4 ;  /* 0x00000004001c7312 */ /* 0x0040a20000101c00 */
[----:B------:R-:W-:Y:S05]  /*3120*/  BRA `(.L_x_14235) ;  /* 0x0000000c00347947 */ /* 0x000fea0003800000 */
.L_x_14231:
        /* <DEDUP_REMOVED lines=10> */
.L_x_14239:
[----:B------:R-:W2:Y:S02]  /*31d0*/  LDG.E.U16 R0, desc[UR36][R4.64] ;  /* 0x0000002404007981 */ /* 0x000ea4000c1e1500 */
[----:B--2---:R-:W-:-:S05]  /*31e0*/  HADD2.F32 R0, -RZ, R0.H0_H0 ;  /* 0x20000000ff007230 */ /* 0x004fca0000004100 */
[----:B------:R-:W-:-:S04]  /*31f0*/  FMUL.FTZ R0, R0, 1 ;  /* 0x3f80000000007820 */ /* 0x000fc80000410000 */
[----:B------:R0:W2:Y:S01]  /*3200*/  F2F.F64.F32 R28, R0 ;  /* 0x00000000001c7310 */ /* 0x0000a20000201800 */
[----:B------:R-:W-:Y:S05]  /*3210*/  BRA `(.L_x_14235) ;  /* 0x0000000800f87947 */ /* 0x000fea0003800000 */
.L_x_14238:
        /* <DEDUP_REMOVED lines=10> */
.L_x_14241:
[----:B------:R-:W2:Y:S02]  /*32c0*/  LDG.E.U16 R4, desc[UR36][R4.64] ;  /* 0x0000002404047981 */ /* 0x000ea4000c1e1500 */
[----:B--2---:R-:W-:-:S05]  /*32d0*/  HADD2.F32 R0, -RZ, R4.H0_H0 ;  /* 0x20000004ff007230 */ /* 0x004fca0000004100 */
[----:B------:R-:W-:-:S04]  /*32e0*/  FMUL.FTZ R0, R0, 1 ;  /* 0x3f80000000007820 */ /* 0x000fc80000410000 */
[----:B------:R0:W2:Y:S01]  /*32f0*/  F2F.F64.F32 R28, R0 ;  /* 0x00000000001c7310 */ /* 0x0000a20000201800 */
[----:B------:R-:W-:Y:S05]  /*3300*/  BRA `(.L_x_14235) ;  /* 0x0000000800bc7947 */ /* 0x000fea0003800000 */
.L_x_14240:
[----:B------:R0:W5:Y:S01]  /*3310*/  LDG.E.64 R28, desc[UR36][R4.64] ;  /* 0x00000024041c7981 */ /* 0x000162000c1e1b00 */
[----:B------:R-:W-:Y:S05]  /*3320*/  BRA `(.L_x_14235) ;  /* 0x0000000800b47947 */ /* 0x000fea0003800000 */
.L_x_14230:
        /* <DEDUP_REMOVED lines=13> */
.L_x_14244:
[----:B------:R0:W5:Y:S01]  /*3400*/  LDG.E.64 R28, desc[UR36][R4.64] ;  /* 0x00000024041c7981 */ /* 0x000162000c1e1b00 */
[----:B------:R-:W-:Y:S05]  /*3410*/  BRA `(.L_x_14235) ;  /* 0x0000000800787947 */ /* 0x000fea0003800000 */
.L_x_14243:
        /* <DEDUP_REMOVED lines=28> */
.L_x_14246:
        /* <DEDUP_REMOVED lines=15> */
.L_x_14245:
[----:B------:R-:W2:Y:S02]  /*36d0*/  LDG.E.U16 R0, desc[UR36][R4.64] ;  /* 0x0000002404007981 */ /* 0x000ea4000c1e1500 */
[----:B--2---:R-:W-:-:S04]  /*36e0*/  IMAD.U32 R0, R0, 0x10000, RZ ;  /* 0x0001000000007824 */ /* 0x004fc800078e00ff */
[----:B------:R-:W-:-:S04]  /*36f0*/  FMUL.FTZ R0, R0, 1 ;  /* 0x3f80000000007820 */ /* 0x000fc80000410000 */
[----:B------:R0:W2:Y:S01]  /*3700*/  F2F.F64.F32 R28, R0 ;  /* 0x00000000001c7310 */ /* 0x0000a20000201800 */
[----:B------:R-:W-:Y:S05]  /*3710*/  BRA `(.L_x_14235) ;  /* 0x0000000400b87947 */ /* 0x000fea0003800000 */
.L_x_14242:
        /* <DEDUP_REMOVED lines=11> */
.L_x_14249:
        /* <DEDUP_REMOVED lines=21> */
.L_x_14253:
[----:B------:R-:W-:Y:S05]  /*3920*/  BSYNC B1 ;  /* 0x0000000000017941 */ /* 0x000fea0003800000 */
.L_x_14252:
[----:B------:R-:W-:Y:S01]  /*3930*/  LEA R5, R0, 0x3b800000, 0x17 ;  /* 0x3b80000000057811 */ /* 0x000fe200078eb8ff */
[----:B------:R-:W-:-:S05]  /*3940*/  IMAD.SHL.U32 R0, R3, 0x100000, RZ ;  /* 0x0010000003007824 */ /* 0x000fca00078e00ff */
[----:B------:R-:W-:-:S07]  /*3950*/  LOP3.LUT R0, R5, R0, R6, 0xfe, !PT ;  /* 0x0000000005007212 */ /* 0x000fce00078efe06 */
.L_x_14251:
[----:B------:R-:W-:Y:S05]  /*3960*/  BSYNC B0 ;  /* 0x0000000000007941 */ /* 0x000fea0003800000 */
.L_x_14250:
[----:B------:R-:W-:-:S04]  /*3970*/  FMUL.FTZ R0, R0, 1 ;  /* 0x3f80000000007820 */ /* 0x000fc80000410000 */
[----:B------:R0:W2:Y:S01]  /*3980*/  F2F.F64.F32 R28, R0 ;  /* 0x00000000001c7310 */ /* 0x0000a20000201800 */
[----:B------:R-:W-:Y:S05]  /*3990*/  BRA `(.L_x_14235) ;  /* 0x0000000400187947 */ /* 0x000fea0003800000 */
.L_x_14248:
        /* <DEDUP_REMOVED lines=21> */
.L_x_14257:
[----:B------:R-:W-:Y:S05]  /*3af0*/  BSYNC B1 ;  /* 0x0000000000017941 */ /* 0x000fea0003800000 */
.L_x_14256:
[----:B------:R-:W-:Y:S01]  /*3b00*/  LEA R5, R0, 0x37800000, 0x17 ;  /* 0x3780000000057811 */ /* 0x000fe200078eb8ff */
[----:B------:R-:W-:-:S05]  /*3b10*/  IMAD.SHL.U32 R0, R3, 0x200000, RZ ;  /* 0x0020000003007824 */ /* 0x000fca00078e00ff */
[----:B------:R-:W-:-:S07]  /*3b20*/  LOP3.LUT R0, R5, R0, R6, 0xfe, !PT ;  /* 0x0000000005007212 */ /* 0x000fce00078efe06 */
.L_x_14255:
[----:B------:R-:W-:Y:S05]  /*3b30*/  BSYNC B0 ;  /* 0x0000000000007941 */ /* 0x000fea0003800000 */
.L_x_14254:
[----:B------:R-:W-:-:S04]  /*3b40*/  FMUL.FTZ R0, R0, 1 ;  /* 0x3f80000000007820 */ /* 0x000fc80000410000 */
[----:B------:R0:W2:Y:S01]  /*3b50*/  F2F.F64.F32 R28, R0 ;  /* 0x00000000001c7310 */ /* 0x0000a20000201800 */
[----:B------:R-:W-:Y:S05]  /*3b60*/  BRA `(.L_x_14235) ;  /* 0x0000000000a47947 */ /* 0x000fea0003800000 */
.L_x_14247:
        /* <DEDUP_REMOVED lines=14> */
.L_x_14261:
[----:B------:R-:W-:Y:S05]  /*3c50*/  BSYNC B0 ;  /* 0x0000000000007941 */ /* 0x000fea0003800000 */
.L_x_14260:
[----:B------:R-:W-:-:S04]  /*3c60*/  FMUL.FTZ R0, R0, 1 ;  /* 0x3f80000000007820 */ /* 0x000fc80000410000 */
[----:B------:R0:W2:Y:S01]  /*3c70*/  F2F.F64.F32 R28, R0 ;  /* 0x00000000001c7310 */ /* 0x0000a20000201800 */
[----:B------:R-:W-:Y:S05]  /*3c80*/  BRA `(.L_x_14235) ;  /* 0x00000000005c7947 */ /* 0x000fea0003800000 */
.L_x_14234:
        /* <DEDUP_REMOVED lines=16> */
.L_x_14262:
[----:B------:R-:W-:Y:S01]  /*3d90*/  CS2R R28, SRZ ;  /* 0x00000000001c7805 */ /* 0x000fe2000001ff00 */
[----:B------:R-:W-:Y:S06]  /*3da0*/  BRA `(.L_x_14235) ;  /* 0x0000000000147947 */ /* 0x000fec0003800000 */
.L_x_14259:
[----:B------:R-:W2:Y:S02]  /*3db0*/  LDG.E.64 R28, desc[UR36][R4.64] ;  /* 0x00000024041c7981 */ /* 0x000ea4000c1e1b00 */
[----:B--2---:R-:W0:Y:S01]  /*3dc0*/  I2F.F64.U64 R28, R28 ;  /* 0x0000001c001c7312 */ /* 0x004e220000301800 */
[----:B------:R-:W-:Y:S05]  /*3dd0*/  BRA `(.L_x_14235) ;  /* 0x0000000000087947 */ /* 0x000fea0003800000 */
.L_x_14258:
[----:B------:R-:W2:Y:S02]  /*3de0*/  LDG.E R4, desc[UR36][R4.64] ;  /* 0x0000002404047981 */ /* 0x000ea4000c1e1900 */
[----:B--2---:R0:W2:Y:S02]  /*3df0*/  I2F.F64.U32 R28, R4 ;  /* 0x00000004001c7312 */ /* 0x0040a40000201800 */
.L_x_14235:
[----:B------:R-:W-:-:S07]  /*3e00*/  VIADD R23, R23, 0x80 ;  /* 0x0000008017177836 */ /* 0x000fce0000000000 */
.L_x_14196:
[----:B------:R-:W-:Y:S05]  /*3e10*/  BSYNC B6 ;  /* 0x0000000000067941 */ /* 0x000fea0003800000 */
.L_x_14195:
        /* <DEDUP_REMOVED lines=26> */
.L_x_14268:
[----:B------:R-:W3:Y:S02]  /*3fc0*/  LDG.E.U8 R4, desc[UR36][R4.64] ;  /* 0x0000002404047981 */ /* 0x000ee4000c1e1100 */
[----:B---3--:R0:W3:Y:S01]  /*3fd0*/  I2F.F64.U16 R30, R4 ;  /* 0x00000004001e7312 */ /* 0x0080e20000101800 */
[----:B------:R-:W-:Y:S05]  /*3fe0*/  BRA `(.L_x_14270) ;  /* 0x0000000c00707947 */ /* 0x000fea0003800000 */
.L_x_14267:
        /* <DEDUP_REMOVED lines=9> */
.L_x_14272:
[----:B------:R-:W3:Y:S02]  /*4080*/  LDG.E R4, desc[UR36][R4.64] ;  /* 0x0000002404047981 */ /* 0x000ee4000c1e1900 */
[----:B---3--:R0:W3:Y:S01]  /*4090*/  I2F.F64 R30, R4 ;  /* 0x00000004001e7312 */ /* 0x0080e20000201c00 */
[----:B------:R-:W-:Y:S05]  /*40a0*/  BRA `(.L_x_14270) ;  /* 0x0000000c00407947 */ /* 0x000fea0003800000 */
.L_x_14271:
[----:B------:R-:W3:Y:S02]  /*40b0*/  LDG.E.U16 R4, desc[UR36][R4.64] ;  /* 0x0000002404047981 */ /* 0x000ee4000c1e1500 */
[----:B---3--:R0:W3:Y:S01]  /*40c0*/  I2F.F64.S16 R30, R4 ;  /* 0x00000004001e7312 */ /* 0x0080e20000101c00 */
[----:B------:R-:W-:Y:S05]  /*40d0*/  BRA `(.L_x_14270) ;  /* 0x0000000c00347947 */ /* 0x000fea0003800000 */
.L_x_14266:
        /* <DEDUP_REMOVED lines=10> */
.L_x_14274:
[----:B------:R-:W3:Y:S02]  /*4180*/  LDG.E.U16 R0, desc[UR36][R4.64] ;  /* 0x0000002404007981 */ /* 0x000ee4000c1e1500 */
[----:B---3--:R-:W-:-:S05]  /*4190*/  HADD2.F32 R0, -RZ, R0.H0_H0 ;  /* 0x20000000ff007230 */ /* 0x008fca0000004100 */
[----:B------:R-:W-:-:S04]  /*41a0*/  FMUL.FTZ R0, R0, 1 ;  /* 0x3f80000000007820 */ /* 0x000fc80000410000 */
[----:B------:R0:W3:Y:S01]  /*41b0*/  F2F.F64.F32 R30, R0 ;  /* 0x00000000001e7310 */ /* 0x0000e20000201800 */
[----:B------:R-:W-:Y:S05]  /*41c0*/  BRA `(.L_x_14270) ;  /* 0x0000000800f87947 */ /* 0x000fea0003800000 */
.L_x_14273:
        /* <DEDUP_REMOVED lines=10> */
.L_x_14276:
[----:B------:R-:W3:Y:S02]  /*4270*/  LDG.E.U16 R4, desc[UR36][R4.64] ;  /* 0x0000002404047981 */ /* 0x000ee4000c1e1500 */
[----:B---3--:R-:W-:-:S05]  /*4280*/  HADD2.F32 R0, -RZ, R4.H0_H0 ;  /* 0x20000004ff007230 */ /* 0x008fca0000004100 */
[----:B------:R-:W-:-:S04]  /*4290*/  FMUL.FTZ R0, R0, 1 ;  /* 0x3f80000000007820 */ /* 0x000fc80000410000 */
[----:B------:R0:W3:Y:S01]  /*42a0*/  F2F.F64.F32 R30, R0 ;  /* 0x00000000001e7310 */ /* 0x0000e20000201800 */
[----:B------:R-:W-:Y:S05]  /*42b0*/  BRA `(.L_x_14270) ;  /* 0x0000000800bc7947 */ /* 0x000fea0003800000 */
.L_x_14275:
[----:B------:R0:W5:Y:S01]  /*42c0*/  LDG.E.64 R30, desc[UR36][R4.64] ;  /* 0x00000024041e7981 */ /* 0x000162000c1e1b00 */
[----:B------:R-:W-:Y:S05]  /*42d0*/  BRA `(.L_x_14270) ;  /* 0x0000000800b47947 */ /* 0x000fea0003800000 */
.L_x_14265:
        /* <DEDUP_REMOVED lines=13> */
.L_x_14279:
[----:B------:R0:W5:Y:S01]  /*43b0*/  LDG.E.64 R30, desc[UR36][R4.64] ;  /* 0x00000024041e7981 */ /* 0x000162000c1e1b00 */
[----:B------:R-:W-:Y:S05]  /*43c0*/  BRA `(.L_x_14270) ;  /* 0x0000000800787947 */ /* 0x000fea0003800000 */
.L_x_14278:
        /* <DEDUP_REMOVED lines=28> */
.L_x_14281:
        /* <DEDUP_REMOVED lines=15> */
.L_x_14280:
[----:B------:R-:W3:Y:S02]  /*4680*/  LDG.E.U16 R0, desc[UR36][R4.64] ;  /* 0x0000002404007981 */ /* 0x000ee4000c1e1500 */
[----:B---3--:R-:W-:-:S04]  /*4690*/  IMAD.U32 R0, R0, 0x10000, RZ ;  /* 0x0001000000007824 */ /* 0x008fc800078e00ff */
[----:B------:R-:W-:-:S04]  /*46a0*/  FMUL.FTZ R0, R0, 1 ;  /* 0x3f80000000007820 */ /* 0x000fc80000410000 */
[----:B------:R3:W0:Y:S01]  /*46b0*/  F2F.F64.F32 R30, R0 ;  /* 0x00000000001e7310 */ /* 0x0006220000201800 */
[----:B------:R-:W-:Y:S05]  /*46c0*/  BRA `(.L_x_14270) ;  /* 0x0000000400b87947 */ /* 0x000fea0003800000 */
.L_x_14277:
        /* <DEDUP_REMOVED lines=11> */
.L_x_14284:
        /* <DEDUP_REMOVED lines=21> */
.L_x_14288:
[----:B------:R-:W-:Y:S05]  /*48d0*/  BSYNC B1 ;  /* 0x0000000000017941 */ /* 0x000fea0003800000 */
.L_x_14287:
[----:B------:R-:W-:Y:S01]  /*48e0*/  LEA R5, R0, 0x3b800000, 0x17 ;  /* 0x3b80000000057811 */ /* 0x000fe200078eb8ff */
[----:B------:R-:W-:-:S05]  /*48f0*/  IMAD.SHL.U32 R0, R3, 0x100000, RZ ;  /* 0x0010000003007824 */ /* 0x000fca00078e00ff */
[----:B------:R-:W-:-:S07]  /*4900*/  LOP3.LUT R0, R5, R0, R6, 0xfe, !PT ;  /* 0x0000000005007212 */ /* 0x000fce00078efe06 */
.L_x_14286:
[----:B------:R-:W-:Y:S05]  /*4910*/  BSYNC B0 ;  /* 0x0000000000007941 */ /* 0x000fea0003800000 */
.L_x_14285:
[----:B------:R-:W-:-:S04]  /*4920*/  FMUL.FTZ R0, R0, 1 ;  /* 0x3f80000000007820 */ /* 0x000fc80000410000 */
[----:B------:R0:W3:Y:S01]  /*4930*/  F2F.F64.F32 R30, R0 ;  /* 0x00000000001e7310 */ /* 0x0000e20000201800 */
[----:B------:R-:W-:Y:S05]  /*4940*/  BRA `(.L_x_14270) ;  /* 0x0000000400187947 */ /* 0x000fea0003800000 */
.L_x_14283:
        /* <DEDUP_REMOVED lines=21> */
.L_x_14292:
[----:B------:R-:W-:Y:S05]  /*4aa0*/  BSYNC B1 ;  /* 0x0000000000017941 */ /* 0x000fea0003800000 */
.L_x_14291:
[----:B------:R-:W-:Y:S01]  /*4ab0*/  LEA R5, R0, 0x37800000, 0x17 ;  /* 0x3780000000057811 */ /* 0x000fe200078eb8ff */
[----:B------:R-:W-:-:S05]  /*4ac0*/  IMAD.SHL.U32 R0, R3, 0x200000, RZ ;  /* 0x0020000003007824 */ /* 0x000fca00078e00ff */
[----:B------:R-:W-:-:S07]  /*4ad0*/  LOP3.LUT R0, R5, R0, R6, 0xfe, !PT ;  /* 0x0000000005007212 */ /* 0x000fce00078efe06 */
.L_x_14290:
[----:B------:R-:W-:Y:S05]  /*4ae0*/  BSYNC B0 ;  /* 0x0000000000007941 */ /* 0x000fea0003800000 */
.L_x_14289:
[----:B------:R-:W-:-:S04]  /*4af0*/  FMUL.FTZ R0, R0, 1 ;  /* 0x3f80000000007820 */ /* 0x000fc80000410000 */
[----:B------:R0:W3:Y:S01]  /*4b00*/  F2F.F64.F32 R30, R0 ;  /* 0x00000000001e7310 */ /* 0x0000e20000201800 */
[----:B------:R-:W-:Y:S05]  /*4b10*/  BRA `(.L_x_14270) ;  /* 0x0000000000a47947 */ /* 0x000fea0003800000 */
.L_x_14282:
        /* <DEDUP_REMOVED lines=14> */
.L_x_14296:
[----:B------:R-:W-:Y:S05]  /*4c00*/  BSYNC B0 ;  /* 0x0000000000007941 */ /* 0x000fea0003800000 */
.L_x_14295:
[----:B------:R-:W-:-:S04]  /*4c10*/  FMUL.FTZ R0, R0, 1 ;  /* 0x3f80000000007820 */ /* 0x000fc80000410000 */
[----:B------:R0:W3:Y:S01]  /*4c20*/  F2F.F64.F32 R30, R0 ;  /* 0x00000000001e7310 */ /* 0x0000e20000201800 */
[----:B------:R-:W-:Y:S05]  /*4c30*/  BRA `(.L_x_14270) ;  /* 0x00000000005c7947 */ /* 0x000fea0003800000 */
.L_x_14269:
        /* <DEDUP_REMOVED lines=16> */
.L_x_14297:
[----:B------:R-:W-:Y:S01]  /*4d40*/  CS2R R30, SRZ ;  /* 0x00000000001e7805 */ /* 0x000fe2000001ff00 */
[----:B------:R-:W-:Y:S06]  /*4d50*/  BRA `(.L_x_14270) ;  /* 0x0000000000147947 */ /* 0x000fec0003800000 */
.L_x_14294:
[----:B------:R-:W3:Y:S02]  /*4d60*/  LDG.E.64 R30, desc[UR36][R4.64] ;  /* 0x00000024041e7981 */ /* 0x000ee4000c1e1b00 */
[----:B---3--:R-:W0:Y:S01]  /*4d70*/  I2F.F64.U64 R30, R30 ;  /* 0x0000001e001e7312 */ /* 0x008e220000301800 */
[----:B------:R-:W-:Y:S05]  /*4d80*/  BRA `(.L_x_14270) ;  /* 0x0000000000087947 */ /* 0x000fea0003800000 */
.L_x_14293:
[----:B------:R-:W3:Y:S02]  /*4d90*/  LDG.E R4, desc[UR36][R4.64] ;  /* 0x0000002404047981 */ /* 0x000ee4000c1e1900 */
[----:B---3--:R0:W3:Y:S02]  /*4da0*/  I2F.F64.U32 R30, R4 ;  /* 0x00000004001e7312 */ /* 0x0080e40000201800 */
.L_x_14270:
        /* <DEDUP_REMOVED lines=19> */
.L_x_14301:
[----:B------:R-:W3:Y:S02]  /*4ee0*/  LDG.E.U8 R4, desc[UR36][R4.64] ;  /* 0x0000002404047981 */ /* 0x000ee4000c1e1100 */
[----:B---3--:R0:W3:Y:S01]  /*4ef0*/  I2F.F64.U16 R24, R4 ;  /* 0x0000000400187312 */ /* 0x0080e20000101800 */
[----:B------:R-:W-:Y:S05]  /*4f00*/  BRA `(.L_x_14303) ;  /* 0x0000000c00707947 */ /* 0x000fea0003800000 */
.L_x_14300:
        /* <DEDUP_REMOVED lines=9> */
.L_x_14305:
[----:B------:R-:W3:Y:S02]  /*4fa0*/  LDG.E R4, desc[UR36][R4.64] ;  /* 0x0000002404047981 */ /* 0x000ee4000c1e1900 */
[----:B---3--:R0:W3:Y:S01]  /*4fb0*/  I2F.F64 R24, R4 ;  /* 0x0000000400187312 */ /* 0x0080e20000201c00 */
[----:B------:R-:W-:Y:S05]  /*4fc0*/  BRA `(.L_x_14303) ;  /* 0x0000000c00407947 */ /* 0x000fea0003800000 */
.L_x_14304:
[----:B------:R-:W3:Y:S02]  /*4fd0*/  LDG.E.U16 R4, desc[UR36][R4.64] ;  /* 0x0000002404047981 */ /* 0x000ee4000c1e1500 */
[----:B---3--:R0:W3:Y:S01]  /*4fe0*/  I2F.F64.S16 R24, R4 ;  /* 0x0000000400187312 */ /* 0x0080e20000101c00 */
[----:B------:R-:W-:Y:S05]  /*4ff0*/  BRA `(.L_x_14303) ;  /* 0x0000000c00347947 */ /* 0x000fea0003800000 */
.L_x_14299:
        /* <DEDUP_REMOVED lines=10> */
.L_x_14307:
[----:B------:R-:W3:Y:S02]  /*50a0*/  LDG.E.U16 R0, desc[UR36][R4.64] ;  /* 0x0000002404007981 */ /* 0x000ee4000c1e1500 */
[----:B---3--:R-:W-:-:S05]  /*50b0*/  HADD2.F32 R0, -RZ, R0.H0_H0 ;  /* 0x20000000ff007230 */ /* 0x008fca0000004100 */
[----:B------:R-:W-:-:S04]  /*50c0*/  FMUL.FTZ R0, R0, 1 ;  /* 0x3f80000000007820 */ /* 0x000fc80000410000 */
[----:B------:R0:W3:Y:S01]  /*50d0*/  F2F.F64.F32 R24, R0 ;  /* 0x0000000000187310 */ /* 0x0000e20000201800 */
[----:B------:R-:W-:Y:S05]  /*50e0*/  BRA `(.L_x_14303) ;  /* 0x0000000800f87947 */ /* 0x000fea0003800000 */
.L_x_14306:
        /* <DEDUP_REMOVED lines=10> */
.L_x_14309:
[----:B------:R-:W3:Y:S02]  /*5190*/  LDG.E.U16 R4, desc[UR36][R4.64] ;  /* 0x0000002404047981 */ /* 0x000ee4000c1e1500 */
[----:B---3--:R-:W-:-:S05]  /*51a0*/  HADD2.F32 R0, -RZ, R4.H0_H0 ;  /* 0x20000004ff007230 */ /* 0x008fca0000004100 */
[----:B------:R-:W-:-:S04]  /*51b0*/  FMUL.FTZ R0, R0, 1 ;  /* 0x3f80000000007820 */ /* 0x000fc80000410000 */
[----:B------:R0:W3:Y:S01]  /*51c0*/  F2F.F64.F32 R24, R0 ;  /* 0x0000000000187310 */ /* 0x0000e20000201800 */
[----:B------:R-:W-:Y:S05]  /*51d0*/  BRA `(.L_x_14303) ;  /* 0x0000000800bc7947 */ /* 0x000fea0003800000 */
.L_x_14308:
[----:B------:R0:W5:Y:S01]  /*51e0*/  LDG.E.64 R24, desc[UR36][R4.64] ;  /* 0x0000002404187981 */ /* 0x000162000c1e1b00 */
[----:B------:R-:W-:Y:S05]  /*51f0*/  BRA `(.L_x_14303) ;  /* 0x0000000800b47947 */ /* 0x000fea0003800000 */
.L_x_14298:
        /* <DEDUP_REMOVED lines=13> */
.L_x_14312:
[----:B------:R0:W5:Y:S01]  /*52d0*/  LDG.E.64 R24, desc[UR36][R4.64] ;  /* 0x0000002404187981 */ /* 0x000162000c1e1b00 */
[----:B------:R-:W-:Y:S05]  /*52e0*/  BRA `(.L_x_14303) ;  /* 0x0000000800787947 */ /* 0x000fea0003800000 */
.L_x_14311:
        /* <DEDUP_REMOVED lines=28> */
.L_x_14314:
        /* <DEDUP_REMOVED lines=15> */
.L_x_14313:
[----:B------:R-:W3:Y:S02]  /*55a0*/  LDG.E.U16 R0, desc[UR36][R4.64] ;  /* 0x0000002404007981 */ /* 0x000ee4000c1e1500 */
[----:B---3--:R-:W-:-:S04]  /*55b0*/  IMAD.U32 R0, R0, 0x10000, RZ ;  /* 0x0001000000007824 */ /* 0x008fc800078e00ff */
[----:B------:R-:W-:-:S04]  /*55c0*/  FMUL.FTZ R0, R0, 1 ;  /* 0x3f80000000007820 */ /* 0x000fc80000410000 */
[----:B------:R0:W3:Y:S01]  /*55d0*/  F2F.F64.F32 R24, R0 ;  /* 0x0000000000187310 */ /* 0x0000e20000201800 */
[----:B------:R-:W-:Y:S05]  /*55e0*/  BRA `(.L_x_14303) ;  /* 0x0000000400b87947 */ /* 0x000fea0003800000 */
.L_x_14310:
        /* <DEDUP_REMOVED lines=11> */
.L_x_14317:
        /* <DEDUP_REMOVED lines=21> */
.L_x_14321:
[----:B------:R-:W-:Y:S05]  /*57f0*/  BSYNC B1 ;  /* 0x0000000000017941 */ /* 0x000fea0003800000 */
.L_x_14320:
[----:B------:R-:W-:Y:S01]  /*5800*/  LEA R5, R0, 0x3b800000, 0x17 ;  /* 0x3b80000000057811 */ /* 0x000fe200078eb8ff */
[----:B------:R-:W-:-:S05]  /*5810*/  IMAD.SHL.U32 R0, R3, 0x100000, RZ ;  /* 0x0010000003007824 */ /* 0x000fca00078e00ff */
[----:B------:R-:W-:-:S07]  /*5820*/  LOP3.LUT R0, R5, R0, R6, 0xfe, !PT ;  /* 0x0000000005007212 */ /* 0x000fce00078efe06 */
.L_x_14319:
[----:B------:R-:W-:Y:S05]  /*5830*/  BSYNC B0 ;  /* 0x0000000000007941 */ /* 0x000fea0003800000 */
.L_x_14318:
[----:B------:R-:W-:-:S04]  /*5840*/  FMUL.FTZ R0, R0, 1 ;  /* 0x3f80000000007820 */ /* 0x000fc80000410000 */
[----:B------:R0:W3:Y:S01]  /*5850*/  F2F.F64.F32 R24, R0 ;  /* 0x0000000000187310 */ /* 0x0000e20000201800 */
[----:B------:R-:W-:Y:S05]  /*5860*/  BRA `(.L_x_14303) ;  /* 0x0000000400187947 */ /* 0x000fea0003800000 */
.L_x_14316:
        /* <DEDUP_REMOVED lines=21> */
.L_x_14325:
[----:B------:R-:W-:Y:S05]  /*59c0*/  BSYNC B1 ;  /* 0x0000000000017941 */ /* 0x000fea0003800000 */
.L_x_14324:
[----:B------:R-:W-:Y:S01]  /*59d0*/  LEA R5, R0, 0x37800000, 0x17 ;  /* 0x3780000000057811 */ /* 0x000fe200078eb8ff */
[----:B------:R-:W-:-:S05]  /*59e0*/  IMAD.SHL.U32 R0, R3, 0x200000, RZ ;  /* 0x0020000003007824 */ /* 0x000fca00078e00ff */
[----:B------:R-:W-:-:S07]  /*59f0*/  LOP3.LUT R0, R5, R0, R6, 0xfe, !PT ;  /* 0x0000000005007212 */ /* 0x000fce00078efe06 */
.L_x_14323:
[----:B------:R-:W-:Y:S05]  /*5a00*/  BSYNC B0 ;  /* 0x0000000000007941 */ /* 0x000fea0003800000 */
.L_x_14322:
[----:B------:R-:W-:-:S04]  /*5a10*/  FMUL.FTZ R0, R0, 1 ;  /* 0x3f80000000007820 */ /* 0x000fc80000410000 */
[----:B------:R0:W3:Y:S01]  /*5a20*/  F2F.F64.F32 R24, R0 ;  /* 0x0000000000187310 */ /* 0x0000e20000201800 */
[----:B------:R-:W-:Y:S05]  /*5a30*/  BRA `(.L_x_14303) ;  /* 0x0000000000a47947 */ /* 0x000fea0003800000 */
.L_x_14315:
        /* <DEDUP_REMOVED lines=14> */
.L_x_14329:
[----:B------:R-:W-:Y:S05]  /*5b20*/  BSYNC B0 ;  /* 0x0000000000007941 */ /* 0x000fea0003800000 */
.L_x_14328:
[----:B------:R-:W-:-:S04]  /*5b30*/  FMUL.FTZ R0, R0, 1 ;  /* 0x3f80000000007820 */ /* 0x000fc80000410000 */
[----:B------:R0:W3:Y:S01]  /*5b40*/  F2F.F64.F32 R24, R0 ;  /* 0x0000000000187310 */ /* 0x0000e20000201800 */
[----:B------:R-:W-:Y:S05]  /*5b50*/  BRA `(.L_x_14303) ;  /* 0x00000000005c7947 */ /* 0x000fea0003800000 */
.L_x_14302:
        /* <DEDUP_REMOVED lines=16> */
.L_x_14330:
[----:B------:R-:W-:Y:S01]  /*5c60*/  CS2R R24, SRZ ;  /* 0x0000000000187805 */ /* 0x000fe2000001ff00 */
[----:B------:R-:W-:Y:S06]  /*5c70*/  BRA `(.L_x_14303) ;  /* 0x0000000000147947 */ /* 0x000fec0003800000 */
.L_x_14327:
[----:B------:R-:W3:Y:S02]  /*5c80*/  LDG.E.64 R24, desc[UR36][R4.64] ;  /* 0x0000002404187981 */ /* 0x000ee4000c1e1b00 */
[----:B---3--:R-:W0:Y:S01]  /*5c90*/  I2F.F64.U64 R24, R24 ;  /* 0x0000001800187312 */ /* 0x008e220000301800 */
[----:B------:R-:W-:Y:S05]  /*5ca0*/  BRA `(.L_x_14303) ;  /* 0x0000000000087947 */ /* 0x000fea0003800000 */
.L_x_14326:
[----:B------:R-:W3:Y:S02]  /*5cb0*/  LDG.E R4, desc[UR36][R4.64] ;  /* 0x0000002404047981 */ /* 0x000ee4000c1e1900 */
[----:B---3--:R0:W3:Y:S02]  /*5cc0*/  I2F.F64.U32 R24, R4 ;  /* 0x0000000400187312 */ /* 0x0080e40000201800 */
.L_x_14303:
[----:B------:R-:W-:-:S07]  /*5cd0*/  VIADD R23, R23, 0x80 ;  /* 0x0000008017177836 */ /* 0x000fce0000000000 */
.L_x_14264:
[----:B------:R-:W-:Y:S05]  /*5ce0*/  BSYNC B6 ;  /* 0x0000000000067941 */ /* 0x000fea0003800000 */
.L_x_14263:
        /* <DEDUP_REMOVED lines=24> */
.L_x_14336:
[----:B------:R-:W3:Y:S02]  /*5e70*/  LDG.E.U8 R4, desc[UR36][R4.64] ;  /* 0x0000002404047981 */ /* 0x000ee4000c1e1100 */
[----:B---3--:R0:W3:Y:S01]  /*5e80*/  I2F.F64.U16 R26, R4 ;  /* 0x00000004001a7312 */ /* 0x0080e20000101800 */
[----:B------:R-:W-:Y:S05]  /*5e90*/  BRA `(.L_x_14338) ;  /* 0x0000000c00707947 */ /* 0x000fea0003800000 */
.L_x_14335:
        /* <DEDUP_REMOVED lines=9> */
.L_x_14340:
[----:B------:R-:W3:Y:S02]  /*5f30*/  LDG.E R4, desc[UR36][R4.64] ;  /* 0x0000002404047981 */ /* 0x000ee4000c1e1900 */
[----:B---3--:R0:W3:Y:S01]  /*5f40*/  I2F.F64 R26, R4 ;  /* 0x00000004001a7312 */ /* 0x0080e20000201c00 */
[----:B------:R-:W-:Y:S05]  /*5f50*/  BRA `(.L_x_14338) ;  /* 0x0000000c00407947 */ /* 0x000fea0003800000 */
.L_x_14339:
[----:B------:R-:W3:Y:S02]  /*5f60*/  LDG.E.U16 R4, desc[UR36][R4.64] ;  /* 0x0000002404047981 */ /* 0x000ee4000c1e1500 */
[----:B---3--:R0:W3:Y:S01]  /*5f70*/  I2F.F64.S16 R26, R4 ;  /* 0x00000004001a7312 */ /* 0x0080e20000101c00 */
[----:B------:R-:W-:Y:S05]  /*5f80*/  BRA `(.L_x_14338) ;  /* 0x0000000c00347947 */ /* 0x000fea0003800000 */
.L_x_14334:
        /* <DEDUP_REMOVED lines=10> */
.L_x_14342:
[----:B------:R-:W3:Y:S02]  /*6030*/  LDG.E.U16 R0, desc[UR36][R4.64] ;  /* 0x0000002404007981 */ /* 0x000ee4000c1e1500 */
[----:B---3--:R-:W-:-:S05]  /*6040*/  HADD2.F32 R0, -RZ, R0.H0_H0 ;  /* 0x20000000ff007230 */ /* 0x008fca0000004100 */
[----:B------:R-:W-:-:S04]  /*6050*/  FMUL.FTZ R0, R0, 1 ;  /* 0x3f80000000007820 */ /* 0x000fc80000410000 */
[----:B------:R0:W3:Y:S01]  /*6060*/  F2F.F64.F32 R26, R0 ;  /* 0x00000000001a7310 */ /* 0x0000e20000201800 */
[----:B------:R-:W-:Y:S05]  /*6070*/  BRA `(.L_x_14338) ;  /* 0x0000000800f87947 */ /* 0x000fea0003800000 */
.L_x_14341:
        /* <DEDUP_REMOVED lines=10> */
.L_x_14344:
[----:B------:R-:W3:Y:S02]  /*6120*/  LDG.E.U16 R4, desc[UR36][R4.64] ;  /* 0x0000002404047981 */ /* 0x000ee4000c1e1500 */
[----:B---3--:R-:W-:-:S05]  /*6130*/  HADD2.F32 R0, -RZ, R4.H0_H0 ;  /* 0x20000004ff007230 */ /* 0x008fca0000004100 */
[----:B------:R-:W-:-:S04]  /*6140*/  FMUL.FTZ R0, R0, 1 ;  /* 0x3f80000000007820 */ /* 0x000fc80000410000 */
[----:B------:R0:W3:Y:S01]  /*6150*/  F2F.F64.F32 R26, R0 ;  /* 0x00000000001a7310 */ /* 0x0000e20000201800 */
[----:B------:R-:W-:Y:S05]  /*6160*/  BRA `(.L_x_14338) ;  /* 0x0000000800bc7947 */ /* 0x000fea0003800000 */
.L_x_14343:
[----:B------:R0:W5:Y:S01]  /*6170*/  LDG.E.64 R26, desc[UR36][R4.64] ;  /* 0x00000024041a7981 */ /* 0x000162000c1e1b00 */
[----:B------:R-:W-:Y:S05]  /*6180*/  BRA `(.L_x_14338) ;  /* 0x0000000800b47947 */ /* 0x000fea0003800000 */
.L_x_14333:
        /* <DEDUP_REMOVED lines=13> */
.L_x_14347:
[----:B------:R0:W5:Y:S01]  /*6260*/  LDG.E.64 R26, desc[UR36][R4.64] ;  /* 0x00000024041a7981 */ /* 0x000162000c1e1b00 */
[----:B------:R-:W-:Y:S05]  /*6270*/  BRA `(.L_x_14338) ;  /* 0x0000000800787947 */ /* 0x000fea0003800000 */
.L_x_14346:
        /* <DEDUP_REMOVED lines=28> */
.L_x_14349:
        /* <DEDUP_REMOVED lines=15> */
.L_x_14348:
[----:B------:R-:W3:Y:S02]  /*6530*/  LDG.E.U16 R0, desc[UR36][R4.64] ;  /* 0x0000002404007981 */ /* 0x000ee4000c1e1500 */
[----:B---3--:R-:W-:-:S04]  /*6540*/  IMAD.U32 R0, R0, 0x10000, RZ ;  /* 0x0001000000007824 */ /* 0x008fc800078e00ff */
[----:B------:R-:W-:-:S04]  /*6550*/  FMUL.FTZ R0, R0, 1 ;  /* 0x3f80000000007820 */ /* 0x000fc80000410000 */
[----:B------:R0:W3:Y:S01]  /*6560*/  F2F.F64.F32 R26, R0 ;  /* 0x00000000001a7310 */ /* 0x0000e20000201800 */
[----:B------:R-:W-:Y:S05]  /*6570*/  BRA `(.L_x_14338) ;  /* 0x0000000400b87947 */ /* 0x000fea0003800000 */
.L_x_14345:
        /* <DEDUP_REMOVED lines=11> */
.L_x_14352:
        /* <DEDUP_REMOVED lines=21> */
.L_x_14356:
[----:B------:R-:W-:Y:S05]  /*6780*/  BSYNC B1 ;  /* 0x0000000000017941 */ /* 0x000fea0003800000 */
.L_x_14355:
[----:B------:R-:W-:Y:S01]  /*6790*/  LEA R5, R0, 0x3b800000, 0x17 ;  /* 0x3b80000000057811 */ /* 0x000fe200078eb8ff */
[----:B------:R-:W-:-:S05]  /*67a0*/  IMAD.SHL.U32 R0, R3, 0x100000, RZ ;  /* 0x0010000003007824 */ /* 0x000fca00078e00ff */
[----:B------:R-:W-:-:S07]  /*67b0*/  LOP3.LUT R0, R5, R0, R6, 0xfe, !PT ;  /* 0x0000000005007212 */ /* 0x000fce00078efe06 */
.L_x_14354:
[----:B------:R-:W-:Y:S05]  /*67c0*/  BSYNC B0 ;  /* 0x0000000000007941 */ /* 0x000fea0003800000 */
.L_x_14353:
[----:B------:R-:W-:-:S04]  /*67d0*/  FMUL.FTZ R0, R0, 1 ;  /* 0x3f80000000007820 */ /* 0x000fc80000410000 */
[----:B------:R0:W3:Y:S01]  /*67e0*/  F2F.F64.F32 R26, R0 ;  /* 0x00000000001a7310 */ /* 0x0000e20000201800 */
[----:B------:R-:W-:Y:S05]  /*67f0*/  BRA `(.L_x_14338) ;  /* 0x0000000400187947 */ /* 0x000fea0003800000 */
.L_x_14351:
        /* <DEDUP_REMOVED lines=21> */
.L_x_14360:
[----:B------:R-:W-:Y:S05]  /*6950*/  BSYNC B1 ;  /* 0x0000000000017941 */ /* 0x000fea0003800000 */
.L_x_14359:
[----:B------:R-:W-:Y:S01]  /*6960*/  LEA R5, R0, 0x37800000, 0x17 ;  /* 0x3780000000057811 */ /* 0x000fe200078eb8ff */
[----:B------:R-:W-:-:S05]  /*6970*/  IMAD.SHL.U32 R0, R3, 0x200000, RZ ;  /* 0x0020000003007824 */ /* 0x000fca00078e00ff */
[----:B------:R-:W-:-:S07]  /*6980*/  LOP3.LUT R0, R5, R0, R6, 0xfe, !PT ;  /* 0x0000000005007212 */ /* 0x000fce00078efe06 */
.L_x_14358:
[----:B------:R-:W-:Y:S05]  /*6990*/  BSYNC B0 ;  /* 0x0000000000007941 */ /* 0x000fea0003800000 */
.L_x_14357:
[----:B------:R-:W-:-:S04]  /*69a0*/  FMUL.FTZ R0, R0, 1 ;  /* 0x3f80000000007820 */ /* 0x000fc80000410000 */
[----:B------:R0:W3:Y:S01]  /*69b0*/  F2F.F64.F32 R26, R0 ;  /* 0x00000000001a7310 */ /* 0x0000e20000201800 */
[----:B------:R-:W-:Y:S05]  /*69c0*/  BRA `(.L_x_14338) ;  /* 0x0000000000a47947 */ /* 0x000fea0003800000 */
.L_x_14350:
        /* <DEDUP_REMOVED lines=14> */
.L_x_14364:
[----:B------:R-:W-:Y:S05]  /*6ab0*/  BSYNC B0 ;  /* 0x0000000000007941 */ /* 0x000fea0003800000 */
.L_x_14363:
[----:B------:R-:W-:-:S04]  /*6ac0*/  FMUL.FTZ R0, R0, 1 ;  /* 0x3f80000000007820 */ /* 0x000fc80000410000 */
[----:B------:R0:W3:Y:S01]  /*6ad0*/  F2F.F64.F32 R26, R0 ;  /* 0x00000000001a7310 */ /* 0x0000e20000201800 */
[----:B------:R-:W-:Y:S05]  /*6ae0*/  BRA `(.L_x_14338) ;  /* 0x00000000005c7947 */ /* 0x000fea0003800000 */
.L_x_14337:
        /* <DEDUP_REMOVED lines=16> */
.L_x_14365:
[----:B------:R-:W-:Y:S01]  /*6bf0*/  CS2R R26, SRZ ;  /* 0x00000000001a7805 */ /* 0x000fe2000001ff00 */
[----:B------:R-:W-:Y:S06]  /*6c00*/  BRA `(.L_x_14338) ;  /* 0x0000000000147947 */ /* 0x000fec0003800000 */
.L_x_14362:
[----:B------:R-:W3:Y:S02]  /*6c10*/  LDG.E.64 R26, desc[UR36][R4.64] ;  /* 0x00000024041a7981 */ /* 0x000ee4000c1e1b00 */
[----:B---3--:R-:W0:Y:S01]  /*6c20*/  I2F.F64.U64 R26, R26 ;  /* 0x0000001a001a7312 */ /* 0x008e220000301800 */
[----:B------:R-:W-:Y:S05]  /*6c30*/  BRA `(.L_x_14338) ;  /* 0x0000000000087947 */ /* 0x000fea0003800000 */
.L_x_14361:
[----:B------:R-:W3:Y:S02]  /*6c40*/  LDG.E R4, desc[UR36][R4.64] ;  /* 0x0000002404047981 */ /* 0x000ee4000c1e1900 */
[----:B---3--:R0:W3:Y:S02]  /*6c50*/  I2F.F64.U32 R26, R4 ;  /* 0x00000004001a7312 */ /* 0x0080e40000201800 */
.L_x_14338:
        /* <DEDUP_REMOVED lines=20> */
.L_x_14369:
[----:B------:R-:W2:Y:S02]  /*6da0*/  LDG.E.U8 R4, desc[UR36][R4.64] ;  /* 0x0000002404047981 */ /* 0x000ea4000c1e1100 */
[----:B--2---:R0:W1:Y:S01]  /*6db0*/  I2F.F64.U16 R16, R4 ;  /* 0x0000000400107312 */ /* 0x0040620000101800 */
[----:B------:R-:W-:Y:S05]  /*6dc0*/  BRA `(.L_x_14332) ;  /* 0x0000000c006c7947 */ /* 0x000fea0003800000 */
.L_x_14368:
        /* <DEDUP_REMOVED lines=9> */
.L_x_14372:
[----:B------:R-:W2:Y:S02]  /*6e60*/  LDG.E R4, desc[UR36][R4.64] ;  /* 0x0000002404047981 */ /* 0x000ea4000c1e1900 */
[----:B--2---:R0:W1:Y:S01]  /*6e70*/  I2F.F64 R16, R4 ;  /* 0x0000000400107312 */ /* 0x0040620000201c00 */
[----:B------:R-:W-:Y:S05]  /*6e80*/  BRA `(.L_x_14332) ;  /* 0x0000000c003c7947 */ /* 0x000fea0003800000 */
.L_x_14371:
[----:B------:R-:W2:Y:S02]  /*6e90*/  LDG.E.U16 R4, desc[UR36][R4.64] ;  /* 0x0000002404047981 */ /* 0x000ea4000c1e1500 */
[----:B--2---:R0:W1:Y:S01]  /*6ea0*/  I2F.F64.S16 R16, R4 ;  /* 0x0000000400107312 */ /* 0x0040620000101c00 */
[----:B------:R-:W-:Y:S05]  /*6eb0*/  BRA `(.L_x_14332) ;  /* 0x0000000c00307947 */ /* 0x000fea0003800000 */
.L_x_14367:
        /* <DEDUP_REMOVED lines=10> */
.L_x_14374:
[----:B------:R-:W2:Y:S02]  /*6f60*/  LDG.E.U16 R0, desc[UR36][R4.64] ;  /* 0x0000002404007981 */ /* 0x000ea4000c1e1500 */
[----:B--2---:R-:W-:-:S05]  /*6f70*/  HADD2.F32 R0, -RZ, R0.H0_H0 ;  /* 0x20000000ff007230 */ /* 0x004fca0000004100 */
[----:B------:R-:W-:-:S04]  /*6f80*/  FMUL.FTZ R0, R0, 1 ;  /* 0x3f80000000007820 */ /* 0x000fc80000410000 */
[----:B------:R0:W1:Y:S01]  /*6f90*/  F2F.F64.F32 R16, R0 ;  /* 0x0000000000107310 */ /* 0x0000620000201800 */
[----:B------:R-:W-:Y:S05]  /*6fa0*/  BRA `(.L_x_14332) ;  /* 0x0000000800f47947 */ /* 0x000fea0003800000 */
.L_x_14373:
        /* <DEDUP_REMOVED lines=10> */
.L_x_14376:
[----:B------:R-:W2:Y:S02]  /*7050*/  LDG.E.U16 R4, desc[UR36][R4.64] ;  /* 0x0000002404047981 */ /* 0x000ea4000c1e1500 */
[----:B--2---:R-:W-:-:S05]  /*7060*/  HADD2.F32 R0, -RZ, R4.H0_H0 ;  /* 0x20000004ff007230 */ /* 0x004fca0000004100 */
[----:B------:R-:W-:-:S04]  /*7070*/  FMUL.FTZ R0, R0, 1 ;  /* 0x3f80000000007820 */ /* 0x000fc80000410000 */
[----:B------:R0:W1:Y:S01]  /*7080*/  F2F.F64.F32 R16, R0 ;  /* 0x0000000000107310 */ /* 0x0000620000201800 */
[----:B------:R-:W-:Y:S05]  /*7090*/  BRA `(.L_x_14332) ;  /* 0x0000000800b87947 */ /* 0x000fea0003800000 */
.L_x_14375:
[----:B------:R0:W5:Y:S01]  /*70a0*/  LDG.E.64 R16, desc[UR36][R4.64] ;  /* 0x0000002404107981 */ /* 0x000162000c1e1b00 */
[----:B------:R-:W-:Y:S05]  /*70b0*/  BRA `(.L_x_14332) ;  /* 0x0000000800b07947 */ /* 0x000fea0003800000 */
.L_x_14366:
        /* <DEDUP_REMOVED lines=13> */
.L_x_14379:
[----:B------:R0:W5:Y:S01]  /*7190*/  LDG.E.64 R16, desc[UR36][R4.64] ;  /* 0x0000002404107981 */ /* 0x000162000c1e1b00 */
[----:B------:R-:W-:Y:S05]  /*71a0*/  BRA `(.L_x_14332) ;  /* 0x0000000800747947 */ /* 0x000fea0003800000 */
.L_x_14378:
        /* <DEDUP_REMOVED lines=28> */
.L_x_14381:
        /* <DEDUP_REMOVED lines=15> */
.L_x_14380:
[----:B------:R-:W2:Y:S02]  /*7460*/  LDG.E.U16 R0, desc[UR36][R4.64] ;  /* 0x0000002404007981 */ /* 0x000ea4000c1e1500 */
[----:B--2---:R-:W-:-:S04]  /*7470*/  IMAD.U32 R0, R0, 0x10000, RZ ;  /* 0x0001000000007824 */ /* 0x004fc800078e00ff */
[----:B------:R-:W-:-:S04]  /*7480*/  FMUL.FTZ R0, R0, 1 ;  /* 0x3f80000000007820 */ /* 0x000fc80000410000 */
[----:B------:R0:W1:Y:S01]  /*7490*/  F2F.F64.F32 R16, R0 ;  /* 0x0000000000107310 */ /* 0x0000620000201800 */
[----:B------:R-:W-:Y:S05]  /*74a0*/  BRA `(.L_x_14332) ;  /* 0x0000000400b47947 */ /* 0x000fea0003800000 */
.L_x_14377:
        /* <DEDUP_REMOVED lines=11> */
.L_x_14384:
        /* <DEDUP_REMOVED lines=21> */
.L_x_14388:
[----:B------:R-:W-:Y:S05]  /*76b0*/  BSYNC B1 ;  /* 0x0000000000017941 */ /* 0x000fea0003800000 */
.L_x_14387:
[----:B------:R-:W-:Y:S01]  /*76c0*/  LEA R5, R0, 0x3b800000, 0x17 ;  /* 0x3b80000000057811 */ /* 0x000fe200078eb8ff */
[----:B------:R-:W-:-:S05]  /*76d0*/  IMAD.SHL.U32 R0, R3, 0x100000, RZ ;  /* 0x0010000003007824 */ /* 0x000fca00078e00ff */
[----:B------:R-:W-:-:S07]  /*76e0*/  LOP3.LUT R0, R5, R0, R6, 0xfe, !PT ;  /* 0x0000000005007212 */ /* 0x000fce00078efe06 */
.L_x_14386:
[----:B------:R-:W-:Y:S05]  /*76f0*/  BSYNC B0 ;  /* 0x0000000000007941 */ /* 0x000fea0003800000 */
.L_x_14385:
[----:B------:R-:W-:-:S04]  /*7700*/  FMUL.FTZ R0, R0, 1 ;  /* 0x3f80000000007820 */ /* 0x000fc80000410000 */
[----:B------:R0:W1:Y:S01]  /*7710*/  F2F.F64.F32 R16, R0 ;  /* 0x0000000000107310 */ /* 0x0000620000201800 */
[----:B------:R-:W-:Y:S05]  /*7720*/  BRA `(.L_x_14332) ;  /* 0x0000000400147947 */ /* 0x000fea0003800000 */
.L_x_14383:
        /* <DEDUP_REMOVED lines=21> */
.L_x_14392:
[----:B------:R-:W-:Y:S05]  /*7880*/  BSYNC B1 ;  /* 0x0000000000017941 */ /* 0x000fea0003800000 */
.L_x_14391:
[----:B------:R-:W-:Y:S01]  /*7890*/  LEA R5, R0, 0x37800000, 0x17 ;  /* 0x3780000000057811 */ /* 0x000fe200078eb8ff */
[----:B------:R-:W-:-:S05]  /*78a0*/  IMAD.SHL.U32 R0, R3, 0x200000, RZ ;  /* 0x0020000003007824 */ /* 0x000fca00078e00ff */
[----:B------:R-:W-:-:S07]  /*78b0*/  LOP3.LUT R0, R5, R0, R6, 0xfe, !PT ;  /* 0x0000000005007212 */ /* 0x000fce00078efe06 */
.L_x_14390:
[----:B------:R-:W-:Y:S05]  /*78c0*/  BSYNC B0 ;  /* 0x0000000000007941 */ /* 0x000fea0003800000 */
.L_x_14389:
[----:B------:R-:W-:-:S04]  /*78d0*/  FMUL.FTZ R0, R0, 1 ;  /* 0x3f80000000007820 */ /* 0x000fc80000410000 */
[----:B------:R0:W1:Y:S01]  /*78e0*/  F2F.F64.F32 R16, R0 ;  /* 0x0000000000107310 */ /* 0x0000620000201800 */
[----:B------:R-:W-:Y:S05]  /*78f0*/  BRA `(.L_x_14332) ;  /* 0x0000000000a07947 */ /* 0x000fea0003800000 */
.L_x_14382:
        /* <DEDUP_REMOVED lines=14> */
.L_x_14396:
[----:B------:R-:W-:Y:S05]  /*79e0*/  BSYNC B0 ;  /* 0x0000000000007941 */ /* 0x000fea0003800000 */
.L_x_14395:
[----:B------:R-:W-:-:S04]  /*79f0*/  FMUL.FTZ R0, R0, 1 ;  /* 0x3f80000000007820 */ /* 0x000fc80000410000 */
[----:B------:R0:W1:Y:S01]  /*7a00*/  F2F.F64.F32 R16, R0 ;  /* 0x0000000000107310 */ /* 0x0000620000201800 */
[----:B------:R-:W-:Y:S05]  /*7a10*/  BRA `(.L_x_14332) ;  /* 0x0000000000587947 */ /* 0x000fea0003800000 */
.L_x_14370:
        /* <DEDUP_REMOVED lines=16> */
.L_x_14397:
[----:B------:R-:W-:Y:S05]  /*7b20*/  BRA `(.L_x_14332) ;  /* 0x0000000000147947 */ /* 0x000fea0003800000 */
.L_x_14394:
[----:B------:R-:W2:Y:S02]  /*7b30*/  LDG.E.64 R16, desc[UR36][R4.64] ;  /* 0x0000002404107981 */ /* 0x000ea4000c1e1b00 */
[----:B--2---:R-:W0:Y:S01]  /*7b40*/  I2F.F64.U64 R16, R16 ;  /* 0x0000001000107312 */ /* 0x004e220000301800 */
[----:B------:R-:W-:Y:S05]  /*7b50*/  BRA `(.L_x_14332) ;  /* 0x0000000000087947 */ /* 0x000fea0003800000 */
.L_x_14393:
[----:B------:R-:W2:Y:S02]  /*7b60*/  LDG.E R4, desc[UR36][R4.64] ;  /* 0x0000002404047981 */ /* 0x000ea4000c1e1900 */
[----:B--2---:R0:W1:Y:S02]  /*7b70*/  I2F.F64.U32 R16, R4 ;  /* 0x0000000400107312 */ /* 0x0040640000201800 */
.L_x_14332:
[----:B------:R-:W-:Y:S05]  /*7b80*/  BSYNC B6 ;  /* 0x0000000000067941 */ /* 0x000fea0003800000 */
.L_x_14331:
[----:B------:R-:W4:Y:S01]  /*7b90*/  S2R R23, SR_TID.X ;  /* 0x0000000000177919 */ /* 0x000f220000002100 */
[----:B------:R-:W4:Y:S01]  /*7ba0*/  LDC.U8 R19, c[0x0][0x240] ;  /* 0x00009000ff137b82 */ /* 0x000f220000000000 */
[----:B01-3-5:R-:W-:Y:S01]  /*7bb0*/  DADD R4, -R32, 1 ;  /* 0x3ff0000020047429 */ /* 0x02bfe20000000100 */
[----:B------:R-:W-:Y:S01]  /*7bc0*/  BSSY B6, `(.L_x_14398) ;  /* 0x0000124000067945 */ /* 0x000fe20003800000 */
[----:B--2---:R-:W-:Y:S02]  /*7bd0*/  DADD R6, -R28, 1 ;  /* 0x3ff000001c067429 */ /* 0x004fe40000000100 */
[----:B------:R-:W-:Y:S02]  /*7be0*/  DADD R8, -R24, 1 ;  /* 0x3ff0000018087429 */ /* 0x000fe40000000100 */
[----:B------:R-:W-:Y:S02]  /*7bf0*/  DADD R10, -R16, 1 ;  /* 0x3ff00000100a7429 */ /* 0x000fe40000000100 */
[----:B----4-:R-:W-:-:S02]  /*7c00*/  DMUL R4, R4, R34 ;  /* 0x0000002204047228 */ /* 0x010fc40000000000 */
[----:B------:R-:W-:Y:S02]  /*7c10*/  DMUL R6, R6, R36 ;  /* 0x0000002406067228 */ /* 0x000fe40000000000 */
[----:B------:R-:W-:Y:S02]  /*7c20*/  DMUL R8, R8, R30 ;  /* 0x0000001e08087228 */ /* 0x000fe40000000000 */
[----:B------:R-:W-:Y:S02]  /*7c30*/  DMUL R10, R10, R26 ;  /* 0x0000001a0a0a7228 */ /* 0x000fe40000000000 */
[----:B------:R-:W-:Y:S02]  /*7c40*/  DMUL R4, R4, R32 ;  /* 0x0000002004047228 */ /* 0x000fe40000000000 */
[----:B------:R-:W-:Y:S02]  /*7c50*/  DMUL R28, R6, R28 ;  /* 0x0000001c061c7228 */ /* 0x000fe40000000000 */
[----:B------:R-:W-:-:S02]  /*7c60*/  DMUL R24, R8, R24 ;  /* 0x0000001808187228 */ /* 0x000fc40000000000 */
        /* <DEDUP_REMOVED lines=25> */
.L_x_14403:
[----:B------:R-:W0:Y:S02]  /*7e00*/  F2I.S64.F64.TRUNC R4, R4 ;  /* 0x0000000400047311 */ /* 0x000e24000030d900 */
[----:B0-----:R-:W-:-:S05]  /*7e10*/  IMAD.MOV.U32 R3, RZ, RZ, R4 ;  /* 0x000000ffff037224 */ /* 0x001fca00078e0004 */
[----:B------:R0:W-:Y:S01]  /*7e20*/  STG.E.U8 desc[UR36][R8.64], R3 ;  /* 0x0000000308007986 */ /* 0x0001e2000c101124 */
[----:B------:R-:W-:Y:S05]  /*7e30*/  BRA `(.L_x_14399) ;  /* 0x0000000c00f07947 */ /* 0x000fea0003800000 */
.L_x_14402:
        /* <DEDUP_REMOVED lines=9> */
.L_x_14406:
[----:B------:R-:W0:Y:S02]  /*7ed0*/  F2I.F64.TRUNC R5, R4 ;  /* 0x0000000400057311 */ /* 0x000e24000030d100 */
[----:B0-----:R0:W-:Y:S01]  /*7ee0*/  STG.E desc[UR36][R8.64], R5 ;  /* 0x0000000508007986 */ /* 0x0011e2000c101924 */
[----:B------:R-:W-:Y:S05]  /*7ef0*/  BRA `(.L_x_14399) ;  /* 0x0000000c00c07947 */ /* 0x000fea0003800000 */
.L_x_14405:
[----:B------:R-:W0:Y:S02]  /*7f00*/  F2I.F64.TRUNC R5, R4 ;  /* 0x0000000400057311 */ /* 0x000e24000030d100 */
[----:B0-----:R0:W-:Y:S01]  /*7f10*/  STG.E.U16 desc[UR36][R8.64], R5 ;  /* 0x0000000508007986 */ /* 0x0011e2000c101524 */
[----:B------:R-:W-:Y:S05]  /*7f20*/  BRA `(.L_x_14399) ;  /* 0x0000000c00b47947 */ /* 0x000fea0003800000 */
.L_x_14401:
        /* <DEDUP_REMOVED lines=13> */
.L_x_14408:
        /* <DEDUP_REMOVED lines=8> */
.L_x_14407:
        /* <DEDUP_REMOVED lines=14> */
.L_x_14410:
        /* <DEDUP_REMOVED lines=9> */
.L_x_14409:
[----:B------:R4:W-:Y:S01]  /*81f0*/  STG.E.64 desc[UR36][R8.64], R4 ;  /* 0x0000000408007986 */ /* 0x0009e2000c101b24 */
[----:B------:R-:W-:Y:S05]  /*8200*/  BRA `(.L_x_14399) ;  /* 0x0000000800fc7947 */ /* 0x000fea0003800000 */
.L_x_14400:
        /* <DEDUP_REMOVED lines=12> */
.L_x_14413:
[----:B------:R-:W-:-:S05]  /*82d0*/  CS2R R6, SRZ ;  /* 0x0000000000067805 */ /* 0x000fca000001ff00 */
[----:B------:R0:W-:Y:S01]  /*82e0*/  STG.E.128 desc[UR36][R8.64], R4 ;  /* 0x0000000408007986 */ /* 0x0001e2000c101d24 */
[----:B------:R-:W-:Y:S05]  /*82f0*/  BRA `(.L_x_14399) ;  /* 0x0000000800c07947 */ /* 0x000fea0003800000 */
.L_x_14412:
        /* <DEDUP_REMOVED lines=25> */
.L_x_14417:
[----:B------:R-:W-:Y:S05]  /*8490*/  BSYNC B0 ;  /* 0x0000000000007941 */ /* 0x000fea0003800000 */
.L_x_14416:
[----:B------:R-:W-:-:S05]  /*84a0*/  LOP3.LUT R7, R0, R7, RZ, 0xfc, !PT ;  /* 0x0000000700077212 */ /* 0x000fca00078efcff */
[----:B------:R0:W-:Y:S01]  /*84b0*/  STG.E.U8 desc[UR36][R8.64], R7 ;  /* 0x0000000708007986 */ /* 0x0001e2000c101124 */
[----:B------:R-:W-:Y:S05]  /*84c0*/  BRA `(.L_x_14399) ;  /* 0x00000008004c7947 */ /* 0x000fea0003800000 */
.L_x_14415:
        /* <DEDUP_REMOVED lines=17> */
.L_x_14419:
[----:B------:R-:W-:Y:S01]  /*85e0*/  IMAD.MOV.U32 R0, RZ, RZ, 0x7f ;  /* 0x0000007fff007424 */ /* 0x000fe200078e00ff */
[----:B------:R-:W-:-:S04]  /*85f0*/  ISETP.GT.U32.AND P0, PT, R3, 0x7f800000, PT ;  /* 0x7f8000000300780c */ /* 0x000fc80003f04070 */
[----:B------:R-:W-:-:S09]  /*8600*/  SEL R0, R0, 0x7c, P0 ;  /* 0x0000007c00007807 */ /* 0x000fd20000000000 */
.L_x_14420:
[----:B------:R-:W-:Y:S05]  /*8610*/  BSYNC B0 ;  /* 0x0000000000007941 */ /* 0x000fea0003800000 */
.L_x_14418:
[----:B------:R-:W-:-:S04]  /*8620*/  LOP3.LUT R3, R7, 0x80000000, RZ, 0xc0, !PT ;  /* 0x8000000007037812 */ /* 0x000fc800078ec0ff */
[----:B------:R-:W-:-:S04]  /*8630*/  SHF.R.U32.HI R3, RZ, 0x18, R3 ;  /* 0x00000018ff037819 */ /* 0x000fc80000011603 */
[----:B------:R-:W-:-:S05]  /*8640*/  LOP3.LUT R3, R0, R3, RZ, 0xfc, !PT ;  /* 0x0000000300037212 */ /* 0x000fca00078efcff */
[----:B------:R0:W-:Y:S01]  /*8650*/  STG.E.U8 desc[UR36][R8.64], R3 ;  /* 0x0000000308007986 */ /* 0x0001e2000c101124 */
[----:B------:R-:W-:Y:S05]  /*8660*/  BRA `(.L_x_14399) ;  /* 0x0000000400e47947 */ /* 0x000fea0003800000 */
.L_x_14414:
        /* <DEDUP_REMOVED lines=8> */
.L_x_14411:
        /* <DEDUP_REMOVED lines=11> */
.L_x_14423:
        /* <DEDUP_REMOVED lines=21> */
.L_x_14426:
[----:B------:R-:W-:-:S04]  /*88f0*/  LOP3.LUT R0, R7, 0x80000000, RZ, 0xc0, !PT ;  /* 0x8000000007007812 */ /* 0x000fc800078ec0ff */
[----:B------:R-:W-:-:S04]  /*8900*/  SHF.R.U32.HI R0, RZ, 0x18, R0 ;  /* 0x00000018ff007819 */ /* 0x000fc80000011600 */
[----:B------:R-:W-:-:S07]  /*8910*/  LOP3.LUT R0, R3, R0, RZ, 0xfc, !PT ;  /* 0x0000000003007212 */ /* 0x000fce00078efcff */
.L_x_14425:
[----:B------:R-:W-:Y:S05]  /*8920*/  BSYNC B0 ;  /* 0x0000000000007941 */ /* 0x000fea0003800000 */
.L_x_14424:
[----:B------:R0:W-:Y:S01]  /*8930*/  STG.E.U8 desc[UR36][R8.64], R0 ;  /* 0x0000000008007986 */ /* 0x0001e2000c101124 */
[----:B------:R-:W-:Y:S05]  /*8940*/  BRA `(.L_x_14399) ;  /* 0x00000004002c7947 */ /* 0x000fea0003800000 */
.L_x_14422:
        /* <DEDUP_REMOVED lines=21> */
.L_x_14429:
[----:B------:R-:W-:-:S04]  /*8aa0*/  LOP3.LUT R0, R7, 0x80000000, RZ, 0xc0, !PT ;  /* 0x8000000007007812 */ /* 0x000fc800078ec0ff */
[----:B------:R-:W-:-:S04]  /*8ab0*/  SHF.R.U32.HI R0, RZ, 0x18, R0 ;  /* 0x00000018ff007819 */ /* 0x000fc80000011600 */
[----:B------:R-:W-:-:S07]  /*8ac0*/  LOP3.LUT R0, R3, R0, RZ, 0xfc, !PT ;  /* 0x0000000003007212 */ /* 0x000fce00078efcff */
.L_x_14428:
[----:B------:R-:W-:Y:S05]  /*8ad0*/  BSYNC B0 ;  /* 0x0000000000007941 */ /* 0x000fea0003800000 */
.L_x_14427:
[----:B------:R0:W-:Y:S01]  /*8ae0*/  STG.E.U8 desc[UR36][R8.64], R0 ;  /* 0x0000000008007986 */ /* 0x0001e2000c101124 */
[----:B------:R-:W-:Y:S05]  /*8af0*/  BRA `(.L_x_14399) ;  /* 0x0000000000c07947 */ /* 0x000fea0003800000 */
.L_x_14421:
        /* <DEDUP_REMOVED lines=26> */
.L_x_14404:
        /* <DEDUP_REMOVED lines=16> */
.L_x_14432:
[----:B------:R-:W-:Y:S05]  /*8da0*/  BRA `(.L_x_14399) ;  /* 0x0000000000147947 */ /* 0x000fea0003800000 */
.L_x_14431:
[----:B------:R-:W0:Y:S02]  /*8db0*/  F2I.U64.F64.TRUNC R4, R4 ;  /* 0x0000000400047311 */ /* 0x000e24000030d800 */
[----:B0-----:R0:W-:Y:S01]  /*8dc0*/  STG.E.64 desc[UR36][R8.64], R4 ;  /* 0x0000000408007986 */ /* 0x0011e2000c101b24 */
[----:B------:R-:W-:Y:S05]  /*8dd0*/  BRA `(.L_x_14399) ;  /* 0x0000000000087947 */ /* 0x000fea0003800000 */
.L_x_14430:
[----:B------:R-:W0:Y:S02]  /*8de0*/  F2I.U32.F64.TRUNC R5, R4 ;  /* 0x0000000400057311 */ /* 0x000e24000030d000 */
[----:B0-----:R0:W-:Y:S02]  /*8df0*/  STG.E desc[UR36][R8.64], R5 ;  /* 0x0000000508007986 */ /* 0x0011e4000c101924 */
.L_x_14399:
[----:B------:R-:W-:Y:S05]  /*8e00*/  BSYNC B6 ;  /* 0x0000000000067941 */ /* 0x000fea0003800000 */
.L_x_14398:
        /* <DEDUP_REMOVED lines=24> */
.L_x_14438:
[----:B------:R-:W0:Y:S02]  /*8f90*/  F2I.S64.F64.TRUNC R28, R28 ;  /* 0x0000001c001c7311 */ /* 0x000e24000030d900 */
[----:B0-----:R-:W-:-:S05]  /*8fa0*/  IMAD.MOV.U32 R3, RZ, RZ, R28 ;  /* 0x000000ffff037224 */ /* 0x001fca00078e001c */
[----:B------:R0:W-:Y:S01]  /*8fb0*/  STG.E.U8 desc[UR36][R4.64], R3 ;  /* 0x0000000304007986 */ /* 0x0001e2000c101124 */
[----:B------:R-:W-:Y:S05]  /*8fc0*/  BRA `(.L_x_14440) ;  /* 0x0000000c00f07947 */ /* 0x000fea0003800000 */
.L_x_14437:
        /* <DEDUP_REMOVED lines=9> */
.L_x_14442:
[----:B------:R-:W0:Y:S02]  /*9060*/  F2I.F64.TRUNC R29, R28 ;  /* 0x0000001c001d7311 */ /* 0x000e24000030d100 */
[----:B0-----:R0:W-:Y:S01]  /*9070*/  STG.E desc[UR36][R4.64], R29 ;  /* 0x0000001d04007986 */ /* 0x0011e2000c101924 */
[----:B------:R-:W-:Y:S05]  /*9080*/  BRA `(.L_x_14440) ;  /* 0x0000000c00c07947 */ /* 0x000fea0003800000 */
.L_x_14441:
[----:B------:R-:W0:Y:S02]  /*9090*/  F2I.F64.TRUNC R29, R28 ;  /* 0x0000001c001d7311 */ /* 0x000e24000030d100 */
[----:B0-----:R0:W-:Y:S01]  /*90a0*/  STG.E.U16 desc[UR36][R4.64], R29 ;  /* 0x0000001d04007986 */ /* 0x0011e2000c101524 */
[----:B------:R-:W-:Y:S05]  /*90b0*/  BRA `(.L_x_14440) ;  /* 0x0000000c00b47947 */ /* 0x000fea0003800000 */
.L_x_14436:
        /* <DEDUP_REMOVED lines=13> */
.L_x_14444:
        /* <DEDUP_REMOVED lines=8> */
.L_x_14443:
        /* <DEDUP_REMOVED lines=14> */
.L_x_14446:
        /* <DEDUP_REMOVED lines=9> */
.L_x_14445:
[----:B------:R4:W-:Y:S01]  /*9380*/  STG.E.64 desc[UR36][R4.64], R28 ;  /* 0x0000001c04007986 */ /* 0x0009e2000c101b24 */
[----:B------:R-:W-:Y:S05]  /*9390*/  BRA `(.L_x_14440) ;  /* 0x0000000800fc7947 */ /* 0x000fea0003800000 */
.L_x_14435:
        /* <DEDUP_REMOVED lines=12> */
.L_x_14449:
[----:B------:R-:W-:-:S05]  /*9460*/  CS2R R30, SRZ ;  /* 0x00000000001e7805 */ /* 0x000fca000001ff00 */
[----:B------:R0:W-:Y:S01]  /*9470*/  STG.E.128 desc[UR36][R4.64], R28 ;  /* 0x0000001c04007986 */ /* 0x0001e2000c101d24 */
[----:B------:R-:W-:Y:S05]  /*9480*/  BRA `(.L_x_14440) ;  /* 0x0000000800c07947 */ /* 0x000fea0003800000 */
.L_x_14448:
        /* <DEDUP_REMOVED lines=25> */
.L_x_14453:
[----:B------:R-:W-:Y:S05]  /*9620*/  BSYNC B0 ;  /* 0x0000000000007941 */ /* 0x000fea0003800000 */
.L_x_14452:
[----:B------:R-:W-:-:S05]  /*9630*/  LOP3.LUT R7, R0, R7, RZ, 0xfc, !PT ;  /* 0x0000000700077212 */ /* 0x000fca00078efcff */
[----:B------:R0:W-:Y:S01]  /*9640*/  STG.E.U8 desc[UR36][R4.64], R7 ;  /* 0x0000000704007986 */ /* 0x0001e2000c101124 */
[----:B------:R-:W-:Y:S05]  /*9650*/  BRA `(.L_x_14440) ;  /* 0x00000008004c7947 */ /* 0x000fea0003800000 */
.L_x_14451:
        /* <DEDUP_REMOVED lines=17> */
.L_x_14455:
[----:B------:R-:W-:Y:S01]  /*9770*/  IMAD.MOV.U32 R0, RZ, RZ, 0x7f ;  /* 0x0000007fff007424 */ /* 0x000fe200078e00ff */
[----:B------:R-:W-:-:S04]  /*9780*/  ISETP.GT.U32.AND P0, PT, R3, 0x7f800000, PT ;  /* 0x7f8000000300780c */ /* 0x000fc80003f04070 */
[----:B------:R-:W-:-:S09]  /*9790*/  SEL R0, R0, 0x7c, P0 ;  /* 0x0000007c00007807 */ /* 0x000fd20000000000 */
.L_x_14456:
[----:B------:R-:W-:Y:S05]  /*97a0*/  BSYNC B0 ;  /* 0x0000000000007941 */ /* 0x000fea0003800000 */
.L_x_14454:
[----:B------:R-:W-:-:S04]  /*97b0*/  LOP3.LUT R3, R7, 0x80000000, RZ, 0xc0, !PT ;  /* 0x8000000007037812 */ /* 0x000fc800078ec0ff */
[----:B------:R-:W-:-:S04]  /*97c0*/  SHF.R.U32.HI R3, RZ, 0x18, R3 ;  /* 0x00000018ff037819 */ /* 0x000fc80000011603 */
[----:B------:R-:W-:-:S05]  /*97d0*/  LOP3.LUT R3, R0, R3, RZ, 0xfc, !PT ;  /* 0x0000000300037212 */ /* 0x000fca00078efcff */
[----:B------:R0:W-:Y:S01]  /*97e0*/  STG.E.U8 desc[UR36][R4.64], R3 ;  /* 0x0000000304007986 */ /* 0x0001e2000c101124 */
[----:B------:R-:W-:Y:S05]  /*97f0*/  BRA `(.L_x_14440) ;  /* 0x0000000400e47947 */ /* 0x000fea0003800000 */
.L_x_14450:
        /* <DEDUP_REMOVED lines=8> */
.L_x_14447:
        /* <DEDUP_REMOVED lines=11> */
.L_x_14459:
        /* <DEDUP_REMOVED lines=21> */
.L_x_14462:
[----:B------:R-:W-:-:S04]  /*9a80*/  LOP3.LUT R0, R7, 0x80000000, RZ, 0xc0, !PT ;  /* 0x8000000007007812 */ /* 0x000fc800078ec0ff */
[----:B------:R-:W-:-:S04]  /*9a90*/  SHF.R.U32.HI R0, RZ, 0x18, R0 ;  /* 0x00000018ff007819 */ /* 0x000fc80000011600 */
[----:B------:R-:W-:-:S07]  /*9aa0*/  LOP3.LUT R0, R3, R0, RZ, 0xfc, !PT ;  /* 0x0000000003007212 */ /* 0x000fce00078efcff */
.L_x_14461:
[----:B------:R-:W-:Y:S05]  /*9ab0*/  BSYNC B0 ;  /* 0x0000000000007941 */ /* 0x000fea0003800000 */
.L_x_14460:
[----:B------:R0:W-:Y:S01]  /*9ac0*/  STG.E.U8 desc[UR36][R4.64], R0 ;  /* 0x0000000004007986 */ /* 0x0001e2000c101124 */
[----:B------:R-:W-:Y:S05]  /*9ad0*/  BRA `(.L_x_14440) ;  /* 0x00000004002c7947 */ /* 0x000fea0003800000 */
.L_x_14458:
        /* <DEDUP_REMOVED lines=21> */
.L_x_14465:
[----:B------:R-:W-:-:S04]  /*9c30*/  LOP3.LUT R0, R7, 0x80000000, RZ, 0xc0, !PT ;  /* 0x8000000007007812 */ /* 0x000fc800078ec0ff */
[----:B------:R-:W-:-:S04]  /*9c40*/  SHF.R.U32.HI R0, RZ, 0x18, R0 ;  /* 0x00000018ff007819 */ /* 0x000fc80000011600 */
[----:B------:R-:W-:-:S07]  /*9c50*/  LOP3.LUT R0, R3, R0, RZ, 0xfc, !PT ;  /* 0x0000000003007212 */ /* 0x000fce00078efcff */
.L_x_14464:
[----:B------:R-:W-:Y:S05]  /*9c60*/  BSYNC B0 ;  /* 0x0000000000007941 */ /* 0x000fea0003800000 */
.L_x_14463:
[----:B------:R0:W-:Y:S01]  /*9c70*/  STG.E.U8 desc[UR36][R4.64], R0 ;  /* 0x0000000004007986 */ /* 0x0001e2000c101124 */
[----:B------:R-:W-:Y:S05]  /*9c80*/  BRA `(.L_x_14440) ;  /* 0x0000000000c07947 */ /* 0x000fea0003800000 */
.L_x_14457:
        /* <DEDUP_REMOVED lines=26> */
.L_x_14439:
        /* <DEDUP_REMOVED lines=16> */
.L_x_14468:
[----:B------:R-:W-:Y:S05]  /*9f30*/  BRA `(.L_x_14440) ;  /* 0x0000000000147947 */ /* 0x000fea0003800000 */
.L_x_14467:
[----:B------:R-:W0:Y:S02]  /*9f40*/  F2I.U64.F64.TRUNC R28, R28 ;  /* 0x0000001c001c7311 */ /* 0x000e24000030d800 */
[----:B0-----:R0:W-:Y:S01]  /*9f50*/  STG.E.64 desc[UR36][R4.64], R28 ;  /* 0x0000001c04007986 */ /* 0x0011e2000c101b24 */
[----:B------:R-:W-:Y:S05]  /*9f60*/  BRA `(.L_x_14440) ;  /* 0x0000000000087947 */ /* 0x000fea0003800000 */
.L_x_14466:
[----:B------:R-:W0:Y:S02]  /*9f70*/  F2I.U32.F64.TRUNC R29, R28 ;  /* 0x0000001c001d7311 */ /* 0x000e24000030d000 */
[----:B0-----:R0:W-:Y:S02]  /*9f80*/  STG.E desc[UR36][R4.64], R29 ;  /* 0x0000001d04007986 */ /* 0x0011e4000c101924 */
.L_x_14440:
        /* <DEDUP_REMOVED lines=24> */
.L_x_14472:
[----:B------:R-:W0:Y:S02]  /*a110*/  F2I.S64.F64.TRUNC R24, R24 ;  /* 0x0000001800187311 */ /* 0x000e24000030d900 */
[----:B0-----:R-:W-:-:S05]  /*a120*/  IMAD.MOV.U32 R3, RZ, RZ, R24 ;  /* 0x000000ffff037224 */ /* 0x001fca00078e0018 */
[----:B------:R0:W-:Y:S01]  /*a130*/  STG.E.U8 desc[UR36][R4.64], R3 ;  /* 0x0000000304007986 */ /* 0x0001e2000c101124 */
[----:B------:R-:W-:Y:S05]  /*a140*/  BRA `(.L_x_14474) ;  /* 0x0000000c00f07947 */ /* 0x000fea0003800000 */
.L_x_14471:
        /* <DEDUP_REMOVED lines=9> */
.L_x_14476:
[----:B------:R-:W0:Y:S02]  /*a1e0*/  F2I.F64.TRUNC R25, R24 ;  /* 0x0000001800197311 */ /* 0x000e24000030d100 */
[----:B0-----:R0:W-:Y:S01]  /*a1f0*/  STG.E desc[UR36][R4.64], R25 ;  /* 0x0000001904007986 */ /* 0x0011e2000c101924 */
[----:B------:R-:W-:Y:S05]  /*a200*/  BRA `(.L_x_14474) ;  /* 0x0000000c00c07947 */ /* 0x000fea0003800000 */
.L_x_14475:
[----:B------:R-:W0:Y:S02]  /*a210*/  F2I.F64.TRUNC R25, R24 ;  /* 0x0000001800197311 */ /* 0x000e24000030d100 */
[----:B0-----:R0:W-:Y:S01]  /*a220*/  STG.E.U16 desc[UR36][R4.64], R25 ;  /* 0x0000001904007986 */ /* 0x0011e2000c101524 */
[----:B------:R-:W-:Y:S05]  /*a230*/  BRA `(.L_x_14474) ;  /* 0x0000000c00b47947 */ /* 0x000fea0003800000 */
.L_x_14470:
        /* <DEDUP_REMOVED lines=13> */
.L_x_14478:
        /* <DEDUP_REMOVED lines=8> */
.L_x_14477:
        /* <DEDUP_REMOVED lines=14> */
.L_x_14480:
        /* <DEDUP_REMOVED lines=9> */
.L_x_14479:
[----:B------:R0:W-:Y:S01]  /*a500*/  STG.E.64 desc[UR36][R4.64], R24 ;  /* 0x0000001804007986 */ /* 0x0001e2000c101b24 */
[----:B------:R-:W-:Y:S05]  /*a510*/  BRA `(.L_x_14474) ;  /* 0x0000000800fc7947 */ /* 0x000fea0003800000 */
.L_x_14469:
        /* <DEDUP_REMOVED lines=12> */
.L_x_14483:
[----:B------:R-:W-:-:S05]  /*a5e0*/  CS2R R26, SRZ ;  /* 0x00000000001a7805 */ /* 0x000fca000001ff00 */
[----:B------:R0:W-:Y:S01]  /*a5f0*/  STG.E.128 desc[UR36][R4.64], R24 ;  /* 0x0000001804007986 */ /* 0x0001e2000c101d24 */
[----:B------:R-:W-:Y:S05]  /*a600*/  BRA `(.L_x_14474) ;  /* 0x0000000800c07947 */ /* 0x000fea0003800000 */
.L_x_14482:
        /* <DEDUP_REMOVED lines=25> */
.L_x_14487:
[----:B------:R-:W-:Y:S05]  /*a7a0*/  BSYNC B0 ;  /* 0x0000000000007941 */ /* 0x000fea0003800000 */
.L_x_14486:
[----:B------:R-:W-:-:S05]  /*a7b0*/  LOP3.LUT R7, R0, R7, RZ, 0xfc, !PT ;  /* 0x0000000700077212 */ /* 0x000fca00078efcff */
[----:B------:R0:W-:Y:S01]  /*a7c0*/  STG.E.U8 desc[UR36][R4.64], R7 ;  /* 0x0000000704007986 */ /* 0x0001e2000c101124 */
[----:B------:R-:W-:Y:S05]  /*a7d0*/  BRA `(.L_x_14474) ;  /* 0x00000008004c7947 */ /* 0x000fea0003800000 */
.L_x_14485:
        /* <DEDUP_REMOVED lines=17> */
.L_x_14489:
[----:B------:R-:W-:Y:S01]  /*a8f0*/  IMAD.MOV.U32 R0, RZ, RZ, 0x7f ;  /* 0x0000007fff007424 */ /* 0x000fe200078e00ff */
[----:B------:R-:W-:-:S04]  /*a900*/  ISETP.GT.U32.AND P0, PT, R3, 0x7f800000, PT ;  /* 0x7f8000000300780c */ /* 0x000fc80003f04070 */
[----:B------:R-:W-:-:S09]  /*a910*/  SEL R0, R0, 0x7c, P0 ;  /* 0x0000007c00007807 */ /* 0x000fd20000000000 */
.L_x_14490:
[----:B------:R-:W-:Y:S05]  /*a920*/  BSYNC B0 ;  /* 0x0000000000007941 */ /* 0x000fea0003800000 */
.L_x_14488:
[----:B------:R-:W-:-:S04]  /*a930*/  LOP3.LUT R3, R7, 0x80000000, RZ, 0xc0, !PT ;  /* 0x8000000007037812 */ /* 0x000fc800078ec0ff */
[----:B------:R-:W-:-:S04]  /*a940*/  SHF.R.U32.HI R3, RZ, 0x18, R3 ;  /* 0x00000018ff037819 */ /* 0x000fc80000011603 */
[----:B------:R-:W-:-:S05]  /*a950*/  LOP3.LUT R3, R0, R3, RZ, 0xfc, !PT ;  /* 0x0000000300037212 */ /* 0x000fca00078efcff */
[----:B------:R0:W-:Y:S01]  /*a960*/  STG.E.U8 desc[UR36][R4.64], R3 ;  /* 0x0000000304007986 */ /* 0x0001e2000c101124 */
[----:B------:R-:W-:Y:S05]  /*a970*/  BRA `(.L_x_14474) ;  /* 0x0000000400e47947 */ /* 0x000fea0003800000 */
.L_x_14484:
        /* <DEDUP_REMOVED lines=8> */
.L_x_14481:
        /* <DEDUP_REMOVED lines=11> */
.L_x_14493:
        /* <DEDUP_REMOVED lines=21> */
.L_x_14496:
[----:B------:R-:W-:-:S04]  /*ac00*/  LOP3.LUT R0, R7, 0x80000000, RZ, 0xc0, !PT ;  /* 0x8000000007007812 */ /* 0x000fc800078ec0ff */
[----:B------:R-:W-:-:S04]  /*ac10*/  SHF.R.U32.HI R0, RZ, 0x18, R0 ;  /* 0x00000018ff007819 */ /* 0x000fc80000011600 */
[----:B------:R-:W-:-:S07]  /*ac20*/  LOP3.LUT R0, R3, R0, RZ, 0xfc, !PT ;  /* 0x0000000003007212 */ /* 0x000fce00078efcff */
.L_x_14495:
[----:B------:R-:W-:Y:S05]  /*ac30*/  BSYNC B0 ;  /* 0x0000000000007941 */ /* 0x000fea0003800000 */
.L_x_14494:
[----:B------:R0:W-:Y:S01]  /*ac40*/  STG.E.U8 desc[UR36][R4.64], R0 ;  /* 0x0000000004007986 */ /* 0x0001e2000c101124 */
[----:B------:R-:W-:Y:S05]  /*ac50*/  BRA `(.L_x_14474) ;  /* 0x00000004002c7947 */ /* 0x000fea0003800000 */
.L_x_14492:
        /* <DEDUP_REMOVED lines=21> */
.L_x_14499:
[----:B------:R-:W-:-:S04]  /*adb0*/  LOP3.LUT R0, R7, 0x80000000, RZ, 0xc0, !PT ;  /* 0x8000000007007812 */ /* 0x000fc800078ec0ff */
[----:B------:R-:W-:-:S04]  /*adc0*/  SHF.R.U32.HI R0, RZ, 0x18, R0 ;  /* 0x00000018ff007819 */ /* 0x000fc80000011600 */
[----:B------:R-:W-:-:S07]  /*add0*/  LOP3.LUT R0, R3, R0, RZ, 0xfc, !PT ;  /* 0x0000000003007212 */ /* 0x000fce00078efcff */
.L_x_14498:
[----:B------:R-:W-:Y:S05]  /*ade0*/  BSYNC B0 ;  /* 0x0000000000007941 */ /* 0x000fea0003800000 */
.L_x_14497:
[----:B------:R0:W-:Y:S01]  /*adf0*/  STG.E.U8 desc[UR36][R4.64], R0 ;  /* 0x0000000004007986 */ /* 0x0001e2000c101124 */
[----:B------:R-:W-:Y:S05]  /*ae00*/  BRA `(.L_x_14474) ;  /* 0x0000000000c07947 */ /* 0x000fea0003800000 */
.L_x_14491:
        /* <DEDUP_REMOVED lines=26> */
.L_x_14473:
        /* <DEDUP_REMOVED lines=16> */
.L_x_14502:
[----:B------:R-:W-:Y:S05]  /*b0b0*/  BRA `(.L_x_14474) ;  /* 0x0000000000147947 */ /* 0x000fea0003800000 */
.L_x_14501:
[----:B------:R-:W0:Y:S02]  /*b0c0*/  F2I.U64.F64.TRUNC R24, R24 ;  /* 0x0000001800187311 */ /* 0x000e24000030d800 */
[----:B0-----:R0:W-:Y:S01]  /*b0d0*/  STG.E.64 desc[UR36][R4.64], R24 ;  /* 0x0000001804007986 */ /* 0x0011e2000c101b24 */
[----:B------:R-:W-:Y:S05]  /*b0e0*/  BRA `(.L_x_14474) ;  /* 0x0000000000087947 */ /* 0x000fea0003800000 */
.L_x_14500:
[----:B------:R-:W0:Y:S02]  /*b0f0*/  F2I.U32.F64.TRUNC R25, R24 ;  /* 0x0000001800197311 */ /* 0x000e24000030d000 */
[----:B0-----:R0:W-:Y:S02]  /*b100*/  STG.E desc[UR36][R4.64], R25 ;  /* 0x0000001904007986 */ /* 0x0011e4000c101924 */
.L_x_14474:
[----:B------:R-:W-:-:S07]  /*b110*/  VIADD R23, R23, 0x80 ;  /* 0x0000008017177836 */ /* 0x000fce0000000000 */
.L_x_14434:
[----:B------:R-:W-:Y:S05]  /*b120*/  BSYNC B6 ;  /* 0x0000000000067941 */ /* 0x000fea0003800000 */
.L_x_14433:
        /* <DEDUP_REMOVED lines=22> */
.L_x_14506:
[----:B------:R-:W0:Y:S02]  /*b290*/  F2I.S64.F64.TRUNC R16, R16 ;  /* 0x0000001000107311 */ /* 0x000e24000030d900 */
[----:B0-----:R-:W-:-:S05]  /*b2a0*/  IMAD.MOV.U32 R5, RZ, RZ, R16 ;  /* 0x000000ffff057224 */ /* 0x001fca00078e0010 */
[----:B------:R-:W-:Y:S01]  /*b2b0*/  STG.E.U8 desc[UR36][R2.64], R5 ;  /* 0x0000000502007986 */ /* 0x000fe2000c101124 */
[----:B------:R-:W-:Y:S05]  /*b2c0*/  EXIT ;  /* 0x000000000000794d */ /* 0x000fea0003800000 */
.L_x_14505:
        /* <DEDUP_REMOVED lines=9> */
.L_x_14509:
[----:B------:R-:W0:Y:S02]  /*b360*/  F2I.F64.TRUNC R17, R16 ;  /* 0x0000001000117311 */ /* 0x000e24000030d100 */
[----:B0-----:R-:W-:Y:S01]  /*b370*/  STG.E desc[UR36][R2.64], R17 ;  /* 0x0000001102007986 */ /* 0x001fe2000c101924 */
[----:B------:R-:W-:Y:S05]  /*b380*/  EXIT ;  /* 0x000000000000794d */ /* 0x000fea0003800000 */
.L_x_14508:
[----:B------:R-:W0:Y:S02]  /*b390*/  F2I.F64.TRUNC R17, R16 ;  /* 0x0000001000117311 */ /* 0x000e24000030d100 */
[----:B0-----:R-:W-:Y:S01]  /*b3a0*/  STG.E.U16 desc[UR36][R2.64], R17 ;  /* 0x0000001102007986 */ /* 0x001fe2000c101524 */
[----:B------:R-:W-:Y:S05]  /*b3b0*/  EXIT ;  /* 0x000000000000794d */ /* 0x000fea0003800000 */
.L_x_14504:
        /* <DEDUP_REMOVED lines=13> */
.L_x_14511:
        /* <DEDUP_REMOVED lines=8> */
.L_x_14510:
        /* <DEDUP_REMOVED lines=14> */
.L_x_14513:
        /* <DEDUP_REMOVED lines=9> */
.L_x_14512:
[----:B------:R-:W-:Y:S01]  /*b680*/  STG.E.64 desc[UR36][R2.64], R16 ;  /* 0x0000001002007986 */ /* 0x000fe2000c101b24 */
[----:B------:R-:W-:Y:S05]  /*b690*/  EXIT ;  /* 0x000000000000794d */ /* 0x000fea0003800000 */
.L_x_14503:
        /* <DEDUP_REMOVED lines=12> */
.L_x_14516:
[----:B------:R-:W-:-:S05]  /*b760*/  CS2R R18, SRZ ;  /* 0x0000000000127805 */ /* 0x000fca000001ff00 */
[----:B------:R-:W-:Y:S01]  /*b770*/  STG.E.128 desc[UR36][R2.64], R16 ;  /* 0x0000001002007986 */ /* 0x000fe2000c101d24 */
[----:B------:R-:W-:Y:S05]  /*b780*/  EXIT ;  /* 0x000000000000794d */ /* 0x000fea0003800000 */
.L_x_14515:
        /* <DEDUP_REMOVED lines=25> */
.L_x_14520:
[----:B------:R-:W-:Y:S05]  /*b920*/  BSYNC B0 ;  /* 0x0000000000007941 */ /* 0x000fea0003800000 */
.L_x_14519:
[----:B------:R-:W-:-:S05]  /*b930*/  LOP3.LUT R5, R0, R5, RZ, 0xfc, !PT ;  /* 0x0000000500057212 */ /* 0x000fca00078efcff */
[----:B------:R-:W-:Y:S01]  /*b940*/  STG.E.U8 desc[UR36][R2.64], R5 ;  /* 0x0000000502007986 */ /* 0x000fe2000c101124 */
[----:B------:R-:W-:Y:S05]  /*b950*/  EXIT ;  /* 0x000000000000794d */ /* 0x000fea0003800000 */
.L_x_14518:
        /* <DEDUP_REMOVED lines=17> */
.L_x_14522:
[----:B------:R-:W-:Y:S01]  /*ba70*/  IMAD.MOV.U32 R0, RZ, RZ, 0x7f ;  /* 0x0000007fff007424 */ /* 0x000fe200078e00ff */
[----:B------:R-:W-:-:S04]  /*ba80*/  ISETP.GT.U32.AND P0, PT, R4, 0x7f800000, PT ;  /* 0x7f8000000400780c */ /* 0x000fc80003f04070 */
[----:B------:R-:W-:-:S09]  /*ba90*/  SEL R0, R0, 0x7c, P0 ;  /* 0x0000007c00007807 */ /* 0x000fd20000000000 */
.L_x_14523:
[----:B------:R-:W-:Y:S05]  /*baa0*/  BSYNC B0 ;  /* 0x0000000000007941 */ /* 0x000fea0003800000 */
.L_x_14521:
[----:B------:R-:W-:-:S04]  /*bab0*/  LOP3.LUT R4, R5, 0x80000000, RZ, 0xc0, !PT ;  /* 0x8000000005047812 */ /* 0x000fc800078ec0ff */
[----:B------:R-:W-:-:S04]  /*bac0*/  SHF.R.U32.HI R5, RZ, 0x18, R4 ;  /* 0x00000018ff057819 */ /* 0x000fc80000011604 */
[----:B------:R-:W-:-:S05]  /*bad0*/  LOP3.LUT R5, R0, R5, RZ, 0xfc, !PT ;  /* 0x0000000500057212 */ /* 0x000fca00078efcff */
[----:B------:R-:W-:Y:S01]  /*bae0*/  STG.E.U8 desc[UR36][R2.64], R5 ;  /* 0x0000000502007986 */ /* 0x000fe2000c101124 */
[----:B------:R-:W-:Y:S05]  /*baf0*/  EXIT ;  /* 0x000000000000794d */ /* 0x000fea0003800000 */
.L_x_14517:
        /* <DEDUP_REMOVED lines=8> */
.L_x_14514:
        /* <DEDUP_REMOVED lines=11> */
.L_x_14526:
        /* <DEDUP_REMOVED lines=21> */
.L_x_14529:
[----:B------:R-:W-:-:S04]  /*bd80*/  LOP3.LUT R0, R7, 0x80000000, RZ, 0xc0, !PT ;  /* 0x8000000007007812 */ /* 0x000fc800078ec0ff */
[----:B------:R-:W-:-:S04]  /*bd90*/  SHF.R.U32.HI R5, RZ, 0x18, R0 ;  /* 0x00000018ff057819 */ /* 0x000fc80000011600 */
[----:B------:R-:W-:-:S04]  /*bda0*/  LOP3.LUT R4, R4, R5, RZ, 0xfc, !PT ;  /* 0x0000000504047212 */ /* 0x000fc800078efcff */
[----:B------:R-:W-:-:S07]  /*bdb0*/  PRMT R0, R4, 0x7610, R0 ;  /* 0x0000761004007816 */ /* 0x000fce0000000000 */
.L_x_14528:
[----:B------:R-:W-:Y:S05]  /*bdc0*/  BSYNC B0 ;  /* 0x0000000000007941 */ /* 0x000fea0003800000 */
.L_x_14527:
[----:B------:R-:W-:Y:S01]  /*bdd0*/  STG.E.U8 desc[UR36][R2.64], R0 ;  /* 0x0000000002007986 */ /* 0x000fe2000c101124 */
[----:B------:R-:W-:Y:S05]  /*bde0*/  EXIT ;  /* 0x000000000000794d */ /* 0x000fea0003800000 */
.L_x_14525:
        /* <DEDUP_REMOVED lines=21> */
.L_x_14532:
[----:B------:R-:W-:-:S04]  /*bf40*/  LOP3.LUT R0, R7, 0x80000000, RZ, 0xc0, !PT ;  /* 0x8000000007007812 */ /* 0x000fc800078ec0ff */
[----:B------:R-:W-:-:S04]  /*bf50*/  SHF.R.U32.HI R5, RZ, 0x18, R0 ;  /* 0x00000018ff057819 */ /* 0x000fc80000011600 */
[----:B------:R-:W-:-:S04]  /*bf60*/  LOP3.LUT R4, R4, R5, RZ, 0xfc, !PT ;  /* 0x0000000504047212 */ /* 0x000fc800078efcff */
[----:B------:R-:W-:-:S07]  /*bf70*/  PRMT R0, R4, 0x7610, R0 ;  /* 0x0000761004007816 */ /* 0x000fce0000000000 */
.L_x_14531:
[----:B------:R-:W-:Y:S05]  /*bf80*/  BSYNC B0 ;  /* 0x0000000000007941 */ /* 0x000fea0003800000 */
.L_x_14530:
[----:B------:R-:W-:Y:S01]  /*bf90*/  STG.E.U8 desc[UR36][R2.64], R0 ;  /* 0x0000000002007986 */ /* 0x000fe2000c101124 */
[----:B------:R-:W-:Y:S05]  /*bfa0*/  EXIT ;  /* 0x000000000000794d */ /* 0x000fea0003800000 */
.L_x_14524:
        /* <DEDUP_REMOVED lines=26> */
.L_x_14507:
        /* <DEDUP_REMOVED lines=16> */
.L_x_14535:
[----:B------:R-:W-:Y:S05]  /*c250*/  EXIT ;  /* 0x000000000000794d */ /* 0x000fea0003800000 */
.L_x_14534:
[----:B------:R-:W0:Y:S02]  /*c260*/  F2I.U64.F64.TRUNC R16, R16 ;  /* 0x0000001000107311 */ /* 0x000e24000030d800 */
[----:B0-----:R-:W-:Y:S01]  /*c270*/  STG.E.64 desc[UR36][R2.64], R16 ;  /* 0x0000001002007986 */ /* 0x001fe2000c101b24 */
[----:B------:R-:W-:Y:S05]  /*c280*/  EXIT ;  /* 0x000000000000794d */ /* 0x000fea0003800000 */
.L_x_14533:
[----:B------:R-:W0:Y:S02]  /*c290*/  F2I.U32.F64.TRUNC R17, R16 ;  /* 0x0000001000117311 */ /* 0x000e24000030d000 */
[----:B0-----:R-:W-:Y:S01]  /*c2a0*/  STG.E desc[UR36][R2.64], R17 ;  /* 0x0000001102007986 */ /* 0x001fe2000c101924 */
[----:B------:R-:W-:Y:S05]  /*c2b0*/  EXIT ;  /* 0x000000000000794d */ /* 0x000fea0003800000 */
.L_x_14536:
        /* <DEDUP_REMOVED lines=12> */
.L_x_14692:


//--------------------- .text._ZN2at6native18elementwise_kernelILi128ELi2EZNS0_22gpu_kernel_impl_nocastIZZZNS0_28sigmoid_backward_kernel_cudaERNS_18TensorIteratorBaseEENKUlvE0_clEvENKUlvE_clEvEUlddE_EEvS4_RKT_EUliE_EEviT1_ --------------------------
	.section	.text._ZN2at6native18elementwise_kernelILi128ELi2EZNS0_22gpu_kernel_impl_nocastIZZZNS0_28sigmoid_backward_kernel_cudaERNS_18TensorIteratorBaseEENKUlvE0_clEvENKUlvE_clEvEUlddE_EEvS4_RKT_EUliE_EEviT1_,"ax",@progbits
	.align	128
        .global         _ZN2at6native18elementwise_kernelILi128ELi2EZNS0_22gpu_kernel_impl_nocastIZZZNS0_28sigmoid_backward_kernel_cudaERNS_18TensorIteratorBaseEENKUlvE0_clEvENKUlvE_clEvEUlddE_EEvS4_RKT_EUliE_EEviT1_
        .type           _ZN2at6native18elementwise_kernelILi128ELi2EZNS0_22gpu_kernel_impl_nocastIZZZNS0_28sigmoid_backward_kernel_cudaERNS_18TensorIteratorBaseEENKUlvE0_clEvENKUlvE_clEvEUlddE_EEvS4_RKT_EUliE_EEviT1_,@function
        .size           _ZN2at6native18elementwise_kernelILi128ELi2EZNS0_22gpu_kernel_impl_nocastIZZZNS0_28sigmoid_backward_kernel_cudaERNS_18TensorIteratorBaseEENKUlvE0_clEvENKUlvE_clEvEUlddE_EEvS4_RKT_EUliE_EEviT1_,(.L_x_14693 - _ZN2at6native18elementwise_kernelILi128ELi2EZNS0_22gpu_kernel_impl_nocastIZZZNS0_28sigmoid_backward_kernel_cudaERNS_18TensorIteratorBaseEENKUlvE0_clEvENKUlvE_clEvEUlddE_EEvS4_RKT_EUliE_EEviT1_)
        .other          _ZN2at6native18elementwise_kernelILi128ELi2EZNS0_22gpu_kernel_impl_nocastIZZZNS0_28sigmoid_backward_kernel_cudaERNS_18TensorIteratorBaseEENKUlvE0_clEvENKUlvE_clEvEUlddE_EEvS4_RKT_EUliE_EEviT1_,@"STO_CUDA_ENTRY STV_DEFAULT"
_ZN2at6native18elementwise_kernelILi128ELi2EZNS0_22gpu_kernel_impl_nocastIZZZNS0_28sigmoid_backward_kernel_cudaERNS_18TensorIteratorBaseEENKUlvE0_clEvENKUlvE_clEvEUlddE_EEvS4_RKT_EUliE_EEviT1_:
.text._ZN2at6native18elementwise_kernelILi128ELi2EZNS0_22gpu_kernel_impl_nocastIZZZNS0_28sigmoid_backward_kernel_cudaERNS_18TensorIteratorBaseEENKUlvE0_clEvENKUlvE_clEvEUlddE_EEvS4_RKT_EUliE_EEviT1_:
        /* <DEDUP_REMOVED lines=363> */
.L_x_14539:
[----:B------:R-:W-:Y:S02]  /*16b0*/  ULDC.64 UR8, c[0x0][0x488] ;  /* 0x0001220000087ab9 */ /* 0x000fe40000000a00 */
[----:B------:R-:W-:-:S04]  /*16c0*/  IADD3 R4, P0, R4, UR8, RZ ;  /* 0x0000000804047c10 */ /* 0x000fc8000ff1e0ff */
[----:B------:R-:W-:Y:S01]  /*16d0*/  IADD3.X R5, RZ, UR9, RZ, P0, !PT ;  /* 0x00000009ff057c10 */ /* 0x000fe200087fe4ff */
[----:B------:R-:W-:Y:S02]  /*16e0*/  ULDC.64 UR8, c[0x0][0x480] ;  /* 0x0001200000087ab9 */ /* 0x000fe40000000a00 */
[----:B------:R-:W-:-:S03]  /*16f0*/  IADD3 R8, P0, R2, UR8, RZ ;  /* 0x0000000802087c10 */ /* 0x000fc6000ff1e0ff */
[----:B------:R-:W2:Y:S01]  /*1700*/  LDG.E.64 R4, desc[UR4][R4.64] ;  /* 0x0000000404047981 */ /* 0x000ea2000c1e1b00 */
[----:B------:R-:W-:Y:S01]  /*1710*/  IADD3.X R9, RZ, UR9, RZ, P0, !PT ;  /* 0x00000009ff097c10 */ /* 0x000fe200087fe4ff */
[----:B------:R-:W-:-:S05]  /*1720*/  ULDC.64 UR8, c[0x0][0x478] ;  /* 0x00011e0000087ab9 */ /* 0x000fca0000000a00 */
[----:B------:R-:W3:Y:S01]  /*1730*/  LDG.E.64 R8, desc[UR4][R8.64] ;  /* 0x0000000408087981 */ /* 0x000ee2000c1e1b00 */
[----:B------:R-:W-:Y:S02]  /*1740*/  IADD3 R2, P0, R3, UR8, RZ ;  /* 0x0000000803027c10 */ /* 0x000fe4000ff1e0ff */
[----:B------:R-:W-:Y:S02]  /*1750*/  IADD3 R11, R0, 0x80, RZ ;  /* 0x00000080000b7810 */ /* 0x000fe40007ffe0ff */
[----:B------:R-:W-:Y:S01]  /*1760*/  IADD3.X R3, RZ, UR9, RZ, P0, !PT ;  /* 0x00000009ff037c10 */ /* 0x000fe200087fe4ff */
[----:B--2---:R-:W-:-:S08]  /*1770*/  DADD R6, -R4, 1 ;  /* 0x3ff0000004067429 */ /* 0x004fd00000000100 */
[----:B---3--:R-:W-:-:S08]  /*1780*/  DMUL R6, R6, R8 ;  /* 0x0000000806067228 */ /* 0x008fd00000000000 */
[----:B------:R-:W-:-:S07]  /*1790*/  DMUL R6, R4, R6 ;  /* 0x0000000604067228 */ /* 0x000fce0000000000 */
[----:B------:R0:W-:Y:S04]  /*17a0*/  STG.E.64 desc[UR4][R2.64], R6 ;  /* 0x0000000602007986 */ /* 0x0001e8000c101b04 */
.L_x_14538:
[----:B------:R-:W-:Y:S05]  /*17b0*/  BSYNC B0 ;  /* 0x0000000000007941 */ /* 0x000fea0003800000 */
.L_x_14537:
        /* <DEDUP_REMOVED lines=355> */
.L_x_14540:
        /* <DEDUP_REMOVED lines=9> */
[----:B------:R-:W-:-:S04]  /*2e80*/  IADD3 R2, P0, R3, UR6, RZ ;  /* 0x0000000603027c10 */ /* 0x000fc8000ff1e0ff */
[----:B------:R-:W-:Y:S01]  /*2e90*/  IADD3.X R3, RZ, UR7, RZ, P0, !PT ;  /* 0x00000007ff037c10 */ /* 0x000fe200087fe4ff */
[----:B--2---:R-:W-:-:S08]  /*2ea0*/  DADD R6, -R4, 1 ;  /* 0x3ff0000004067429 */ /* 0x004fd00000000100 */
[----:B---3--:R-:W-:-:S08]  /*2eb0*/  DMUL R6, R6, R8 ;  /* 0x0000000806067228 */ /* 0x008fd00000000000 */
[----:B------:R-:W-:-:S07]  /*2ec0*/  DMUL R6, R4, R6 ;  /* 0x0000000604067228 */ /* 0x000fce0000000000 */
[----:B------:R-:W-:Y:S01]  /*2ed0*/  STG.E.64 desc[UR4][R2.64], R6 ;  /* 0x0000000602007986 */ /* 0x000fe2000c101b04 */
[----:B------:R-:W-:Y:S05]  /*2ee0*/  EXIT ;  /* 0x000000000000794d */ /* 0x000fea0003800000 */
.L_x_14541:
        /* <DEDUP_REMOVED lines=9> */
.L_x_14693:


//--------------------- .text._ZN2at6native27unrolled_elementwise_kernelIZZZNS0_28sigmoid_backward_kernel_cudaERNS_18TensorIteratorBaseEENKUlvE0_clEvENKUlvE_clEvEUlddE_St5arrayIPcLm3EELi4E23TrivialOffsetCalculatorILi2EjESA_ILi1EjENS0_6memory15LoadWithoutCastENSD_16StoreWithoutCastEEEviT_T0_T2_T3_T4_T5_ --------------------------
	.section	.text._ZN2at6native27unrolled_elementwise_kernelIZZZNS0_28sigmoid_backward_kernel_cudaERNS_18TensorIteratorBaseEENKUlvE0_clEvENKUlvE_clEvEUlddE_St5arrayIPcLm3EELi4E23TrivialOffsetCalculatorILi2EjESA_ILi1EjENS0_6memory15LoadWithoutCastENSD_16StoreWithoutCastEEEviT_T0_T2_T3_T4_T5_,"ax",@progbits
	.align	128
        .global         _ZN2at6native27unrolled_elementwise_kernelIZZZNS0_28sigmoid_backward_kernel_cudaERNS_18TensorIteratorBaseEENKUlvE0_clEvENKUlvE_clEvEUlddE_St5arrayIPcLm3EELi4E23TrivialOffsetCalculatorILi2EjESA_ILi1EjENS0_6memory15LoadWithoutCastENSD_16StoreWithoutCastEEEviT_T0_T2_T3_T4_T5_
        .type           _ZN2at6native27unrolled_elementwise_kernelIZZZNS0_28sigmoid_backward_kernel_cudaERNS_18TensorIteratorBaseEENKUlvE0_clEvENKUlvE_clEvEUlddE_St5arrayIPcLm3EELi4E23TrivialOffsetCalculatorILi2EjESA_ILi1EjENS0_6memory15LoadWithoutCastENSD_16StoreWithoutCastEEEviT_T0_T2_T3_T4_T5_,@function
        .size           _ZN2at6native27unrolled_elementwise_kernelIZZZNS0_28sigmoid_backward_kernel_cudaERNS_18TensorIteratorBaseEENKUlvE0_clEvENKUlvE_clEvEUlddE_St5arrayIPcLm3EELi4E23TrivialOffsetCalculatorILi2EjESA_ILi1EjENS0_6memory15LoadWithoutCastENSD_16StoreWithoutCastEEEviT_T0_T2_T3_T4_T5_,(.L_x_14694 - _ZN2at6native27unrolled_elementwise_kernelIZZZNS0_28sigmoid_backward_kernel_cudaERNS_18TensorIteratorBaseEENKUlvE0_clEvENKUlvE_clEvEUlddE_St5arrayIPcLm3EELi4E23TrivialOffsetCalculatorILi2EjESA_ILi1EjENS0_6memory15LoadWithoutCastENSD_16StoreWithoutCastEEEviT_T0_T2_T3_T4_T5_)
        .other          _ZN2at6native27unrolled_elementwise_kernelIZZZNS0_28sigmoid_backward_kernel_cudaERNS_18TensorIteratorBaseEENKUlvE0_clEvENKUlvE_clEvEUlddE_St5arrayIPcLm3EELi4E23TrivialOffsetCalculatorILi2EjESA_ILi1EjENS0_6memory15LoadWithoutCastENSD_16StoreWithoutCastEEEviT_T0_T2_T3_T4_T5_,@"STO_CUDA_ENTRY STV_DEFAULT"
_ZN2at6native27unrolled_elementwise_kernelIZZZNS0_28sigmoid_backward_kernel_cudaERNS_18TensorIteratorBaseEENKUlvE0_clEvENKUlvE_clEvEUlddE_St5arrayIPcLm3EELi4E23TrivialOffsetCalculatorILi2EjESA_ILi1EjENS0_6memory15LoadWithoutCastENSD_16StoreWithoutCastEEEviT_T0_T2_T3_T4_T5_:
.text._ZN2at6native27unrolled_elementwise_kernelIZZZNS0_28sigmoid_backward_kernel_cudaERNS_18TensorIteratorBaseEENKUlvE0_clEvENKUlvE_clEvEUlddE_St5arrayIPcLm3EELi4E23TrivialOffsetCalculatorILi2EjESA_ILi1EjENS0_6memory15LoadWithoutCastENSD_16StoreWithoutCastEEEviT_T0_T2_T3_T4_T5_:
[----:B------:R-:W-:Y:S01]  /*0000*/  LDC R1, c[0x0][0x28] ;  /* 0x00000a00ff017b82 */ /* 0x000fe20000000800 */
[----:B------:R-:W0:Y:S07]  /*0010*/  S2R R0, SR_CTAID.X ;  /* 0x0000000000007919 */ /* 0x000e2e0000002500 */
[----:B------:R-:W0:Y:S01]  /*0020*/  LDC R3, c[0x0][0x210] ;  /* 0x00008400ff037b82 */ /* 0x000e220000000800 */
[----:B------:R-:W-:Y:S01]  /*0030*/  CS2R R4, SRZ ;  /* 0x0000000000047805 */ /* 0x000fe2000001ff00 */
[----:B------:R-:W-:Y:S01]  /*0040*/  ULDC.64 UR4, c[0x0][0x208] ;  /* 0x0000820000047ab9 */ /* 0x000fe20000000a00 */
[----:B------:R-:W1:Y:S01]  /*0050*/  S2R R13, SR_TID.X ;  /* 0x00000000000d7919 */ /* 0x000e620000002100 */
[----:B0-----:R-:W-:Y:S01]  /*0060*/  IMAD R12, R0, -0x200, R3 ;  /* 0xfffffe00000c7824 */ /* 0x001fe200078e0203 */
[----:B------:R-:W-:Y:S01]  /*0070*/  CS2R R2, SRZ ;  /* 0x0000000000027805 */ /* 0x000fe2000001ff00 */
[----:B-1----:R-:W-:-:S03]  /*0080*/  IMAD.MOV.U32 R19, RZ, RZ, R13 ;  /* 0x000000ffff137224 */ /* 0x002fc600078e000d */
[----:B------:R-:W-:-:S13]  /*0090*/  ISETP.GE.AND P0, PT, R13, R12, PT ;  /* 0x0000000c0d00720c */ /* 0x000fda0003f06270 */
[----:B------:R-:W-:Y:S01]  /*00a0*/  @!P0 LEA R11, R0, R19, 0x9 ;  /* 0x00000013000b8211 */ /* 0x000fe200078e48ff */
[----:B------:R-:W-:Y:S01]  /*00b0*/  @!P0 VIADD R19, R19, 0x80 ;  /* 0x0000008013138836 */ /* 0x000fe20000000000 */
[----:B------:R-:W0:Y:S04]  /*00c0*/  @!P0 LDC.64 R22, c[0x0][0x228] ;  /* 0x00008a00ff168b82 */ /* 0x000e280000000a00 */
[----:B------:R-:W-:-:S04]  /*00d0*/  ISETP.GE.AND P2, PT, R19, R12, PT ;  /* 0x0000000c1300720c */ /* 0x000fc80003f46270 */
[----:B------:R-:W1:Y:S09]  /*00e0*/  @!P0 LDC.64 R20, c[0x0][0x220] ;  /* 0x00008800ff148b82 */ /* 0x000e720000000a00 */
[----:B------:R-:W2:Y:S01]  /*00f0*/  @!P2 LDC.64 R8, c[0x0][0x228] ;  /* 0x00008a00ff08ab82 */ /* 0x000ea20000000a00 */
[----:B------:R-:W-:Y:S01]  /*0100*/  @!P2 LEA R27, R0, R19, 0x9 ;  /* 0x00000013001ba211 */ /* 0x000fe200078e48ff */
[----:B------:R-:W-:-:S05]  /*0110*/  @!P2 VIADD R19, R19, 0x80 ;  /* 0x000000801313a836 */ /* 0x000fca0000000000 */
[----:B------:R-:W-:Y:S01]  /*0120*/  ISETP.GE.AND P1, PT, R19, R12, PT ;  /* 0x0000000c1300720c */ /* 0x000fe20003f26270 */
[----:B------:R-:W3:Y:S01]  /*0130*/  @!P2 LDC.64 R6, c[0x0][0x220] ;  /* 0x00008800ff06ab82 */ /* 0x000ee20000000a00 */
[----:B0-----:R-:W-:-:S05]  /*0140*/  @!P0 IMAD.WIDE.U32 R22, R11, 0x8, R22 ;  /* 0x000000080b168825 */ /* 0x001fca00078e0016 */
[----:B------:R-:W4:Y:S01]  /*0150*/  @!P0 LDG.E.64 R2, desc[UR4][R22.64] ;  /* 0x0000000416028981 */ /* 0x000f22000c1e1b00 */
[----:B-1----:R-:W-:-:S05]  /*0160*/  @!P0 IMAD.WIDE.U32 R20, R11, 0x8, R20 ;  /* 0x000000080b148825 */ /* 0x002fca00078e0014 */
[----:B------:R-:W0:Y:S01]  /*0170*/  @!P1 LDC.64 R16, c[0x0][0x228] ;  /* 0x00008a00ff109b82 */ /* 0x000e220000000a00 */
[----:B--2---:R-:W-:Y:S01]  /*0180*/  @!P2 IMAD.WIDE.U32 R24, R27, 0x8, R8 ;  /* 0x000000081b18a825 */ /* 0x004fe200078e0008 */
[----:B------:R-:W-:-:S06]  /*0190*/  CS2R R10, SRZ ;  /* 0x00000000000a7805 */ /* 0x000fcc000001ff00 */
[----:B------:R-:W1:Y:S01]  /*01a0*/  @!P1 LDC.64 R14, c[0x0][0x220] ;  /* 0x00008800ff0e9b82 */ /* 0x000e620000000a00 */
[----:B------:R-:W2:Y:S01]  /*01b0*/  @!P2 LDG.E.64 R4, desc[UR4][R24.64] ;  /* 0x000000041804a981 */ /* 0x000ea2000c1e1b00 */
[----:B---3--:R-:W-:Y:S01]  /*01c0*/  @!P2 IMAD.WIDE.U32 R26, R27, 0x8, R6 ;  /* 0x000000081b1aa825 */ /* 0x008fe200078e0006 */
[----:B------:R-:W-:Y:S02]  /*01d0*/  CS2R R6, SRZ ;  /* 0x0000000000067805 */ /* 0x000fe4000001ff00 */
[----:B------:R3:W2:Y:S01]  /*01e0*/  @!P0 LDG.E.64 R10, desc[UR4][R20.64] ;  /* 0x00000004140a8981 */ /* 0x0006a2000c1e1b00 */
[----:B------:R-:W-:-:S03]  /*01f0*/  @!P1 LEA R29, R0, R19, 0x9 ;  /* 0x00000013001d9211 */ /* 0x000fc600078e48ff */
[----:B------:R-:W2:Y:S01]  /*0200*/  @!P2 LDG.E.64 R6, desc[UR4][R26.64] ;  /* 0x000000041a06a981 */ /* 0x000ea2000c1e1b00 */
[----:B------:R-:W-:Y:S01]  /*0210*/  CS2R R8, SRZ ;  /* 0x0000000000087805 */ /* 0x000fe2000001ff00 */
[C---:B0-----:R-:W-:Y:S01]  /*0220*/  @!P1 IMAD.WIDE.U32 R16, R29.reuse, 0x8, R16 ;  /* 0x000000081d109825 */ /* 0x041fe200078e0010 */
[----:B---3--:R-:W0:Y:S04]  /*0230*/  @!P0 LDC.64 R20, c[0x0][0x218] ;  /* 0x00008600ff148b82 */ /* 0x008e280000000a00 */
[----:B------:R3:W2:Y:S01]  /*0240*/  @!P1 LDG.E.64 R8, desc[UR4][R16.64] ;  /* 0x0000000410089981 */ /* 0x0006a2000c1e1b00 */
[----:B-1----:R-:W-:Y:S01]  /*0250*/  @!P1 IMAD.WIDE.U32 R22, R29, 0x8, R14 ;  /* 0x000000081d169825 */ /* 0x002fe200078e000e */
[----:B------:R-:W-:-:S06]  /*0260*/  CS2R R14, SRZ ;  /* 0x00000000000e7805 */ /* 0x000fcc000001ff00 */
[----:B------:R2:W2:Y:S01]  /*0270*/  @!P1 LDG.E.64 R14, desc[UR4][R22.64] ;  /* 0x00000004160e9981 */ /* 0x0004a2000c1e1b00 */
[----:B------:R-:W-:-:S05]  /*0280*/  @!P1 VIADD R19, R19, 0x80 ;  /* 0x0000008013139836 */ /* 0x000fca0000000000 */
[----:B------:R-:W-:-:S13]  /*0290*/  ISETP.GE.AND P2, PT, R19, R12, PT ;  /* 0x0000000c1300720c */ /* 0x000fda0003f46270 */
[----:B------:R-:W1:Y:S08]  /*02a0*/  @!P2 LDC.64 R28, c[0x0][0x228] ;  /* 0x00008a00ff1cab82 */ /* 0x000e700000000a00 */
[----:B---3--:R-:W3:Y:S01]  /*02b0*/  @!P2 LDC.64 R16, c[0x0][0x220] ;  /* 0x00008800ff10ab82 */ /* 0x008ee20000000a00 */
[----:B------:R-:W-:-:S05]  /*02c0*/  @!P2 LEA R25, R0, R19, 0x9 ;  /* 0x000000130019a211 */ /* 0x000fca00078e48ff */
[----:B-1----:R-:W-:-:S04]  /*02d0*/  @!P2 IMAD.WIDE.U32 R28, R25, 0x8, R28 ;  /* 0x00000008191ca825 */ /* 0x002fc800078e001c */
[----:B---3--:R-:W-:Y:S01]  /*02e0*/  @!P2 IMAD.WIDE.U32 R26, R25, 0x8, R16 ;  /* 0x00000008191aa825 */ /* 0x008fe200078e0010 */
[----:B------:R-:W-:Y:S02]  /*02f0*/  CS2R R18, SRZ ;  /* 0x0000000000127805 */ /* 0x000fe4000001ff00 */
[----:B------:R-:W-:-:S04]  /*0300*/  CS2R R16, SRZ ;  /* 0x0000000000107805 */ /* 0x000fc8000001ff00 */
[----:B------:R1:W5:Y:S04]  /*0310*/  @!P2 LDG.E.64 R18, desc[UR4][R28.64] ;  /* 0x000000041c12a981 */ /* 0x000368000c1e1b00 */
[----:B------:R1:W5:Y:S01]  /*0320*/  @!P2 LDG.E.64 R16, desc[UR4][R26.64] ;  /* 0x000000041a10a981 */ /* 0x000362000c1e1b00 */
[----:B------:R-:W-:Y:S01]  /*0330*/  BSSY B0, `(.L_x_14542) ;  /* 0x000001c000007945 */ /* 0x000fe20003800000 */
[----:B----4-:R-:W-:Y:S02]  /*0340*/  DADD R24, -R2, 1 ;  /* 0x3ff0000002187429 */ /* 0x010fe40000000100 */
[----:B--2---:R-:W-:-:S06]  /*0350*/  DADD R22, -R4, 1 ;  /* 0x3ff0000004167429 */ /* 0x004fcc0000000100 */
[----:B------:R-:W-:Y:S02]  /*0360*/  DMUL R10, R24, R10 ;  /* 0x0000000a180a7228 */ /* 0x000fe40000000000 */
[----:B------:R-:W-:Y:S01]  /*0370*/  DMUL R6, R22, R6 ;  /* 0x0000000616067228 */ /* 0x000fe20000000000 */
[----:B------:R-:W-:Y:S01]  /*0380*/  VIADD R22, R13, 0x80 ;  /* 0x000000800d167836 */ /* 0x000fe20000000000 */
[-C--:B------:R-:W-:Y:S02]  /*0390*/  MOV R23, R13.reuse ;  /* 0x0000000d00177202 */ /* 0x080fe40000000f00 */
[----:B------:R-:W-:Y:S02]  /*03a0*/  @!P0 LEA R13, R0, R13, 0x9 ;  /* 0x0000000d000d8211 */ /* 0x000fe400078e48ff */
[----:B------:R-:W-:-:S03]  /*03b0*/  DMUL R10, R10, R2 ;  /* 0x000000020a0a7228 */ /* 0x000fc60000000000 */
[----:B0-----:R-:W-:Y:S01]  /*03c0*/  @!P0 IMAD.WIDE.U32 R20, R13, 0x8, R20 ;  /* 0x000000080d148825 */ /* 0x001fe200078e0014 */
[----:B------:R-:W-:-:S03]  /*03d0*/  DADD R24, -R8, 1 ;  /* 0x3ff0000008187429 */ /* 0x000fc60000000100 */
[----:B------:R-:W-:Y:S01]  /*03e0*/  @!P0 IMAD.MOV.U32 R23, RZ, RZ, R22 ;  /* 0x000000ffff178224 */ /* 0x000fe200078e0016 */
[----:B------:R1:W-:Y:S04]  /*03f0*/  @!P0 STG.E.64 desc[UR4][R20.64], R10 ;  /* 0x0000000a14008986 */ /* 0x0003e8000c101b04 */
[----:B------:R-:W-:Y:S01]  /*0400*/  ISETP.GE.AND P1, PT, R23, R12, PT ;  /* 0x0000000c1700720c */ /* 0x000fe20003f26270 */
[----:B------:R-:W-:Y:S02]  /*0410*/  DMUL R14, R24, R14 ;  /* 0x0000000e180e7228 */ /* 0x000fe40000000000 */
[----:B------:R-:W-:-:S06]  /*0420*/  DMUL R6, R6, R4 ;  /* 0x0000000406067228 */ /* 0x000fcc0000000000 */
[----:B------:R-:W-:-:S04]  /*0430*/  DMUL R14, R14, R8 ;  /* 0x000000080e0e7228 */ /* 0x000fc80000000000 */
[----:B-1----:R-:W-:Y:S07]  /*0440*/  @P1 BRA `(.L_x_14543) ;  /* 0x0000000000281947 */ /* 0x002fee0003800000 */
        /* <DEDUP_REMOVED lines=10> */
.L_x_14543:
[----:B------:R-:W-:Y:S05]  /*04f0*/  BSYNC B0 ;  /* 0x0000000000007941 */ /* 0x000fea0003800000 */
.L_x_14542:
[----:B------:R-:W-:-:S13]  /*0500*/  ISETP.GE.AND P0, PT, R23, R12, PT ;  /* 0x0000000c1700720c */ /* 0x000fda0003f06270 */
[----:B------:R-:W-:Y:S05]  /*0510*/  @P0 EXIT ;  /* 0x000000000000094d */ /* 0x000fea0003800000 */
[----:B0-----:R-:W0:Y:S01]  /*0520*/  LDC.64 R4, c[0x0][0x218] ;  /* 0x00008600ff047b82 */ /* 0x001e220000000a00 */
[----:B-----5:R-:W-:Y:S01]  /*0530*/  DADD R2, -R18, 1 ;  /* 0x3ff0000012027429 */ /* 0x020fe20000000100 */
[----:B------:R-:W-:-:S07]  /*0540*/  IMAD R23, R0, 0x200, R23 ;  /* 0x0000020000177824 */ /* 0x000fce00078e0217 */
[----:B------:R-:W-:-:S08]  /*0550*/  DMUL R2, R2, R16 ;  /* 0x0000001002027228 */ /* 0x000fd00000000000 */
[----:B------:R-:W-:Y:S01]  /*0560*/  DMUL R18, R2, R18 ;  /* 0x0000001202127228 */ /* 0x000fe20000000000 */
[----:B0-----:R-:W-:-:S06]  /*0570*/  IMAD.WIDE.U32 R2, R23, 0x8, R4 ;  /* 0x0000000817027825 */ /* 0x001fcc00078e0004 */
[----:B------:R-:W-:Y:S01]  /*0580*/  STG.E.64 desc[UR4][R2.64], R18 ;  /* 0x0000001202007986 */ /* 0x000fe2000c101b04 */
[----:B------:R-:W-:Y:S05]  /*0590*/  EXIT ;  /* 0x000000000000794d */ /* 0x000fea0003800000 */
.L_x_14544:
        /* <DEDUP_REMOVED lines=14> */
.L_x_14694:


//--------------------- .text._ZN2at6native29vectorized_elementwise_kernelILi2EZZZNS0_28sigmoid_backward_kernel_cudaERNS_18TensorIteratorBaseEENKUlvE0_clEvENKUlvE_clEvEUlddE_St5arrayIPcLm3EEEEviT0_T1_ --------------------------
	.section	.text._ZN2at6native29vectorized_elementwise_kernelILi2EZZZNS0_28sigmoid_backward_kernel_cudaERNS_18TensorIteratorBaseEENKUlvE0_clEvENKUlvE_clEvEUlddE_St5arrayIPcLm3EEEEviT0_T1_,"ax",@progbits
	.align	128
        .global         _ZN2at6native29vectorized_elementwise_kernelILi2EZZZNS0_28sigmoid_backward_kernel_cudaERNS_18TensorIteratorBaseEENKUlvE0_clEvENKUlvE_clEvEUlddE_St5arrayIPcLm3EEEEviT0_T1_
        .type           _ZN2at6native29vectorized_elementwise_kernelILi2EZZZNS0_28sigmoid_backward_kernel_cudaERNS_18TensorIteratorBaseEENKUlvE0_clEvENKUlvE_clEvEUlddE_St5arrayIPcLm3EEEEviT0_T1_,@function
        .size           _ZN2at6native29vectorized_elementwise_kernelILi2EZZZNS0_28sigmoid_backward_kernel_cudaERNS_18TensorIteratorBaseEENKUlvE0_clEvENKUlvE_clEvEUlddE_St5arrayIPcLm3EEEEviT0_T1_,(.L_x_14695 - _ZN2at6native29vectorized_elementwise_kernelILi2EZZZNS0_28sigmoid_backward_kernel_cudaERNS_18TensorIteratorBaseEENKUlvE0_clEvENKUlvE_clEvEUlddE_St5arrayIPcLm3EEEEviT0_T1_)
        .other          _ZN2at6native29vectorized_elementwise_kernelILi2EZZZNS0_28sigmoid_backward_kernel_cudaERNS_18TensorIteratorBaseEENKUlvE0_clEvENKUlvE_clEvEUlddE_St5arrayIPcLm3EEEEviT0_T1_,@"STO_CUDA_ENTRY STV_DEFAULT"
_ZN2at6native29vectorized_elementwise_kernelILi2EZZZNS0_28sigmoid_backward_kernel_cudaERNS_18TensorIteratorBaseEENKUlvE0_clEvENKUlvE_clEvEUlddE_St5arrayIPcLm3EEEEviT0_T1_:
.text._ZN2at6native29vectorized_elementwise_kernelILi2EZZZNS0_28sigmoid_backward_kernel_cudaERNS_18TensorIteratorBaseEENKUlvE0_clEvENKUlvE_clEvEUlddE_St5arrayIPcLm3EEEEviT0_T1_:
        /* <DEDUP_REMOVED lines=16> */
[----:B------:R-:W-:-:S03]  /*0100*/  IMAD.WIDE.U32 R36, R0, 0x10, R36 ;  /* 0x0000001000247825 */ /* 0x000fc600078e0024 */
[----:B------:R-:W4:Y:S04]  /*0110*/  LDG.E.128 R20, desc[UR4][R4.64+0x1000] ;  /* 0x0010000404147981 */ /* 0x000f28000c1e1d00 */
[----:B------:R-:W5:Y:S04]  /*0120*/  LDG.E.128 R28, desc[UR4][R36.64] ;  /* 0x00000004241c7981 */ /* 0x000f68000c1e1d00 */
[----:B------:R-:W4:Y:S04]  /*0130*/  LDG.E.128 R16, desc[UR4][R36.64+0x800] ;  /* 0x0008000424107981 */ /* 0x000f28000c1e1d00 */
[----:B------:R-:W4:Y:S04]  /*0140*/  LDG.E.128 R24, desc[UR4][R36.64+0x1000] ;  /* 0x0010000424187981 */ /* 0x000f28000c1e1d00 */
[----:B------:R-:W4:Y:S01]  /*0150*/  LDG.E.128 R4, desc[UR4][R4.64+0x1800] ;  /* 0x0018000404047981 */ /* 0x000f22000c1e1d00 */
[----:B--2---:R-:W-:-:S02]  /*0160*/  DADD R34, -R8, 1 ;  /* 0x3ff0000008227429 */ /* 0x004fc40000000100 */
[----:B------:R-:W-:-:S06]  /*0170*/  DADD R32, -R10, 1 ;  /* 0x3ff000000a207429 */ /* 0x000fcc0000000100 */
[----:B-----5:R-:W-:Y:S02]  /*0180*/  DMUL R34, R28, R34 ;  /* 0x000000221c227228 */ /* 0x020fe40000000000 */
[----:B------:R-:W-:Y:S01]  /*0190*/  DMUL R32, R30, R32 ;  /* 0x000000201e207228 */ /* 0x000fe20000000000 */
[----:B------:R-:W2:Y:S07]  /*01a0*/  LDG.E.128 R28, desc[UR4][R36.64+0x1800] ;  /* 0x00180004241c7981 */ /* 0x000eae000c1e1d00 */
[----:B------:R-:W-:-:S02]  /*01b0*/  DMUL R10, R10, R32 ;  /* 0x000000200a0a7228 */ /* 0x000fc40000000000 */
[----:B---3--:R-:W-:Y:S02]  /*01c0*/  DADD R32, -R14, 1 ;  /* 0x3ff000000e207429 */ /* 0x008fe40000000100 */
[----:B------:R-:W-:Y:S02]  /*01d0*/  DMUL R8, R8, R34 ;  /* 0x0000002208087228 */ /* 0x000fe40000000000 */
[----:B------:R-:W-:-:S04]  /*01e0*/  DADD R34, -R12, 1 ;  /* 0x3ff000000c227429 */ /* 0x000fc80000000100 */
[----:B----4-:R-:W-:Y:S02]  /*01f0*/  DMUL R18, R18, R32 ;  /* 0x0000002012127228 */ /* 0x010fe40000000000 */
[----:B------:R-:W-:Y:S02]  /*0200*/  DADD R32, -R22, 1 ;  /* 0x3ff0000016207429 */ /* 0x000fe40000000100 */
[----:B------:R-:W-:Y:S02]  /*0210*/  DMUL R16, R16, R34 ;  /* 0x0000002210107228 */ /* 0x000fe40000000000 */
[----:B------:R-:W-:-:S04]  /*0220*/  DADD R34, -R20, 1 ;  /* 0x3ff0000014227429 */ /* 0x000fc80000000100 */
[----:B------:R-:W-:Y:S02]  /*0230*/  DMUL R26, R26, R32 ;  /* 0x000000201a1a7228 */ /* 0x000fe40000000000 */
[----:B------:R-:W0:Y:S02]  /*0240*/  LDC.64 R32, c[0x0][0x218] ;  /* 0x00008600ff207b82 */ /* 0x000e240000000a00 */
[----:B------:R-:W-:Y:S02]  /*0250*/  DMUL R24, R24, R34 ;  /* 0x0000002218187228 */ /* 0x000fe40000000000 */
[----:B------:R-:W-:Y:S02]  /*0260*/  DADD R34, -R4, 1 ;  /* 0x3ff0000004227429 */ /* 0x000fe40000000100 */
[----:B------:R-:W-:Y:S02]  /*0270*/  DMUL R16, R12, R16 ;  /* 0x000000100c107228 */ /* 0x000fe40000000000 */
[----:B------:R-:W-:-:S02]  /*0280*/  DMUL R18, R14, R18 ;  /* 0x000000120e127228 */ /* 0x000fc40000000000 */
[----:B------:R-:W-:Y:S02]  /*0290*/  DMUL R24, R20, R24 ;  /* 0x0000001814187228 */ /* 0x000fe40000000000 */
[----:B------:R-:W-:Y:S01]  /*02a0*/  DMUL R26, R22, R26 ;  /* 0x0000001a161a7228 */ /* 0x000fe20000000000 */
[----:B0-----:R-:W-:-:S04]  /*02b0*/  IMAD.WIDE.U32 R2, R2, 0x8, R32 ;  /* 0x0000000802027825 */ /* 0x001fc800078e0020 */
[----:B------:R-:W-:-:S05]  /*02c0*/  IMAD.WIDE R2, R0, 0x10, R2 ;  /* 0x0000001000027825 */ /* 0x000fca00078e0202 */
[----:B------:R-:W-:Y:S04]  /*02d0*/  STG.E.128 desc[UR4][R2.64], R8 ;  /* 0x0000000802007986 */ /* 0x000fe8000c101d04 */
[----:B------:R-:W-:Y:S04]  /*02e0*/  STG.E.128 desc[UR4][R2.64+0x800], R16 ;  /* 0x0008001002007986 */ /* 0x000fe8000c101d04 */
[----:B------:R-:W-:Y:S01]  /*02f0*/  STG.E.128 desc[UR4][R2.64+0x1000], R24 ;  /* 0x0010001802007986 */ /* 0x000fe2000c101d04 */
[----:B--2---:R-:W-:Y:S02]  /*0300*/  DMUL R28, R28, R34 ;  /* 0x000000221c1c7228 */ /* 0x004fe40000000000 */
[----:B------:R-:W-:-:S08]  /*0310*/  DADD R34, -R6, 1 ;  /* 0x3ff0000006227429 */ /* 0x000fd00000000100 */
[----:B------:R-:W-:Y:S02]  /*0320*/  DMUL R30, R30, R34 ;  /* 0x000000221e1e7228 */ /* 0x000fe40000000000 */
[----:B------:R-:W-:-:S06]  /*0330*/  DMUL R28, R4, R28 ;  /* 0x0000001c041c7228 */ /* 0x000fcc0000000000 */
[----:B------:R-:W-:-:S07]  /*0340*/  DMUL R30, R6, R30 ;  /* 0x0000001e061e7228 */ /* 0x000fce0000000000 */
[----:B------:R-:W-:Y:S01]  /*0350*/  STG.E.128 desc[UR4][R2.64+0x1800], R28 ;  /* 0x0018001c02007986 */ /* 0x000fe2000c101d04 */
[----:B------:R-:W-:Y:S05]  /*0360*/  EXIT ;  /* 0x000000000000794d */ /* 0x000fea0003800000 */
.L_x_14545:
[----:B------:R-:W0:Y:S01]  /*0370*/  S2R R3, SR_TID.X ;  /* 0x0000000000037919 */ /* 0x000e220000002100 */
[----:B------:R-:W-:Y:S02]  /*0380*/  CS2R R8, SRZ ;  /* 0x0000000000087805 */ /* 0x000fe4000001ff00 */
[----:B0-----:R-:W-:Y:S01]  /*0390*/  ISETP.GE.AND P0, PT, R3, R0, PT ;  /* 0x000000000300720c */ /* 0x001fe20003f06270 */
[----:B------:R-:W-:-:S12]  /*03a0*/  IMAD.MOV.U32 R5, RZ, RZ, R3 ;  /* 0x000000ffff057224 */ /* 0x000fd800078e0003 */
[----:B------:R-:W0:Y:S01]  /*03b0*/  @!P0 LDC.64 R6, c[0x0][0x228] ;  /* 0x00008a00ff068b82 */ /* 0x000e220000000a00 */
[----:B------:R-:W-:-:S07]  /*03c0*/  @!P0 IADD3 R15, R2, R5, RZ ;  /* 0x00000005020f8210 */ /* 0x000fce0007ffe0ff */
[----:B------:R-:W1:Y:S01]  /*03d0*/  @!P0 LDC.64 R12, c[0x0][0x220] ;  /* 0x00008800ff0c8b82 */ /* 0x000e620000000a00 */
[----:B------:R-:W-:Y:S01]  /*03e0*/  CS2R R10, SRZ ;  /* 0x00000000000a7805 */ /* 0x000fe2000001ff00 */
[----:B0-----:R-:W-:-:S05]  /*03f0*/  @!P0 IMAD.WIDE.U32 R6, R15, 0x8, R6 ;  /* 0x000000080f068825 */ /* 0x001fca00078e0006 */
[----:B------:R0:W2:Y:S01]  /*0400*/  @!P0 LDG.E.64 R8, desc[UR4][R6.64] ;  /* 0x0000000406088981 */ /* 0x0000a2000c1e1b00 */
[----:B-1----:R-:W-:-:S05]  /*0410*/  @!P0 IMAD.WIDE.U32 R12, R15, 0x8, R12 ;  /* 0x000000080f0c8825 */ /* 0x002fca00078e000c */
[----:B------:R-:W3:Y:S01]  /*0420*/  @!P0 LDG.E.64 R10, desc[UR4][R12.64] ;  /* 0x000000040c0a8981 */ /* 0x000ee2000c1e1b00 */
[----:B------:R-:W-:Y:S01]  /*0430*/  @!P0 VIADD R5, R5, 0x80 ;  /* 0x0000008005058836 */ /* 0x000fe20000000000 */
[----:B------:R-:W-:-:S04]  /*0440*/  CS2R R28, SRZ ;  /* 0x00000000001c7805 */ /* 0x000fc8000001ff00 */
[----:B------:R-:W-:-:S13]  /*0450*/  ISETP.GE.AND P4, PT, R5, R0, PT ;  /* 0x000000000500720c */ /* 0x000fda0003f86270 */
[----:B------:R-:W-:Y:S01]  /*0460*/  @!P4 IADD3 R27, R2, R5, RZ ;  /* 0x00000005021bc210 */ /* 0x000fe20007ffe0ff */
[----:B------:R-:W-:Y:S01]  /*0470*/  @!P4 VIADD R5, R5, 0x80 ;  /* 0x000000800505c836 */ /* 0x000fe20000000000 */
[----:B0-----:R-:W0:Y:S04]  /*0480*/  @!P4 LDC.64 R6, c[0x0][0x220] ;  /* 0x00008800ff06cb82 */ /* 0x001e280000000a00 */
[----:B------:R-:W-:-:S04]  /*0490*/  ISETP.GE.AND P5, PT, R5, R0, PT ;  /* 0x000000000500720c */ /* 0x000fc80003fa6270 */
[----:B------:R-:W1:Y:S09]  /*04a0*/  @!P4 LDC.64 R20, c[0x0][0x228] ;  /* 0x00008a00ff14cb82 */ /* 0x000e720000000a00 */
[----:B------:R-:W-:Y:S01]  /*04b0*/  @!P5 IADD3 R17, R2, R5, RZ ;  /* 0x000000050211d210 */ /* 0x000fe20007ffe0ff */
[----:B------:R-:W-:Y:S01]  /*04c0*/  @!P5 VIADD R5, R5, 0x80 ;  /* 0x000000800505d836 */ /* 0x000fe20000000000 */
[----:B------:R-:W4:Y:S04]  /*04d0*/  @!P5 LDC.64 R24, c[0x0][0x220] ;  /* 0x00008800ff18db82 */ /* 0x000f280000000a00 */
[----:B------:R-:W-:Y:S01]  /*04e0*/  ISETP.GE.AND P3, PT, R5, R0, PT ;  /* 0x000000000500720c */ /* 0x000fe20003f66270 */
[----:B0-----:R-:W-:-:S03]  /*04f0*/  @!P4 IMAD.WIDE.U32 R6, R27, 0x8, R6 ;  /* 0x000000081b06c825 */ /* 0x001fc600078e0006 */
[----:B------:R-:W0:Y:S01]  /*0500*/  @!P5 LDC.64 R34, c[0x0][0x228] ;  /* 0x00008a00ff22db82 */ /* 0x000e220000000a00 */
[----:B-1----:R-:W-:-:S08]  /*0510*/  @!P4 IMAD.WIDE.U32 R20, R27, 0x8, R20 ;  /* 0x000000081b14c825 */ /* 0x002fd000078e0014 */
[----:B------:R-:W-:Y:S01]  /*0520*/  @!P3 IADD3 R15, R2, R5, RZ ;  /* 0x00000005020fb210 */ /* 0x000fe20007ffe0ff */
[----:B------:R-:W-:Y:S01]  /*0530*/  @!P3 VIADD R5, R5, 0x80 ;  /* 0x000000800505b836 */ /* 0x000fe20000000000 */
[----:B------:R-:W1:Y:S01]  /*0540*/  @!P3 LDC.64 R22, c[0x0][0x220] ;  /* 0x00008800ff16bb82 */ /* 0x000e620000000a00 */
[----:B------:R-:W5:Y:S03]  /*0550*/  @!P4 LDG.E.64 R28, desc[UR4][R20.64] ;  /* 0x00000004141cc981 */ /* 0x000f66000c1e1b00 */
[----:B------:R-:W-:Y:S01]  /*0560*/  ISETP.GE.AND P2, PT, R5, R0, PT ;  /* 0x000000000500720c */ /* 0x000fe20003f46270 */
[----:B----4-:R-:W-:-:S03]  /*0570*/  @!P5 IMAD.WIDE.U32 R24, R17, 0x8, R24 ;  /* 0x000000081118d825 */ /* 0x010fc600078e0018 */
[----:B------:R-:W4:Y:S09]  /*0580*/  @!P3 LDC.64 R32, c[0x0][0x228] ;  /* 0x00008a00ff20bb82 */ /* 0x000f320000000a00 */
[----:B------:R-:W-:Y:S01]  /*0590*/  @!P2 IADD3 R19, R2, R5, RZ ;  /* 0x000000050213a210 */ /* 0x000fe20007ffe0ff */
[----:B------:R-:W-:Y:S01]  /*05a0*/  @!P2 VIADD R5, R5, 0x80 ;  /* 0x000000800505a836 */ /* 0x000fe20000000000 */
[----:B------:R-:W4:Y:S04]  /*05b0*/  @!P2 LDC.64 R36, c[0x0][0x220] ;  /* 0x00008800ff24ab82 */ /* 0x000f280000000a00 */
[----:B------:R-:W-:Y:S01]  /*05c0*/  ISETP.GE.AND P1, PT, R5, R0, PT ;  /* 0x000000000500720c */ /* 0x000fe20003f26270 */
[----:B0-----:R-:W-:-:S03]  /*05d0*/  @!P5 IMAD.WIDE.U32 R34, R17, 0x8, R34 ;  /* 0x000000081122d825 */ /* 0x001fc600078e0022 */
[----:B------:R-:W0:Y:S09]  /*05e0*/  @!P2 LDC.64 R16, c[0x0][0x228] ;  /* 0x00008a00ff10ab82 */ /* 0x000e320000000a00 */
[----:B------:R-:W3:Y:S01]  /*05f0*/  @!P1 LDC.64 R30, c[0x0][0x220] ;  /* 0x00008800ff1e9b82 */ /* 0x000ee20000000a00 */
[----:B-1----:R-:W-:Y:S01]  /*0600*/  @!P3 IMAD.WIDE.U32 R22, R15, 0x8, R22 ;  /* 0x000000080f16b825 */ /* 0x002fe200078e0016 */
[----:B------:R-:W-:-:S03]  /*0610*/  CS2R R26, SRZ ;  /* 0x00000000001a7805 */ /* 0x000fc6000001ff00 */
[----:B----4-:R-:W-:Y:S01]  /*0620*/  @!P3 IMAD.WIDE.U32 R32, R15, 0x8, R32 ;  /* 0x000000080f20b825 */ /* 0x010fe200078e0020 */
[----:B------:R-:W-:Y:S02]  /*0630*/  CS2R R14, SRZ ;  /* 0x00000000000e7805 */ /* 0x000fe4000001ff00 */
[----:B------:R1:W4:Y:S01]  /*0640*/  @!P5 LDG.E.64 R26, desc[UR4][R34.64] ;  /* 0x00000004221ad981 */ /* 0x000322000c1e1b00 */
[----:B------:R-:W-:-:S03]  /*0650*/  @!P2 IMAD.WIDE.U32 R36, R19, 0x8, R36 ;  /* 0x000000081324a825 */ /* 0x000fc600078e0024 */
[----:B------:R-:W4:Y:S01]  /*0660*/  @!P3 LDG.E.64 R14, desc[UR4][R32.64] ;  /* 0x00000004200eb981 */ /* 0x000f22000c1e1b00 */
[----:B0-----:R-:W-:Y:S01]  /*0670*/  @!P2 IMAD.WIDE.U32 R16, R19, 0x8, R16 ;  /* 0x000000081310a825 */ /* 0x001fe200078e0010 */
[----:B------:R-:W-:Y:S01]  /*0680*/  CS2R R18, SRZ ;  /* 0x0000000000127805 */ /* 0x000fe2000001ff00 */
[----:B-1----:R-:W0:Y:S01]  /*0690*/  @!P1 LDC.64 R34, c[0x0][0x228] ;  /* 0x00008a00ff229b82 */ /* 0x002e220000000a00 */
[----:B------:R-:W-:-:S06]  /*06a0*/  CS2R R20, SRZ ;  /* 0x0000000000147805 */ /* 0x000fcc000001ff00 */
[----:B------:R1:W4:Y:S02]  /*06b0*/  @!P3 LDG.E.64 R20, desc[UR4][R22.64] ;  /* 0x000000041614b981 */ /* 0x000324000c1e1b00 */
[----:B-1----:R-:W-:-:S06]  /*06c0*/  CS2R R22, SRZ ;  /* 0x0000000000167805 */ /* 0x002fcc000001ff00 */
[----:B------:R1:W4:Y:S02]  /*06d0*/  @!P2 LDG.E.64 R22, desc[UR4][R16.64] ;  /* 0x000000041016a981 */ /* 0x000324000c1e1b00 */
[----:B-1----:R-:W-:Y:S01]  /*06e0*/  CS2R R16, SRZ ;  /* 0x0000000000107805 */ /* 0x002fe2000001ff00 */
[----:B--2---:R-:W-:-:S08]  /*06f0*/  DADD R12, -R8, 1 ;  /* 0x3ff00000080c7429 */ /* 0x004fd00000000100 */
[----:B---3--:R-:W-:Y:S01]  /*0700*/  DMUL R10, R12, R10 ;  /* 0x0000000a0c0a7228 */ /* 0x008fe20000000000 */
[----:B------:R-:W-:-:S07]  /*0710*/  CS2R R12, SRZ ;  /* 0x00000000000c7805 */ /* 0x000fce000001ff00 */
[----:B------:R-:W-:Y:S01]  /*0720*/  DMUL R8, R10, R8 ;  /* 0x000000080a087228 */ /* 0x000fe20000000000 */
[----:B------:R1:W2:Y:S01]  /*0730*/  @!P4 LDG.E.64 R12, desc[UR4][R6.64] ;  /* 0x00000004060cc981 */ /* 0x0002a2000c1e1b00 */
[----:B------:R-:W-:Y:S01]  /*0740*/  @!P1 IADD3 R11, R2, R5, RZ ;  /* 0x00000005020b9210 */ /* 0x000fe20007ffe0ff */
[----:B------:R-:W-:-:S05]  /*0750*/  @!P1 VIADD R5, R5, 0x80 ;  /* 0x0000008005059836 */ /* 0x000fca0000000000 */
[----:B------:R-:W-:Y:S01]  /*0760*/  ISETP.GE.AND P4, PT, R5, R0, PT ;  /* 0x000000000500720c */ /* 0x000fe20003f86270 */
[----:B------:R-:W-:Y:S01]  /*0770*/  @!P1 IMAD.WIDE.U32 R30, R11, 0x8, R30 ;  /* 0x000000080b1e9825 */ /* 0x000fe200078e001e */
[----:B-1----:R-:W-:-:S04]  /*0780*/  CS2R R6, SRZ ;  /* 0x0000000000067805 */ /* 0x002fc8000001ff00 */
[----:B------:R1:W3:Y:S04]  /*0790*/  @!P1 LDG.E.64 R18, desc[UR4][R30.64] ;  /* 0x000000041e129981 */ /* 0x0002e8000c1e1b00 */
[----:B------:R0:W3:Y:S03]  /*07a0*/  @!P5 LDG.E.64 R6, desc[UR4][R24.64] ;  /* 0x000000041806d981 */ /* 0x0000e6000c1e1b00 */
[----:B------:R-:W5:Y:S08]  /*07b0*/  @!P4 LDC.64 R32, c[0x0][0x220] ;  /* 0x00008800ff20cb82 */ /* 0x000f700000000a00 */
[----:B-1----:R-:W1:Y:S01]  /*07c0*/  @!P4 LDC.64 R30, c[0x0][0x228] ;  /* 0x00008a00ff1ecb82 */ /* 0x002e620000000a00 */
[----:B0-----:R-:W-:-:S06]  /*07d0*/  CS2R R24, SRZ ;  /* 0x0000000000187805 */ /* 0x001fcc000001ff00 */
[----:B------:R0:W3:Y:S02]  /*07e0*/  @!P2 LDG.E.64 R24, desc[UR4][R36.64] ;  /* 0x000000042418a981 */ /* 0x0000e4000c1e1b00 */
[----:B0-----:R-:W-:Y:S01]  /*07f0*/  @!P4 IADD3 R37, R2, R5, RZ ;  /* 0x000000050225c210 */ /* 0x001fe20007ffe0ff */
[----:B------:R-:W-:-:S05]  /*0800*/  @!P4 VIADD R5, R5, 0x80 ;  /* 0x000000800505c836 */ /* 0x000fca0000000000 */
[----:B------:R-:W-:Y:S01]  /*0810*/  ISETP.GE.AND P2, PT, R5, R0, PT ;  /* 0x000000000500720c */ /* 0x000fe20003f46270 */
[----:B------:R-:W-:Y:S01]  /*0820*/  @!P1 IMAD.WIDE.U32 R34, R11, 0x8, R34 ;  /* 0x000000080b229825 */ /* 0x000fe200078e0022 */
[----:B------:R-:W-:-:S03]  /*0830*/  CS2R R10, SRZ ;  /* 0x00000000000a7805 */ /* 0x000fc6000001ff00 */
[----:B-----5:R-:W-:-:S03]  /*0840*/  @!P4 IMAD.WIDE.U32 R32, R37, 0x8, R32 ;  /* 0x000000082520c825 */ /* 0x020fc600078e0020 */
[----:B------:R0:W5:Y:S01]  /*0850*/  @!P1 LDG.E.64 R10, desc[UR4][R34.64] ;  /* 0x00000004220a9981 */ /* 0x000162000c1e1b00 */
[----:B-1----:R-:W-:Y:S01]  /*0860*/  @!P4 IMAD.WIDE.U32 R30, R37, 0x8, R30 ;  /* 0x00000008251ec825 */ /* 0x002fe200078e001e */
[----:B------:R-:W-:Y:S02]  /*0870*/  CS2R R36, SRZ ;  /* 0x0000000000247805 */ /* 0x000fe4000001ff00 */
[----:B------:R-:W5:Y:S04]  /*0880*/  @!P4 LDG.E.64 R16, desc[UR4][R32.64] ;  /* 0x000000042010c981 */ /* 0x000f68000c1e1b00 */
[----:B------:R1:W5:Y:S01]  /*0890*/  @!P4 LDG.E.64 R36, desc[UR4][R30.64] ;  /* 0x000000041e24c981 */ /* 0x000362000c1e1b00 */
[----:B0-----:R-:W0:Y:S01]  /*08a0*/  @!P2 LDC.64 R34, c[0x0][0x220] ;  /* 0x00008800ff22ab82 */ /* 0x001e220000000a00 */
[----:B-1----:R-:W-:-:S07]  /*08b0*/  @!P2 IADD3 R31, R2, R5, RZ ;  /* 0x00000005021fa210 */ /* 0x002fce0007ffe0ff */
[----:B------:R-:W1:Y:S01]  /*08c0*/  @!P2 LDC.64 R4, c[0x0][0x228] ;  /* 0x00008a00ff04ab82 */ /* 0x000e620000000a00 */
[----:B0-----:R-:W-:Y:S01]  /*08d0*/  @!P2 IMAD.WIDE.U32 R32, R31, 0x8, R34 ;  /* 0x000000081f20a825 */ /* 0x001fe200078e0022 */
[----:B------:R-:W-:-:S06]  /*08e0*/  CS2R R34, SRZ ;  /* 0x0000000000227805 */ /* 0x000fcc000001ff00 */
[----:B------:R0:W5:Y:S01]  /*08f0*/  @!P2 LDG.E.64 R34, desc[UR4][R32.64] ;  /* 0x000000042022a981 */ /* 0x000162000c1e1b00 */
[----:B-1----:R-:W-:Y:S01]  /*0900*/  @!P2 IMAD.WIDE.U32 R30, R31, 0x8, R4 ;  /* 0x000000081f1ea825 */ /* 0x002fe200078e0004 */
[----:B------:R-:W-:-:S06]  /*0910*/  CS2R R4, SRZ ;  /* 0x0000000000047805 */ /* 0x000fcc000001ff00 */
[----:B------:R1:W5:Y:S01]  /*0920*/  @!P2 LDG.E.64 R4, desc[UR4][R30.64] ;  /* 0x000000041e04a981 */ /* 0x000362000c1e1b00 */
[----:B0-----:R-:W-:Y:S01]  /*0930*/  DADD R32, -R28, 1 ;  /* 0x3ff000001c207429 */ /* 0x001fe20000000100 */
[----:B------:R-:W-:Y:S04]  /*0940*/  BSSY B0, `(.L_x_14546) ;  /* 0x0000047000007945 */ /* 0x000fe80003800000 */
[----:B------:R-:W-:Y:S03]  /*0950*/  BSSY B1, `(.L_x_14547) ;  /* 0x000003f000017945 */ /* 0x000fe60003800000 */
[----:B--2---:R-:W-:-:S08]  /*0960*/  DMUL R12, R32, R12 ;  /* 0x0000000c200c7228 */ /* 0x004fd00000000000 */
[----:B------:R-:W-:Y:S02]  /*0970*/  DMUL R28, R12, R28 ;  /* 0x0000001c0c1c7228 */ /* 0x000fe40000000000 */
[----:B----4-:R-:W-:-:S08]  /*0980*/  DADD R12, -R26, 1 ;  /* 0x3ff000001a0c7429 */ /* 0x010fd00000000100 */
[----:B---3--:R-:W-:Y:S02]  /*0990*/  DMUL R6, R12, R6 ;  /* 0x000000060c067228 */ /* 0x008fe40000000000 */
[----:B------:R-:W-:-:S06]  /*09a0*/  DADD R12, -R14, 1 ;  /* 0x3ff000000e0c7429 */ /* 0x000fcc0000000100 */
[----:B------:R-:W-:Y:S02]  /*09b0*/  DMUL R26, R6, R26 ;  /* 0x0000001a061a7228 */ /* 0x000fe40000000000 */
[----:B------:R-:W0:Y:S01]  /*09c0*/  @!P0 LDC.64 R6, c[0x0][0x218] ;  /* 0x00008600ff068b82 */ /* 0x000e220000000a00 */
[----:B------:R-:W-:Y:S02]  /*09d0*/  DMUL R20, R12, R20 ;  /* 0x000000140c147228 */ /* 0x000fe40000000000 */
[----:B------:R-:W-:-:S08]  /*09e0*/  DADD R12, -R22, 1 ;  /* 0x3ff00000160c7429 */ /* 0x000fd00000000100 */
[----:B------:R-:W-:Y:S01]  /*09f0*/  DMUL R24, R12, R24 ;  /* 0x000000180c187228 */ /* 0x000fe20000000000 */
[----:B------:R-:W-:-:S04]  /*0a00*/  @!P0 IMAD.IADD R13, R2, 0x1, R3 ;  /* 0x00000001020d8824 */ /* 0x000fc800078e0203 */
[----:B0-----:R-:W-:Y:S01]  /*0a10*/  @!P0 IMAD.WIDE.U32 R6, R13, 0x8, R6 ;  /* 0x000000080d068825 */ /* 0x001fe200078e0006 */
[----:B-----5:R-:W-:Y:S02]  /*0a20*/  DADD R12, -R10, 1 ;  /* 0x3ff000000a0c7429 */ /* 0x020fe40000000100 */
[----:B-1----:R-:W-:-:S08]  /*0a30*/  DADD R30, -R36, 1 ;  /* 0x3ff00000241e7429 */ /* 0x002fd00000000100 */
[----:B------:R-:W-:Y:S01]  /*0a40*/  DMUL R16, R30, R16 ;  /* 0x000000101e107228 */ /* 0x000fe20000000000 */
[----:B------:R-:W-:Y:S01]  /*0a50*/  IADD3 R30, R3, 0x80, RZ ;  /* 0x00000080031e7810 */ /* 0x000fe20007ffe0ff */
[----:B------:R-:W-:-:S04]  /*0a60*/  DMUL R18, R12, R18 ;  /* 0x000000120c127228 */ /* 0x000fc80000000000 */
[----:B------:R-:W-:Y:S01]  /*0a70*/  @!P0 IMAD.MOV.U32 R3, RZ, RZ, R30 ;  /* 0x000000ffff038224 */ /* 0x000fe200078e001e */
[----:B------:R0:W-:Y:S04]  /*0a80*/  @!P0 STG.E.64 desc[UR4][R6.64], R8 ;  /* 0x0000000806008986 */ /* 0x0001e8000c101b04 */
[----:B------:R-:W-:Y:S01]  /*0a90*/  ISETP.GE.AND P0, PT, R3, R0, PT ;  /* 0x000000000300720c */ /* 0x000fe20003f06270 */
[----:B------:R-:W-:Y:S02]  /*0aa0*/  DMUL R20, R20, R14 ;  /* 0x0000000e14147228 */ /* 0x000fe40000000000 */
[----:B------:R-:W-:Y:S02]  /*0ab0*/  DMUL R24, R24, R22 ;  /* 0x0000001618187228 */ /* 0x000fe40000000000 */
[----:B------:R-:W-:-:S02]  /*0ac0*/  DMUL R18, R18, R10 ;  /* 0x0000000a12127228 */ /* 0x000fc40000000000 */
[----:B------:R-:W-:Y:S02]  /*0ad0*/  DMUL R16, R16, R36 ;  /* 0x0000002410107228 */ /* 0x000fe40000000000 */
[----:B------:R-:W-:-:S08]  /*0ae0*/  DADD R12, -R4, 1 ;  /* 0x3ff00000040c7429 */ /* 0x000fd00000000100 */
[----:B------:R-:W-:-:S08]  /*0af0*/  DMUL R34, R12, R34 ;  /* 0x000000220c227228 */ /* 0x000fd00000000000 */
[----:B------:R-:W-:Y:S01]  /*0b00*/  DMUL R34, R34, R4 ;  /* 0x0000000422227228 */ /* 0x000fe20000000000 */
        /* <DEDUP_REMOVED lines=13> */
.L_x_14548:
[----:B------:R-:W-:-:S13]  /*0be0*/  ISETP.GE.AND P0, PT, R3, R0, PT ;  /* 0x000000000300720c */ /* 0x000fda0003f06270 */
[----:B------:R-:W-:Y:S05]  /*0bf0*/  @P0 BRA `(.L_x_14550) ;  /* 0x0000000000300947 */ /* 0x000fea0003800000 */
[----:B0-----:R-:W0:Y:S01]  /*0c00*/  LDC.64 R4, c[0x0][0x218] ;  /* 0x00008600ff047b82 */ /* 0x001e220000000a00 */
[----:B------:R-:W-:Y:S01]  /*0c10*/  IADD3 R7, R2, R3, RZ ;  /* 0x0000000302077210 */ /* 0x000fe20007ffe0ff */
[----:B------:R-:W-:-:S04]  /*0c20*/  VIADD R3, R3, 0x80 ;  /* 0x0000008003037836 */ /* 0x000fc80000000000 */
[----:B0-----:R-:W-:-:S05]  /*0c30*/  IMAD.WIDE.U32 R4, R7, 0x8, R4 ;  /* 0x0000000807047825 */ /* 0x001fca00078e0004 */
[----:B------:R1:W-:Y:S02]  /*0c40*/  STG.E.64 desc[UR4][R4.64], R20 ;  /* 0x0000001404007986 */ /* 0x0003e4000c101b04 */
.L_x_14549:
[----:B------:R-:W-:-:S13]  /*0c50*/  ISETP.GE.AND P0, PT, R3, R0, PT ;  /* 0x000000000300720c */ /* 0x000fda0003f06270 */
[----:B------:R-:W-:Y:S05]  /*0c60*/  @P0 BRA `(.L_x_14551) ;  /* 0x0000000000340947 */ /* 0x000fea0003800000 */
[----:B01----:R-:W0:Y:S01]  /*0c70*/  LDC.64 R4, c[0x0][0x218] ;  /* 0x00008600ff047b82 */ /* 0x003e220000000a00 */
[----:B------:R-:W-:Y:S01]  /*0c80*/  IADD3 R7, R2, R3, RZ ;  /* 0x0000000302077210 */ /* 0x000fe20007ffe0ff */
[----:B------:R-:W-:-:S04]  /*0c90*/  VIADD R3, R3, 0x80 ;  /* 0x0000008003037836 */ /* 0x000fc80000000000 */
[----:B0-----:R-:W-:-:S05]  /*0ca0*/  IMAD.WIDE.U32 R4, R7, 0x8, R4 ;  /* 0x0000000807047825 */ /* 0x001fca00078e0004 */
[----:B------:R1:W-:Y:S02]  /*0cb0*/  STG.E.64 desc[UR4][R4.64], R24 ;  /* 0x0000001804007986 */ /* 0x0003e4000c101b04 */
.L_x_14550:
        /* <DEDUP_REMOVED lines=8> */
.L_x_14551:
[----:B------:R-:W-:Y:S05]  /*0d40*/  BSYNC B1 ;  /* 0x0000000000017941 */ /* 0x000fea0003800000 */
.L_x_14547:
[----:B------:R-:W-:-:S13]  /*0d50*/  ISETP.GE.AND P0, PT, R3, R0, PT ;  /* 0x000000000300720c */ /* 0x000fda0003f06270 */
[----:B012---:R-:W0:Y:S01]  /*0d60*/  @!P0 LDC.64 R4, c[0x0][0x218] ;  /* 0x00008600ff048b82 */ /* 0x007e220000000a00 */
[----:B------:R-:W-:Y:S01]  /*0d70*/  @!P0 IADD3 R7, R2, R3, RZ ;  /* 0x0000000302078210 */ /* 0x000fe20007ffe0ff */
[----:B------:R-:W-:-:S04]  /*0d80*/  @!P0 VIADD R3, R3, 0x80 ;  /* 0x0000008003038836 */ /* 0x000fc80000000000 */
[----:B0-----:R-:W-:-:S05]  /*0d90*/  @!P0 IMAD.WIDE.U32 R4, R7, 0x8, R4 ;  /* 0x0000000807048825 */ /* 0x001fca00078e0004 */
[----:B------:R2:W-:Y:S02]  /*0da0*/  @!P0 STG.E.64 desc[UR4][R4.64], R16 ;  /* 0x0000001004008986 */ /* 0x0005e4000c101b04 */
.L_x_14552:
[----:B------:R-:W-:Y:S05]  /*0db0*/  BSYNC B0 ;  /* 0x0000000000007941 */ /* 0x000fea0003800000 */
.L_x_14546:
        /* <DEDUP_REMOVED lines=8> */
.L_x_14553:
        /* <DEDUP_REMOVED lines=12> */
.L_x_14695:


//--------------------- .text._ZN2at6native29vectorized_elementwise_kernelILi4EZZZNS0_28sigmoid_backward_kernel_cudaERNS_18TensorIteratorBaseEENKUlvE0_clEvENKUlvE_clEvEUlddE_St5arrayIPcLm3EEEEviT0_T1_ --------------------------
	.section	.text._ZN2at6native29vectorized_elementwise_kernelILi4EZZZNS0_28sigmoid_backward_kernel_cudaERNS_18TensorIteratorBaseEENKUlvE0_clEvENKUlvE_clEvEUlddE_St5arrayIPcLm3EEEEviT0_T1_,"ax",@progbits
	.align	128
        .global         _ZN2at6native29vectorized_elementwise_kernelILi4EZZZNS0_28sigmoid_backward_kernel_cudaERNS_18TensorIteratorBaseEENKUlvE0_clEvENKUlvE_clEvEUlddE_St5arrayIPcLm3EEEEviT0_T1_
        .type           _ZN2at6native29vectorized_elementwise_kernelILi4EZZZNS0_28sigmoid_backward_kernel_cudaERNS_18TensorIteratorBaseEENKUlvE0_clEvENKUlvE_clEvEUlddE_St5arrayIPcLm3EEEEviT0_T1_,@function
        .size           _ZN2at6native29vectorized_elementwise_kernelILi4EZZZNS0_28sigmoid_backward_kernel_cudaERNS_18TensorIteratorBaseEENKUlvE0_clEvENKUlvE_clEvEUlddE_St5arrayIPcLm3EEEEviT0_T1_,(.L_x_14696 - _ZN2at6native29vectorized_elementwise_kernelILi4EZZZNS0_28sigmoid_backward_kernel_cudaERNS_18TensorIteratorBaseEENKUlvE0_clEvENKUlvE_clEvEUlddE_St5arrayIPcLm3EEEEviT0_T1_)
        .other          _ZN2at6native29vectorized_elementwise_kernelILi4EZZZNS0_28sigmoid_backward_kernel_cudaERNS_18TensorIteratorBaseEENKUlvE0_clEvENKUlvE_clEvEUlddE_St5arrayIPcLm3EEEEviT0_T1_,@"STO_CUDA_ENTRY STV_DEFAULT"
_ZN2at6native29vectorized_elementwise_kernelILi4EZZZNS0_28sigmoid_backward_kernel_cudaERNS_18TensorIteratorBaseEENKUlvE0_clEvENKUlvE_clEvEUlddE_St5arrayIPcLm3EEEEviT0_T1_:
.text._ZN2at6native29vectorized_elementwise_kernelILi4EZZZNS0_28sigmoid_backward_kernel_cudaERNS_18TensorIteratorBaseEENKUlvE0_clEvENKUlvE_clEvEUlddE_St5arrayIPcLm3EEEEviT0_T1_:
        /* <DEDUP_REMOVED lines=55> */
.L_x_14554:
        /* <DEDUP_REMOVED lines=135> */
.L_x_14557:
[----:B------:R-:W-:-:S13]  /*0be0*/  ISETP.GE.AND P0, PT, R3, R0, PT ;  /* 0x000000000300720c */ /* 0x000fda0003f06270 */
[----:B------:R-:W-:Y:S05]  /*0bf0*/  @P0 BRA `(.L_x_14559) ;  /* 0x0000000000300947 */ /* 0x000fea0003800000 */
[----:B0-----:R-:W0:Y:S01]  /*0c00*/  LDC.64 R4, c[0x0][0x218] ;  /* 0x00008600ff047b82 */ /* 0x001e220000000a00 */
[----:B------:R-:W-:Y:S01]  /*0c10*/  IADD3 R7, R2, R3, RZ ;  /* 0x0000000302077210 */ /* 0x000fe20007ffe0ff */
[----:B------:R-:W-:-:S04]  /*0c20*/  VIADD R3, R3, 0x80 ;  /* 0x0000008003037836 */ /* 0x000fc80000000000 */
[----:B0-----:R-:W-:-:S05]  /*0c30*/  IMAD.WIDE.U32 R4, R7, 0x8, R4 ;  /* 0x0000000807047825 */ /* 0x001fca00078e0004 */
[----:B------:R1:W-:Y:S02]  /*0c40*/  STG.E.64 desc[UR4][R4.64], R20 ;  /* 0x0000001404007986 */ /* 0x0003e4000c101b04 */
.L_x_14558:
[----:B------:R-:W-:-:S13]  /*0c50*/  ISETP.GE.AND P0, PT, R3, R0, PT ;  /* 0x000000000300720c */ /* 0x000fda0003f06270 */
[----:B------:R-:W-:Y:S05]  /*0c60*/  @P0 BRA `(.L_x_14560) ;  /* 0x0000000000340947 */ /* 0x000fea0003800000 */
[----:B01----:R-:W0:Y:S01]  /*0c70*/  LDC.64 R4, c[0x0][0x218] ;  /* 0x00008600ff047b82 */ /* 0x003e220000000a00 */
[----:B------:R-:W-:Y:S01]  /*0c80*/  IADD3 R7, R2, R3, RZ ;  /* 0x0000000302077210 */ /* 0x000fe20007ffe0ff */
[----:B------:R-:W-:-:S04]  /*0c90*/  VIADD R3, R3, 0x80 ;  /* 0x0000008003037836 */ /* 0x000fc80000000000 */
[----:B0-----:R-:W-:-:S05]  /*0ca0*/  IMAD.WIDE.U32 R4, R7, 0x8, R4 ;  /* 0x0000000807047825 */ /* 0x001fca00078e0004 */
[----:B------:R1:W-:Y:S02]  /*0cb0*/  STG.E.64 desc[UR4][R4.64], R24 ;  /* 0x0000001804007986 */ /* 0x0003e4000c101b04 */
.L_x_14559:
        /* <DEDUP_REMOVED lines=8> */
.L_x_14560:
[----:B------:R-:W-:Y:S05]  /*0d40*/  BSYNC B1 ;  /* 0x0000000000017941 */ /* 0x000fea0003800000 */
.L_x_14556:
[----:B------:R-:W-:-:S13]  /*0d50*/  ISETP.GE.AND P0, PT, R3, R0, PT ;  /* 0x000000000300720c */ /* 0x000fda0003f06270 */
[----:B012---:R-:W0:Y:S01]  /*0d60*/  @!P0 LDC.64 R4, c[0x0][0x218] ;  /* 0x00008600ff048b82 */ /* 0x007e220000000a00 */
[----:B------:R-:W-:Y:S01]  /*0d70*/  @!P0 IADD3 R7, R2, R3, RZ ;  /* 0x0000000302078210 */ /* 0x000fe20007ffe0ff */
[----:B------:R-:W-:-:S04]  /*0d80*/  @!P0 VIADD R3, R3, 0x80 ;  /* 0x0000008003038836 */ /* 0x000fc80000000000 */
[----:B0-----:R-:W-:-:S05]  /*0d90*/  @!P0 IMAD.WIDE.U32 R4, R7, 0x8, R4 ;  /* 0x0000000807048825 */ /* 0x001fca00078e0004 */
[----:B------:R2:W-:Y:S02]  /*0da0*/  @!P0 STG.E.64 desc[UR4][R4.64], R16 ;  /* 0x0000001004008986 */ /* 0x0005e4000c101b04 */
.L_x_14561:
[----:B------:R-:W-:Y:S05]  /*0db0*/  BSYNC B0 ;  /* 0x0000000000007941 */ /* 0x000fea0003800000 */
.L_x_14555:
        /* <DEDUP_REMOVED lines=8> */
.L_x_14562:
        /* <DEDUP_REMOVED lines=12> */
.L_x_14696:


//--------------------- .text._ZN2at6native29vectorized_elementwise_kernelILi8EZZZNS0_28sigmoid_backward_kernel_cudaERNS_18TensorIteratorBaseEENKUlvE0_clEvENKUlvE_clEvEUlddE_St5arrayIPcLm3EEEEviT0_T1_ --------------------------
	.section	.text._ZN2at6native29vectorized_elementwise_kernelILi8EZZZNS0_28sigmoid_backward_kernel_cudaERNS_18TensorIteratorBaseEENKUlvE0_clEvENKUlvE_clEvEUlddE_St5arrayIPcLm3EEEEviT0_T1_,"ax",@progbits
	.align	128
        .global         _ZN2at6native29vectorized_elementwise_kernelILi8EZZZNS0_28sigmoid_backward_kernel_cudaERNS_18TensorIteratorBaseEENKUlvE0_clEvENKUlvE_clEvEUlddE_St5arrayIPcLm3EEEEviT0_T1_
        .type           _ZN2at6native29vectorized_elementwise_kernelILi8EZZZNS0_28sigmoid_backward_kernel_cudaERNS_18TensorIteratorBaseEENKUlvE0_clEvENKUlvE_clEvEUlddE_St5arrayIPcLm3EEEEviT0_T1_,@function
        .size           _ZN2at6native29vectorized_elementwise_kernelILi8EZZZNS0_28sigmoid_backward_kernel_cudaERNS_18TensorIteratorBaseEENKUlvE0_clEvENKUlvE_clEvEUlddE_St5arrayIPcLm3EEEEviT0_T1_,(.L_x_14697 - _ZN2at6native29vectorized_elementwise_kernelILi8EZZZNS0_28sigmoid_backward_kernel_cudaERNS_18TensorIteratorBaseEENKUlvE0_clEvENKUlvE_clEvEUlddE_St5arrayIPcLm3EEEEviT0_T1_)
        .other          _ZN2at6native29vectorized_elementwise_kernelILi8EZZZNS0_28sigmoid_backward_kernel_cudaERNS_18TensorIteratorBaseEENKUlvE0_clEvENKUlvE_clEvEUlddE_St5arrayIPcLm3EEEEviT0_T1_,@"STO_CUDA_ENTRY STV_DEFAULT"
_ZN2at6native29vectorized_elementwise_kernelILi8EZZZNS0_28sigmoid_backward_kernel_cudaERNS_18TensorIteratorBaseEENKUlvE0_clEvENKUlvE_clEvEUlddE_St5arrayIPcLm3EEEEviT0_T1_:
.text._ZN2at6native29vectorized_elementwise_kernelILi8EZZZNS0_28sigmoid_backward_kernel_cudaERNS_18TensorIteratorBaseEENKUlvE0_clEvENKUlvE_clEvEUlddE_St5arrayIPcLm3EEEEviT0_T1_:
        /* <DEDUP_REMOVED lines=55> */
.L_x_14563:
        /* <DEDUP_REMOVED lines=135> */
.L_x_14566:
[----:B------:R-:W-:-:S13]  /*0be0*/  ISETP.GE.AND P0, PT, R3, R0, PT ;  /* 0x000000000300720c */ /* 0x000fda0003f06270 */
[----:B------:R-:W-:Y:S05]  /*0bf0*/  @P0 BRA `(.L_x_14568) ;  /* 0x0000000000300947 */ /* 0x000fea0003800000 */
[----:B0-----:R-:W0:Y:S01]  /*0c00*/  LDC.64 R4, c[0x0][0x218] ;  /* 0x00008600ff047b82 */ /* 0x001e220000000a00 */
[----:B------:R-:W-:Y:S01]  /*0c10*/  IADD3 R7, R2, R3, RZ ;  /* 0x0000000302077210 */ /* 0x000fe20007ffe0ff */
[----:B------:R-:W-:-:S04]  /*0c20*/  VIADD R3, R3, 0x80 ;  /* 0x0000008003037836 */ /* 0x000fc80000000000 */
[----:B0-----:R-:W-:-:S05]  /*0c30*/  IMAD.WIDE.U32 R4, R7, 0x8, R4 ;  /* 0x0000000807047825 */ /* 0x001fca00078e0004 */
[----:B------:R1:W-:Y:S02]  /*0c40*/  STG.E.64 desc[UR4][R4.64], R20 ;  /* 0x0000001404007986 */ /* 0x0003e4000c101b04 */
.L_x_14567:
[----:B------:R-:W-:-:S13]  /*0c50*/  ISETP.GE.AND P0, PT, R3, R0, PT ;  /* 0x000000000300720c */ /* 0x000fda0003f06270 */
[----:B------:R-:W-:Y:S05]  /*0c60*/  @P0 BRA `(.L_x_14569) ;  /* 0x0000000000340947 */ /* 0x000fea0003800000 */
[----:B01----:R-:W0:Y:S01]  /*0c70*/  LDC.64 R4, c[0x0][0x218] ;  /* 0x00008600ff047b82 */ /* 0x003e220000000a00 */
[----:B------:R-:W-:Y:S01]  /*0c80*/  IADD3 R7, R2, R3, RZ ;  /* 0x0000000302077210 */ /* 0x000fe20007ffe0ff */
[----:B------:R-:W-:-:S04]  /*0c90*/  VIADD R3, R3, 0x80 ;  /* 0x0000008003037836 */ /* 0x000fc80000000000 */
[----:B0-----:R-:W-:-:S05]  /*0ca0*/  IMAD.WIDE.U32 R4, R7, 0x8, R4 ;  /* 0x0000000807047825 */ /* 0x001fca00078e0004 */
[----:B------:R1:W-:Y:S02]  /*0cb0*/  STG.E.64 desc[UR4][R4.64], R24 ;  /* 0x0000001804007986 */ /* 0x0003e4000c101b04 */
.L_x_14568:
        /* <DEDUP_REMOVED lines=8> */
.L_x_14569:
[----:B------:R-:W-:Y:S05]  /*0d40*/  BSYNC B1 ;  /* 0x0000000000017941 */ /* 0x000fea0003800000 */
.L_x_14565:
[----:B------:R-:W-:-:S13]  /*0d50*/  ISETP.GE.AND P0, PT, R3, R0, PT ;  /* 0x000000000300720c */ /* 0x000fda0003f06270 */
[----:B012---:R-:W0:Y:S01]  /*0d60*/  @!P0 LDC.64 R4, c[0x0][0x218] ;  /* 0x00008600ff048b82 */ /* 0x007e220000000a00 */
[----:B------:R-:W-:Y:S01]  /*0d70*/  @!P0 IADD3 R7, R2, R3, RZ ;  /* 0x0000000302078210 */ /* 0x000fe20007ffe0ff */
[----:B------:R-:W-:-:S04]  /*0d80*/  @!P0 VIADD R3, R3, 0x80 ;  /* 0x0000008003038836 */ /* 0x000fc80000000000 */
[----:B0-----:R-:W-:-:S05]  /*0d90*/  @!P0 IMAD.WIDE.U32 R4, R7, 0x8, R4 ;  /* 0x0000000807048825 */ /* 0x001fca00078e0004 */
[----:B------:R2:W-:Y:S02]  /*0da0*/  @!P0 STG.E.64 desc[UR4][R4.64], R16 ;  /* 0x0000001004008986 */ /* 0x0005e4000c101b04 */
.L_x_14570:
[----:B------:R-:W-:Y:S05]  /*0db0*/  BSYNC B0 ;  /* 0x0000000000007941 */ /* 0x000fea0003800000 */
.L_x_14564:
        /* <DEDUP_REMOVED lines=8> */
.L_x_14571:
        /* <DEDUP_REMOVED lines=12> */
.L_x_14697:


//--------------------- .nv.global.init           --------------------------
	.section	.nv.global.init,"aw",@progbits
.nv.global.init:
	.type		$str$8,@object
	.size		$str$8,(__unnamed_1 - $str$8)
$str$8:
        /*0000*/ 	.byte	0x66, 0x61, 0x6c, 0x73, 0x65, 0x00
	.type		__unnamed_1,@object
	.size		__unnamed_1,(__unnamed_5 - __unnamed_1)
__unnamed_1:
        /*0006*/ 	.byte	0x66, 0x65, 0x74, 0x63, 0x68, 0x5f, 0x61, 0x6e, 0x64, 0x5f, 0x63, 0x61, 0x73, 0x74, 0x00
	.type		__unnamed_5,@object
	.size		__unnamed_5,(__unnamed_3 - __unnamed_5)
__unnamed_5:
        /*0015*/ 	.byte	0x66, 0x65, 0x74, 0x63, 0x68, 0x5f, 0x61, 0x6e, 0x64, 0x5f, 0x63, 0x61, 0x73, 0x74, 0x00
	.type		__unnamed_3,@object
	.size		__unnamed_3,(__unnamed_7 - __unnamed_3)
__unnamed_3:
        /*0024*/ 	.byte	0x66, 0x65, 0x74, 0x63, 0x68, 0x5f, 0x61, 0x6e, 0x64, 0x5f, 0x63, 0x61, 0x73, 0x74, 0x00
	.type		__unnamed_7,@object
	.size		__unnamed_7,(__unnamed_2 - __unnamed_7)
__unnamed_7:
        /*0033*/ 	.byte	0x66, 0x65, 0x74, 0x63, 0x68, 0x5f, 0x61, 0x6e, 0x64, 0x5f, 0x63, 0x61, 0x73, 0x74, 0x00
	.type		__unnamed_2,@object
	.size		__unnamed_2,(__unnamed_6 - __unnamed_2)
__unnamed_2:
        /*0042*/ 	.byte	0x63, 0x61, 0x73, 0x74, 0x5f, 0x61, 0x6e, 0x64, 0x5f, 0x73, 0x74, 0x6f, 0x72, 0x65, 0x00
	.type		__unnamed_6,@object
	.size		__unnamed_6,(__unnamed_4 - __unnamed_6)
__unnamed_6:
        /*0051*/ 	.byte	0x63, 0x61, 0x73, 0x74, 0x5f, 0x61, 0x6e, 0x64, 0x5f, 0x73, 0x74, 0x6f, 0x72, 0x65, 0x00
	.type		__unnamed_4,@object
	.size		__unnamed_4,(__unnamed_8 - __unnamed_4)
__unnamed_4:
        /*0060*/ 	.byte	0x63, 0x61, 0x73, 0x74, 0x5f, 0x61, 0x6e, 0x64, 0x5f, 0x73, 0x74, 0x6f, 0x72, 0x65, 0x00
	.type		__unnamed_8,@object
	.size		__unnamed_8,($str$9 - __unnamed_8)
__unnamed_8:
        /*006f*/ 	.byte	0x63, 0x61, 0x73, 0x74, 0x5f, 0x61, 0x6e, 0x64, 0x5f, 0x73, 0x74, 0x6f, 0x72, 0x65, 0x00
	.type		$str$9,@object
	.size		$str$9,(.L_37 - $str$9)
$str$9:
        /*007e*/ 	.byte	0x2f, 0x72, 0x6f, 0x6f, 0x74, 0x2f, 0x2e, 0x70, 0x79, 0x65, 0x6e, 0x76, 0x2f, 0x76, 0x65, 0x72
        /*008e*/ 	.byte	0x73, 0x69, 0x6f, 0x6e, 0x73, 0x2f, 0x33, 0x2e, 0x31, 0x33, 0x2e, 0x31, 0x32, 0x2f, 0x6c, 0x69
        /*009e*/ 	.byte	0x62, 0x2f, 0x70, 0x79, 0x74, 0x68, 0x6f, 0x6e, 0x33, 0x2e, 0x31, 0x33, 0x2f, 0x73, 0x69, 0x74
        /*00ae*/ 	.byte	0x65, 0x2d, 0x70, 0x61, 0x63, 0x6b, 0x61, 0x67, 0x65, 0x73, 0x2f, 0x74, 0x6f, 0x72, 0x63, 0x68
        /*00be*/ 	.byte	0x2f, 0x69, 0x6e, 0x63, 0x6c, 0x75, 0x64, 0x65, 0x2f, 0x63, 0x31, 0x30, 0x2f, 0x63, 0x6f, 0x72
        /*00ce*/ 	.byte	0x65, 0x2f, 0x44, 0x79, 0x6e, 0x61, 0x6d, 0x69, 0x63, 0x43, 0x61, 0x73, 0x74, 0x2e, 0x68, 0x00
.L_37:


//--------------------- .nv.shared.reserved.0     --------------------------
	.section	.nv.shared.reserved.0,"aw",@nobits
	.weak		__nv_reservedSMEM_offset_0_alias
	.size		__nv_reservedSMEM_offset_0_alias, 0, 0
	.other		__nv_reservedSMEM_offset_0_alias,@"STO_CUDA_RESERVED_SHARED STV_DEFAULT"
__nv_reservedSMEM_offset_0_alias:
	.zero		0


//--------------------- .nv.global                --------------------------
	.section	.nv.global,"aw",@nobits
.nv.global:
	.type		_ZN62_INTERNAL_a6db5d9b_31_BinaryMiscBackwardOpsKernels_cu_ee0d68c74cuda3std3__48in_placeE,@object
	.size		_ZN62_INTERNAL_a6db5d9b_31_BinaryMiscBackwardOpsKernels_cu_ee0d68c74cuda3std3__48in_placeE,(_ZN62_INTERNAL_a6db5d9b_31_BinaryMiscBackwardOpsKernels_cu_ee0d68c74cuda3std6ranges3__45__cpo8distanceE - _ZN62_INTERNAL_a6db5d9b_31_BinaryMiscBackwardOpsKernels_cu_ee0d68c74cuda3std3__48in_placeE)
_ZN62_INTERNAL_a6db5d9b_31_BinaryMiscBackwardOpsKernels_cu_ee0d68c74cuda3std3__48in_placeE:
	.zero		1
	.type		_ZN62_INTERNAL_a6db5d9b_31_BinaryMiscBackwardOpsKernels_cu_ee0d68c74cuda3std6ranges3__45__cpo8distanceE,@object
	.size		_ZN62_INTERNAL_a6db5d9b_31_BinaryMiscBackwardOpsKernels_cu_ee0d68c74cuda3std6ranges3__45__cpo8distanceE,(_ZN62_INTERNAL_a6db5d9b_31_BinaryMiscBackwardOpsKernels_cu_ee0d68c74cuda3std3__45__cpo6cbeginE - _ZN62_INTERNAL_a6db5d9b_31_BinaryMiscBackwardOpsKernels_cu_ee0d68c74cuda3std6ranges3__45__cpo8distanceE)
_ZN62_INTERNAL_a6db5d9b_31_BinaryMiscBackwardOpsKernels_cu_ee0d68c74cuda3std6ranges3__45__cpo8distanceE:
	.zero		1
	.type		_ZN62_INTERNAL_a6db5d9b_31_BinaryMiscBackwardOpsKernels_cu_ee0d68c74cuda3std3__45__cpo6cbeginE,@object
	.size		_ZN62_INTERNAL_a6db5d9b_31_BinaryMiscBackwardOpsKernels_cu_ee0d68c74cuda3std3__45__cpo6cbeginE,(_ZN62_INTERNAL_a6db5d9b_31_BinaryMiscBackwardOpsKernels_cu_ee0d68c74cuda3std6ranges3__45__cpo7advanceE - _ZN62_INTERNAL_a6db5d9b_31_BinaryMiscBackwardOpsKernels_cu_ee0d68c74cuda3std3__45__cpo6cbeginE)
_ZN62_INTERNAL_a6db5d9b_31_BinaryMiscBackwardOpsKernels_cu_ee0d68c74cuda3std3__45__cpo6cbeginE:
	.zero		1
	.type		_ZN62_INTERNAL_a6db5d9b_31_BinaryMiscBackwardOpsKernels_cu_ee0d68c74cuda3std6ranges3__45__cpo7advanceE,@object
	.size		_ZN62_INTERNAL_a6db5d9b_31_BinaryMiscBackwardOpsKernels_cu_ee0d68c74cuda3std6ranges3__45__cpo7advanceE,(_ZN62_INTERNAL_a6db5d9b_31_BinaryMiscBackwardOpsKernels_cu_ee0d68c74cuda3std3__45__cpo7crbeginE - _ZN62_INTERNAL_a6db5d9b_31_BinaryMiscBackwardOpsKernels_cu_ee0d68c74cuda3std6ranges3__45__cpo7advanceE)
_ZN62_INTERNAL_a6db5d9b_31_BinaryMiscBackwardOpsKernels_cu_ee0d68c74cuda3std6ranges3__45__cpo7advanceE:
	.zero		1
	.type		_ZN62_INTERNAL_a6db5d9b_31_BinaryMiscBackwardOpsKernels_cu_ee0d68c74cuda3std3__45__cpo7crbeginE,@object
	.size		_ZN62_INTERNAL_a6db5d9b_31_BinaryMiscBackwardOpsKernels_cu_ee0d68c74cuda3std3__45__cpo7crbeginE,(_ZN62_INTERNAL_a6db5d9b_31_BinaryMiscBackwardOpsKernels_cu_ee0d68c74cuda3std6ranges3__45__cpo4dataE - _ZN62_INTERNAL_a6db5d9b_31_BinaryMiscBackwardOpsKernels_cu_ee0d68c74cuda3std3__45__cpo7crbeginE)
_ZN62_INTERNAL_a6db5d9b_31_BinaryMiscBackwardOpsKernels_cu_ee0d68c74cuda3std3__45__cpo7crbeginE:
	.zero		1
	.type		_ZN62_INTERNAL_a6db5d9b_31_BinaryMiscBackwardOpsKernels_cu_ee0d68c74cuda3std6ranges3__45__cpo4dataE,@object
	.size		_ZN62_INTERNAL_a6db5d9b_31_BinaryMiscBackwardOpsKernels_cu_ee0d68c74cuda3std6ranges3__45__cpo4dataE,(_ZN62_INTERNAL_a6db5d9b_31_BinaryMiscBackwardOpsKernels_cu_ee0d68c74cuda3std6ranges3__45__cpo5beginE - _ZN62_INTERNAL_a6db5d9b_31_BinaryMiscBackwardOpsKernels_cu_ee0d68c74cuda3std6ranges3__45__cpo4dataE)
_ZN62_INTERNAL_a6db5d9b_31_BinaryMiscBackwardOpsKernels_cu_ee0d68c74cuda3std6ranges3__45__cpo4dataE:
	.zero		1
	.type		_ZN62_INTERNAL_a6db5d9b_31_BinaryMiscBackwardOpsKernels_cu_ee0d68c74cuda3std6ranges3__45__cpo5beginE,@object
	.size		_ZN62_INTERNAL_a6db5d9b_31_BinaryMiscBackwardOpsKernels_cu_ee0d68c74cuda3std6ranges3__45__cpo5beginE,(_ZN62_INTERNAL_a6db5d9b_31_BinaryMiscBackwardOpsKernels_cu_ee0d68c74cuda3std3__464_GLOBAL__N__a6db5d9b_31_BinaryMiscBackwardOpsKernels_cu_ee0d68c76ignoreE - _ZN62_INTERNAL_a6db5d9b_31_BinaryMiscBackwardOpsKernels_cu_ee0d68c74cuda3std6ranges3__45__cpo5beginE)
_ZN62_INTERNAL_a6db5d9b_31_BinaryMiscBackwardOpsKernels_cu_ee0d68c74cuda3std6ranges3__45__cpo5beginE:
	.zero		1
	.type		_ZN62_INTERNAL_a6db5d9b_31_BinaryMiscBackwardOpsKernels_cu_ee0d68c74cuda3std3__464_GLOBAL__N__a6db5d9b_31_BinaryMiscBackwardOpsKernels_cu_ee0d68c76ignoreE,@object
	.size		_ZN62_INTERNAL_a6db5d9b_31_BinaryMiscBackwardOpsKernels_cu_ee0d68c74cuda3std3__464_GLOBAL__N__a6db5d9b_31_BinaryMiscBackwardOpsKernels_cu_ee0d68c76ignoreE,(_ZN62_INTERNAL_a6db5d9b_31_BinaryMiscBackwardOpsKernels_cu_ee0d68c74cuda3std6ranges3__45__cpo4sizeE - _ZN62_INTERNAL_a6db5d9b_31_BinaryMiscBackwardOpsKernels_cu_ee0d68c74cuda3std3__464_GLOBAL__N__a6db5d9b_31_BinaryMiscBackwardOpsKernels_cu_ee0d68c76ignoreE)
_ZN62_INTERNAL_a6db5d9b_31_BinaryMiscBackwardOpsKernels_cu_ee0d68c74cuda3std3__464_GLOBAL__N__a6db5d9b_31_BinaryMiscBackwardOpsKernels_cu_ee0d68c76ignoreE:
	.zero		1
	.type		_ZN62_INTERNAL_a6db5d9b_31_BinaryMiscBackwardOpsKernels_cu_ee0d68c74cuda3std6ranges3__45__cpo4sizeE,@object
	.size		_ZN62_INTERNAL_a6db5d9b_31_BinaryMiscBackwardOpsKernels_cu_ee0d68c74cuda3std6ranges3__45__cpo4sizeE,(_ZN62_INTERNAL_a6db5d9b_31_BinaryMiscBackwardOpsKernels_cu_ee0d68c74cuda3std3__45__cpo5beginE - _ZN62_INTERNAL_a6db5d9b_31_BinaryMiscBackwardOpsKernels_cu_ee0d68c74cuda3std6ranges3__45__cpo4sizeE)
_ZN62_INTERNAL_a6db5d9b_31_BinaryMiscBackwardOpsKernels_cu_ee0d68c74cuda3std6ranges3__45__cpo4sizeE:
	.zero		1
	.type		_ZN62_INTERNAL_a6db5d9b_31_BinaryMiscBackwardOpsKernels_cu_ee0d68c74cuda3std3__45__cpo5beginE,@object
	.size		_ZN62_INTERNAL_a6db5d9b_31_BinaryMiscBackwardOpsKernels_cu_ee0d68c74cuda3std3__45__cpo5beginE,(_ZN62_INTERNAL_a6db5d9b_31_BinaryMiscBackwardOpsKernels_cu_ee0d68c74cuda3std6ranges3__45__cpo6cbeginE - _ZN62_INTERNAL_a6db5d9b_31_BinaryMiscBackwardOpsKernels_cu_ee0d68c74cuda3std3__45__cpo5beginE)
_ZN62_INTERNAL_a6db5d9b_31_BinaryMiscBackwardOpsKernels_cu_ee0d68c74cuda3std3__45__cpo5beginE:
	.zero		1
	.type		_ZN62_INTERNAL_a6db5d9b_31_BinaryMiscBackwardOpsKernels_cu_ee0d68c74cuda3std6ranges3__45__cpo6cbeginE,@object
	.size		_ZN62_INTERNAL_a6db5d9b_31_BinaryMiscBackwardOpsKernels_cu_ee0d68c74cuda3std6ranges3__45__cpo6cbeginE,(_ZN62_INTERNAL_a6db5d9b_31_BinaryMiscBackwardOpsKernels_cu_ee0d68c74cuda3std3__45__cpo6rbeginE - _ZN62_INTERNAL_a6db5d9b_31_BinaryMiscBackwardOpsKernels_cu_ee0d68c74cuda3std6ranges3__45__cpo6cbeginE)
_ZN62_INTERNAL_a6db5d9b_31_BinaryMiscBackwardOpsKernels_cu_ee0d68c74cuda3std6ranges3__45__cpo6cbeginE:
	.zero		1
	.type		_ZN62_INTERNAL_a6db5d9b_31_BinaryMiscBackwardOpsKernels_cu_ee0d68c74cuda3std3__45__cpo6rbeginE,@object
	.size		_ZN62_INTERNAL_a6db5d9b_31_BinaryMiscBackwardOpsKernels_cu_ee0d68c74cuda3std3__45__cpo6rbeginE,(_ZN62_INTERNAL_a6db5d9b_31_BinaryMiscBackwardOpsKernels_cu_ee0d68c74cuda3std6ranges3__45__cpo4nextE - _ZN62_INTERNAL_a6db5d9b_31_BinaryMiscBackwardOpsKernels_cu_ee0d68c74cuda3std3__45__cpo6rbeginE)
_ZN62_INTERNAL_a6db5d9b_31_BinaryMiscBackwardOpsKernels_cu_ee0d68c74cuda3std3__45__cpo6rbeginE:
	.zero		1
	.type		_ZN62_INTERNAL_a6db5d9b_31_BinaryMiscBackwardOpsKernels_cu_ee0d68c74cuda3std6ranges3__45__cpo4nextE,@object
	.size		_ZN62_INTERNAL_a6db5d9b_31_BinaryMiscBackwardOpsKernels_cu_ee0d68c74cuda3std6ranges3__45__cpo4nextE,(_ZN62_INTERNAL_a6db5d9b_31_BinaryMiscBackwardOpsKernels_cu_ee0d68c74cuda3std6ranges3__45__cpo4swapE - _ZN62_INTERNAL_a6db5d9b_31_BinaryMiscBackwardOpsKernels_cu_ee0d68c74cuda3std6ranges3__45__cpo4nextE)
_ZN62_INTERNAL_a6db5d9b_31_BinaryMiscBackwardOpsKernels_cu_ee0d68c74cuda3std6ranges3__45__cpo4nextE:
	.zero		1
	.type		_ZN62_INTERNAL_a6db5d9b_31_BinaryMiscBackwardOpsKernels_cu_ee0d68c74cuda3std6ranges3__45__cpo4swapE,@object
	.size		_ZN62_INTERNAL_a6db5d9b_31_BinaryMiscBackwardOpsKernels_cu_ee0d68c74cuda3std6ranges3__45__cpo4swapE,(_ZN62_INTERNAL_a6db5d9b_31_BinaryMiscBackwardOpsKernels_cu_ee0d68c74cuda3std3__420unreachable_sentinelE - _ZN62_INTERNAL_a6db5d9b_31_BinaryMiscBackwardOpsKernels_cu_ee0d68c74cuda3std6ranges3__45__cpo4swapE)
_ZN62_INTERNAL_a6db5d9b_31_BinaryMiscBackwardOpsKernels_cu_ee0d68c74cuda3std6ranges3__45__cpo4swapE:
	.zero		1
	.type		_ZN62_INTERNAL_a6db5d9b_31_BinaryMiscBackwardOpsKernels_cu_ee0d68c74cuda3std3__420unreachable_sentinelE,@object
	.size		_ZN62_INTERNAL_a6db5d9b_31_BinaryMiscBackwardOpsKernels_cu_ee0d68c74cuda3std3__420unreachable_sentinelE,(_ZN62_INTERNAL_a6db5d9b_31_BinaryMiscBackwardOpsKernels_cu_ee0d68c76thrust23THRUST_300001_SM_900_NS6system6detail10sequential3seqE - _ZN62_INTERNAL_a6db5d9b_31_BinaryMiscBackwardOpsKernels_cu_ee0d68c74cuda3std3__420unreachable_sentinelE)
_ZN62_INTERNAL_a6db5d9b_31_BinaryMiscBackwardOpsKernels_cu_ee0d68c74cuda3std3__420unreachable_sentinelE:
	.zero		1
	.type		_ZN62_INTERNAL_a6db5d9b_31_BinaryMiscBackwardOpsKernels_cu_ee0d68c76thrust23THRUST_300001_SM_900_NS6system6detail10sequential3seqE,@object
	.size		_ZN62_INTERNAL_a6db5d9b_31_BinaryMiscBackwardOpsKernels_cu_ee0d68c76thrust23THRUST_300001_SM_900_NS6system6detail10sequential3seqE,(_ZN62_INTERNAL_a6db5d9b_31_BinaryMiscBackwardOpsKernels_cu_ee0d68c74cuda3std3__45__cpo4cendE - _ZN62_INTERNAL_a6db5d9b_31_BinaryMiscBackwardOpsKernels_cu_ee0d68c76thrust23THRUST_300001_SM_900_NS6system6detail10sequential3seqE)
_ZN62_INTERNAL_a6db5d9b_31_BinaryMiscBackwardOpsKernels_cu_ee0d68c76thrust23THRUST_300001_SM_900_NS6system6detail10sequential3seqE:
	.zero		1
	.type		_ZN62_INTERNAL_a6db5d9b_31_BinaryMiscBackwardOpsKernels_cu_ee0d68c74cuda3std3__45__cpo4cendE,@object
	.size		_ZN62_INTERNAL_a6db5d9b_31_BinaryMiscBackwardOpsKernels_cu_ee0d68c74cuda3std3__45__cpo4cendE,(_ZN62_INTERNAL_a6db5d9b_31_BinaryMiscBackwardOpsKernels_cu_ee0d68c74cuda3std6ranges3__45__cpo9iter_swapE - _ZN62_INTERNAL_a6db5d9b_31_BinaryMiscBackwardOpsKernels_cu_ee0d68c74cuda3std3__45__cpo4cendE)
_ZN62_INTERNAL_a6db5d9b_31_BinaryMiscBackwardOpsKernels_cu_ee0d68c74cuda3std3__45__cpo4cendE:
	.zero		1
	.type		_ZN62_INTERNAL_a6db5d9b_31_BinaryMiscBackwardOpsKernels_cu_ee0d68c74cuda3std6ranges3__45__cpo9iter_swapE,@object
	.size		_ZN62_INTERNAL_a6db5d9b_31_BinaryMiscBackwardOpsKernels_cu_ee0d68c74cuda3std6ranges3__45__cpo9iter_swapE,(_ZN62_INTERNAL_a6db5d9b_31_BinaryMiscBackwardOpsKernels_cu_ee0d68c74cuda3std3__45__cpo5crendE - _ZN62_INTERNAL_a6db5d9b_31_BinaryMiscBackwardOpsKernels_cu_ee0d68c74cuda3std6ranges3__45__cpo9iter_swapE)
_ZN62_INTERNAL_a6db5d9b_31_BinaryMiscBackwardOpsKernels_cu_ee0d68c74cuda3std6ranges3__45__cpo9iter_swapE:
	.zero		1
	.type		_ZN62_INTERNAL_a6db5d9b_31_BinaryMiscBackwardOpsKernels_cu_ee0d68c74cuda3std3__45__cpo5crendE,@object
	.size		_ZN62_INTERNAL_a6db5d9b_31_BinaryMiscBackwardOpsKernels_cu_ee0d68c74cuda3std3__45__cpo5crendE,(_ZN62_INTERNAL_a6db5d9b_31_BinaryMiscBackwardOpsKernels_cu_ee0d68c74cuda3std6ranges3__45__cpo5cdataE - _ZN62_INTERNAL_a6db5d9b_31_BinaryMiscBackwardOpsKernels_cu_ee0d68c74cuda3std3__45__cpo5crendE)
_ZN62_INTERNAL_a6db5d9b_31_BinaryMiscBackwardOpsKernels_cu_ee0d68c74cuda3std3__45__cpo5crendE:
	.zero		1
	.type		_ZN62_INTERNAL_a6db5d9b_31_BinaryMiscBackwardOpsKernels_cu_ee0d68c74cuda3std6ranges3__45__cpo5cdataE,@object
	.size		_ZN62_INTERNAL_a6db5d9b_31_BinaryMiscBackwardOpsKernels_cu_ee0d68c74cuda3std6ranges3__45__cpo5cdataE,(_ZN62_INTERNAL_a6db5d9b_31_BinaryMiscBackwardOpsKernels_cu_ee0d68c74cuda3std6ranges3__45__cpo3endE - _ZN62_INTERNAL_a6db5d9b_31_BinaryMiscBackwardOpsKernels_cu_ee0d68c74cuda3std6ranges3__45__cpo5cdataE)
_ZN62_INTERNAL_a6db5d9b_31_BinaryMiscBackwardOpsKernels_cu_ee0d68c74cuda3std6ranges3__45__cpo5cdataE:
	.zero		1
	.type		_ZN62_INTERNAL_a6db5d9b_31_BinaryMiscBackwardOpsKernels_cu_ee0d68c74cuda3std6ranges3__45__cpo3endE,@object
	.size		_ZN62_INTERNAL_a6db5d9b_31_BinaryMiscBackwardOpsKernels_cu_ee0d68c74cuda3std6ranges3__45__cpo3endE,(_ZN62_INTERNAL_a6db5d9b_31_BinaryMiscBackwardOpsKernels_cu_ee0d68c74cuda3std3__419piecewise_constructE - _ZN62_INTERNAL_a6db5d9b_31_BinaryMiscBackwardOpsKernels_cu_ee0d68c74cuda3std6ranges3__45__cpo3endE)
_ZN62_INTERNAL_a6db5d9b_31_BinaryMiscBackwardOpsKernels_cu_ee0d68c74cuda3std6ranges3__45__cpo3endE:
	.zero		1
	.type		_ZN62_INTERNAL_a6db5d9b_31_BinaryMiscBackwardOpsKernels_cu_ee0d68c74cuda3std3__419piecewise_constructE,@object
	.size		_ZN62_INTERNAL_a6db5d9b_31_BinaryMiscBackwardOpsKernels_cu_ee0d68c74cuda3std3__419piecewise_constructE,(_ZN62_INTERNAL_a6db5d9b_31_BinaryMiscBackwardOpsKernels_cu_ee0d68c74cuda3std6ranges3__45__cpo5ssizeE - _ZN62_INTERNAL_a6db5d9b_31_BinaryMiscBackwardOpsKernels_cu_ee0d68c74cuda3std3__419piecewise_constructE)
_ZN62_INTERNAL_a6db5d9b_31_BinaryMiscBackwardOpsKernels_cu_ee0d68c74cuda3std3__419piecewise_constructE:
	.zero		1
	.type		_ZN62_INTERNAL_a6db5d9b_31_BinaryMiscBackwardOpsKernels_cu_ee0d68c74cuda3std6ranges3__45__cpo5ssizeE,@object
	.size		_ZN62_INTERNAL_a6db5d9b_31_BinaryMiscBackwardOpsKernels_cu_ee0d68c74cuda3std6ranges3__45__cpo5ssizeE,(_ZN62_INTERNAL_a6db5d9b_31_BinaryMiscBackwardOpsKernels_cu_ee0d68c74cuda3std3__45__cpo3endE - _ZN62_INTERNAL_a6db5d9b_31_BinaryMiscBackwardOpsKernels_cu_ee0d68c74cuda3std6ranges3__45__cpo5ssizeE)
_ZN62_INTERNAL_a6db5d9b_31_BinaryMiscBackwardOpsKernels_cu_ee0d68c74cuda3std6ranges3__45__cpo5ssizeE:
	.zero		1
	.type		_ZN62_INTERNAL_a6db5d9b_31_BinaryMiscBackwardOpsKernels_cu_ee0d68c74cuda3std3__45__cpo3endE,@object
	.size		_ZN62_INTERNAL_a6db5d9b_31_BinaryMiscBackwardOpsKernels_cu_ee0d68c74cuda3std3__45__cpo3endE,(_ZN62_INTERNAL_a6db5d9b_31_BinaryMiscBackwardOpsKernels_cu_ee0d68c74cuda3std6ranges3__45__cpo4cendE - _ZN62_INTERNAL_a6db5d9b_31_BinaryMiscBackwardOpsKernels_cu_ee0d68c74cuda3std3__45__cpo3endE)
_ZN62_INTERNAL_a6db5d9b_31_BinaryMiscBackwardOpsKernels_cu_ee0d68c74cuda3std3__45__cpo3endE:
	.zero		1
	.type		_ZN62_INTERNAL_a6db5d9b_31_BinaryMiscBackwardOpsKernels_cu_ee0d68c74cuda3std6ranges3__45__cpo4cendE,@object
	.size		_ZN62_INTERNAL_a6db5d9b_31_BinaryMiscBackwardOpsKernels_cu_ee0d68c74cuda3std6ranges3__45__cpo4cendE,(_ZN62_INTERNAL_a6db5d9b_31_BinaryMiscBackwardOpsKernels_cu_ee0d68c74cuda3std3__45__cpo4rendE - _ZN62_INTERNAL_a6db5d9b_31_BinaryMiscBackwardOpsKernels_cu_ee0d68c74cuda3std6ranges3__45__cpo4cendE)
_ZN62_INTERNAL_a6db5d9b_31_BinaryMiscBackwardOpsKernels_cu_ee0d68c74cuda3std6ranges3__45__cpo4cendE:
	.zero		1
	.type		_ZN62_INTERNAL_a6db5d9b_31_BinaryMiscBackwardOpsKernels_cu_ee0d68c74cuda3std3__45__cpo4rendE,@object
	.size		_ZN62_INTERNAL_a6db5d9b_31_BinaryMiscBackwardOpsKernels_cu_ee0d68c74cuda3std3__45__cpo4rendE,(_ZN62_INTERNAL_a6db5d9b_31_BinaryMiscBackwardOpsKernels_cu_ee0d68c74cuda3std6ranges3__45__cpo4prevE - _ZN62_INTERNAL_a6db5d9b_31_BinaryMiscBackwardOpsKernels_cu_ee0d68c74cuda3std3__45__cpo4rendE)
_ZN62_INTERNAL_a6db5d9b_31_BinaryMiscBackwardOpsKernels_cu_ee0d68c74cuda3std3__45__cpo4rendE:
	.zero		1
	.type		_ZN62_INTERNAL_a6db5d9b_31_BinaryMiscBackwardOpsKernels_cu_ee0d68c74cuda3std6ranges3__45__cpo4prevE,@object
	.size		_ZN62_INTERNAL_a6db5d9b_31_BinaryMiscBackwardOpsKernels_cu_ee0d68c74cuda3std6ranges3__45__cpo4prevE,(_ZN62_INTERNAL_a6db5d9b_31_BinaryMiscBackwardOpsKernels_cu_ee0d68c74cuda3std6ranges3__45__cpo9iter_moveE - _ZN62_INTERNAL_a6db5d9b_31_BinaryMiscBackwardOpsKernels_cu_ee0d68c74cuda3std6ranges3__45__cpo4prevE)
_ZN62_INTERNAL_a6db5d9b_31_BinaryMiscBackwardOpsKernels_cu_ee0d68c74cuda3std6ranges3__45__cpo4prevE:
	.zero		1
	.type		_ZN62_INTERNAL_a6db5d9b_31_BinaryMiscBackwardOpsKernels_cu_ee0d68c74cuda3std6ranges3__45__cpo9iter_moveE,@object
	.size		_ZN62_INTERNAL_a6db5d9b_31_BinaryMiscBackwardOpsKernels_cu_ee0d68c74cuda3std6ranges3__45__cpo9iter_moveE,(.L_21 - _ZN62_INTERNAL_a6db5d9b_31_BinaryMiscBackwardOpsKernels_cu_ee0d68c74cuda3std6ranges3__45__cpo9iter_moveE)
_ZN62_INTERNAL_a6db5d9b_31_BinaryMiscBackwardOpsKernels_cu_ee0d68c74cuda3std6ranges3__45__cpo9iter_moveE:
	.zero		1
.L_21:


//--------------------- .nv.constant0._ZN2at6native18elementwise_kernelILi128ELi4EZNS0_15gpu_kernel_implIZZZNS0_25tanh_backward_kernel_cudaERNS_18TensorIteratorBaseEENKUlvE0_clEvENKUlvE2_clEvEUlN3c108BFloat16ES8_E_EEvS4_RKT_EUliE_EEviT1_ --------------------------
	.section	.nv.constant0._ZN2at6native18elementwise_kernelILi128ELi4EZNS0_15gpu_kernel_implIZZZNS0_25tanh_backward_kernel_cudaERNS_18TensorIteratorBaseEENKUlvE0_clEvENKUlvE2_clEvEUlN3c108BFloat16ES8_E_EEvS4_RKT_EUliE_EEviT1_,"a",@progbits
	.sectionflags	@""
	.align	4
.nv.constant0._ZN2at6native18elementwise_kernelILi128ELi4EZNS0_15gpu_kernel_implIZZZNS0_25tanh_backward_kernel_cudaERNS_18TensorIteratorBaseEENKUlvE0_clEvENKUlvE2_clEvEUlN3c108BFloat16ES8_E_EEvS4_RKT_EUliE_EEviT1_:
	.zero		1184


//--------------------- .nv.constant0._ZN2at6native27unrolled_elementwise_kernelIZZZNS0_25tanh_backward_kernel_cudaERNS_18TensorIteratorBaseEENKUlvE0_clEvENKUlvE2_clEvEUlN3c108BFloat16ES7_E_St5arrayIPcLm3EELi4E23TrivialOffsetCalculatorILi2EjESC_ILi1EjENS0_6memory12LoadWithCastILi2EEENSF_13StoreWithCastILi1EEEEEviT_T0_T2_T3_T4_T5_ --------------------------
	.section	.nv.constant0._ZN2at6native27unrolled_elementwise_kernelIZZZNS0_25tanh_backward_kernel_cudaERNS_18TensorIteratorBaseEENKUlvE0_clEvENKUlvE2_clEvEUlN3c108BFloat16ES7_E_St5arrayIPcLm3EELi4E23TrivialOffsetCalculatorILi2EjESC_ILi1EjENS0_6memory12LoadWithCastILi2EEENSF_13StoreWithCastILi1EEEEEviT_T0_T2_T3_T4_T5_,"a",@progbits
	.sectionflags	@""
	.align	4
.nv.constant0._ZN2at6native27unrolled_elementwise_kernelIZZZNS0_25tanh_backward_kernel_cudaERNS_18TensorIteratorBaseEENKUlvE0_clEvENKUlvE2_clEvEUlN3c108BFloat16ES7_E_St5arrayIPcLm3EELi4E23TrivialOffsetCalculatorILi2EjESC_ILi1EjENS0_6memory12LoadWithCastILi2EEENSF_13StoreWithCastILi1EEEEEviT_T0_T2_T3_T4_T5_:
	.zero		584


//--------------------- .nv.constant0._ZN2at6native18elementwise_kernelILi128ELi4EZNS0_22gpu_kernel_impl_nocastIZZZNS0_25tanh_backward_kernel_cudaERNS_18TensorIteratorBaseEENKUlvE0_clEvENKUlvE2_clEvEUlN3c108BFloat16ES8_E_EEvS4_RKT_EUliE_EEviT1_ --------------------------
	.section	.nv.constant0._ZN2at6native18elementwise_kernelILi128ELi4EZNS0_22gpu_kernel_impl_nocastIZZZNS0_25tanh_backward_kernel_cudaERNS_18TensorIteratorBaseEENKUlvE0_clEvENKUlvE2_clEvEUlN3c108BFloat16ES8_E_EEvS4_RKT_EUliE_EEviT1_,"a",@progbits
	.sectionflags	@""
	.align	4
.nv.constant0._ZN2at6native18elementwise_kernelILi128ELi4EZNS0_22gpu_kernel_impl_nocastIZZZNS0_25tanh_backward_kernel_cudaERNS_18TensorIteratorBaseEENKUlvE0_clEvENKUlvE2_clEvEUlN3c108BFloat16ES8_E_EEvS4_RKT_EUliE_EEviT1_:
	.zero		1184


//--------------------- .nv.constant0._ZN2at6native27unrolled_elementwise_kernelIZZZNS0_25tanh_backward_kernel_cudaERNS_18TensorIteratorBaseEENKUlvE0_clEvENKUlvE2_clEvEUlN3c108BFloat16ES7_E_St5arrayIPcLm3EELi4E23TrivialOffsetCalculatorILi2EjESC_ILi1EjENS0_6memory15LoadWithoutCastENSF_16StoreWithoutCastEEEviT_T0_T2_T3_T4_T5_ --------------------------
	.section	.nv.constant0._ZN2at6native27unrolled_elementwise_kernelIZZZNS0_25tanh_backward_kernel_cudaERNS_18TensorIteratorBaseEENKUlvE0_clEvENKUlvE2_clEvEUlN3c108BFloat16ES7_E_St5arrayIPcLm3EELi4E23TrivialOffsetCalculatorILi2EjESC_ILi1EjENS0_6memory15LoadWithoutCastENSF_16StoreWithoutCastEEEviT_T0_T2_T3_T4_T5_,"a",@progbits
	.sectionflags	@""
	.align	4
.nv.constant0._ZN2at6native27unrolled_elementwise_kernelIZZZNS0_25tanh_backward_kernel_cudaERNS_18TensorIteratorBaseEENKUlvE0_clEvENKUlvE2_clEvEUlN3c108BFloat16ES7_E_St5arrayIPcLm3EELi4E23TrivialOffsetCalculatorILi2EjESC_ILi1EjENS0_6memory15LoadWithoutCastENSF_16StoreWithoutCastEEEviT_T0_T2_T3_T4_T5_:
	.zero		564


//--------------------- .nv.constant0._ZN2at6native29vectorized_elementwise_kernelILi2EZZZNS0_25tanh_backward_kernel_cudaERNS_18TensorIteratorBaseEENKUlvE0_clEvENKUlvE2_clEvEUlN3c108BFloat16ES7_E_St5arrayIPcLm3EEEEviT0_T1_ --------------------------
	.section	.nv.constant0._ZN2at6native29vectorized_elementwise_kernelILi2EZZZNS0_25tanh_backward_kernel_cudaERNS_18TensorIteratorBaseEENKUlvE0_clEvENKUlvE2_clEvEUlN3c108BFloat16ES7_E_St5arrayIPcLm3EEEEviT0_T1_,"a",@progbits
	.sectionflags	@""
	.align	4
.nv.constant0._ZN2at6native29vectorized_elementwise_kernelILi2EZZZNS0_25tanh_backward_kernel_cudaERNS_18TensorIteratorBaseEENKUlvE0_clEvENKUlvE2_clEvEUlN3c108BFloat16ES7_E_St5arrayIPcLm3EEEEviT0_T1_:
	.zero		560


//--------------------- .nv.constant0._ZN2at6native29vectorized_elementwise_kernelILi4EZZZNS0_25tanh_backward_kernel_cudaERNS_18TensorIteratorBaseEENKUlvE0_clEvENKUlvE2_clEvEUlN3c108BFloat16ES7_E_St5arrayIPcLm3EEEEviT0_T1_ --------------------------
	.section	.nv.constant0._ZN2at6native29vectorized_elementwise_kernelILi4EZZZNS0_25tanh_backward_kernel_cudaERNS_18TensorIteratorBaseEENKUlvE0_clEvENKUlvE2_clEvEUlN3c108BFloat16ES7_E_St5arrayIPcLm3EEEEviT0_T1_,"a",@progbits
	.sectionflags	@""
	.align	4
.nv.constant0._ZN2at6native29vectorized_elementwise_kernelILi4EZZZNS0_25tanh_backward_kernel_cudaERNS_18TensorIteratorBaseEENKUlvE0_clEvENKUlvE2_clEvEUlN3c108BFloat16ES7_E_St5arrayIPcLm3EEEEviT0_T1_:
	.zero		560


//--------------------- .nv.constant0._ZN2at6native29vectorized_elementwise_kernelILi8EZZZNS0_25tanh_backward_kernel_cudaERNS_18TensorIteratorBaseEENKUlvE0_clEvENKUlvE2_clEvEUlN3c108BFloat16ES7_E_St5arrayIPcLm3EEEEviT0_T1_ --------------------------
	.section	.nv.constant0._ZN2at6native29vectorized_elementwise_kernelILi8EZZZNS0_25tanh_backward_kernel_cudaERNS_18TensorIteratorBaseEENKUlvE0_clEvENKUlvE2_clEvEUlN3c108BFloat16ES7_E_St5arrayIPcLm3EEEEviT0_T1_,"a",@progbits
	.sectionflags	@""
	.align	4
.nv.constant0._ZN2at6native29vectorized_elementwise_kernelILi8EZZZNS0_25tanh_backward_kernel_cudaERNS_18TensorIteratorBaseEENKUlvE0_clEvENKUlvE2_clEvEUlN3c108BFloat16ES7_E_St5arrayIPcLm3EEEEviT0_T1_:
	.zero		560


//--------------------- .nv.constant0._ZN2at6native18elementwise_kernelILi128ELi4EZNS0_15gpu_kernel_implIZZZNS0_25tanh_backward_kernel_cudaERNS_18TensorIteratorBaseEENKUlvE0_clEvENKUlvE1_clEvEUlN3c104HalfES8_E_EEvS4_RKT_EUliE_EEviT1_ --------------------------
	.section	.nv.constant0._ZN2at6native18elementwise_kernelILi128ELi4EZNS0_15gpu_kernel_implIZZZNS0_25tanh_backward_kernel_cudaERNS_18TensorIteratorBaseEENKUlvE0_clEvENKUlvE1_clEvEUlN3c104HalfES8_E_EEvS4_RKT_EUliE_EEviT1_,"a",@progbits
	.sectionflags	@""
	.align	4
.nv.constant0._ZN2at6native18elementwise_kernelILi128ELi4EZNS0_15gpu_kernel_implIZZZNS0_25tanh_backward_kernel_cudaERNS_18TensorIteratorBaseEENKUlvE0_clEvENKUlvE1_clEvEUlN3c104HalfES8_E_EEvS4_RKT_EUliE_EEviT1_:
	.zero		1184


//--------------------- .nv.constant0._ZN2at6native27unrolled_elementwise_kernelIZZZNS0_25tanh_backward_kernel_cudaERNS_18TensorIteratorBaseEENKUlvE0_clEvENKUlvE1_clEvEUlN3c104HalfES7_E_St5arrayIPcLm3EELi4E23TrivialOffsetCalculatorILi2EjESC_ILi1EjENS0_6memory12LoadWithCastILi2EEENSF_13StoreWithCastILi1EEEEEviT_T0_T2_T3_T4_T5_ --------------------------
	.section	.nv.constant0._ZN2at6native27unrolled_elementwise_kernelIZZZNS0_25tanh_backward_kernel_cudaERNS_18TensorIteratorBaseEENKUlvE0_clEvENKUlvE1_clEvEUlN3c104HalfES7_E_St5arrayIPcLm3EELi4E23TrivialOffsetCalculatorILi2EjESC_ILi1EjENS0_6memory12LoadWithCastILi2EEENSF_13StoreWithCastILi1EEEEEviT_T0_T2_T3_T4_T5_,"a",@progbits
	.sectionflags	@""
	.align	4
.nv.constant0._ZN2at6native27unrolled_elementwise_kernelIZZZNS0_25tanh_backward_kernel_cudaERNS_18TensorIteratorBaseEENKUlvE0_clEvENKUlvE1_clEvEUlN3c104HalfES7_E_St5arrayIPcLm3EELi4E23TrivialOffsetCalculatorILi2EjESC_ILi1EjENS0_6memory12LoadWithCastILi2EEENSF_13StoreWithCastILi1EEEEEviT_T0_T2_T3_T4_T5_:
	.zero		584


//--------------------- .nv.constant0._ZN2at6native18elementwise_kernelILi128ELi4EZNS0_22gpu_kernel_impl_nocastIZZZNS0_25tanh_backward_kernel_cudaERNS_18TensorIteratorBaseEENKUlvE0_clEvENKUlvE1_clEvEUlN3c104HalfES8_E_EEvS4_RKT_EUliE_EEviT1_ --------------------------
	.section	.nv.constant0._ZN2at6native18elementwise_kernelILi128ELi4EZNS0_22gpu_kernel_impl_nocastIZZZNS0_25tanh_backward_kernel_cudaERNS_18TensorIteratorBaseEENKUlvE0_clEvENKUlvE1_clEvEUlN3c104HalfES8_E_EEvS4_RKT_EUliE_EEviT1_,"a",@progbits
	.sectionflags	@""
	.align	4
.nv.constant0._ZN2at6native18elementwise_kernelILi128ELi4EZNS0_22gpu_kernel_impl_nocastIZZZNS0_25tanh_backward_kernel_cudaERNS_18TensorIteratorBaseEENKUlvE0_clEvENKUlvE1_clEvEUlN3c104HalfES8_E_EEvS4_RKT_EUliE_EEviT1_:
	.zero		1184


//--------------------- .nv.constant0._ZN2at6native27unrolled_elementwise_kernelIZZZNS0_25tanh_backward_kernel_cudaERNS_18TensorIteratorBaseEENKUlvE0_clEvENKUlvE1_clEvEUlN3c104HalfES7_E_St5arrayIPcLm3EELi4E23TrivialOffsetCalculatorILi2EjESC_ILi1EjENS0_6memory15LoadWithoutCastENSF_16StoreWithoutCastEEEviT_T0_T2_T3_T4_T5_ --------------------------
	.section	.nv.constant0._ZN2at6native27unrolled_elementwise_kernelIZZZNS0_25tanh_backward_kernel_cudaERNS_18TensorIteratorBaseEENKUlvE0_clEvENKUlvE1_clEvEUlN3c104HalfES7_E_St5arrayIPcLm3EELi4E23TrivialOffsetCalculatorILi2EjESC_ILi1EjENS0_6memory15LoadWithoutCastENSF_16StoreWithoutCastEEEviT_T0_T2_T3_T4_T5_,"a",@progbits
	.sectionflags	@""
	.align	4
.nv.constant0._ZN2at6native27unrolled_elementwise_kernelIZZZNS0_25tanh_backward_kernel_cudaERNS_18TensorIteratorBaseEENKUlvE0_clEvENKUlvE1_clEvEUlN3c104HalfES7_E_St5arrayIPcLm3EELi4E23TrivialOffsetCalculatorILi2EjESC_ILi1EjENS0_6memory15LoadWithoutCastENSF_16StoreWithoutCastEEEviT_T0_T2_T3_T4_T5_:
	.zero		564


//--------------------- .nv.constant0._ZN2at6native29vectorized_elementwise_kernelILi2EZZZNS0_25tanh_backward_kernel_cudaERNS_18TensorIteratorBaseEENKUlvE0_clEvENKUlvE1_clEvEUlN3c104HalfES7_E_St5arrayIPcLm3EEEEviT0_T1_ --------------------------
	.section	.nv.constant0._ZN2at6native29vectorized_elementwise_kernelILi2EZZZNS0_25tanh_backward_kernel_cudaERNS_18TensorIteratorBaseEENKUlvE0_clEvENKUlvE1_clEvEUlN3c104HalfES7_E_St5arrayIPcLm3EEEEviT0_T1_,"a",@progbits
	.sectionflags	@""
	.align	4
.nv.constant0._ZN2at6native29vectorized_elementwise_kernelILi2EZZZNS0_25tanh_backward_kernel_cudaERNS_18TensorIteratorBaseEENKUlvE0_clEvENKUlvE1_clEvEUlN3c104HalfES7_E_St5arrayIPcLm3EEEEviT0_T1_:
	.zero		560


//--------------------- .nv.constant0._ZN2at6native29vectorized_elementwise_kernelILi4EZZZNS0_25tanh_backward_kernel_cudaERNS_18TensorIteratorBaseEENKUlvE0_clEvENKUlvE1_clEvEUlN3c104HalfES7_E_St5arrayIPcLm3EEEEviT0_T1_ --------------------------
	.section	.nv.constant0._ZN2at6native29vectorized_elementwise_kernelILi4EZZZNS0_25tanh_backward_kernel_cudaERNS_18TensorIteratorBaseEENKUlvE0_clEvENKUlvE1_clEvEUlN3c104HalfES7_E_St5arrayIPcLm3EEEEviT0_T1_,"a",@progbits
	.sectionflags	@""
	.align	4
.nv.constant0._ZN2at6native29vectorized_elementwise_kernelILi4EZZZNS0_25tanh_backward_kernel_cudaERNS_18TensorIteratorBaseEENKUlvE0_clEvENKUlvE1_clEvEUlN3c104HalfES7_E_St5arrayIPcLm3EEEEviT0_T1_:
	.zero		560


//--------------------- .nv.constant0._ZN2at6native29vectorized_elementwise_kernelILi8EZZZNS0_25tanh_backward_kernel_cudaERNS_18TensorIteratorBaseEENKUlvE0_clEvENKUlvE1_clEvEUlN3c104HalfES7_E_St5arrayIPcLm3EEEEviT0_T1_ --------------------------
	.section	.nv.constant0._ZN2at6native29vectorized_elementwise_kernelILi8EZZZNS0_25tanh_backward_kernel_cudaERNS_18TensorIteratorBaseEENKUlvE0_clEvENKUlvE1_clEvEUlN3c104HalfES7_E_St5arrayIPcLm3EEEEviT0_T1_,"a",@progbits
	.sectionflags	@""
	.align	4
.nv.constant0._ZN2at6native29vectorized_elementwise_kernelILi8EZZZNS0_25tanh_backward_kernel_cudaERNS_18TensorIteratorBaseEENKUlvE0_clEvENKUlvE1_clEvEUlN3c104HalfES7_E_St5arrayIPcLm3EEEEviT0_T1_:
	.zero		560


//--------------------- .nv.constant0._ZN2at6native18elementwise_kernelILi128ELi4EZNS0_15gpu_kernel_implIZZZNS0_25tanh_backward_kernel_cudaERNS_18TensorIteratorBaseEENKUlvE0_clEvENKUlvE0_clEvEUlffE_EEvS4_RKT_EUliE_EEviT1_ --------------------------
	.section	.nv.constant0._ZN2at6native18elementwise_kernelILi128ELi4EZNS0_15gpu_kernel_implIZZZNS0_25tanh_backward_kernel_cudaERNS_18TensorIteratorBaseEENKUlvE0_clEvENKUlvE0_clEvEUlffE_EEvS4_RKT_EUliE_EEviT1_,"a",@progbits
	.sectionflags	@""
	.align	4
.nv.constant0._ZN2at6native18elementwise_kernelILi128ELi4EZNS0_15gpu_kernel_implIZZZNS0_25tanh_backward_kernel_cudaERNS_18TensorIteratorBaseEENKUlvE0_clEvENKUlvE0_clEvEUlffE_EEvS4_RKT_EUliE_EEviT1_:
	.zero		1184


//--------------------- .nv.constant0._ZN2at6native27unrolled_elementwise_kernelIZZZNS0_25tanh_backward_kernel_cudaERNS_18TensorIteratorBaseEENKUlvE0_clEvENKUlvE0_clEvEUlffE_St5arrayIPcLm3EELi4E23TrivialOffsetCalculatorILi2EjESA_ILi1EjENS0_6memory12LoadWithCastILi2EEENSD_13StoreWithCastILi1EEEEEviT_T0_T2_T3_T4_T5_ --------------------------
	.section	.nv.constant0._ZN2at6native27unrolled_elementwise_kernelIZZZNS0_25tanh_backward_kernel_cudaERNS_18TensorIteratorBaseEENKUlvE0_clEvENKUlvE0_clEvEUlffE_St5arrayIPcLm3EELi4E23TrivialOffsetCalculatorILi2EjESA_ILi1EjENS0_6memory12LoadWithCastILi2EEENSD_13StoreWithCastILi1EEEEEviT_T0_T2_T3_T4_T5_,"a",@progbits
	.sectionflags	@""
	.align	4
.nv.constant0._ZN2at6native27unrolled_elementwise_kernelIZZZNS0_25tanh_backward_kernel_cudaERNS_18TensorIteratorBaseEENKUlvE0_clEvENKUlvE0_clEvEUlffE_St5arrayIPcLm3EELi4E23TrivialOffsetCalculatorILi2EjESA_ILi1EjENS0_6memory12LoadWithCastILi2EEENSD_13StoreWithCastILi1EEEEEviT_T0_T2_T3_T4_T5_:
	.zero		584


//--------------------- .nv.constant0._ZN2at6native18elementwise_kernelILi128ELi2EZNS0_22gpu_kernel_impl_nocastIZZZNS0_25tanh_backward_kernel_cudaERNS_18TensorIteratorBaseEENKUlvE0_clEvENKUlvE0_clEvEUlffE_EEvS4_RKT_EUliE_EEviT1_ --------------------------
	.section	.nv.constant0._ZN2at6native18elementwise_kernelILi128ELi2EZNS0_22gpu_kernel_impl_nocastIZZZNS0_25tanh_backward_kernel_cudaERNS_18TensorIteratorBaseEENKUlvE0_clEvENKUlvE0_clEvEUlffE_EEvS4_RKT_EUliE_EEviT1_,"a",@progbits
	.sectionflags	@""
	.align	4
.nv.constant0._ZN2at6native18elementwise_kernelILi128ELi2EZNS0_22gpu_kernel_impl_nocastIZZZNS0_25tanh_backward_kernel_cudaERNS_18TensorIteratorBaseEENKUlvE0_clEvENKUlvE0_clEvEUlffE_EEvS4_RKT_EUliE_EEviT1_:
	.zero		1184


//--------------------- .nv.constant0._ZN2at6native27unrolled_elementwise_kernelIZZZNS0_25tanh_backward_kernel_cudaERNS_18TensorIteratorBaseEENKUlvE0_clEvENKUlvE0_clEvEUlffE_St5arrayIPcLm3EELi4E23TrivialOffsetCalculatorILi2EjESA_ILi1EjENS0_6memory15LoadWithoutCastENSD_16StoreWithoutCastEEEviT_T0_T2_T3_T4_T5_ --------------------------
	.section	.nv.constant0._ZN2at6native27unrolled_elementwise_kernelIZZZNS0_25tanh_backward_kernel_cudaERNS_18TensorIteratorBaseEENKUlvE0_clEvENKUlvE0_clEvEUlffE_St5arrayIPcLm3EELi4E23TrivialOffsetCalculatorILi2EjESA_ILi1EjENS0_6memory15LoadWithoutCastENSD_16StoreWithoutCastEEEviT_T0_T2_T3_T4_T5_,"a",@progbits
	.sectionflags	@""
	.align	4
.nv.constant0._ZN2at6native27unrolled_elementwise_kernelIZZZNS0_25tanh_backward_kernel_cudaERNS_18TensorIteratorBaseEENKUlvE0_clEvENKUlvE0_clEvEUlffE_St5arrayIPcLm3EELi4E23TrivialOffsetCalculatorILi2EjESA_ILi1EjENS0_6memory15LoadWithoutCastENSD_16StoreWithoutCastEEEviT_T0_T2_T3_T4_T5_:
	.zero		564


//--------------------- .nv.constant0._ZN2at6native29vectorized_elementwise_kernelILi2EZZZNS0_25tanh_backward_kernel_cudaERNS_18TensorIteratorBaseEENKUlvE0_clEvENKUlvE0_clEvEUlffE_St5arrayIPcLm3EEEEviT0_T1_ --------------------------
	.section	.nv.constant0._ZN2at6native29vectorized_elementwise_kernelILi2EZZZNS0_25tanh_backward_kernel_cudaERNS_18TensorIteratorBaseEENKUlvE0_clEvENKUlvE0_clEvEUlffE_St5arrayIPcLm3EEEEviT0_T1_,"a",@progbits
	.sectionflags	@""
	.align	4
.nv.constant0._ZN2at6native29vectorized_elementwise_kernelILi2EZZZNS0_25tanh_backward_kernel_cudaERNS_18TensorIteratorBaseEENKUlvE0_clEvENKUlvE0_clEvEUlffE_St5arrayIPcLm3EEEEviT0_T1_:
	.zero		560


//--------------------- .nv.constant0._ZN2at6native29vectorized_elementwise_kernelILi4EZZZNS0_25tanh_backward_kernel_cudaERNS_18TensorIteratorBaseEENKUlvE0_clEvENKUlvE0_clEvEUlffE_St5arrayIPcLm3EEEEviT0_T1_ --------------------------
	.section	.nv.constant0._ZN2at6native29vectorized_elementwise_kernelILi4EZZZNS0_25tanh_backward_kernel_cudaERNS_18TensorIteratorBaseEENKUlvE0_clEvENKUlvE0_clEvEUlffE_St5arrayIPcLm3EEEEviT0_T1_,"a",@progbits
	.sectionflags	@""
	.align	4
.nv.constant0._ZN2at6native29vectorized_elementwise_kernelILi4EZZZNS0_25tanh_backward_kernel_cudaERNS_18TensorIteratorBaseEENKUlvE0_clEvENKUlvE0_clEvEUlffE_St5arrayIPcLm3EEEEviT0_T1_:
	.zero		560


//--------------------- .nv.constant0._ZN2at6native29vectorized_elementwise_kernelILi8EZZZNS0_25tanh_backward_kernel_cudaERNS_18TensorIteratorBaseEENKUlvE0_clEvENKUlvE0_clEvEUlffE_St5arrayIPcLm3EEEEviT0_T1_ --------------------------
	.section	.nv.constant0._ZN2at6native29vectorized_elementwise_kernelILi8EZZZNS0_25tanh_backward_kernel_cudaERNS_18TensorIteratorBaseEENKUlvE0_clEvENKUlvE0_clEvEUlffE_St5arrayIPcLm3EEEEviT0_T1_,"a",@progbits
	.sectionflags	@""
	.align	4
.nv.constant0._ZN2at6native29vectorized_elementwise_kernelILi8EZZZNS0_25tanh_backward_kernel_cudaERNS_18TensorIteratorBaseEENKUlvE0_clEvENKUlvE0_clEvEUlffE_St5arrayIPcLm3EEEEviT0_T1_:
	.zero		560


//--------------------- .nv.constant0._ZN2at6native18elementwise_kernelILi128ELi4EZNS0_15gpu_kernel_implIZZZNS0_25tanh_backward_kernel_cudaERNS_18TensorIteratorBaseEENKUlvE0_clEvENKUlvE_clEvEUlddE_EEvS4_RKT_EUliE_EEviT1_ --------------------------
	.section	.nv.constant0._ZN2at6native18elementwise_kernelILi128ELi4EZNS0_15gpu_kernel_implIZZZNS0_25tanh_backward_kernel_cudaERNS_18TensorIteratorBaseEENKUlvE0_clEvENKUlvE_clEvEUlddE_EEvS4_RKT_EUliE_EEviT1_,"a",@progbits
	.sectionflags	@""
	.align	4
.nv.constant0._ZN2at6native18elementwise_kernelILi128ELi4EZNS0_15gpu_kernel_implIZZZNS0_25tanh_backward_kernel_cudaERNS_18TensorIteratorBaseEENKUlvE0_clEvENKUlvE_clEvEUlddE_EEvS4_RKT_EUliE_EEviT1_:
	.zero		1184


//--------------------- .nv.constant0._ZN2at6native27unrolled_elementwise_kernelIZZZNS0_25tanh_backward_kernel_cudaERNS_18TensorIteratorBaseEENKUlvE0_clEvENKUlvE_clEvEUlddE_St5arrayIPcLm3EELi4E23TrivialOffsetCalculatorILi2EjESA_ILi1EjENS0_6memory12LoadWithCastILi2EEENSD_13StoreWithCastILi1EEEEEviT_T0_T2_T3_T4_T5_ --------------------------
	.section	.nv.constant0._ZN2at6native27unrolled_elementwise_kernelIZZZNS0_25tanh_backward_kernel_cudaERNS_18TensorIteratorBaseEENKUlvE0_clEvENKUlvE_clEvEUlddE_St5arrayIPcLm3EELi4E23TrivialOffsetCalculatorILi2EjESA_ILi1EjENS0_6memory12LoadWithCastILi2EEENSD_13StoreWithCastILi1EEEEEviT_T0_T2_T3_T4_T5_,"a",@progbits
	.sectionflags	@""
	.align	4
.nv.constant0._ZN2at6native27unrolled_elementwise_kernelIZZZNS0_25tanh_backward_kernel_cudaERNS_18TensorIteratorBaseEENKUlvE0_clEvENKUlvE_clEvEUlddE_St5arrayIPcLm3EELi4E23TrivialOffsetCalculatorILi2EjESA_ILi1EjENS0_6memory12LoadWithCastILi2EEENSD_13StoreWithCastILi1EEEEEviT_T0_T2_T3_T4_T5_:
	.zero		584


//--------------------- .nv.constant0._ZN2at6native18elementwise_kernelILi128ELi2EZNS0_22gpu_kernel_impl_nocastIZZZNS0_25tanh_backward_kernel_cudaERNS_18TensorIteratorBaseEENKUlvE0_clEvENKUlvE_clEvEUlddE_EEvS4_RKT_EUliE_EEviT1_ --------------------------
	.section	.nv.constant0._ZN2at6native18elementwise_kernelILi128ELi2EZNS0_22gpu_kernel_impl_nocastIZZZNS0_25tanh_backward_kernel_cudaERNS_18TensorIteratorBaseEENKUlvE0_clEvENKUlvE_clEvEUlddE_EEvS4_RKT_EUliE_EEviT1_,"a",@progbits
	.sectionflags	@""
	.align	4
.nv.constant0._ZN2at6native18elementwise_kernelILi128ELi2EZNS0_22gpu_kernel_impl_nocastIZZZNS0_25tanh_backward_kernel_cudaERNS_18TensorIteratorBaseEENKUlvE0_clEvENKUlvE_clEvEUlddE_EEvS4_RKT_EUliE_EEviT1_:
	.zero		1184


//--------------------- .nv.constant0._ZN2at6native27unrolled_elementwise_kernelIZZZNS0_25tanh_backward_kernel_cudaERNS_18TensorIteratorBaseEENKUlvE0_clEvENKUlvE_clEvEUlddE_St5arrayIPcLm3EELi4E23TrivialOffsetCalculatorILi2EjESA_ILi1EjENS0_6memory15LoadWithoutCastENSD_16StoreWithoutCastEEEviT_T0_T2_T3_T4_T5_ --------------------------
	.section	.nv.constant0._ZN2at6native27unrolled_elementwise_kernelIZZZNS0_25tanh_backward_kernel_cudaERNS_18TensorIteratorBaseEENKUlvE0_clEvENKUlvE_clEvEUlddE_St5arrayIPcLm3EELi4E23TrivialOffsetCalculatorILi2EjESA_ILi1EjENS0_6memory15LoadWithoutCastENSD_16StoreWithoutCastEEEviT_T0_T2_T3_T4_T5_,"a",@progbits
	.sectionflags	@""
	.align	4
.nv.constant0._ZN2at6native27unrolled_elementwise_kernelIZZZNS0_25tanh_backward_kernel_cudaERNS_18TensorIteratorBaseEENKUlvE0_clEvENKUlvE_clEvEUlddE_St5arrayIPcLm3EELi4E23TrivialOffsetCalculatorILi2EjESA_ILi1EjENS0_6memory15LoadWithoutCastENSD_16StoreWithoutCastEEEviT_T0_T2_T3_T4_T5_:
	.zero		564


//--------------------- .nv.constant0._ZN2at6native29vectorized_elementwise_kernelILi2EZZZNS0_25tanh_backward_kernel_cudaERNS_18TensorIteratorBaseEENKUlvE0_clEvENKUlvE_clEvEUlddE_St5arrayIPcLm3EEEEviT0_T1_ --------------------------
	.section	.nv.constant0._ZN2at6native29vectorized_elementwise_kernelILi2EZZZNS0_25tanh_backward_kernel_cudaERNS_18TensorIteratorBaseEENKUlvE0_clEvENKUlvE_clEvEUlddE_St5arrayIPcLm3EEEEviT0_T1_,"a",@progbits
	.sectionflags	@""
	.align	4
.nv.constant0._ZN2at6native29vectorized_elementwise_kernelILi2EZZZNS0_25tanh_backward_kernel_cudaERNS_18TensorIteratorBaseEENKUlvE0_clEvENKUlvE_clEvEUlddE_St5arrayIPcLm3EEEEviT0_T1_:
	.zero		560


//--------------------- .nv.constant0._ZN2at6native29vectorized_elementwise_kernelILi4EZZZNS0_25tanh_backward_kernel_cudaERNS_18TensorIteratorBaseEENKUlvE0_clEvENKUlvE_clEvEUlddE_St5arrayIPcLm3EEEEviT0_T1_ --------------------------
	.section	.nv.constant0._ZN2at6native29vectorized_elementwise_kernelILi4EZZZNS0_25tanh_backward_kernel_cudaERNS_18TensorIteratorBaseEENKUlvE0_clEvENKUlvE_clEvEUlddE_St5arrayIPcLm3EEEEviT0_T1_,"a",@progbits
	.sectionflags	@""
	.align	4
.nv.constant0._ZN2at6native29vectorized_elementwise_kernelILi4EZZZNS0_25tanh_backward_kernel_cudaERNS_18TensorIteratorBaseEENKUlvE0_clEvENKUlvE_clEvEUlddE_St5arrayIPcLm3EEEEviT0_T1_:
	.zero		560


//--------------------- .nv.constant0._ZN2at6native29vectorized_elementwise_kernelILi8EZZZNS0_25tanh_backward_kernel_cudaERNS_18TensorIteratorBaseEENKUlvE0_clEvENKUlvE_clEvEUlddE_St5arrayIPcLm3EEEEviT0_T1_ --------------------------
	.section	.nv.constant0._ZN2at6native29vectorized_elementwise_kernelILi8EZZZNS0_25tanh_backward_kernel_cudaERNS_18TensorIteratorBaseEENKUlvE0_clEvENKUlvE_clEvEUlddE_St5arrayIPcLm3EEEEviT0_T1_,"a",@progbits
	.sectionflags	@""
	.align	4
.nv.constant0._ZN2at6native29vectorized_elementwise_kernelILi8EZZZNS0_25tanh_backward_kernel_cudaERNS_18TensorIteratorBaseEENKUlvE0_clEvENKUlvE_clEvEUlddE_St5arrayIPcLm3EEEEviT0_T1_:
	.zero		560


//--------------------- .nv.constant0._ZN2at6native18elementwise_kernelILi128ELi4EZNS0_15gpu_kernel_implIZZZNS0_26logit_backward_kernel_cudaERNS_18TensorIteratorBaseERKN3c106ScalarEENKUlvE_clEvENKUlvE2_clEvEUlNS5_8BFloat16ESB_E0_EEvS4_RKT_EUliE_EEviT1_ --------------------------
	.section	.nv.constant0._ZN2at6native18elementwise_kernelILi128ELi4EZNS0_15gpu_kernel_implIZZZNS0_26logit_backward_kernel_cudaERNS_18TensorIteratorBaseERKN3c106ScalarEENKUlvE_clEvENKUlvE2_clEvEUlNS5_8BFloat16ESB_E0_EEvS4_RKT_EUliE_EEviT1_,"a",@progbits
	.sectionflags	@""
	.align	4
.nv.constant0._ZN2at6native18elementwise_kernelILi128ELi4EZNS0_15gpu_kernel_implIZZZNS0_26logit_backward_kernel_cudaERNS_18TensorIteratorBaseERKN3c106ScalarEENKUlvE_clEvENKUlvE2_clEvEUlNS5_8BFloat16ESB_E0_EEvS4_RKT_EUliE_EEviT1_:
	.zero		1200


//--------------------- .nv.constant0._ZN2at6native27unrolled_elementwise_kernelIZZZNS0_26logit_backward_kernel_cudaERNS_18TensorIteratorBaseERKN3c106ScalarEENKUlvE_clEvENKUlvE2_clEvEUlNS4_8BFloat16ESA_E0_St5arrayIPcLm3EELi4E23TrivialOffsetCalculatorILi2EjESF_ILi1EjENS0_6memory12LoadWithCastILi2EEENSI_13StoreWithCastILi1EEEEEviT_T0_T2_T3_T4_T5_ --------------------------
	.section	.nv.constant0._ZN2at6native27unrolled_elementwise_kernelIZZZNS0_26logit_backward_kernel_cudaERNS_18TensorIteratorBaseERKN3c106ScalarEENKUlvE_clEvENKUlvE2_clEvEUlNS4_8BFloat16ESA_E0_St5arrayIPcLm3EELi4E23TrivialOffsetCalculatorILi2EjESF_ILi1EjENS0_6memory12LoadWithCastILi2EEENSI_13StoreWithCastILi1EEEEEviT_T0_T2_T3_T4_T5_,"a",@progbits
	.sectionflags	@""
	.align	4
.nv.constant0._ZN2at6native27unrolled_elementwise_kernelIZZZNS0_26logit_backward_kernel_cudaERNS_18TensorIteratorBaseERKN3c106ScalarEENKUlvE_clEvENKUlvE2_clEvEUlNS4_8BFloat16ESA_E0_St5arrayIPcLm3EELi4E23TrivialOffsetCalculatorILi2EjESF_ILi1EjENS0_6memory12LoadWithCastILi2EEENSI_13StoreWithCastILi1EEEEEviT_T0_T2_T3_T4_T5_:
	.zero		600


//--------------------- .nv.constant0._ZN2at6native18elementwise_kernelILi128ELi4EZNS0_22gpu_kernel_impl_nocastIZZZNS0_26logit_backward_kernel_cudaERNS_18TensorIteratorBaseERKN3c106ScalarEENKUlvE_clEvENKUlvE2_clEvEUlNS5_8BFloat16ESB_E0_EEvS4_RKT_EUliE_EEviT1_ --------------------------
	.section	.nv.constant0._ZN2at6native18elementwise_kernelILi128ELi4EZNS0_22gpu_kernel_impl_nocastIZZZNS0_26logit_backward_kernel_cudaERNS_18TensorIteratorBaseERKN3c106ScalarEENKUlvE_clEvENKUlvE2_clEvEUlNS5_8BFloat16ESB_E0_EEvS4_RKT_EUliE_EEviT1_,"a",@progbits
	.sectionflags	@""
	.align	4
.nv.constant0._ZN2at6native18elementwise_kernelILi128ELi4EZNS0_22gpu_kernel_impl_nocastIZZZNS0_26logit_backward_kernel_cudaERNS_18TensorIteratorBaseERKN3c106ScalarEENKUlvE_clEvENKUlvE2_clEvEUlNS5_8BFloat16ESB_E0_EEvS4_RKT_EUliE_EEviT1_:
	.zero		1192


//--------------------- .nv.constant0._ZN2at6native27unrolled_elementwise_kernelIZZZNS0_26logit_backward_kernel_cudaERNS_18TensorIteratorBaseERKN3c106ScalarEENKUlvE_clEvENKUlvE2_clEvEUlNS4_8BFloat16ESA_E0_St5arrayIPcLm3EELi4E23TrivialOffsetCalculatorILi2EjESF_ILi1EjENS0_6memory15LoadWithoutCastENSI_16StoreWithoutCastEEEviT_T0_T2_T3_T4_T5_ --------------------------
	.section	.nv.constant0._ZN2at6native27unrolled_elementwise_kernelIZZZNS0_26logit_backward_kernel_cudaERNS_18TensorIteratorBaseERKN3c106ScalarEENKUlvE_clEvENKUlvE2_clEvEUlNS4_8BFloat16ESA_E0_St5arrayIPcLm3EELi4E23TrivialOffsetCalculatorILi2EjESF_ILi1EjENS0_6memory15LoadWithoutCastENSI_16StoreWithoutCastEEEviT_T0_T2_T3_T4_T5_,"a",@progbits
	.sectionflags	@""
	.align	4
.nv.constant0._ZN2at6native27unrolled_elementwise_kernelIZZZNS0_26logit_backward_kernel_cudaERNS_18TensorIteratorBaseERKN3c106ScalarEENKUlvE_clEvENKUlvE2_clEvEUlNS4_8BFloat16ESA_E0_St5arrayIPcLm3EELi4E23TrivialOffsetCalculatorILi2EjESF_ILi1EjENS0_6memory15LoadWithoutCastENSI_16StoreWithoutCastEEEviT_T0_T2_T3_T4_T5_:
	.zero		580


//--------------------- .nv.constant0._ZN2at6native29vectorized_elementwise_kernelILi2EZZZNS0_26logit_backward_kernel_cudaERNS_18TensorIteratorBaseERKN3c106ScalarEENKUlvE_clEvENKUlvE2_clEvEUlNS4_8BFloat16ESA_E0_St5arrayIPcLm3EEEEviT0_T1_ --------------------------
	.section	.nv.constant0._ZN2at6native29vectorized_elementwise_kernelILi2EZZZNS0_26logit_backward_kernel_cudaERNS_18TensorIteratorBaseERKN3c106ScalarEENKUlvE_clEvENKUlvE2_clEvEUlNS4_8BFloat16ESA_E0_St5arrayIPcLm3EEEEviT0_T1_,"a",@progbits
	.sectionflags	@""
	.align	4
.nv.constant0._ZN2at6native29vectorized_elementwise_kernelILi2EZZZNS0_26logit_backward_kernel_cudaERNS_18TensorIteratorBaseERKN3c106ScalarEENKUlvE_clEvENKUlvE2_clEvEUlNS4_8BFloat16ESA_E0_St5arrayIPcLm3EEEEviT0_T1_:
	.zero		576


//--------------------- .nv.constant0._ZN2at6native29vectorized_elementwise_kernelILi4EZZZNS0_26logit_backward_kernel_cudaERNS_18TensorIteratorBaseERKN3c106ScalarEENKUlvE_clEvENKUlvE2_clEvEUlNS4_8BFloat16ESA_E0_St5arrayIPcLm3EEEEviT0_T1_ --------------------------
	.section	.nv.constant0._ZN2at6native29vectorized_elementwise_kernelILi4EZZZNS0_26logit_backward_kernel_cudaERNS_18TensorIteratorBaseERKN3c106ScalarEENKUlvE_clEvENKUlvE2_clEvEUlNS4_8BFloat16ESA_E0_St5arrayIPcLm3EEEEviT0_T1_,"a",@progbits
	.sectionflags	@""
	.align	4
.nv.constant0._ZN2at6native29vectorized_elementwise_kernelILi4EZZZNS0_26logit_backward_kernel_cudaERNS_18TensorIteratorBaseERKN3c106ScalarEENKUlvE_clEvENKUlvE2_clEvEUlNS4_8BFloat16ESA_E0_St5arrayIPcLm3EEEEviT0_T1_:
	.zero		576


//--------------------- .nv.constant0._ZN2at6native29vectorized_elementwise_kernelILi8EZZZNS0_26logit_backward_kernel_cudaERNS_18TensorIteratorBaseERKN3c106ScalarEENKUlvE_clEvENKUlvE2_clEvEUlNS4_8BFloat16ESA_E0_St5arrayIPcLm3EEEEviT0_T1_ --------------------------
	.section	.nv.constant0._ZN2at6native29vectorized_elementwise_kernelILi8EZZZNS0_26logit_backward_kernel_cudaERNS_18TensorIteratorBaseERKN3c106ScalarEENKUlvE_clEvENKUlvE2_clEvEUlNS4_8BFloat16ESA_E0_St5arrayIPcLm3EEEEviT0_T1_,"a",@progbits
	.sectionflags	@""
	.align	4
.nv.constant0._ZN2at6native29vectorized_elementwise_kernelILi8EZZZNS0_26logit_backward_kernel_cudaERNS_18TensorIteratorBaseERKN3c106ScalarEENKUlvE_clEvENKUlvE2_clEvEUlNS4_8BFloat16ESA_E0_St5arrayIPcLm3EEEEviT0_T1_:
	.zero		576


//--------------------- .nv.constant0._ZN2at6native18elementwise_kernelILi128ELi4EZNS0_15gpu_kernel_implIZZZNS0_26logit_backward_kernel_cudaERNS_18TensorIteratorBaseERKN3c106ScalarEENKUlvE_clEvENKUlvE2_clEvEUlNS5_8BFloat16ESB_E_EEvS4_RKT_EUliE_EEviT1_ --------------------------
	.section	.nv.constant0._ZN2at6native18elementwise_kernelILi128ELi4EZNS0_15gpu_kernel_implIZZZNS0_26logit_backward_kernel_cudaERNS_18TensorIteratorBaseERKN3c106ScalarEENKUlvE_clEvENKUlvE2_clEvEUlNS5_8BFloat16ESB_E_EEvS4_RKT_EUliE_EEviT1_,"a",@progbits
	.sectionflags	@""
	.align	4
.nv.constant0._ZN2at6native18elementwise_kernelILi128ELi4EZNS0_15gpu_kernel_implIZZZNS0_26logit_backward_kernel_cudaERNS_18TensorIteratorBaseERKN3c106ScalarEENKUlvE_clEvENKUlvE2_clEvEUlNS5_8BFloat16ESB_E_EEvS4_RKT_EUliE_EEviT1_:
	.zero		1184


//--------------------- .nv.constant0._ZN2at6native27unrolled_elementwise_kernelIZZZNS0_26logit_backward_kernel_cudaERNS_18TensorIteratorBaseERKN3c106ScalarEENKUlvE_clEvENKUlvE2_clEvEUlNS4_8BFloat16ESA_E_St5arrayIPcLm3EELi4E23TrivialOffsetCalculatorILi2EjESF_ILi1EjENS0_6memory12LoadWithCastILi2EEENSI_13StoreWithCastILi1EEEEEviT_T0_T2_T3_T4_T5_ --------------------------
	.section	.nv.constant0._ZN2at6native27unrolled_elementwise_kernelIZZZNS0_26logit_backward_kernel_cudaERNS_18TensorIteratorBaseERKN3c106ScalarEENKUlvE_clEvENKUlvE2_clEvEUlNS4_8BFloat16ESA_E_St5arrayIPcLm3EELi4E23TrivialOffsetCalculatorILi2EjESF_ILi1EjENS0_6memory12LoadWithCastILi2EEENSI_13StoreWithCastILi1EEEEEviT_T0_T2_T3_T4_T5_,"a",@progbits
	.sectionflags	@""
	.align	4
.nv.constant0._ZN2at6native27unrolled_elementwise_kernelIZZZNS0_26logit_backward_kernel_cudaERNS_18TensorIteratorBaseERKN3c106ScalarEENKUlvE_clEvENKUlvE2_clEvEUlNS4_8BFloat16ESA_E_St5arrayIPcLm3EELi4E23TrivialOffsetCalculatorILi2EjESF_ILi1EjENS0_6memory12LoadWithCastILi2EEENSI_13StoreWithCastILi1EEEEEviT_T0_T2_T3_T4_T5_:
	.zero		584


//--------------------- .nv.constant0._ZN2at6native18elementwise_kernelILi128ELi4EZNS0_22gpu_kernel_impl_nocastIZZZNS0_26logit_backward_kernel_cudaERNS_18TensorIteratorBaseERKN3c106ScalarEENKUlvE_clEvENKUlvE2_clEvEUlNS5_8BFloat16ESB_E_EEvS4_RKT_EUliE_EEviT1_ --------------------------
	.section	.nv.constant0._ZN2at6native18elementwise_kernelILi128ELi4EZNS0_22gpu_kernel_impl_nocastIZZZNS0_26logit_backward_kernel_cudaERNS_18TensorIteratorBaseERKN3c106ScalarEENKUlvE_clEvENKUlvE2_clEvEUlNS5_8BFloat16ESB_E_EEvS4_RKT_EUliE_EEviT1_,"a",@progbits
	.sectionflags	@""
	.align	4
.nv.constant0._ZN2at6native18elementwise_kernelILi128ELi4EZNS0_22gpu_kernel_impl_nocastIZZZNS0_26logit_backward_kernel_cudaERNS_18TensorIteratorBaseERKN3c106ScalarEENKUlvE_clEvENKUlvE2_clEvEUlNS5_8BFloat16ESB_E_EEvS4_RKT_EUliE_EEviT1_:
	.zero		1184


//--------------------- .nv.constant0._ZN2at6native27unrolled_elementwise_kernelIZZZNS0_26logit_backward_kernel_cudaERNS_18TensorIteratorBaseERKN3c106ScalarEENKUlvE_clEvENKUlvE2_clEvEUlNS4_8BFloat16ESA_E_St5arrayIPcLm3EELi4E23TrivialOffsetCalculatorILi2EjESF_ILi1EjENS0_6memory15LoadWithoutCastENSI_16StoreWithoutCastEEEviT_T0_T2_T3_T4_T5_ --------------------------
	.section	.nv.constant0._ZN2at6native27unrolled_elementwise_kernelIZZZNS0_26logit_backward_kernel_cudaERNS_18TensorIteratorBaseERKN3c106ScalarEENKUlvE_clEvENKUlvE2_clEvEUlNS4_8BFloat16ESA_E_St5arrayIPcLm3EELi4E23TrivialOffsetCalculatorILi2EjESF_ILi1EjENS0_6memory15LoadWithoutCastENSI_16StoreWithoutCastEEEviT_T0_T2_T3_T4_T5_,"a",@progbits
	.sectionflags	@""
	.align	4
.nv.constant0._ZN2at6native27unrolled_elementwise_kernelIZZZNS0_26logit_backward_kernel_cudaERNS_18TensorIteratorBaseERKN3c106ScalarEENKUlvE_clEvENKUlvE2_clEvEUlNS4_8BFloat16ESA_E_St5arrayIPcLm3EELi4E23TrivialOffsetCalculatorILi2EjESF_ILi1EjENS0_6memory15LoadWithoutCastENSI_16StoreWithoutCastEEEviT_T0_T2_T3_T4_T5_:
	.zero		564


//--------------------- .nv.constant0._ZN2at6native29vectorized_elementwise_kernelILi2EZZZNS0_26logit_backward_kernel_cudaERNS_18TensorIteratorBaseERKN3c106ScalarEENKUlvE_clEvENKUlvE2_clEvEUlNS4_8BFloat16ESA_E_St5arrayIPcLm3EEEEviT0_T1_ --------------------------
	.section	.nv.constant0._ZN2at6native29vectorized_elementwise_kernelILi2EZZZNS0_26logit_backward_kernel_cudaERNS_18TensorIteratorBaseERKN3c106ScalarEENKUlvE_clEvENKUlvE2_clEvEUlNS4_8BFloat16ESA_E_St5arrayIPcLm3EEEEviT0_T1_,"a",@progbits
	.sectionflags	@""
	.align	4
.nv.constant0._ZN2at6native29vectorized_elementwise_kernelILi2EZZZNS0_26logit_backward_kernel_cudaERNS_18TensorIteratorBaseERKN3c106ScalarEENKUlvE_clEvENKUlvE2_clEvEUlNS4_8BFloat16ESA_E_St5arrayIPcLm3EEEEviT0_T1_:
	.zero		560


//--------------------- .nv.constant0._ZN2at6native29vectorized_elementwise_kernelILi4EZZZNS0_26logit_backward_kernel_cudaERNS_18TensorIteratorBaseERKN3c106ScalarEENKUlvE_clEvENKUlvE2_clEvEUlNS4_8BFloat16ESA_E_St5arrayIPcLm3EEEEviT0_T1_ --------------------------
	.section	.nv.constant0._ZN2at6native29vectorized_elementwise_kernelILi4EZZZNS0_26logit_backward_kernel_cudaERNS_18TensorIteratorBaseERKN3c106ScalarEENKUlvE_clEvENKUlvE2_clEvEUlNS4_8BFloat16ESA_E_St5arrayIPcLm3EEEEviT0_T1_,"a",@progbits
	.sectionflags	@""
	.align	4
.nv.constant0._ZN2at6native29vectorized_elementwise_kernelILi4EZZZNS0_26logit_backward_kernel_cudaERNS_18TensorIteratorBaseERKN3c106ScalarEENKUlvE_clEvENKUlvE2_clEvEUlNS4_8BFloat16ESA_E_St5arrayIPcLm3EEEEviT0_T1_:
	.zero		560


//--------------------- .nv.constant0._ZN2at6native29vectorized_elementwise_kernelILi8EZZZNS0_26logit_backward_kernel_cudaERNS_18TensorIteratorBaseERKN3c106ScalarEENKUlvE_clEvENKUlvE2_clEvEUlNS4_8BFloat16ESA_E_St5arrayIPcLm3EEEEviT0_T1_ --------------------------
	.section	.nv.constant0._ZN2at6native29vectorized_elementwise_kernelILi8EZZZNS0_26logit_backward_kernel_cudaERNS_18TensorIteratorBaseERKN3c106ScalarEENKUlvE_clEvENKUlvE2_clEvEUlNS4_8BFloat16ESA_E_St5arrayIPcLm3EEEEviT0_T1_,"a",@progbits
	.sectionflags	@""
	.align	4
.nv.constant0._ZN2at6native29vectorized_elementwise_kernelILi8EZZZNS0_26logit_backward_kernel_cudaERNS_18TensorIteratorBaseERKN3c106ScalarEENKUlvE_clEvENKUlvE2_clEvEUlNS4_8BFloat16ESA_E_St5arrayIPcLm3EEEEviT0_T1_:
	.zero		560


//--------------------- .nv.constant0._ZN2at6native18elementwise_kernelILi128ELi4EZNS0_15gpu_kernel_implIZZZNS0_26logit_backward_kernel_cudaERNS_18TensorIteratorBaseERKN3c106ScalarEENKUlvE_clEvENKUlvE1_clEvEUlNS5_4HalfESB_E0_EEvS4_RKT_EUliE_EEviT1_ --------------------------
	.section	.nv.constant0._ZN2at6native18elementwise_kernelILi128ELi4EZNS0_15gpu_kernel_implIZZZNS0_26logit_backward_kernel_cudaERNS_18TensorIteratorBaseERKN3c106ScalarEENKUlvE_clEvENKUlvE1_clEvEUlNS5_4HalfESB_E0_EEvS4_RKT_EUliE_EEviT1_,"a",@progbits
	.sectionflags	@""
	.align	4
.nv.constant0._ZN2at6native18elementwise_kernelILi128ELi4EZNS0_15gpu_kernel_implIZZZNS0_26logit_backward_kernel_cudaERNS_18TensorIteratorBaseERKN3c106ScalarEENKUlvE_clEvENKUlvE1_clEvEUlNS5_4HalfESB_E0_EEvS4_RKT_EUliE_EEviT1_:
	.zero		1200


//--------------------- .nv.constant0._ZN2at6native27unrolled_elementwise_kernelIZZZNS0_26logit_backward_kernel_cudaERNS_18TensorIteratorBaseERKN3c106ScalarEENKUlvE_clEvENKUlvE1_clEvEUlNS4_4HalfESA_E0_St5arrayIPcLm3EELi4E23TrivialOffsetCalculatorILi2EjESF_ILi1EjENS0_6memory12LoadWithCastILi2EEENSI_13StoreWithCastILi1EEEEEviT_T0_T2_T3_T4_T5_ --------------------------
	.section	.nv.constant0._ZN2at6native27unrolled_elementwise_kernelIZZZNS0_26logit_backward_kernel_cudaERNS_18TensorIteratorBaseERKN3c106ScalarEENKUlvE_clEvENKUlvE1_clEvEUlNS4_4HalfESA_E0_St5arrayIPcLm3EELi4E23TrivialOffsetCalculatorILi2EjESF_ILi1EjENS0_6memory12LoadWithCastILi2EEENSI_13StoreWithCastILi1EEEEEviT_T0_T2_T3_T4_T5_,"a",@progbits
	.sectionflags	@""
	.align	4
.nv.constant0._ZN2at6native27unrolled_elementwise_kernelIZZZNS0_26logit_backward_kernel_cudaERNS_18TensorIteratorBaseERKN3c106ScalarEENKUlvE_clEvENKUlvE1_clEvEUlNS4_4HalfESA_E0_St5arrayIPcLm3EELi4E23TrivialOffsetCalculatorILi2EjESF_ILi1EjENS0_6memory12LoadWithCastILi2EEENSI_13StoreWithCastILi1EEEEEviT_T0_T2_T3_T4_T5_:
	.zero		600


//--------------------- .nv.constant0._ZN2at6native18elementwise_kernelILi128ELi4EZNS0_22gpu_kernel_impl_nocastIZZZNS0_26logit_backward_kernel_cudaERNS_18TensorIteratorBaseERKN3c106ScalarEENKUlvE_clEvENKUlvE1_clEvEUlNS5_4HalfESB_E0_EEvS4_RKT_EUliE_EEviT1_ --------------------------
	.section	.nv.constant0._ZN2at6native18elementwise_kernelILi128ELi4EZNS0_22gpu_kernel_impl_nocastIZZZNS0_26logit_backward_kernel_cudaERNS_18TensorIteratorBaseERKN3c106ScalarEENKUlvE_clEvENKUlvE1_clEvEUlNS5_4HalfESB_E0_EEvS4_RKT_EUliE_EEviT1_,"a",@progbits
	.sectionflags	@""
	.align	4
.nv.constant0._ZN2at6native18elementwise_kernelILi128ELi4EZNS0_22gpu_kernel_impl_nocastIZZZNS0_26logit_backward_kernel_cudaERNS_18TensorIteratorBaseERKN3c106ScalarEENKUlvE_clEvENKUlvE1_clEvEUlNS5_4HalfESB_E0_EEvS4_RKT_EUliE_EEviT1_:
	.zero		1192


//--------------------- .nv.constant0._ZN2at6native27unrolled_elementwise_kernelIZZZNS0_26logit_backward_kernel_cudaERNS_18TensorIteratorBaseERKN3c106ScalarEENKUlvE_clEvENKUlvE1_clEvEUlNS4_4HalfESA_E0_St5arrayIPcLm3EELi4E23TrivialOffsetCalculatorILi2EjESF_ILi1EjENS0_6memory15LoadWithoutCastENSI_16StoreWithoutCastEEEviT_T0_T2_T3_T4_T5_ --------------------------
	.section	.nv.constant0._ZN2at6native27unrolled_elementwise_kernelIZZZNS0_26logit_backward_kernel_cudaERNS_18TensorIteratorBaseERKN3c106ScalarEENKUlvE_clEvENKUlvE1_clEvEUlNS4_4HalfESA_E0_St5arrayIPcLm3EELi4E23TrivialOffsetCalculatorILi2EjESF_ILi1EjENS0_6memory15LoadWithoutCastENSI_16StoreWithoutCastEEEviT_T0_T2_T3_T4_T5_,"a",@progbits
	.sectionflags	@""
	.align	4
.nv.constant0._ZN2at6native27unrolled_elementwise_kernelIZZZNS0_26logit_backward_kernel_cudaERNS_18TensorIteratorBaseERKN3c106ScalarEENKUlvE_clEvENKUlvE1_clEvEUlNS4_4HalfESA_E0_St5arrayIPcLm3EELi4E23TrivialOffsetCalculatorILi2EjESF_ILi1EjENS0_6memory15LoadWithoutCastENSI_16StoreWithoutCastEEEviT_T0_T2_T3_T4_T5_:
	.zero		580


//--------------------- .nv.constant0._ZN2at6native29vectorized_elementwise_kernelILi2EZZZNS0_26logit_backward_kernel_cudaERNS_18TensorIteratorBaseERKN3c106ScalarEENKUlvE_clEvENKUlvE1_clEvEUlNS4_4HalfESA_E0_St5arrayIPcLm3EEEEviT0_T1_ --------------------------
	.section	.nv.constant0._ZN2at6native29vectorized_elementwise_kernelILi2EZZZNS0_26logit_backward_kernel_cudaERNS_18TensorIteratorBaseERKN3c106ScalarEENKUlvE_clEvENKUlvE1_clEvEUlNS4_4HalfESA_E0_St5arrayIPcLm3EEEEviT0_T1_,"a",@progbits
	.sectionflags	@""
	.align	4
.nv.constant0._ZN2at6native29vectorized_elementwise_kernelILi2EZZZNS0_26logit_backward_kernel_cudaERNS_18TensorIteratorBaseERKN3c106ScalarEENKUlvE_clEvENKUlvE1_clEvEUlNS4_4HalfESA_E0_St5arrayIPcLm3EEEEviT0_T1_:
	.zero		576


//--------------------- .nv.constant0._ZN2at6native29vectorized_elementwise_kernelILi4EZZZNS0_26logit_backward_kernel_cudaERNS_18TensorIteratorBaseERKN3c106ScalarEENKUlvE_clEvENKUlvE1_clEvEUlNS4_4HalfESA_E0_St5arrayIPcLm3EEEEviT0_T1_ --------------------------
	.section	.nv.constant0._ZN2at6native29vectorized_elementwise_kernelILi4EZZZNS0_26logit_backward_kernel_cudaERNS_18TensorIteratorBaseERKN3c106ScalarEENKUlvE_clEvENKUlvE1_clEvEUlNS4_4HalfESA_E0_St5arrayIPcLm3EEEEviT0_T1_,"a",@progbits
	.sectionflags	@""
	.align	4
.nv.constant0._ZN2at6native29vectorized_elementwise_kernelILi4EZZZNS0_26logit_backward_kernel_cudaERNS_18TensorIteratorBaseERKN3c106ScalarEENKUlvE_clEvENKUlvE1_clEvEUlNS4_4HalfESA_E0_St5arrayIPcLm3EEEEviT0_T1_:
	.zero		576


//--------------------- .nv.constant0._ZN2at6native29vectorized_elementwise_kernelILi8EZZZNS0_26logit_backward_kernel_cudaERNS_18TensorIteratorBaseERKN3c106ScalarEENKUlvE_clEvENKUlvE1_clEvEUlNS4_4HalfESA_E0_St5arrayIPcLm3EEEEviT0_T1_ --------------------------
	.section	.nv.constant0._ZN2at6native29vectorized_elementwise_kernelILi8EZZZNS0_26logit_backward_kernel_cudaERNS_18TensorIteratorBaseERKN3c106ScalarEENKUlvE_clEvENKUlvE1_clEvEUlNS4_4HalfESA_E0_St5arrayIPcLm3EEEEviT0_T1_,"a",@progbits
	.sectionflags	@""
	.align	4
.nv.constant0._ZN2at6native29vectorized_elementwise_kernelILi8EZZZNS0_26logit_backward_kernel_cudaERNS_18TensorIteratorBaseERKN3c106ScalarEENKUlvE_clEvENKUlvE1_clEvEUlNS4_4HalfESA_E0_St5arrayIPcLm3EEEEviT0_T1_:
	.zero		576


//--------------------- .nv.constant0._ZN2at6native18elementwise_kernelILi128ELi4EZNS0_15gpu_kernel_implIZZZNS0_26logit_backward_kernel_cudaERNS_18TensorIteratorBaseERKN3c106ScalarEENKUlvE_clEvENKUlvE1_clEvEUlNS5_4HalfESB_E_EEvS4_RKT_EUliE_EEviT1_ --------------------------
	.section	.nv.constant0._ZN2at6native18elementwise_kernelILi128ELi4EZNS0_15gpu_kernel_implIZZZNS0_26logit_backward_kernel_cudaERNS_18TensorIteratorBaseERKN3c106ScalarEENKUlvE_clEvENKUlvE1_clEvEUlNS5_4HalfESB_E_EEvS4_RKT_EUliE_EEviT1_,"a",@progbits
	.sectionflags	@""
	.align	4
.nv.constant0._ZN2at6native18elementwise_kernelILi128ELi4EZNS0_15gpu_kernel_implIZZZNS0_26logit_backward_kernel_cudaERNS_18TensorIteratorBaseERKN3c106ScalarEENKUlvE_clEvENKUlvE1_clEvEUlNS5_4HalfESB_E_EEvS4_RKT_EUliE_EEviT1_:
	.zero		1184


//--------------------- .nv.constant0._ZN2at6native27unrolled_elementwise_kernelIZZZNS0_26logit_backward_kernel_cudaERNS_18TensorIteratorBaseERKN3c106ScalarEENKUlvE_clEvENKUlvE1_clEvEUlNS4_4HalfESA_E_St5arrayIPcLm3EELi4E23TrivialOffsetCalculatorILi2EjESF_ILi1EjENS0_6memory12LoadWithCastILi2EEENSI_13StoreWithCastILi1EEEEEviT_T0_T2_T3_T4_T5_ --------------------------
	.section	.nv.constant0._ZN2at6native27unrolled_elementwise_kernelIZZZNS0_26logit_backward_kernel_cudaERNS_18TensorIteratorBaseERKN3c106ScalarEENKUlvE_clEvENKUlvE1_clEvEUlNS4_4HalfESA_E_St5arrayIPcLm3EELi4E23TrivialOffsetCalculatorILi2EjESF_ILi1EjENS0_6memory12LoadWithCastILi2EEENSI_13StoreWithCastILi1EEEEEviT_T0_T2_T3_T4_T5_,"a",@progbits
	.sectionflags	@""
	.align	4
.nv.constant0._ZN2at6native27unrolled_elementwise_kernelIZZZNS0_26logit_backward_kernel_cudaERNS_18TensorIteratorBaseERKN3c106ScalarEENKUlvE_clEvENKUlvE1_clEvEUlNS4_4HalfESA_E_St5arrayIPcLm3EELi4E23TrivialOffsetCalculatorILi2EjESF_ILi1EjENS0_6memory12LoadWithCastILi2EEENSI_13StoreWithCastILi1EEEEEviT_T0_T2_T3_T4_T5_:
	.zero		584


//--------------------- .nv.constant0._ZN2at6native18elementwise_kernelILi128ELi4EZNS0_22gpu_kernel_impl_nocastIZZZNS0_26logit_backward_kernel_cudaERNS_18TensorIteratorBaseERKN3c106ScalarEENKUlvE_clEvENKUlvE1_clEvEUlNS5_4HalfESB_E_EEvS4_RKT_EUliE_EEviT1_ --------------------------
	.section	.nv.constant0._ZN2at6native18elementwise_kernelILi128ELi4EZNS0_22gpu_kernel_impl_nocastIZZZNS0_26logit_backward_kernel_cudaERNS_18TensorIteratorBaseERKN3c106ScalarEENKUlvE_clEvENKUlvE1_clEvEUlNS5_4HalfESB_E_EEvS4_RKT_EUliE_EEviT1_,"a",@progbits
	.sectionflags	@""
	.align	4
.nv.constant0._ZN2at6native18elementwise_kernelILi128ELi4EZNS0_22gpu_kernel_impl_nocastIZZZNS0_26logit_backward_kernel_cudaERNS_18TensorIteratorBaseERKN3c106ScalarEENKUlvE_clEvENKUlvE1_clEvEUlNS5_4HalfESB_E_EEvS4_RKT_EUliE_EEviT1_:
	.zero		1184


//--------------------- .nv.constant0._ZN2at6native27unrolled_elementwise_kernelIZZZNS0_26logit_backward_kernel_cudaERNS_18TensorIteratorBaseERKN3c106ScalarEENKUlvE_clEvENKUlvE1_clEvEUlNS4_4HalfESA_E_St5arrayIPcLm3EELi4E23TrivialOffsetCalculatorILi2EjESF_ILi1EjENS0_6memory15LoadWithoutCastENSI_16StoreWithoutCastEEEviT_T0_T2_T3_T4_T5_ --------------------------
	.section	.nv.constant0._ZN2at6native27unrolled_elementwise_kernelIZZZNS0_26logit_backward_kernel_cudaERNS_18TensorIteratorBaseERKN3c106ScalarEENKUlvE_clEvENKUlvE1_clEvEUlNS4_4HalfESA_E_St5arrayIPcLm3EELi4E23TrivialOffsetCalculatorILi2EjESF_ILi1EjENS0_6memory15LoadWithoutCastENSI_16StoreWithoutCastEEEviT_T0_T2_T3_T4_T5_,"a",@progbits
	.sectionflags	@""
	.align	4
.nv.constant0._ZN2at6native27unrolled_elementwise_kernelIZZZNS0_26logit_backward_kernel_cudaERNS_18TensorIteratorBaseERKN3c106ScalarEENKUlvE_clEvENKUlvE1_clEvEUlNS4_4HalfESA_E_St5arrayIPcLm3EELi4E23TrivialOffsetCalculatorILi2EjESF_ILi1EjENS0_6memory15LoadWithoutCastENSI_16StoreWithoutCastEEEviT_T0_T2_T3_T4_T5_:
	.zero		564


//--------------------- .nv.constant0._ZN2at6native29vectorized_elementwise_kernelILi2EZZZNS0_26logit_backward_kernel_cudaERNS_18TensorIteratorBaseERKN3c106ScalarEENKUlvE_clEvENKUlvE1_clEvEUlNS4_4HalfESA_E_St5arrayIPcLm3EEEEviT0_T1_ --------------------------
	.section	.nv.constant0._ZN2at6native29vectorized_elementwise_kernelILi2EZZZNS0_26logit_backward_kernel_cudaERNS_18TensorIteratorBaseERKN3c106ScalarEENKUlvE_clEvENKUlvE1_clEvEUlNS4_4HalfESA_E_St5arrayIPcLm3EEEEviT0_T1_,"a",@progbits
	.sectionflags	@""
	.align	4
.nv.constant0._ZN2at6native29vectorized_elementwise_kernelILi2EZZZNS0_26logit_backward_kernel_cudaERNS_18TensorIteratorBaseERKN3c106ScalarEENKUlvE_clEvENKUlvE1_clEvEUlNS4_4HalfESA_E_St5arrayIPcLm3EEEEviT0_T1_:
	.zero		560


//--------------------- .nv.constant0._ZN2at6native29vectorized_elementwise_kernelILi4EZZZNS0_26logit_backward_kernel_cudaERNS_18TensorIteratorBaseERKN3c106ScalarEENKUlvE_clEvENKUlvE1_clEvEUlNS4_4HalfESA_E_St5arrayIPcLm3EEEEviT0_T1_ --------------------------
	.section	.nv.constant0._ZN2at6native29vectorized_elementwise_kernelILi4EZZZNS0_26logit_backward_kernel_cudaERNS_18TensorIteratorBaseERKN3c106ScalarEENKUlvE_clEvENKUlvE1_clEvEUlNS4_4HalfESA_E_St5arrayIPcLm3EEEEviT0_T1_,"a",@progbits
	.sectionflags	@""
	.align	4
.nv.constant0._ZN2at6native29vectorized_elementwise_kernelILi4EZZZNS0_26logit_backward_kernel_cudaERNS_18TensorIteratorBaseERKN3c106ScalarEENKUlvE_clEvENKUlvE1_clEvEUlNS4_4HalfESA_E_St5arrayIPcLm3EEEEviT0_T1_:
	.zero		560


//--------------------- .nv.constant0._ZN2at6native29vectorized_elementwise_kernelILi8EZZZNS0_26logit_backward_kernel_cudaERNS_18TensorIteratorBaseERKN3c106ScalarEENKUlvE_clEvENKUlvE1_clEvEUlNS4_4HalfESA_E_St5arrayIPcLm3EEEEviT0_T1_ --------------------------
	.section	.nv.constant0._ZN2at6native29vectorized_elementwise_kernelILi8EZZZNS0_26logit_backward_kernel_cudaERNS_18TensorIteratorBaseERKN3c106ScalarEENKUlvE_clEvENKUlvE1_clEvEUlNS4_4HalfESA_E_St5arrayIPcLm3EEEEviT0_T1_,"a",@progbits
	.sectionflags	@""
	.align	4
.nv.constant0._ZN2at6native29vectorized_elementwise_kernelILi8EZZZNS0_26logit_backward_kernel_cudaERNS_18TensorIteratorBaseERKN3c106ScalarEENKUlvE_clEvENKUlvE1_clEvEUlNS4_4HalfESA_E_St5arrayIPcLm3EEEEviT0_T1_:
	.zero		560


//--------------------- .nv.constant0._ZN2at6native18elementwise_kernelILi128ELi4EZNS0_15gpu_kernel_implIZZZNS0_26logit_backward_kernel_cudaERNS_18TensorIteratorBaseERKN3c106ScalarEENKUlvE_clEvENKUlvE0_clEvEUlffE0_EEvS4_RKT_EUliE_EEviT1_ --------------------------
	.section	.nv.constant0._ZN2at6native18elementwise_kernelILi128ELi4EZNS0_15gpu_kernel_implIZZZNS0_26logit_backward_kernel_cudaERNS_18TensorIteratorBaseERKN3c106ScalarEENKUlvE_clEvENKUlvE0_clEvEUlffE0_EEvS4_RKT_EUliE_EEviT1_,"a",@progbits
	.sectionflags	@""
	.align	4
.nv.constant0._ZN2at6native18elementwise_kernelILi128ELi4EZNS0_15gpu_kernel_implIZZZNS0_26logit_backward_kernel_cudaERNS_18TensorIteratorBaseERKN3c106ScalarEENKUlvE_clEvENKUlvE0_clEvEUlffE0_EEvS4_RKT_EUliE_EEviT1_:
	.zero		1200


//--------------------- .nv.constant0._ZN2at6native27unrolled_elementwise_kernelIZZZNS0_26logit_backward_kernel_cudaERNS_18TensorIteratorBaseERKN3c106ScalarEENKUlvE_clEvENKUlvE0_clEvEUlffE0_St5arrayIPcLm3EELi4E23TrivialOffsetCalculatorILi2EjESE_ILi1EjENS0_6memory12LoadWithCastILi2EEENSH_13StoreWithCastILi1EEEEEviT_T0_T2_T3_T4_T5_ --------------------------
	.section	.nv.constant0._ZN2at6native27unrolled_elementwise_kernelIZZZNS0_26logit_backward_kernel_cudaERNS_18TensorIteratorBaseERKN3c106ScalarEENKUlvE_clEvENKUlvE0_clEvEUlffE0_St5arrayIPcLm3EELi4E23TrivialOffsetCalculatorILi2EjESE_ILi1EjENS0_6memory12LoadWithCastILi2EEENSH_13StoreWithCastILi1EEEEEviT_T0_T2_T3_T4_T5_,"a",@progbits
	.sectionflags	@""
	.align	4
.nv.constant0._ZN2at6native27unrolled_elementwise_kernelIZZZNS0_26logit_backward_kernel_cudaERNS_18TensorIteratorBaseERKN3c106ScalarEENKUlvE_clEvENKUlvE0_clEvEUlffE0_St5arrayIPcLm3EELi4E23TrivialOffsetCalculatorILi2EjESE_ILi1EjENS0_6memory12LoadWithCastILi2EEENSH_13StoreWithCastILi1EEEEEviT_T0_T2_T3_T4_T5_:
	.zero		600


//--------------------- .nv.constant0._ZN2at6native18elementwise_kernelILi128ELi2EZNS0_22gpu_kernel_impl_nocastIZZZNS0_26logit_backward_kernel_cudaERNS_18TensorIteratorBaseERKN3c106ScalarEENKUlvE_clEvENKUlvE0_clEvEUlffE0_EEvS4_RKT_EUliE_EEviT1_ --------------------------
	.section	.nv.constant0._ZN2at6native18elementwise_kernelILi128ELi2EZNS0_22gpu_kernel_impl_nocastIZZZNS0_26logit_backward_kernel_cudaERNS_18TensorIteratorBaseERKN3c106ScalarEENKUlvE_clEvENKUlvE0_clEvEUlffE0_EEvS4_RKT_EUliE_EEviT1_,"a",@progbits
	.sectionflags	@""
	.align	4
.nv.constant0._ZN2at6native18elementwise_kernelILi128ELi2EZNS0_22gpu_kernel_impl_nocastIZZZNS0_26logit_backward_kernel_cudaERNS_18TensorIteratorBaseERKN3c106ScalarEENKUlvE_clEvENKUlvE0_clEvEUlffE0_EEvS4_RKT_EUliE_EEviT1_:
	.zero		1192


//--------------------- .nv.constant0._ZN2at6native27unrolled_elementwise_kernelIZZZNS0_26logit_backward_kernel_cudaERNS_18TensorIteratorBaseERKN3c106ScalarEENKUlvE_clEvENKUlvE0_clEvEUlffE0_St5arrayIPcLm3EELi4E23TrivialOffsetCalculatorILi2EjESE_ILi1EjENS0_6memory15LoadWithoutCastENSH_16StoreWithoutCastEEEviT_T0_T2_T3_T4_T5_ --------------------------
	.section	.nv.constant0._ZN2at6native27unrolled_elementwise_kernelIZZZNS0_26logit_backward_kernel_cudaERNS_18TensorIteratorBaseERKN3c106ScalarEENKUlvE_clEvENKUlvE0_clEvEUlffE0_St5arrayIPcLm3EELi4E23TrivialOffsetCalculatorILi2EjESE_ILi1EjENS0_6memory15LoadWithoutCastENSH_16StoreWithoutCastEEEviT_T0_T2_T3_T4_T5_,"a",@progbits
	.sectionflags	@""
	.align	4
.nv.constant0._ZN2at6native27unrolled_elementwise_kernelIZZZNS0_26logit_backward_kernel_cudaERNS_18TensorIteratorBaseERKN3c106ScalarEENKUlvE_clEvENKUlvE0_clEvEUlffE0_St5arrayIPcLm3EELi4E23TrivialOffsetCalculatorILi2EjESE_ILi1EjENS0_6memory15LoadWithoutCastENSH_16StoreWithoutCastEEEviT_T0_T2_T3_T4_T5_:
	.zero		580


//--------------------- .nv.constant0._ZN2at6native29vectorized_elementwise_kernelILi2EZZZNS0_26logit_backward_kernel_cudaERNS_18TensorIteratorBaseERKN3c106ScalarEENKUlvE_clEvENKUlvE0_clEvEUlffE0_St5arrayIPcLm3EEEEviT0_T1_ --------------------------
	.section	.nv.constant0._ZN2at6native29vectorized_elementwise_kernelILi2EZZZNS0_26logit_backward_kernel_cudaERNS_18TensorIteratorBaseERKN3c106ScalarEENKUlvE_clEvENKUlvE0_clEvEUlffE0_St5arrayIPcLm3EEEEviT0_T1_,"a",@progbits
	.sectionflags	@""
	.align	4
.nv.constant0._ZN2at6native29vectorized_elementwise_kernelILi2EZZZNS0_26logit_backward_kernel_cudaERNS_18TensorIteratorBaseERKN3c106ScalarEENKUlvE_clEvENKUlvE0_clEvEUlffE0_St5arrayIPcLm3EEEEviT0_T1_:
	.zero		576


//--------------------- .nv.constant0._ZN2at6native29vectorized_elementwise_kernelILi4EZZZNS0_26logit_backward_kernel_cudaERNS_18TensorIteratorBaseERKN3c106ScalarEENKUlvE_clEvENKUlvE0_clEvEUlffE0_St5arrayIPcLm3EEEEviT0_T1_ --------------------------
	.section	.nv.constant0._ZN2at6native29vectorized_elementwise_kernelILi4EZZZNS0_26logit_backward_kernel_cudaERNS_18TensorIteratorBaseERKN3c106ScalarEENKUlvE_clEvENKUlvE0_clEvEUlffE0_St5arrayIPcLm3EEEEviT0_T1_,"a",@progbits
	.sectionflags	@""
	.align	4
.nv.constant0._ZN2at6native29vectorized_elementwise_kernelILi4EZZZNS0_26logit_backward_kernel_cudaERNS_18TensorIteratorBaseERKN3c106ScalarEENKUlvE_clEvENKUlvE0_clEvEUlffE0_St5arrayIPcLm3EEEEviT0_T1_:
	.zero		576


//--------------------- .nv.constant0._ZN2at6native29vectorized_elementwise_kernelILi8EZZZNS0_26logit_backward_kernel_cudaERNS_18TensorIteratorBaseERKN3c106ScalarEENKUlvE_clEvENKUlvE0_clEvEUlffE0_St5arrayIPcLm3EEEEviT0_T1_ --------------------------
	.section	.nv.constant0._ZN2at6native29vectorized_elementwise_kernelILi8EZZZNS0_26logit_backward_kernel_cudaERNS_18TensorIteratorBaseERKN3c106ScalarEENKUlvE_clEvENKUlvE0_clEvEUlffE0_St5arrayIPcLm3EEEEviT0_T1_,"a",@progbits
	.sectionflags	@""
	.align	4
.nv.constant0._ZN2at6native29vectorized_elementwise_kernelILi8EZZZNS0_26logit_backward_kernel_cudaERNS_18TensorIteratorBaseERKN3c106ScalarEENKUlvE_clEvENKUlvE0_clEvEUlffE0_St5arrayIPcLm3EEEEviT0_T1_:
	.zero		576


//--------------------- .nv.constant0._ZN2at6native18elementwise_kernelILi128ELi4EZNS0_15gpu_kernel_implIZZZNS0_26logit_backward_kernel_cudaERNS_18TensorIteratorBaseERKN3c106ScalarEENKUlvE_clEvENKUlvE0_clEvEUlffE_EEvS4_RKT_EUliE_EEviT1_ --------------------------
	.section	.nv.constant0._ZN2at6native18elementwise_kernelILi128ELi4EZNS0_15gpu_kernel_implIZZZNS0_26logit_backward_kernel_cudaERNS_18TensorIteratorBaseERKN3c106ScalarEENKUlvE_clEvENKUlvE0_clEvEUlffE_EEvS4_RKT_EUliE_EEviT1_,"a",@progbits
	.sectionflags	@""
	.align	4
.nv.constant0._ZN2at6native18elementwise_kernelILi128ELi4EZNS0_15gpu_kernel_implIZZZNS0_26logit_backward_kernel_cudaERNS_18TensorIteratorBaseERKN3c106ScalarEENKUlvE_clEvENKUlvE0_clEvEUlffE_EEvS4_RKT_EUliE_EEviT1_:
	.zero		1184


//--------------------- .nv.constant0._ZN2at6native27unrolled_elementwise_kernelIZZZNS0_26logit_backward_kernel_cudaERNS_18TensorIteratorBaseERKN3c106ScalarEENKUlvE_clEvENKUlvE0_clEvEUlffE_St5arrayIPcLm3EELi4E23TrivialOffsetCalculatorILi2EjESE_ILi1EjENS0_6memory12LoadWithCastILi2EEENSH_13StoreWithCastILi1EEEEEviT_T0_T2_T3_T4_T5_ --------------------------
	.section	.nv.constant0._ZN2at6native27unrolled_elementwise_kernelIZZZNS0_26logit_backward_kernel_cudaERNS_18TensorIteratorBaseERKN3c106ScalarEENKUlvE_clEvENKUlvE0_clEvEUlffE_St5arrayIPcLm3EELi4E23TrivialOffsetCalculatorILi2EjESE_ILi1EjENS0_6memory12LoadWithCastILi2EEENSH_13StoreWithCastILi1EEEEEviT_T0_T2_T3_T4_T5_,"a",@progbits
	.sectionflags	@""
	.align	4
.nv.constant0._ZN2at6native27unrolled_elementwise_kernelIZZZNS0_26logit_backward_kernel_cudaERNS_18TensorIteratorBaseERKN3c106ScalarEENKUlvE_clEvENKUlvE0_clEvEUlffE_St5arrayIPcLm3EELi4E23TrivialOffsetCalculatorILi2EjESE_ILi1EjENS0_6memory12LoadWithCastILi2EEENSH_13StoreWithCastILi1EEEEEviT_T0_T2_T3_T4_T5_:
	.zero		584


//--------------------- .nv.constant0._ZN2at6native18elementwise_kernelILi128ELi2EZNS0_22gpu_kernel_impl_nocastIZZZNS0_26logit_backward_kernel_cudaERNS_18TensorIteratorBaseERKN3c106ScalarEENKUlvE_clEvENKUlvE0_clEvEUlffE_EEvS4_RKT_EUliE_EEviT1_ --------------------------
	.section	.nv.constant0._ZN2at6native18elementwise_kernelILi128ELi2EZNS0_22gpu_kernel_impl_nocastIZZZNS0_26logit_backward_kernel_cudaERNS_18TensorIteratorBaseERKN3c106ScalarEENKUlvE_clEvENKUlvE0_clEvEUlffE_EEvS4_RKT_EUliE_EEviT1_,"a",@progbits
	.sectionflags	@""
	.align	4
.nv.constant0._ZN2at6native18elementwise_kernelILi128ELi2EZNS0_22gpu_kernel_impl_nocastIZZZNS0_26logit_backward_kernel_cudaERNS_18TensorIteratorBaseERKN3c106ScalarEENKUlvE_clEvENKUlvE0_clEvEUlffE_EEvS4_RKT_EUliE_EEviT1_:
	.zero		1184


//--------------------- .nv.constant0._ZN2at6native27unrolled_elementwise_kernelIZZZNS0_26logit_backward_kernel_cudaERNS_18TensorIteratorBaseERKN3c106ScalarEENKUlvE_clEvENKUlvE0_clEvEUlffE_St5arrayIPcLm3EELi4E23TrivialOffsetCalculatorILi2EjESE_ILi1EjENS0_6memory15LoadWithoutCastENSH_16StoreWithoutCastEEEviT_T0_T2_T3_T4_T5_ --------------------------
	.section	.nv.constant0._ZN2at6native27unrolled_elementwise_kernelIZZZNS0_26logit_backward_kernel_cudaERNS_18TensorIteratorBaseERKN3c106ScalarEENKUlvE_clEvENKUlvE0_clEvEUlffE_St5arrayIPcLm3EELi4E23TrivialOffsetCalculatorILi2EjESE_ILi1EjENS0_6memory15LoadWithoutCastENSH_16StoreWithoutCastEEEviT_T0_T2_T3_T4_T5_,"a",@progbits
	.sectionflags	@""
	.align	4
.nv.constant0._ZN2at6native27unrolled_elementwise_kernelIZZZNS0_26logit_backward_kernel_cudaERNS_18TensorIteratorBaseERKN3c106ScalarEENKUlvE_clEvENKUlvE0_clEvEUlffE_St5arrayIPcLm3EELi4E23TrivialOffsetCalculatorILi2EjESE_ILi1EjENS0_6memory15LoadWithoutCastENSH_16StoreWithoutCastEEEviT_T0_T2_T3_T4_T5_:
	.zero		564


//--------------------- .nv.constant0._ZN2at6native29vectorized_elementwise_kernelILi2EZZZNS0_26logit_backward_kernel_cudaERNS_18TensorIteratorBaseERKN3c106ScalarEENKUlvE_clEvENKUlvE0_clEvEUlffE_St5arrayIPcLm3EEEEviT0_T1_ --------------------------
	.section	.nv.constant0._ZN2at6native29vectorized_elementwise_kernelILi2EZZZNS0_26logit_backward_kernel_cudaERNS_18TensorIteratorBaseERKN3c106ScalarEENKUlvE_clEvENKUlvE0_clEvEUlffE_St5arrayIPcLm3EEEEviT0_T1_,"a",@progbits
	.sectionflags	@""
	.align	4
.nv.constant0._ZN2at6native29vectorized_elementwise_kernelILi2EZZZNS0_26logit_backward_kernel_cudaERNS_18TensorIteratorBaseERKN3c106ScalarEENKUlvE_clEvENKUlvE0_clEvEUlffE_St5arrayIPcLm3EEEEviT0_T1_:
	.zero		560


//--------------------- .nv.constant0._ZN2at6native29vectorized_elementwise_kernelILi4EZZZNS0_26logit_backward_kernel_cudaERNS_18TensorIteratorBaseERKN3c106ScalarEENKUlvE_clEvENKUlvE0_clEvEUlffE_St5arrayIPcLm3EEEEviT0_T1_ --------------------------
	.section	.nv.constant0._ZN2at6native29vectorized_elementwise_kernelILi4EZZZNS0_26logit_backward_kernel_cudaERNS_18TensorIteratorBaseERKN3c106ScalarEENKUlvE_clEvENKUlvE0_clEvEUlffE_St5arrayIPcLm3EEEEviT0_T1_,"a",@progbits
	.sectionflags	@""
	.align	4
.nv.constant0._ZN2at6native29vectorized_elementwise_kernelILi4EZZZNS0_26logit_backward_kernel_cudaERNS_18TensorIteratorBaseERKN3c106ScalarEENKUlvE_clEvENKUlvE0_clEvEUlffE_St5arrayIPcLm3EEEEviT0_T1_:
	.zero		560


//--------------------- .nv.constant0._ZN2at6native29vectorized_elementwise_kernelILi8EZZZNS0_26logit_backward_kernel_cudaERNS_18TensorIteratorBaseERKN3c106ScalarEENKUlvE_clEvENKUlvE0_clEvEUlffE_St5arrayIPcLm3EEEEviT0_T1_ --------------------------
	.section	.nv.constant0._ZN2at6native29vectorized_elementwise_kernelILi8EZZZNS0_26logit_backward_kernel_cudaERNS_18TensorIteratorBaseERKN3c106ScalarEENKUlvE_clEvENKUlvE0_clEvEUlffE_St5arrayIPcLm3EEEEviT0_T1_,"a",@progbits
	.sectionflags	@""
	.align	4
.nv.constant0._ZN2at6native29vectorized_elementwise_kernelILi8EZZZNS0_26logit_backward_kernel_cudaERNS_18TensorIteratorBaseERKN3c106ScalarEENKUlvE_clEvENKUlvE0_clEvEUlffE_St5arrayIPcLm3EEEEviT0_T1_:
	.zero		560


//--------------------- .nv.constant0._ZN2at6native18elementwise_kernelILi128ELi4EZNS0_15gpu_kernel_implIZZZNS0_26logit_backward_kernel_cudaERNS_18TensorIteratorBaseERKN3c106ScalarEENKUlvE_clEvENKUlvE_clEvEUlddE0_EEvS4_RKT_EUliE_EEviT1_ --------------------------
	.section	.nv.constant0._ZN2at6native18elementwise_kernelILi128ELi4EZNS0_15gpu_kernel_implIZZZNS0_26logit_backward_kernel_cudaERNS_18TensorIteratorBaseERKN3c106ScalarEENKUlvE_clEvENKUlvE_clEvEUlddE0_EEvS4_RKT_EUliE_EEviT1_,"a",@progbits
	.sectionflags	@""
	.align	4
.nv.constant0._ZN2at6native18elementwise_kernelILi128ELi4EZNS0_15gpu_kernel_implIZZZNS0_26logit_backward_kernel_cudaERNS_18TensorIteratorBaseERKN3c106ScalarEENKUlvE_clEvENKUlvE_clEvEUlddE0_EEvS4_RKT_EUliE_EEviT1_:
	.zero		1208


//--------------------- .nv.constant0._ZN2at6native27unrolled_elementwise_kernelIZZZNS0_26logit_backward_kernel_cudaERNS_18TensorIteratorBaseERKN3c106ScalarEENKUlvE_clEvENKUlvE_clEvEUlddE0_St5arrayIPcLm3EELi4E23TrivialOffsetCalculatorILi2EjESE_ILi1EjENS0_6memory12LoadWithCastILi2EEENSH_13StoreWithCastILi1EEEEEviT_T0_T2_T3_T4_T5_ --------------------------
	.section	.nv.constant0._ZN2at6native27unrolled_elementwise_kernelIZZZNS0_26logit_backward_kernel_cudaERNS_18TensorIteratorBaseERKN3c106ScalarEENKUlvE_clEvENKUlvE_clEvEUlddE0_St5arrayIPcLm3EELi4E23TrivialOffsetCalculatorILi2EjESE_ILi1EjENS0_6memory12LoadWithCastILi2EEENSH_13StoreWithCastILi1EEEEEviT_T0_T2_T3_T4_T5_,"a",@progbits
	.sectionflags	@""
	.align	4
.nv.constant0._ZN2at6native27unrolled_elementwise_kernelIZZZNS0_26logit_backward_kernel_cudaERNS_18TensorIteratorBaseERKN3c106ScalarEENKUlvE_clEvENKUlvE_clEvEUlddE0_St5arrayIPcLm3EELi4E23TrivialOffsetCalculatorILi2EjESE_ILi1EjENS0_6memory12LoadWithCastILi2EEENSH_13StoreWithCastILi1EEEEEviT_T0_T2_T3_T4_T5_:
	.zero		608


//--------------------- .nv.constant0._ZN2at6native18elementwise_kernelILi128ELi2EZNS0_22gpu_kernel_impl_nocastIZZZNS0_26logit_backward_kernel_cudaERNS_18TensorIteratorBaseERKN3c106ScalarEENKUlvE_clEvENKUlvE_clEvEUlddE0_EEvS4_RKT_EUliE_EEviT1_ --------------------------
	.section	.nv.constant0._ZN2at6native18elementwise_kernelILi128ELi2EZNS0_22gpu_kernel_impl_nocastIZZZNS0_26logit_backward_kernel_cudaERNS_18TensorIteratorBaseERKN3c106ScalarEENKUlvE_clEvENKUlvE_clEvEUlddE0_EEvS4_RKT_EUliE_EEviT1_,"a",@progbits
	.sectionflags	@""
	.align	4
.nv.constant0._ZN2at6native18elementwise_kernelILi128ELi2EZNS0_22gpu_kernel_impl_nocastIZZZNS0_26logit_backward_kernel_cudaERNS_18TensorIteratorBaseERKN3c106ScalarEENKUlvE_clEvENKUlvE_clEvEUlddE0_EEvS4_RKT_EUliE_EEviT1_:
	.zero		1200


//--------------------- .nv.constant0._ZN2at6native27unrolled_elementwise_kernelIZZZNS0_26logit_backward_kernel_cudaERNS_18TensorIteratorBaseERKN3c106ScalarEENKUlvE_clEvENKUlvE_clEvEUlddE0_St5arrayIPcLm3EELi4E23TrivialOffsetCalculatorILi2EjESE_ILi1EjENS0_6memory15LoadWithoutCastENSH_16StoreWithoutCastEEEviT_T0_T2_T3_T4_T5_ --------------------------
	.section	.nv.constant0._ZN2at6native27unrolled_elementwise_kernelIZZZNS0_26logit_backward_kernel_cudaERNS_18TensorIteratorBaseERKN3c106ScalarEENKUlvE_clEvENKUlvE_clEvEUlddE0_St5arrayIPcLm3EELi4E23TrivialOffsetCalculatorILi2EjESE_ILi1EjENS0_6memory15LoadWithoutCastENSH_16StoreWithoutCastEEEviT_T0_T2_T3_T4_T5_,"a",@progbits
	.sectionflags	@""
	.align	4
.nv.constant0._ZN2at6native27unrolled_elementwise_kernelIZZZNS0_26logit_backward_kernel_cudaERNS_18TensorIteratorBaseERKN3c106ScalarEENKUlvE_clEvENKUlvE_clEvEUlddE0_St5arrayIPcLm3EELi4E23TrivialOffsetCalculatorILi2EjESE_ILi1EjENS0_6memory15LoadWithoutCastENSH_16StoreWithoutCastEEEviT_T0_T2_T3_T4_T5_:
	.zero		588


//--------------------- .nv.constant0._ZN2at6native29vectorized_elementwise_kernelILi2EZZZNS0_26logit_backward_kernel_cudaERNS_18TensorIteratorBaseERKN3c106ScalarEENKUlvE_clEvENKUlvE_clEvEUlddE0_St5arrayIPcLm3EEEEviT0_T1_ --------------------------
	.section	.nv.constant0._ZN2at6native29vectorized_elementwise_kernelILi2EZZZNS0_26logit_backward_kernel_cudaERNS_18TensorIteratorBaseERKN3c106ScalarEENKUlvE_clEvENKUlvE_clEvEUlddE0_St5arrayIPcLm3EEEEviT0_T1_,"a",@progbits
	.sectionflags	@""
	.align	4
.nv.constant0._ZN2at6native29vectorized_elementwise_kernelILi2EZZZNS0_26logit_backward_kernel_cudaERNS_18TensorIteratorBaseERKN3c106ScalarEENKUlvE_clEvENKUlvE_clEvEUlddE0_St5arrayIPcLm3EEEEviT0_T1_:
	.zero		584


//--------------------- .nv.constant0._ZN2at6native29vectorized_elementwise_kernelILi4EZZZNS0_26logit_backward_kernel_cudaERNS_18TensorIteratorBaseERKN3c106ScalarEENKUlvE_clEvENKUlvE_clEvEUlddE0_St5arrayIPcLm3EEEEviT0_T1_ --------------------------
	.section	.nv.constant0._ZN2at6native29vectorized_elementwise_kernelILi4EZZZNS0_26logit_backward_kernel_cudaERNS_18TensorIteratorBaseERKN3c106ScalarEENKUlvE_clEvENKUlvE_clEvEUlddE0_St5arrayIPcLm3EEEEviT0_T1_,"a",@progbits
	.sectionflags	@""
	.align	4
.nv.constant0._ZN2at6native29vectorized_elementwise_kernelILi4EZZZNS0_26logit_backward_kernel_cudaERNS_18TensorIteratorBaseERKN3c106ScalarEENKUlvE_clEvENKUlvE_clEvEUlddE0_St5arrayIPcLm3EEEEviT0_T1_:
	.zero		584


//--------------------- .nv.constant0._ZN2at6native29vectorized_elementwise_kernelILi8EZZZNS0_26logit_backward_kernel_cudaERNS_18TensorIteratorBaseERKN3c106ScalarEENKUlvE_clEvENKUlvE_clEvEUlddE0_St5arrayIPcLm3EEEEviT0_T1_ --------------------------
	.section	.nv.constant0._ZN2at6native29vectorized_elementwise_kernelILi8EZZZNS0_26logit_backward_kernel_cudaERNS_18TensorIteratorBaseERKN3c106ScalarEENKUlvE_clEvENKUlvE_clEvEUlddE0_St5arrayIPcLm3EEEEviT0_T1_,"a",@progbits
	.sectionflags	@""
	.align	4
.nv.constant0._ZN2at6native29vectorized_elementwise_kernelILi8EZZZNS0_26logit_backward_kernel_cudaERNS_18TensorIteratorBaseERKN3c106ScalarEENKUlvE_clEvENKUlvE_clEvEUlddE0_St5arrayIPcLm3EEEEviT0_T1_:
	.zero		584


//--------------------- .nv.constant0._ZN2at6native18elementwise_kernelILi128ELi4EZNS0_15gpu_kernel_implIZZZNS0_26logit_backward_kernel_cudaERNS_18TensorIteratorBaseERKN3c106ScalarEENKUlvE_clEvENKUlvE_clEvEUlddE_EEvS4_RKT_EUliE_EEviT1_ --------------------------
	.section	.nv.constant0._ZN2at6native18elementwise_kernelILi128ELi4EZNS0_15gpu_kernel_implIZZZNS0_26logit_backward_kernel_cudaERNS_18TensorIteratorBaseERKN3c106ScalarEENKUlvE_clEvENKUlvE_clEvEUlddE_EEvS4_RKT_EUliE_EEviT1_,"a",@progbits
	.sectionflags	@""
	.align	4
.nv.constant0._ZN2at6native18elementwise_kernelILi128ELi4EZNS0_15gpu_kernel_implIZZZNS0_26logit_backward_kernel_cudaERNS_18TensorIteratorBaseERKN3c106ScalarEENKUlvE_clEvENKUlvE_clEvEUlddE_EEvS4_RKT_EUliE_EEviT1_:
	.zero		1184


//--------------------- .nv.constant0._ZN2at6native27unrolled_elementwise_kernelIZZZNS0_26logit_backward_kernel_cudaERNS_18TensorIteratorBaseERKN3c106ScalarEENKUlvE_clEvENKUlvE_clEvEUlddE_St5arrayIPcLm3EELi4E23TrivialOffsetCalculatorILi2EjESE_ILi1EjENS0_6memory12LoadWithCastILi2EEENSH_13StoreWithCastILi1EEEEEviT_T0_T2_T3_T4_T5_ --------------------------
	.section	.nv.constant0._ZN2at6native27unrolled_elementwise_kernelIZZZNS0_26logit_backward_kernel_cudaERNS_18TensorIteratorBaseERKN3c106ScalarEENKUlvE_clEvENKUlvE_clEvEUlddE_St5arrayIPcLm3EELi4E23TrivialOffsetCalculatorILi2EjESE_ILi1EjENS0_6memory12LoadWithCastILi2EEENSH_13StoreWithCastILi1EEEEEviT_T0_T2_T3_T4_T5_,"a",@progbits
	.sectionflags	@""
	.align	4
.nv.constant0._ZN2at6native27unrolled_elementwise_kernelIZZZNS0_26logit_backward_kernel_cudaERNS_18TensorIteratorBaseERKN3c106ScalarEENKUlvE_clEvENKUlvE_clEvEUlddE_St5arrayIPcLm3EELi4E23TrivialOffsetCalculatorILi2EjESE_ILi1EjENS0_6memory12LoadWithCastILi2EEENSH_13StoreWithCastILi1EEEEEviT_T0_T2_T3_T4_T5_:
	.zero		584


//--------------------- .nv.constant0._ZN2at6native18elementwise_kernelILi128ELi2EZNS0_22gpu_kernel_impl_nocastIZZZNS0_26logit_backward_kernel_cudaERNS_18TensorIteratorBaseERKN3c106ScalarEENKUlvE_clEvENKUlvE_clEvEUlddE_EEvS4_RKT_EUliE_EEviT1_ --------------------------
	.section	.nv.constant0._ZN2at6native18elementwise_kernelILi128ELi2EZNS0_22gpu_kernel_impl_nocastIZZZNS0_26logit_backward_kernel_cudaERNS_18TensorIteratorBaseERKN3c106ScalarEENKUlvE_clEvENKUlvE_clEvEUlddE_EEvS4_RKT_EUliE_EEviT1_,"a",@progbits
	.sectionflags	@""
	.align	4
.nv.constant0._ZN2at6native18elementwise_kernelILi128ELi2EZNS0_22gpu_kernel_impl_nocastIZZZNS0_26logit_backward_kernel_cudaERNS_18TensorIteratorBaseERKN3c106ScalarEENKUlvE_clEvENKUlvE_clEvEUlddE_EEvS4_RKT_EUliE_EEviT1_:
	.zero		1184


//--------------------- .nv.constant0._ZN2at6native27unrolled_elementwise_kernelIZZZNS0_26logit_backward_kernel_cudaERNS_18TensorIteratorBaseERKN3c106ScalarEENKUlvE_clEvENKUlvE_clEvEUlddE_St5arrayIPcLm3EELi4E23TrivialOffsetCalculatorILi2EjESE_ILi1EjENS0_6memory15LoadWithoutCastENSH_16StoreWithoutCastEEEviT_T0_T2_T3_T4_T5_ --------------------------
	.section	.nv.constant0._ZN2at6native27unrolled_elementwise_kernelIZZZNS0_26logit_backward_kernel_cudaERNS_18TensorIteratorBaseERKN3c106ScalarEENKUlvE_clEvENKUlvE_clEvEUlddE_St5arrayIPcLm3EELi4E23TrivialOffsetCalculatorILi2EjESE_ILi1EjENS0_6memory15LoadWithoutCastENSH_16StoreWithoutCastEEEviT_T0_T2_T3_T4_T5_,"a",@progbits
	.sectionflags	@""
	.align	4
.nv.constant0._ZN2at6native27unrolled_elementwise_kernelIZZZNS0_26logit_backward_kernel_cudaERNS_18TensorIteratorBaseERKN3c106ScalarEENKUlvE_clEvENKUlvE_clEvEUlddE_St5arrayIPcLm3EELi4E23TrivialOffsetCalculatorILi2EjESE_ILi1EjENS0_6memory15LoadWithoutCastENSH_16StoreWithoutCastEEEviT_T0_T2_T3_T4_T5_:
	.zero		564


//--------------------- .nv.constant0._ZN2at6native29vectorized_elementwise_kernelILi2EZZZNS0_26logit_backward_kernel_cudaERNS_18TensorIteratorBaseERKN3c106ScalarEENKUlvE_clEvENKUlvE_clEvEUlddE_St5arrayIPcLm3EEEEviT0_T1_ --------------------------
	.section	.nv.constant0._ZN2at6native29vectorized_elementwise_kernelILi2EZZZNS0_26logit_backward_kernel_cudaERNS_18TensorIteratorBaseERKN3c106ScalarEENKUlvE_clEvENKUlvE_clEvEUlddE_St5arrayIPcLm3EEEEviT0_T1_,"a",@progbits
	.sectionflags	@""
	.align	4
.nv.constant0._ZN2at6native29vectorized_elementwise_kernelILi2EZZZNS0_26logit_backward_kernel_cudaERNS_18TensorIteratorBaseERKN3c106ScalarEENKUlvE_clEvENKUlvE_clEvEUlddE_St5arrayIPcLm3EEEEviT0_T1_:
	.zero		560


//--------------------- .nv.constant0._ZN2at6native29vectorized_elementwise_kernelILi4EZZZNS0_26logit_backward_kernel_cudaERNS_18TensorIteratorBaseERKN3c106ScalarEENKUlvE_clEvENKUlvE_clEvEUlddE_St5arrayIPcLm3EEEEviT0_T1_ --------------------------
	.section	.nv.constant0._ZN2at6native29vectorized_elementwise_kernelILi4EZZZNS0_26logit_backward_kernel_cudaERNS_18TensorIteratorBaseERKN3c106ScalarEENKUlvE_clEvENKUlvE_clEvEUlddE_St5arrayIPcLm3EEEEviT0_T1_,"a",@progbits
	.sectionflags	@""
	.align	4
.nv.constant0._ZN2at6native29vectorized_elementwise_kernelILi4EZZZNS0_26logit_backward_kernel_cudaERNS_18TensorIteratorBaseERKN3c106ScalarEENKUlvE_clEvENKUlvE_clEvEUlddE_St5arrayIPcLm3EEEEviT0_T1_:
	.zero		560


//--------------------- .nv.constant0._ZN2at6native29vectorized_elementwise_kernelILi8EZZZNS0_26logit_backward_kernel_cudaERNS_18TensorIteratorBaseERKN3c106ScalarEENKUlvE_clEvENKUlvE_clEvEUlddE_St5arrayIPcLm3EEEEviT0_T1_ --------------------------
	.section	.nv.constant0._ZN2at6native29vectorized_elementwise_kernelILi8EZZZNS0_26logit_backward_kernel_cudaERNS_18TensorIteratorBaseERKN3c106ScalarEENKUlvE_clEvENKUlvE_clEvEUlddE_St5arrayIPcLm3EEEEviT0_T1_,"a",@progbits
	.sectionflags	@""
	.align	4
.nv.constant0._ZN2at6native29vectorized_elementwise_kernelILi8EZZZNS0_26logit_backward_kernel_cudaERNS_18TensorIteratorBaseERKN3c106ScalarEENKUlvE_clEvENKUlvE_clEvEUlddE_St5arrayIPcLm3EEEEviT0_T1_:
	.zero		560


//--------------------- .nv.constant0._ZN2at6native18elementwise_kernelILi128ELi4EZNS0_15gpu_kernel_implIZZZNS0_28sigmoid_backward_kernel_cudaERNS_18TensorIteratorBaseEENKUlvE0_clEvENKUlvE2_clEvEUlN3c108BFloat16ES8_E_EEvS4_RKT_EUliE_EEviT1_ --------------------------
	.section	.nv.constant0._ZN2at6native18elementwise_kernelILi128ELi4EZNS0_15gpu_kernel_implIZZZNS0_28sigmoid_backward_kernel_cudaERNS_18TensorIteratorBaseEENKUlvE0_clEvENKUlvE2_clEvEUlN3c108BFloat16ES8_E_EEvS4_RKT_EUliE_EEviT1_,"a",@progbits
	.sectionflags	@""
	.align	4
.nv.constant0._ZN2at6native18elementwise_kernelILi128ELi4EZNS0_15gpu_kernel_implIZZZNS0_28sigmoid_backward_kernel_cudaERNS_18TensorIteratorBaseEENKUlvE0_clEvENKUlvE2_clEvEUlN3c108BFloat16ES8_E_EEvS4_RKT_EUliE_EEviT1_:
	.zero		1184


//--------------------- .nv.constant0._ZN2at6native27unrolled_elementwise_kernelIZZZNS0_28sigmoid_backward_kernel_cudaERNS_18TensorIteratorBaseEENKUlvE0_clEvENKUlvE2_clEvEUlN3c108BFloat16ES7_E_St5arrayIPcLm3EELi4E23TrivialOffsetCalculatorILi2EjESC_ILi1EjENS0_6memory12LoadWithCastILi2EEENSF_13StoreWithCastILi1EEEEEviT_T0_T2_T3_T4_T5_ --------------------------
	.section	.nv.constant0._ZN2at6native27unrolled_elementwise_kernelIZZZNS0_28sigmoid_backward_kernel_cudaERNS_18TensorIteratorBaseEENKUlvE0_clEvENKUlvE2_clEvEUlN3c108BFloat16ES7_E_St5arrayIPcLm3EELi4E23TrivialOffsetCalculatorILi2EjESC_ILi1EjENS0_6memory12LoadWithCastILi2EEENSF_13StoreWithCastILi1EEEEEviT_T0_T2_T3_T4_T5_,"a",@progbits
	.sectionflags	@""
	.align	4
.nv.constant0._ZN2at6native27unrolled_elementwise_kernelIZZZNS0_28sigmoid_backward_kernel_cudaERNS_18TensorIteratorBaseEENKUlvE0_clEvENKUlvE2_clEvEUlN3c108BFloat16ES7_E_St5arrayIPcLm3EELi4E23TrivialOffsetCalculatorILi2EjESC_ILi1EjENS0_6memory12LoadWithCastILi2EEENSF_13StoreWithCastILi1EEEEEviT_T0_T2_T3_T4_T5_:
	.zero		584


//--------------------- .nv.constant0._ZN2at6native18elementwise_kernelILi128ELi4EZNS0_22gpu_kernel_impl_nocastIZZZNS0_28sigmoid_backward_kernel_cudaERNS_18TensorIteratorBaseEENKUlvE0_clEvENKUlvE2_clEvEUlN3c108BFloat16ES8_E_EEvS4_RKT_EUliE_EEviT1_ --------------------------
	.section	.nv.constant0._ZN2at6native18elementwise_kernelILi128ELi4EZNS0_22gpu_kernel_impl_nocastIZZZNS0_28sigmoid_backward_kernel_cudaERNS_18TensorIteratorBaseEENKUlvE0_clEvENKUlvE2_clEvEUlN3c108BFloat16ES8_E_EEvS4_RKT_EUliE_EEviT1_,"a",@progbits
	.sectionflags	@""
	.align	4
.nv.constant0._ZN2at6native18elementwise_kernelILi128ELi4EZNS0_22gpu_kernel_impl_nocastIZZZNS0_28sigmoid_backward_kernel_cudaERNS_18TensorIteratorBaseEENKUlvE0_clEvENKUlvE2_clEvEUlN3c108BFloat16ES8_E_EEvS4_RKT_EUliE_EEviT1_:
	.zero		1184


//--------------------- .nv.constant0._ZN2at6native27unrolled_elementwise_kernelIZZZNS0_28sigmoid_backward_kernel_cudaERNS_18TensorIteratorBaseEENKUlvE0_clEvENKUlvE2_clEvEUlN3c108BFloat16ES7_E_St5arrayIPcLm3EELi4E23TrivialOffsetCalculatorILi2EjESC_ILi1EjENS0_6memory15LoadWithoutCastENSF_16StoreWithoutCastEEEviT_T0_T2_T3_T4_T5_ --------------------------
	.section	.nv.constant0._ZN2at6native27unrolled_elementwise_kernelIZZZNS0_28sigmoid_backward_kernel_cudaERNS_18TensorIteratorBaseEENKUlvE0_clEvENKUlvE2_clEvEUlN3c108BFloat16ES7_E_St5arrayIPcLm3EELi4E23TrivialOffsetCalculatorILi2EjESC_ILi1EjENS0_6memory15LoadWithoutCastENSF_16StoreWithoutCastEEEviT_T0_T2_T3_T4_T5_,"a",@progbits
	.sectionflags	@""
	.align	4
.nv.constant0._ZN2at6native27unrolled_elementwise_kernelIZZZNS0_28sigmoid_backward_kernel_cudaERNS_18TensorIteratorBaseEENKUlvE0_clEvENKUlvE2_clEvEUlN3c108BFloat16ES7_E_St5arrayIPcLm3EELi4E23TrivialOffsetCalculatorILi2EjESC_ILi1EjENS0_6memory15LoadWithoutCastENSF_16StoreWithoutCastEEEviT_T0_T2_T3_T4_T5_:
	.zero		564


//--------------------- .nv.constant0._ZN2at6native29vectorized_elementwise_kernelILi2EZZZNS0_28sigmoid_backward_kernel_cudaERNS_18TensorIteratorBaseEENKUlvE0_clEvENKUlvE2_clEvEUlN3c108BFloat16ES7_E_St5arrayIPcLm3EEEEviT0_T1_ --------------------------
	.section	.nv.constant0._ZN2at6native29vectorized_elementwise_kernelILi2EZZZNS0_28sigmoid_backward_kernel_cudaERNS_18TensorIteratorBaseEENKUlvE0_clEvENKUlvE2_clEvEUlN3c108BFloat16ES7_E_St5arrayIPcLm3EEEEviT0_T1_,"a",@progbits
	.sectionflags	@""
	.align	4
.nv.constant0._ZN2at6native29vectorized_elementwise_kernelILi2EZZZNS0_28sigmoid_backward_kernel_cudaERNS_18TensorIteratorBaseEENKUlvE0_clEvENKUlvE2_clEvEUlN3c108BFloat16ES7_E_St5arrayIPcLm3EEEEviT0_T1_:
	.zero		560


//--------------------- .nv.constant0._ZN2at6native29vectorized_elementwise_kernelILi4EZZZNS0_28sigmoid_backward_kernel_cudaERNS_18TensorIteratorBaseEENKUlvE0_clEvENKUlvE2_clEvEUlN3c108BFloat16ES7_E_St5arrayIPcLm3EEEEviT0_T1_ --------------------------
	.section	.nv.constant0._ZN2at6native29vectorized_elementwise_kernelILi4EZZZNS0_28sigmoid_backward_kernel_cudaERNS_18TensorIteratorBaseEENKUlvE0_clEvENKUlvE2_clEvEUlN3c108BFloat16ES7_E_St5arrayIPcLm3EEEEviT0_T1_,"a",@progbits
	.sectionflags	@""
	.align	4
.nv.constant0._ZN2at6native29vectorized_elementwise_kernelILi4EZZZNS0_28sigmoid_backward_kernel_cudaERNS_18TensorIteratorBaseEENKUlvE0_clEvENKUlvE2_clEvEUlN3c108BFloat16ES7_E_St5arrayIPcLm3EEEEviT0_T1_:
	.zero		560


//--------------------- .nv.constant0._ZN2at6native29vectorized_elementwise_kernelILi8EZZZNS0_28sigmoid_backward_kernel_cudaERNS_18TensorIteratorBaseEENKUlvE0_clEvENKUlvE2_clEvEUlN3c108BFloat16ES7_E_St5arrayIPcLm3EEEEviT0_T1_ --------------------------
	.section	.nv.constant0._ZN2at6native29vectorized_elementwise_kernelILi8EZZZNS0_28sigmoid_backward_kernel_cudaERNS_18TensorIteratorBaseEENKUlvE0_clEvENKUlvE2_clEvEUlN3c108BFloat16ES7_E_St5arrayIPcLm3EEEEviT0_T1_,"a",@progbits
	.sectionflags	@""
	.align	4
.nv.constant0._ZN2at6native29vectorized_elementwise_kernelILi8EZZZNS0_28sigmoid_backward_kernel_cudaERNS_18TensorIteratorBaseEENKUlvE0_clEvENKUlvE2_clEvEUlN3c108BFloat16ES7_E_St5arrayIPcLm3EEEEviT0_T1_:
	.zero		560


//--------------------- .nv.constant0._ZN2at6native18elementwise_kernelILi128ELi4EZNS0_15gpu_kernel_implIZZZNS0_28sigmoid_backward_kernel_cudaERNS_18TensorIteratorBaseEENKUlvE0_clEvENKUlvE1_clEvEUlN3c104HalfES8_E_EEvS4_RKT_EUliE_EEviT1_ --------------------------
	.section	.nv.constant0._ZN2at6native18elementwise_kernelILi128ELi4EZNS0_15gpu_kernel_implIZZZNS0_28sigmoid_backward_kernel_cudaERNS_18TensorIteratorBaseEENKUlvE0_clEvENKUlvE1_clEvEUlN3c104HalfES8_E_EEvS4_RKT_EUliE_EEviT1_,"a",@progbits
	.sectionflags	@""
	.align	4
.nv.constant0._ZN2at6native18elementwise_kernelILi128ELi4EZNS0_15gpu_kernel_implIZZZNS0_28sigmoid_backward_kernel_cudaERNS_18TensorIteratorBaseEENKUlvE0_clEvENKUlvE1_clEvEUlN3c104HalfES8_E_EEvS4_RKT_EUliE_EEviT1_:
	.zero		1184


//--------------------- .nv.constant0._ZN2at6native27unrolled_elementwise_kernelIZZZNS0_28sigmoid_backward_kernel_cudaERNS_18TensorIteratorBaseEENKUlvE0_clEvENKUlvE1_clEvEUlN3c104HalfES7_E_St5arrayIPcLm3EELi4E23TrivialOffsetCalculatorILi2EjESC_ILi1EjENS0_6memory12LoadWithCastILi2EEENSF_13StoreWithCastILi1EEEEEviT_T0_T2_T3_T4_T5_ --------------------------
	.section	.nv.constant0._ZN2at6native27unrolled_elementwise_kernelIZZZNS0_28sigmoid_backward_kernel_cudaERNS_18TensorIteratorBaseEENKUlvE0_clEvENKUlvE1_clEvEUlN3c104HalfES7_E_St5arrayIPcLm3EELi4E23TrivialOffsetCalculatorILi2EjESC_ILi1EjENS0_6memory12LoadWithCastILi2EEENSF_13StoreWithCastILi1EEEEEviT_T0_T2_T3_T4_T5_,"a",@progbits
	.sectionflags	@""
	.align	4
.nv.constant0._ZN2at6native27unrolled_elementwise_kernelIZZZNS0_28sigmoid_backward_kernel_cudaERNS_18TensorIteratorBaseEENKUlvE0_clEvENKUlvE1_clEvEUlN3c104HalfES7_E_St5arrayIPcLm3EELi4E23TrivialOffsetCalculatorILi2EjESC_ILi1EjENS0_6memory12LoadWithCastILi2EEENSF_13StoreWithCastILi1EEEEEviT_T0_T2_T3_T4_T5_:
	.zero		584


//--------------------- .nv.constant0._ZN2at6native18elementwise_kernelILi128ELi4EZNS0_22gpu_kernel_impl_nocastIZZZNS0_28sigmoid_backward_kernel_cudaERNS_18TensorIteratorBaseEENKUlvE0_clEvENKUlvE1_clEvEUlN3c104HalfES8_E_EEvS4_RKT_EUliE_EEviT1_ --------------------------
	.section	.nv.constant0._ZN2at6native18elementwise_kernelILi128ELi4EZNS0_22gpu_kernel_impl_nocastIZZZNS0_28sigmoid_backward_kernel_cudaERNS_18TensorIteratorBaseEENKUlvE0_clEvENKUlvE1_clEvEUlN3c104HalfES8_E_EEvS4_RKT_EUliE_EEviT1_,"a",@progbits
	.sectionflags	@""
	.align	4
.nv.constant0._ZN2at6native18elementwise_kernelILi128ELi4EZNS0_22gpu_kernel_impl_nocastIZZZNS0_28sigmoid_backward_kernel_cudaERNS_18TensorIteratorBaseEENKUlvE0_clEvENKUlvE1_clEvEUlN3c104HalfES8_E_EEvS4_RKT_EUliE_EEviT1_:
	.zero		1184


//--------------------- .nv.constant0._ZN2at6native27unrolled_elementwise_kernelIZZZNS0_28sigmoid_backward_kernel_cudaERNS_18TensorIteratorBaseEENKUlvE0_clEvENKUlvE1_clEvEUlN3c104HalfES7_E_St5arrayIPcLm3EELi4E23TrivialOffsetCalculatorILi2EjESC_ILi1EjENS0_6memory15LoadWithoutCastENSF_16StoreWithoutCastEEEviT_T0_T2_T3_T4_T5_ --------------------------
	.section	.nv.constant0._ZN2at6native27unrolled_elementwise_kernelIZZZNS0_28sigmoid_backward_kernel_cudaERNS_18TensorIteratorBaseEENKUlvE0_clEvENKUlvE1_clEvEUlN3c104HalfES7_E_St5arrayIPcLm3EELi4E23TrivialOffsetCalculatorILi2EjESC_ILi1EjENS0_6memory15LoadWithoutCastENSF_16StoreWithoutCastEEEviT_T0_T2_T3_T4_T5_,"a",@progbits
	.sectionflags	@""
	.align	4
.nv.constant0._ZN2at6native27unrolled_elementwise_kernelIZZZNS0_28sigmoid_backward_kernel_cudaERNS_18TensorIteratorBaseEENKUlvE0_clEvENKUlvE1_clEvEUlN3c104HalfES7_E_St5arrayIPcLm3EELi4E23TrivialOffsetCalculatorILi2EjESC_ILi1EjENS0_6memory15LoadWithoutCastENSF_16StoreWithoutCastEEEviT_T0_T2_T3_T4_T5_:
	.zero		564


//--------------------- .nv.constant0._ZN2at6native29vectorized_elementwise_kernelILi2EZZZNS0_28sigmoid_backward_kernel_cudaERNS_18TensorIteratorBaseEENKUlvE0_clEvENKUlvE1_clEvEUlN3c104HalfES7_E_St5arrayIPcLm3EEEEviT0_T1_ --------------------------
	.section	.nv.constant0._ZN2at6native29vectorized_elementwise_kernelILi2EZZZNS0_28sigmoid_backward_kernel_cudaERNS_18TensorIteratorBaseEENKUlvE0_clEvENKUlvE1_clEvEUlN3c104HalfES7_E_St5arrayIPcLm3EEEEviT0_T1_,"a",@progbits
	.sectionflags	@""
	.align	4
.nv.constant0._ZN2at6native29vectorized_elementwise_kernelILi2EZZZNS0_28sigmoid_backward_kernel_cudaERNS_18TensorIteratorBaseEENKUlvE0_clEvENKUlvE1_clEvEUlN3c104HalfES7_E_St5arrayIPcLm3EEEEviT0_T1_:
	.zero		560


//--------------------- .nv.constant0._ZN2at6native29vectorized_elementwise_kernelILi4EZZZNS0_28sigmoid_backward_kernel_cudaERNS_18TensorIteratorBaseEENKUlvE0_clEvENKUlvE1_clEvEUlN3c104HalfES7_E_St5arrayIPcLm3EEEEviT0_T1_ --------------------------
	.section	.nv.constant0._ZN2at6native29vectorized_elementwise_kernelILi4EZZZNS0_28sigmoid_backward_kernel_cudaERNS_18TensorIteratorBaseEENKUlvE0_clEvENKUlvE1_clEvEUlN3c104HalfES7_E_St5arrayIPcLm3EEEEviT0_T1_,"a",@progbits
	.sectionflags	@""
	.align	4
.nv.constant0._ZN2at6native29vectorized_elementwise_kernelILi4EZZZNS0_28sigmoid_backward_kernel_cudaERNS_18TensorIteratorBaseEENKUlvE0_clEvENKUlvE1_clEvEUlN3c104HalfES7_E_St5arrayIPcLm3EEEEviT0_T1_:
	.zero		560


//--------------------- .nv.constant0._ZN2at6native29vectorized_elementwise_kernelILi8EZZZNS0_28sigmoid_backward_kernel_cudaERNS_18TensorIteratorBaseEENKUlvE0_clEvENKUlvE1_clEvEUlN3c104HalfES7_E_St5arrayIPcLm3EEEEviT0_T1_ --------------------------
	.section	.nv.constant0._ZN2at6native29vectorized_elementwise_kernelILi8EZZZNS0_28sigmoid_backward_kernel_cudaERNS_18TensorIteratorBaseEENKUlvE0_clEvENKUlvE1_clEvEUlN3c104HalfES7_E_St5arrayIPcLm3EEEEviT0_T1_,"a",@progbits
	.sectionflags	@""
	.align	4
.nv.constant0._ZN2at6native29vectorized_elementwise_kernelILi8EZZZNS0_28sigmoid_backward_kernel_cudaERNS_18TensorIteratorBaseEENKUlvE0_clEvENKUlvE1_clEvEUlN3c104HalfES7_E_St5arrayIPcLm3EEEEviT0_T1_:
	.zero		560


//--------------------- .nv.constant0._ZN2at6native18elementwise_kernelILi128ELi4EZNS0_15gpu_kernel_implIZZZNS0_28sigmoid_backward_kernel_cudaERNS_18TensorIteratorBaseEENKUlvE0_clEvENKUlvE0_clEvEUlffE_EEvS4_RKT_EUliE_EEviT1_ --------------------------
	.section	.nv.constant0._ZN2at6native18elementwise_kernelILi128ELi4EZNS0_15gpu_kernel_implIZZZNS0_28sigmoid_backward_kernel_cudaERNS_18TensorIteratorBaseEENKUlvE0_clEvENKUlvE0_clEvEUlffE_EEvS4_RKT_EUliE_EEviT1_,"a",@progbits
	.sectionflags	@""
	.align	4
.nv.constant0._ZN2at6native18elementwise_kernelILi128ELi4EZNS0_15gpu_kernel_implIZZZNS0_28sigmoid_backward_kernel_cudaERNS_18TensorIteratorBaseEENKUlvE0_clEvENKUlvE0_clEvEUlffE_EEvS4_RKT_EUliE_EEviT1_:
	.zero		1184


//--------------------- .nv.constant0._ZN2at6native27unrolled_elementwise_kernelIZZZNS0_28sigmoid_backward_kernel_cudaERNS_18TensorIteratorBaseEENKUlvE0_clEvENKUlvE0_clEvEUlffE_St5arrayIPcLm3EELi4E23TrivialOffsetCalculatorILi2EjESA_ILi1EjENS0_6memory12LoadWithCastILi2EEENSD_13StoreWithCastILi1EEEEEviT_T0_T2_T3_T4_T5_ --------------------------
	.section	.nv.constant0._ZN2at6native27unrolled_elementwise_kernelIZZZNS0_28sigmoid_backward_kernel_cudaERNS_18TensorIteratorBaseEENKUlvE0_clEvENKUlvE0_clEvEUlffE_St5arrayIPcLm3EELi4E23TrivialOffsetCalculatorILi2EjESA_ILi1EjENS0_6memory12LoadWithCastILi2EEENSD_13StoreWithCastILi1EEEEEviT_T0_T2_T3_T4_T5_,"a",@progbits
	.sectionflags	@""
	.align	4
.nv.constant0._ZN2at6native27unrolled_elementwise_kernelIZZZNS0_28sigmoid_backward_kernel_cudaERNS_18TensorIteratorBaseEENKUlvE0_clEvENKUlvE0_clEvEUlffE_St5arrayIPcLm3EELi4E23TrivialOffsetCalculatorILi2EjESA_ILi1EjENS0_6memory12LoadWithCastILi2EEENSD_13StoreWithCastILi1EEEEEviT_T0_T2_T3_T4_T5_:
	.zero		584


//--------------------- .nv.constant0._ZN2at6native18elementwise_kernelILi128ELi2EZNS0_22gpu_kernel_impl_nocastIZZZNS0_28sigmoid_backward_kernel_cudaERNS_18TensorIteratorBaseEENKUlvE0_clEvENKUlvE0_clEvEUlffE_EEvS4_RKT_EUliE_EEviT1_ --------------------------
	.section	.nv.constant0._ZN2at6native18elementwise_kernelILi128ELi2EZNS0_22gpu_kernel_impl_nocastIZZZNS0_28sigmoid_backward_kernel_cudaERNS_18TensorIteratorBaseEENKUlvE0_clEvENKUlvE0_clEvEUlffE_EEvS4_RKT_EUliE_EEviT1_,"a",@progbits
	.sectionflags	@""
	.align	4
.nv.constant0._ZN2at6native18elementwise_kernelILi128ELi2EZNS0_22gpu_kernel_impl_nocastIZZZNS0_28sigmoid_backward_kernel_cudaERNS_18TensorIteratorBaseEENKUlvE0_clEvENKUlvE0_clEvEUlffE_EEvS4_RKT_EUliE_EEviT1_:
	.zero		1184


//--------------------- .nv.constant0._ZN2at6native27unrolled_elementwise_kernelIZZZNS0_28sigmoid_backward_kernel_cudaERNS_18TensorIteratorBaseEENKUlvE0_clEvENKUlvE0_clEvEUlffE_St5arrayIPcLm3EELi4E23TrivialOffsetCalculatorILi2EjESA_ILi1EjENS0_6memory15LoadWithoutCastENSD_16StoreWithoutCastEEEviT_T0_T2_T3_T4_T5_ --------------------------
	.section	.nv.constant0._ZN2at6native27unrolled_elementwise_kernelIZZZNS0_28sigmoid_backward_kernel_cudaERNS_18TensorIteratorBaseEENKUlvE0_clEvENKUlvE0_clEvEUlffE_St5arrayIPcLm3EELi4E23TrivialOffsetCalculatorILi2EjESA_ILi1EjENS0_6memory15LoadWithoutCastENSD_16StoreWithoutCastEEEviT_T0_T2_T3_T4_T5_,"a",@progbits
	.sectionflags	@""
	.align	4
.nv.constant0._ZN2at6native27unrolled_elementwise_kernelIZZZNS0_28sigmoid_backward_kernel_cudaERNS_18TensorIteratorBaseEENKUlvE0_clEvENKUlvE0_clEvEUlffE_St5arrayIPcLm3EELi4E23TrivialOffsetCalculatorILi2EjESA_ILi1EjENS0_6memory15LoadWithoutCastENSD_16StoreWithoutCastEEEviT_T0_T2_T3_T4_T5_:
	.zero		564


//--------------------- .nv.constant0._ZN2at6native29vectorized_elementwise_kernelILi2EZZZNS0_28sigmoid_backward_kernel_cudaERNS_18TensorIteratorBaseEENKUlvE0_clEvENKUlvE0_clEvEUlffE_St5arrayIPcLm3EEEEviT0_T1_ --------------------------
	.section	.nv.constant0._ZN2at6native29vectorized_elementwise_kernelILi2EZZZNS0_28sigmoid_backward_kernel_cudaERNS_18TensorIteratorBaseEENKUlvE0_clEvENKUlvE0_clEvEUlffE_St5arrayIPcLm3EEEEviT0_T1_,"a",@progbits
	.sectionflags	@""
	.align	4
.nv.constant0._ZN2at6native29vectorized_elementwise_kernelILi2EZZZNS0_28sigmoid_backward_kernel_cudaERNS_18TensorIteratorBaseEENKUlvE0_clEvENKUlvE0_clEvEUlffE_St5arrayIPcLm3EEEEviT0_T1_:
	.zero		560


//--------------------- .nv.constant0._ZN2at6native29vectorized_elementwise_kernelILi4EZZZNS0_28sigmoid_backward_kernel_cudaERNS_18TensorIteratorBaseEENKUlvE0_clEvENKUlvE0_clEvEUlffE_St5arrayIPcLm3EEEEviT0_T1_ --------------------------
	.section	.nv.constant0._ZN2at6native29vectorized_elementwise_kernelILi4EZZZNS0_28sigmoid_backward_kernel_cudaERNS_18TensorIteratorBaseEENKUlvE0_clEvENKUlvE0_clEvEUlffE_St5arrayIPcLm3EEEEviT0_T1_,"a",@progbits
	.sectionflags	@""
	.align	4
.nv.constant0._ZN2at6native29vectorized_elementwise_kernelILi4EZZZNS0_28sigmoid_backward_kernel_cudaERNS_18TensorIteratorBaseEENKUlvE0_clEvENKUlvE0_clEvEUlffE_St5arrayIPcLm3EEEEviT0_T1_:
	.zero		560


//--------------------- .nv.constant0._ZN2at6native29vectorized_elementwise_kernelILi8EZZZNS0_28sigmoid_backward_kernel_cudaERNS_18TensorIteratorBaseEENKUlvE0_clEvENKUlvE0_clEvEUlffE_St5arrayIPcLm3EEEEviT0_T1_ --------------------------
	.section	.nv.constant0._ZN2at6native29vectorized_elementwise_kernelILi8EZZZNS0_28sigmoid_backward_kernel_cudaERNS_18TensorIteratorBaseEENKUlvE0_clEvENKUlvE0_clEvEUlffE_St5arrayIPcLm3EEEEviT0_T1_,"a",@progbits
	.sectionflags	@""
	.align	4
.nv.constant0._ZN2at6native29vectorized_elementwise_kernelILi8EZZZNS0_28sigmoid_backward_kernel_cudaERNS_18TensorIteratorBaseEENKUlvE0_clEvENKUlvE0_clEvEUlffE_St5arrayIPcLm3EEEEviT0_T1_:
	.zero		560


//--------------------- .nv.constant0._ZN2at6native18elementwise_kernelILi128ELi4EZNS0_15gpu_kernel_implIZZZNS0_28sigmoid_backward_kernel_cudaERNS_18TensorIteratorBaseEENKUlvE0_clEvENKUlvE_clEvEUlddE_EEvS4_RKT_EUliE_EEviT1_ --------------------------
	.section	.nv.constant0._ZN2at6native18elementwise_kernelILi128ELi4EZNS0_15gpu_kernel_implIZZZNS0_28sigmoid_backward_kernel_cudaERNS_18TensorIteratorBaseEENKUlvE0_clEvENKUlvE_clEvEUlddE_EEvS4_RKT_EUliE_EEviT1_,"a",@progbits
	.sectionflags	@""
	.align	4
.nv.constant0._ZN2at6native18elementwise_kernelILi128ELi4EZNS0_15gpu_kernel_implIZZZNS0_28sigmoid_backward_kernel_cudaERNS_18TensorIteratorBaseEENKUlvE0_clEvENKUlvE_clEvEUlddE_EEvS4_RKT_EUliE_EEviT1_:
	.zero		1184


//--------------------- .nv.constant0._ZN2at6native27unrolled_elementwise_kernelIZZZNS0_28sigmoid_backward_kernel_cudaERNS_18TensorIteratorBaseEENKUlvE0_clEvENKUlvE_clEvEUlddE_St5arrayIPcLm3EELi4E23TrivialOffsetCalculatorILi2EjESA_ILi1EjENS0_6memory12LoadWithCastILi2EEENSD_13StoreWithCastILi1EEEEEviT_T0_T2_T3_T4_T5_ --------------------------
	.section	.nv.constant0._ZN2at6native27unrolled_elementwise_kernelIZZZNS0_28sigmoid_backward_kernel_cudaERNS_18TensorIteratorBaseEENKUlvE0_clEvENKUlvE_clEvEUlddE_St5arrayIPcLm3EELi4E23TrivialOffsetCalculatorILi2EjESA_ILi1EjENS0_6memory12LoadWithCastILi2EEENSD_13StoreWithCastILi1EEEEEviT_T0_T2_T3_T4_T5_,"a",@progbits
	.sectionflags	@""
	.align	4
.nv.constant0._ZN2at6native27unrolled_elementwise_kernelIZZZNS0_28sigmoid_backward_kernel_cudaERNS_18TensorIteratorBaseEENKUlvE0_clEvENKUlvE_clEvEUlddE_St5arrayIPcLm3EELi4E23TrivialOffsetCalculatorILi2EjESA_ILi1EjENS0_6memory12LoadWithCastILi2EEENSD_13StoreWithCastILi1EEEEEviT_T0_T2_T3_T4_T5_:
	.zero		584


//--------------------- .nv.constant0._ZN2at6native18elementwise_kernelILi128ELi2EZNS0_22gpu_kernel_impl_nocastIZZZNS0_28sigmoid_backward_kernel_cudaERNS_18TensorIteratorBaseEENKUlvE0_clEvENKUlvE_clEvEUlddE_EEvS4_RKT_EUliE_EEviT1_ --------------------------
	.section	.nv.constant0._ZN2at6native18elementwise_kernelILi128ELi2EZNS0_22gpu_kernel_impl_nocastIZZZNS0_28sigmoid_backward_kernel_cudaERNS_18TensorIteratorBaseEENKUlvE0_clEvENKUlvE_clEvEUlddE_EEvS4_RKT_EUliE_EEviT1_,"a",@progbits
	.sectionflags	@""
	.align	4
.nv.constant0._ZN2at6native18elementwise_kernelILi128ELi2EZNS0_22gpu_kernel_impl_nocastIZZZNS0_28sigmoid_backward_kernel_cudaERNS_18TensorIteratorBaseEENKUlvE0_clEvENKUlvE_clEvEUlddE_EEvS4_RKT_EUliE_EEviT1_:
	.zero		1184


//--------------------- .nv.constant0._ZN2at6native27unrolled_elementwise_kernelIZZZNS0_28sigmoid_backward_kernel_cudaERNS_18TensorIteratorBaseEENKUlvE0_clEvENKUlvE_clEvEUlddE_St5arrayIPcLm3EELi4E23TrivialOffsetCalculatorILi2EjESA_ILi1EjENS0_6memory15LoadWithoutCastENSD_16StoreWithoutCastEEEviT_T0_T2_T3_T4_T5_ --------------------------
	.section	.nv.constant0._ZN2at6native27unrolled_elementwise_kernelIZZZNS0_28sigmoid_backward_kernel_cudaERNS_18TensorIteratorBaseEENKUlvE0_clEvENKUlvE_clEvEUlddE_St5arrayIPcLm3EELi4E23TrivialOffsetCalculatorILi2EjESA_ILi1EjENS0_6memory15LoadWithoutCastENSD_16StoreWithoutCastEEEviT_T0_T2_T3_T4_T5_,"a",@progbits
	.sectionflags	@""
	.align	4
.nv.constant0._ZN2at6native27unrolled_elementwise_kernelIZZZNS0_28sigmoid_backward_kernel_cudaERNS_18TensorIteratorBaseEENKUlvE0_clEvENKUlvE_clEvEUlddE_St5arrayIPcLm3EELi4E23TrivialOffsetCalculatorILi2EjESA_ILi1EjENS0_6memory15LoadWithoutCastENSD_16StoreWithoutCastEEEviT_T0_T2_T3_T4_T5_:
	.zero		564


//--------------------- .nv.constant0._ZN2at6native29vectorized_elementwise_kernelILi2EZZZNS0_28sigmoid_backward_kernel_cudaERNS_18TensorIteratorBaseEENKUlvE0_clEvENKUlvE_clEvEUlddE_St5arrayIPcLm3EEEEviT0_T1_ --------------------------
	.section	.nv.constant0._ZN2at6native29vectorized_elementwise_kernelILi2EZZZNS0_28sigmoid_backward_kernel_cudaERNS_18TensorIteratorBaseEENKUlvE0_clEvENKUlvE_clEvEUlddE_St5arrayIPcLm3EEEEviT0_T1_,"a",@progbits
	.sectionflags	@""
	.align	4
.nv.constant0._ZN2at6native29vectorized_elementwise_kernelILi2EZZZNS0_28sigmoid_backward_kernel_cudaERNS_18TensorIteratorBaseEENKUlvE0_clEvENKUlvE_clEvEUlddE_St5arrayIPcLm3EEEEviT0_T1_:
	.zero		560


//--------------------- .nv.constant0._ZN2at6native29vectorized_elementwise_kernelILi4EZZZNS0_28sigmoid_backward_kernel_cudaERNS_18TensorIteratorBaseEENKUlvE0_clEvENKUlvE_clEvEUlddE_St5arrayIPcLm3EEEEviT0_T1_ --------------------------
	.section	.nv.constant0._ZN2at6native29vectorized_elementwise_kernelILi4EZZZNS0_28sigmoid_backward_kernel_cudaERNS_18TensorIteratorBaseEENKUlvE0_clEvENKUlvE_clEvEUlddE_St5arrayIPcLm3EEEEviT0_T1_,"a",@progbits
	.sectionflags	@""
	.align	4
.nv.constant0._ZN2at6native29vectorized_elementwise_kernelILi4EZZZNS0_28sigmoid_backward_kernel_cudaERNS_18TensorIteratorBaseEENKUlvE0_clEvENKUlvE_clEvEUlddE_St5arrayIPcLm3EEEEviT0_T1_:
	.zero		560


//--------------------- .nv.constant0._ZN2at6native29vectorized_elementwise_kernelILi8EZZZNS0_28sigmoid_backward_kernel_cudaERNS_18TensorIteratorBaseEENKUlvE0_clEvENKUlvE_clEvEUlddE_St5arrayIPcLm3EEEEviT0_T1_ --------------------------
	.section	.nv.constant0._ZN2at6native29vectorized_elementwise_kernelILi8EZZZNS0_28sigmoid_backward_kernel_cudaERNS_18TensorIteratorBaseEENKUlvE0_clEvENKUlvE_clEvEUlddE_St5arrayIPcLm3EEEEviT0_T1_,"a",@progbits
	.sectionflags	@""
	.align	4
.nv.constant0._ZN2at6native29vectorized_elementwise_kernelILi8EZZZNS0_28sigmoid_backward_kernel_cudaERNS_18TensorIteratorBaseEENKUlvE0_clEvENKUlvE_clEvEUlddE_St5arrayIPcLm3EEEEviT0_T1_:
	.zero		560


//--------------------- SYMBOLS --------------------------

	.type		.nv.reservedSmem.offset0,@object
	.size		.nv.reservedSmem.offset0,0x4
	.type		__assertfail,@function
